	.target	sm_90a

	.elftype	@"ET_EXEC"


//--------------------- .note.nv.tkinfo           --------------------------
	.section	.note.nv.tkinfo,"",@"SHT_NOTE"
	.sectionflags	@"SHF_NOTE_NV_TKINFO"
	.tkinfo
        /*0018*/ 	.word	0x00000002
        /*0030*/ 	.string	""
        /*0030*/ 	.string	"ptxas"
        /*0030*/ 	.string	"Cuda compilation tools, release 13.0, V13.0.88"
        /*0030*/ 	.string	"Build cuda_13.0.r13.0/compiler.36424714_0"
        /*0030*/ 	.string	"-arch sm_90a -m 64 "



//--------------------- .note.nv.cuinfo           --------------------------
	.section	.note.nv.cuinfo,"",@"SHT_NOTE"
	.sectionflags	@"SHF_NOTE_NV_CUINFO"
        /*0018*/ 	.short	0x0002
        /*001a*/ 	.short	0x005a
        /*001c*/ 	.short	0x0082
	.zero		2


//--------------------- .nv.info                  --------------------------
	.section	.nv.info,"",@"SHT_CUDA_INFO"
	.align	4


	//----- nvinfo : EIATTR_REGCOUNT
	.align		4
        /*0000*/ 	.byte	0x04, 0x2f
        /*0002*/ 	.short	(.L_23 - .L_22)
	.align		4
.L_22:
        /*0004*/ 	.word	index@(_ZN7cutlass13device_kernelIN5flash11enable_sm90INS1_16FlashAttnFwdSm90INS1_25CollectiveMainloopFwdSm90ILi2EN4cute5tupleIJNS5_1CILi1EEES8_S8_EEENS6_IJNS7_ILi128EEENS7_ILi80EEENS7_ILi256EEEEEELi256ENS_6half_tEfNS_4arch4Sm90ELb1ELb0ELb1ELb1ELb0ELb1ELb0ELb1ELb1ELb0ELb0ELb0EEENS1_21CollectiveEpilogueFwdINS6_IJSA_SC_SB_EEES9_SE_SG_Li256ELb1ELb0ELb0ELb0EEENS1_36VarlenDynamicPersistentTileSchedulerILi128ELi80ELi256ELi32ELb0ELb0ELb1ELb1ELb1ELb1EEEEEEEEEvNT_6ParamsE)
        /*0008*/ 	.word	0x000000a8


	//----- nvinfo : EIATTR_FRAME_SIZE
	.align		4
.L_23:
        /*000c*/ 	.byte	0x04, 0x11
        /*000e*/ 	.short	(.L_25 - .L_24)
	.align		4
.L_24:
        /*0010*/ 	.word	index@(_ZN7cutlass13device_kernelIN5flash11enable_sm90INS1_16FlashAttnFwdSm90INS1_25CollectiveMainloopFwdSm90ILi2EN4cute5tupleIJNS5_1CILi1EEES8_S8_EEENS6_IJNS7_ILi128EEENS7_ILi80EEENS7_ILi256EEEEEELi256ENS_6half_tEfNS_4arch4Sm90ELb1ELb0ELb1ELb1ELb0ELb1ELb0ELb1ELb1ELb0ELb0ELb0EEENS1_21CollectiveEpilogueFwdINS6_IJSA_SC_SB_EEES9_SE_SG_Li256ELb1ELb0ELb0ELb0EEENS1_36VarlenDynamicPersistentTileSchedulerILi128ELi80ELi256ELi32ELb0ELb0ELb1ELb1ELb1ELb1EEEEEEEEEvNT_6ParamsE)
        /*0014*/ 	.word	0x00000098


	//----- nvinfo : EIATTR_REGCOUNT
	.align		4
.L_25:
        /*0018*/ 	.byte	0x04, 0x2f
        /*001a*/ 	.short	(.L_27 - .L_26)
	.align		4
.L_26:
        /*001c*/ 	.word	index@(_ZN7cutlass13device_kernelIN5flash11enable_sm90INS1_16FlashAttnFwdSm90INS1_25CollectiveMainloopFwdSm90ILi2EN4cute5tupleIJNS5_1CILi1EEES8_S8_EEENS6_IJNS7_ILi128EEENS7_ILi80EEENS7_ILi256EEEEEELi256ENS_6half_tEfNS_4arch4Sm90ELb1ELb0ELb1ELb1ELb0ELb0ELb0ELb1ELb1ELb0ELb0ELb0EEENS1_21CollectiveEpilogueFwdINS6_IJSA_SC_SB_EEES9_SE_SG_Li256ELb1ELb0ELb0ELb0EEENS1_36VarlenDynamicPersistentTileSchedulerILi128ELi80ELi256ELi32ELb0ELb0ELb1ELb1ELb1ELb1EEEEEEEEEvNT_6ParamsE)
        /*0020*/ 	.word	0x000000a8


	//----- nvinfo : EIATTR_FRAME_SIZE
	.align		4
.L_27:
        /*0024*/ 	.byte	0x04, 0x11
        /*0026*/ 	.short	(.L_29 - .L_28)
	.align		4
.L_28:
        /*0028*/ 	.word	index@(_ZN7cutlass13device_kernelIN5flash11enable_sm90INS1_16FlashAttnFwdSm90INS1_25CollectiveMainloopFwdSm90ILi2EN4cute5tupleIJNS5_1CILi1EEES8_S8_EEENS6_IJNS7_ILi128EEENS7_ILi80EEENS7_ILi256EEEEEELi256ENS_6half_tEfNS_4arch4Sm90ELb1ELb0ELb1ELb1ELb0ELb0ELb0ELb1ELb1ELb0ELb0ELb0EEENS1_21CollectiveEpilogueFwdINS6_IJSA_SC_SB_EEES9_SE_SG_Li256ELb1ELb0ELb0ELb0EEENS1_36VarlenDynamicPersistentTileSchedulerILi128ELi80ELi256ELi32ELb0ELb0ELb1ELb1ELb1ELb1EEEEEEEEEvNT_6ParamsE)
        /*002c*/ 	.word	0x00000030


	//----- nvinfo : EIATTR_REGCOUNT
	.align		4
.L_29:
        /*0030*/ 	.byte	0x04, 0x2f
        /*0032*/ 	.short	(.L_31 - .L_30)
	.align		4
.L_30:
        /*0034*/ 	.word	index@(_ZN7cutlass13device_kernelIN5flash11enable_sm90INS1_16FlashAttnFwdSm90INS1_25CollectiveMainloopFwdSm90ILi2EN4cute5tupleIJNS5_1CILi1EEES8_S8_EEENS6_IJNS7_ILi128EEENS7_ILi80EEENS7_ILi256EEEEEELi256ENS_6half_tEfNS_4arch4Sm90ELb1ELb0ELb1ELb0ELb0ELb0ELb0ELb1ELb1ELb0ELb0ELb0EEENS1_21CollectiveEpilogueFwdINS6_IJSA_SC_SB_EEES9_SE_SG_Li256ELb0ELb0ELb0ELb0EEENS1_30DynamicPersistentTileSchedulerILi256ELi32ELb0ELb0ELb1EEEEEEEEEvNT_6ParamsE)
        /*0038*/ 	.word	0x000000a8


	//----- nvinfo : EIATTR_FRAME_SIZE
	.align		4
.L_31:
        /*003c*/ 	.byte	0x04, 0x11
        /*003e*/ 	.short	(.L_33 - .L_32)
	.align		4
.L_32:
        /*0040*/ 	.word	index@(_ZN7cutlass13device_kernelIN5flash11enable_sm90INS1_16FlashAttnFwdSm90INS1_25CollectiveMainloopFwdSm90ILi2EN4cute5tupleIJNS5_1CILi1EEES8_S8_EEENS6_IJNS7_ILi128EEENS7_ILi80EEENS7_ILi256EEEEEELi256ENS_6half_tEfNS_4arch4Sm90ELb1ELb0ELb1ELb0ELb0ELb0ELb0ELb1ELb1ELb0ELb0ELb0EEENS1_21CollectiveEpilogueFwdINS6_IJSA_SC_SB_EEES9_SE_SG_Li256ELb0ELb0ELb0ELb0EEENS1_30DynamicPersistentTileSchedulerILi256ELi32ELb0ELb0ELb1EEEEEEEEEvNT_6ParamsE)
        /*0044*/ 	.word	0x00000008


	//----- nvinfo : EIATTR_REGCOUNT
	.align		4
.L_33:
        /*0048*/ 	.byte	0x04, 0x2f
        /*004a*/ 	.short	(.L_35 - .L_34)
	.align		4
.L_34:
        /*004c*/ 	.word	index@(_ZN7cutlass13device_kernelIN5flash11enable_sm90INS1_16FlashAttnFwdSm90INS1_25CollectiveMainloopFwdSm90ILi2EN4cute5tupleIJNS5_1CILi1EEES8_S8_EEENS6_IJNS7_ILi128EEENS7_ILi64EEENS7_ILi256EEEEEELi256ENS_6half_tEfNS_4arch4Sm90ELb0ELb1ELb1ELb1ELb0ELb1ELb0ELb1ELb1ELb0ELb0ELb0EEENS1_21CollectiveEpilogueFwdINS6_IJSA_SC_SB_EEES9_SE_SG_Li256ELb1ELb0ELb0ELb0EEENS1_36VarlenDynamicPersistentTileSchedulerILi128ELi64ELi256ELi32ELb0ELb0ELb1ELb1ELb0ELb1EEEEEEEEEvNT_6ParamsE)
        /*0050*/ 	.word	0x000000a8


	//----- nvinfo : EIATTR_FRAME_SIZE
	.align		4
.L_35:
        /*0054*/ 	.byte	0x04, 0x11
        /*0056*/ 	.short	(.L_37 - .L_36)
	.align		4
.L_36:
        /*0058*/ 	.word	index@(_ZN7cutlass13device_kernelIN5flash11enable_sm90INS1_16FlashAttnFwdSm90INS1_25CollectiveMainloopFwdSm90ILi2EN4cute5tupleIJNS5_1CILi1EEES8_S8_EEENS6_IJNS7_ILi128EEENS7_ILi64EEENS7_ILi256EEEEEELi256ENS_6half_tEfNS_4arch4Sm90ELb0ELb1ELb1ELb1ELb0ELb1ELb0ELb1ELb1ELb0ELb0ELb0EEENS1_21CollectiveEpilogueFwdINS6_IJSA_SC_SB_EEES9_SE_SG_Li256ELb1ELb0ELb0ELb0EEENS1_36VarlenDynamicPersistentTileSchedulerILi128ELi64ELi256ELi32ELb0ELb0ELb1ELb1ELb0ELb1EEEEEEEEEvNT_6ParamsE)
        /*005c*/ 	.word	0x00000098


	//----- nvinfo : EIATTR_REGCOUNT
	.align		4
.L_37:
        /*0060*/ 	.byte	0x04, 0x2f
        /*0062*/ 	.short	(.L_39 - .L_38)
	.align		4
.L_38:
        /*0064*/ 	.word	index@(_ZN7cutlass13device_kernelIN5flash11enable_sm90INS1_16FlashAttnFwdSm90INS1_25CollectiveMainloopFwdSm90ILi2EN4cute5tupleIJNS5_1CILi1EEES8_S8_EEENS6_IJNS7_ILi128EEENS7_ILi64EEENS7_ILi256EEEEEELi256ENS_6half_tEfNS_4arch4Sm90ELb0ELb1ELb1ELb1ELb0ELb0ELb0ELb1ELb1ELb0ELb0ELb0EEENS1_21CollectiveEpilogueFwdINS6_IJSA_SC_SB_EEES9_SE_SG_Li256ELb1ELb0ELb0ELb0EEENS1_36VarlenDynamicPersistentTileSchedulerILi128ELi64ELi256ELi32ELb0ELb0ELb1ELb1ELb0ELb1EEEEEEEEEvNT_6ParamsE)
        /*0068*/ 	.word	0x000000a8


	//----- nvinfo : EIATTR_FRAME_SIZE
	.align		4
.L_39:
        /*006c*/ 	.byte	0x04, 0x11
        /*006e*/ 	.short	(.L_41 - .L_40)
	.align		4
.L_40:
        /*0070*/ 	.word	index@(_ZN7cutlass13device_kernelIN5flash11enable_sm90INS1_16FlashAttnFwdSm90INS1_25CollectiveMainloopFwdSm90ILi2EN4cute5tupleIJNS5_1CILi1EEES8_S8_EEENS6_IJNS7_ILi128EEENS7_ILi64EEENS7_ILi256EEEEEELi256ENS_6half_tEfNS_4arch4Sm90ELb0ELb1ELb1ELb1ELb0ELb0ELb0ELb1ELb1ELb0ELb0ELb0EEENS1_21CollectiveEpilogueFwdINS6_IJSA_SC_SB_EEES9_SE_SG_Li256ELb1ELb0ELb0ELb0EEENS1_36VarlenDynamicPersistentTileSchedulerILi128ELi64ELi256ELi32ELb0ELb0ELb1ELb1ELb0ELb1EEEEEEEEEvNT_6ParamsE)
        /*0074*/ 	.word	0x00000028


	//----- nvinfo : EIATTR_REGCOUNT
	.align		4
.L_41:
        /*0078*/ 	.byte	0x04, 0x2f
        /*007a*/ 	.short	(.L_43 - .L_42)
	.align		4
.L_42:
        /*007c*/ 	.word	index@(_ZN7cutlass13device_kernelIN5flash11enable_sm90INS1_16FlashAttnFwdSm90INS1_25CollectiveMainloopFwdSm90ILi2EN4cute5tupleIJNS5_1CILi1EEES8_S8_EEENS6_IJNS7_ILi128EEENS7_ILi64EEENS7_ILi256EEEEEELi256ENS_6half_tEfNS_4arch4Sm90ELb0ELb1ELb1ELb0ELb0ELb0ELb0ELb1ELb1ELb0ELb0ELb0EEENS1_21CollectiveEpilogueFwdINS6_IJSA_SC_SB_EEES9_SE_SG_Li256ELb0ELb0ELb0ELb0EEENS1_30DynamicPersistentTileSchedulerILi256ELi32ELb0ELb0ELb1EEEEEEEEEvNT_6ParamsE)
        /*0080*/ 	.word	0x000000a8


	//----- nvinfo : EIATTR_FRAME_SIZE
	.align		4
.L_43:
        /*0084*/ 	.byte	0x04, 0x11
        /*0086*/ 	.short	(.L_45 - .L_44)
	.align		4
.L_44:
        /*0088*/ 	.word	index@(_ZN7cutlass13device_kernelIN5flash11enable_sm90INS1_16FlashAttnFwdSm90INS1_25CollectiveMainloopFwdSm90ILi2EN4cute5tupleIJNS5_1CILi1EEES8_S8_EEENS6_IJNS7_ILi128EEENS7_ILi64EEENS7_ILi256EEEEEELi256ENS_6half_tEfNS_4arch4Sm90ELb0ELb1ELb1ELb0ELb0ELb0ELb0ELb1ELb1ELb0ELb0ELb0EEENS1_21CollectiveEpilogueFwdINS6_IJSA_SC_SB_EEES9_SE_SG_Li256ELb0ELb0ELb0ELb0EEENS1_30DynamicPersistentTileSchedulerILi256ELi32ELb0ELb0ELb1EEEEEEEEEvNT_6ParamsE)
        /*008c*/ 	.word	0x00000008


	//----- nvinfo : EIATTR_REGCOUNT
	.align		4
.L_45:
        /*0090*/ 	.byte	0x04, 0x2f
        /*0092*/ 	.short	(.L_47 - .L_46)
	.align		4
.L_46:
        /*0094*/ 	.word	index@(_ZN7cutlass13device_kernelIN5flash11enable_sm90INS1_16FlashAttnFwdSm90INS1_25CollectiveMainloopFwdSm90ILi2EN4cute5tupleIJNS5_1CILi1EEES8_S8_EEENS6_IJNS7_ILi128EEENS7_ILi80EEENS7_ILi256EEEEEELi256ENS_6half_tEfNS_4arch4Sm90ELb0ELb0ELb1ELb1ELb0ELb1ELb0ELb1ELb1ELb0ELb0ELb0EEENS1_21CollectiveEpilogueFwdINS6_IJSA_SC_SB_EEES9_SE_SG_Li256ELb1ELb0ELb0ELb0EEENS1_36VarlenDynamicPersistentTileSchedulerILi128ELi80ELi256ELi32ELb0ELb0ELb1ELb0ELb1ELb1EEEEEEEEEvNT_6ParamsE)
        /*0098*/ 	.word	0x000000a8


	//----- nvinfo : EIATTR_FRAME_SIZE
	.align		4
.L_47:
        /*009c*/ 	.byte	0x04, 0x11
        /*009e*/ 	.short	(.L_49 - .L_48)
	.align		4
.L_48:
        /*00a0*/ 	.word	index@(_ZN7cutlass13device_kernelIN5flash11enable_sm90INS1_16FlashAttnFwdSm90INS1_25CollectiveMainloopFwdSm90ILi2EN4cute5tupleIJNS5_1CILi1EEES8_S8_EEENS6_IJNS7_ILi128EEENS7_ILi80EEENS7_ILi256EEEEEELi256ENS_6half_tEfNS_4arch4Sm90ELb0ELb0ELb1ELb1ELb0ELb1ELb0ELb1ELb1ELb0ELb0ELb0EEENS1_21CollectiveEpilogueFwdINS6_IJSA_SC_SB_EEES9_SE_SG_Li256ELb1ELb0ELb0ELb0EEENS1_36VarlenDynamicPersistentTileSchedulerILi128ELi80ELi256ELi32ELb0ELb0ELb1ELb0ELb1ELb1EEEEEEEEEvNT_6ParamsE)
        /*00a4*/ 	.word	0x00000098


	//----- nvinfo : EIATTR_REGCOUNT
	.align		4
.L_49:
        /*00a8*/ 	.byte	0x04, 0x2f
        /*00aa*/ 	.short	(.L_51 - .L_50)
	.align		4
.L_50:
        /*00ac*/ 	.word	index@(_ZN7cutlass13device_kernelIN5flash11enable_sm90INS1_16FlashAttnFwdSm90INS1_25CollectiveMainloopFwdSm90ILi2EN4cute5tupleIJNS5_1CILi1EEES8_S8_EEENS6_IJNS7_ILi128EEENS7_ILi80EEENS7_ILi256EEEEEELi256ENS_6half_tEfNS_4arch4Sm90ELb0ELb0ELb1ELb1ELb0ELb0ELb0ELb1ELb1ELb0ELb0ELb0EEENS1_21CollectiveEpilogueFwdINS6_IJSA_SC_SB_EEES9_SE_SG_Li256ELb1ELb0ELb0ELb0EEENS1_36VarlenDynamicPersistentTileSchedulerILi128ELi80ELi256ELi32ELb0ELb0ELb1ELb0ELb1ELb1EEEEEEEEEvNT_6ParamsE)
        /*00b0*/ 	.word	0x000000a8


	//----- nvinfo : EIATTR_FRAME_SIZE
	.align		4
.L_51:
        /*00b4*/ 	.byte	0x04, 0x11
        /*00b6*/ 	.short	(.L_53 - .L_52)
	.align		4
.L_52:
        /*00b8*/ 	.word	index@(_ZN7cutlass13device_kernelIN5flash11enable_sm90INS1_16FlashAttnFwdSm90INS1_25CollectiveMainloopFwdSm90ILi2EN4cute5tupleIJNS5_1CILi1EEES8_S8_EEENS6_IJNS7_ILi128EEENS7_ILi80EEENS7_ILi256EEEEEELi256ENS_6half_tEfNS_4arch4Sm90ELb0ELb0ELb1ELb1ELb0ELb0ELb0ELb1ELb1ELb0ELb0ELb0EEENS1_21CollectiveEpilogueFwdINS6_IJSA_SC_SB_EEES9_SE_SG_Li256ELb1ELb0ELb0ELb0EEENS1_36VarlenDynamicPersistentTileSchedulerILi128ELi80ELi256ELi32ELb0ELb0ELb1ELb0ELb1ELb1EEEEEEEEEvNT_6ParamsE)
        /*00bc*/ 	.word	0x00000038


	//----- nvinfo : EIATTR_REGCOUNT
	.align		4
.L_53:
        /*00c0*/ 	.byte	0x04, 0x2f
        /*00c2*/ 	.short	(.L_55 - .L_54)
	.align		4
.L_54:
        /*00c4*/ 	.word	index@(_ZN7cutlass13device_kernelIN5flash11enable_sm90INS1_16FlashAttnFwdSm90INS1_25CollectiveMainloopFwdSm90ILi2EN4cute5tupleIJNS5_1CILi2EEENS7_ILi1EEES9_EEENS6_IJNS7_ILi128EEENS7_ILi80EEENS7_ILi256EEEEEELi256ENS_6half_tEfNS_4arch4Sm90ELb0ELb0ELb1ELb0ELb0ELb0ELb0ELb1ELb1ELb0ELb0ELb0EEENS1_21CollectiveEpilogueFwdINS6_IJSB_SD_SC_EEESA_SF_SH_Li256ELb0ELb0ELb0ELb0EEENS1_29StaticPersistentTileSchedulerILb0EEEEEEEEEvNT_6ParamsE)
        /*00c8*/ 	.word	0x000000a8


	//----- nvinfo : EIATTR_FRAME_SIZE
	.align		4
.L_55:
        /*00cc*/ 	.byte	0x04, 0x11
        /*00ce*/ 	.short	(.L_57 - .L_56)
	.align		4
.L_56:
        /*00d0*/ 	.word	index@(_ZN7cutlass13device_kernelIN5flash11enable_sm90INS1_16FlashAttnFwdSm90INS1_25CollectiveMainloopFwdSm90ILi2EN4cute5tupleIJNS5_1CILi2EEENS7_ILi1EEES9_EEENS6_IJNS7_ILi128EEENS7_ILi80EEENS7_ILi256EEEEEELi256ENS_6half_tEfNS_4arch4Sm90ELb0ELb0ELb1ELb0ELb0ELb0ELb0ELb1ELb1ELb0ELb0ELb0EEENS1_21CollectiveEpilogueFwdINS6_IJSB_SD_SC_EEESA_SF_SH_Li256ELb0ELb0ELb0ELb0EEENS1_29StaticPersistentTileSchedulerILb0EEEEEEEEEvNT_6ParamsE)
        /*00d4*/ 	.word	0x00000028


	//----- nvinfo : EIATTR_REGCOUNT
	.align		4
.L_57:
        /*00d8*/ 	.byte	0x04, 0x2f
        /*00da*/ 	.short	(.L_59 - .L_58)
	.align		4
.L_58:
        /*00dc*/ 	.word	index@(_ZN7cutlass13device_kernelIN5flash11enable_sm90INS1_16FlashAttnFwdSm90INS1_25CollectiveMainloopFwdSm90ILi2EN4cute5tupleIJNS5_1CILi1EEES8_S8_EEENS6_IJNS7_ILi128EEENS7_ILi80EEENS7_ILi256EEEEEELi256ENS_6half_tEfNS_4arch4Sm90ELb0ELb0ELb1ELb0ELb0ELb0ELb0ELb1ELb1ELb0ELb0ELb0EEENS1_21CollectiveEpilogueFwdINS6_IJSA_SC_SB_EEES9_SE_SG_Li256ELb0ELb0ELb0ELb0EEENS1_29StaticPersistentTileSchedulerILb0EEEEEEEEEvNT_6ParamsE)
        /*00e0*/ 	.word	0x000000a8


	//----- nvinfo : EIATTR_FRAME_SIZE
	.align		4
.L_59:
        /*00e4*/ 	.byte	0x04, 0x11
        /*00e6*/ 	.short	(.L_61 - .L_60)
	.align		4
.L_60:
        /*00e8*/ 	.word	index@(_ZN7cutlass13device_kernelIN5flash11enable_sm90INS1_16FlashAttnFwdSm90INS1_25CollectiveMainloopFwdSm90ILi2EN4cute5tupleIJNS5_1CILi1EEES8_S8_EEENS6_IJNS7_ILi128EEENS7_ILi80EEENS7_ILi256EEEEEELi256ENS_6half_tEfNS_4arch4Sm90ELb0ELb0ELb1ELb0ELb0ELb0ELb0ELb1ELb1ELb0ELb0ELb0EEENS1_21CollectiveEpilogueFwdINS6_IJSA_SC_SB_EEES9_SE_SG_Li256ELb0ELb0ELb0ELb0EEENS1_29StaticPersistentTileSchedulerILb0EEEEEEEEEvNT_6ParamsE)
        /*00ec*/ 	.word	0x00000020


	//----- nvinfo : EIATTR_MIN_STACK_SIZE
	.align		4
.L_61:
        /*00f0*/ 	.byte	0x04, 0x12
        /*00f2*/ 	.short	(.L_63 - .L_62)
	.align		4
.L_62:
        /*00f4*/ 	.word	index@(_ZN7cutlass13device_kernelIN5flash11enable_sm90INS1_16FlashAttnFwdSm90INS1_25CollectiveMainloopFwdSm90ILi2EN4cute5tupleIJNS5_1CILi1EEES8_S8_EEENS6_IJNS7_ILi128EEENS7_ILi80EEENS7_ILi256EEEEEELi256ENS_6half_tEfNS_4arch4Sm90ELb0ELb0ELb1ELb0ELb0ELb0ELb0ELb1ELb1ELb0ELb0ELb0EEENS1_21CollectiveEpilogueFwdINS6_IJSA_SC_SB_EEES9_SE_SG_Li256ELb0ELb0ELb0ELb0EEENS1_29StaticPersistentTileSchedulerILb0EEEEEEEEEvNT_6ParamsE)
        /*00f8*/ 	.word	0x00000020


	//----- nvinfo : EIATTR_MIN_STACK_SIZE
	.align		4
.L_63:
        /*00fc*/ 	.byte	0x04, 0x12
        /*00fe*/ 	.short	(.L_65 - .L_64)
	.align		4
.L_64:
        /*0100*/ 	.word	index@(_ZN7cutlass13device_kernelIN5flash11enable_sm90INS1_16FlashAttnFwdSm90INS1_25CollectiveMainloopFwdSm90ILi2EN4cute5tupleIJNS5_1CILi2EEENS7_ILi1EEES9_EEENS6_IJNS7_ILi128EEENS7_ILi80EEENS7_ILi256EEEEEELi256ENS_6half_tEfNS_4arch4Sm90ELb0ELb0ELb1ELb0ELb0ELb0ELb0ELb1ELb1ELb0ELb0ELb0EEENS1_21CollectiveEpilogueFwdINS6_IJSB_SD_SC_EEESA_SF_SH_Li256ELb0ELb0ELb0ELb0EEENS1_29StaticPersistentTileSchedulerILb0EEEEEEEEEvNT_6ParamsE)
        /*0104*/ 	.word	0x00000028


	//----- nvinfo : EIATTR_MIN_STACK_SIZE
	.align		4
.L_65:
        /*0108*/ 	.byte	0x04, 0x12
        /*010a*/ 	.short	(.L_67 - .L_66)
	.align		4
.L_66:
        /*010c*/ 	.word	index@(_ZN7cutlass13device_kernelIN5flash11enable_sm90INS1_16FlashAttnFwdSm90INS1_25CollectiveMainloopFwdSm90ILi2EN4cute5tupleIJNS5_1CILi1EEES8_S8_EEENS6_IJNS7_ILi128EEENS7_ILi80EEENS7_ILi256EEEEEELi256ENS_6half_tEfNS_4arch4Sm90ELb0ELb0ELb1ELb1ELb0ELb0ELb0ELb1ELb1ELb0ELb0ELb0EEENS1_21CollectiveEpilogueFwdINS6_IJSA_SC_SB_EEES9_SE_SG_Li256ELb1ELb0ELb0ELb0EEENS1_36VarlenDynamicPersistentTileSchedulerILi128ELi80ELi256ELi32ELb0ELb0ELb1ELb0ELb1ELb1EEEEEEEEEvNT_6ParamsE)
        /*0110*/ 	.word	0x00000038


	//----- nvinfo : EIATTR_MIN_STACK_SIZE
	.align		4
.L_67:
        /*0114*/ 	.byte	0x04, 0x12
        /*0116*/ 	.short	(.L_69 - .L_68)
	.align		4
.L_68:
        /*0118*/ 	.word	index@(_ZN7cutlass13device_kernelIN5flash11enable_sm90INS1_16FlashAttnFwdSm90INS1_25CollectiveMainloopFwdSm90ILi2EN4cute5tupleIJNS5_1CILi1EEES8_S8_EEENS6_IJNS7_ILi128EEENS7_ILi80EEENS7_ILi256EEEEEELi256ENS_6half_tEfNS_4arch4Sm90ELb0ELb0ELb1ELb1ELb0ELb1ELb0ELb1ELb1ELb0ELb0ELb0EEENS1_21CollectiveEpilogueFwdINS6_IJSA_SC_SB_EEES9_SE_SG_Li256ELb1ELb0ELb0ELb0EEENS1_36VarlenDynamicPersistentTileSchedulerILi128ELi80ELi256ELi32ELb0ELb0ELb1ELb0ELb1ELb1EEEEEEEEEvNT_6ParamsE)
        /*011c*/ 	.word	0x00000098


	//----- nvinfo : EIATTR_MIN_STACK_SIZE
	.align		4
.L_69:
        /*0120*/ 	.byte	0x04, 0x12
        /*0122*/ 	.short	(.L_71 - .L_70)
	.align		4
.L_70:
        /*0124*/ 	.word	index@(_ZN7cutlass13device_kernelIN5flash11enable_sm90INS1_16FlashAttnFwdSm90INS1_25CollectiveMainloopFwdSm90ILi2EN4cute5tupleIJNS5_1CILi1EEES8_S8_EEENS6_IJNS7_ILi128EEENS7_ILi64EEENS7_ILi256EEEEEELi256ENS_6half_tEfNS_4arch4Sm90ELb0ELb1ELb1ELb0ELb0ELb0ELb0ELb1ELb1ELb0ELb0ELb0EEENS1_21CollectiveEpilogueFwdINS6_IJSA_SC_SB_EEES9_SE_SG_Li256ELb0ELb0ELb0ELb0EEENS1_30DynamicPersistentTileSchedulerILi256ELi32ELb0ELb0ELb1EEEEEEEEEvNT_6ParamsE)
        /*0128*/ 	.word	0x00000008


	//----- nvinfo : EIATTR_MIN_STACK_SIZE
	.align		4
.L_71:
        /*012c*/ 	.byte	0x04, 0x12
        /*012e*/ 	.short	(.L_73 - .L_72)
	.align		4
.L_72:
        /*0130*/ 	.word	index@(_ZN7cutlass13device_kernelIN5flash11enable_sm90INS1_16FlashAttnFwdSm90INS1_25CollectiveMainloopFwdSm90ILi2EN4cute5tupleIJNS5_1CILi1EEES8_S8_EEENS6_IJNS7_ILi128EEENS7_ILi64EEENS7_ILi256EEEEEELi256ENS_6half_tEfNS_4arch4Sm90ELb0ELb1ELb1ELb1ELb0ELb0ELb0ELb1ELb1ELb0ELb0ELb0EEENS1_21CollectiveEpilogueFwdINS6_IJSA_SC_SB_EEES9_SE_SG_Li256ELb1ELb0ELb0ELb0EEENS1_36VarlenDynamicPersistentTileSchedulerILi128ELi64ELi256ELi32ELb0ELb0ELb1ELb1ELb0ELb1EEEEEEEEEvNT_6ParamsE)
        /*0134*/ 	.word	0x00000028


	//----- nvinfo : EIATTR_MIN_STACK_SIZE
	.align		4
.L_73:
        /*0138*/ 	.byte	0x04, 0x12
        /*013a*/ 	.short	(.L_75 - .L_74)
	.align		4
.L_74:
        /*013c*/ 	.word	index@(_ZN7cutlass13device_kernelIN5flash11enable_sm90INS1_16FlashAttnFwdSm90INS1_25CollectiveMainloopFwdSm90ILi2EN4cute5tupleIJNS5_1CILi1EEES8_S8_EEENS6_IJNS7_ILi128EEENS7_ILi64EEENS7_ILi256EEEEEELi256ENS_6half_tEfNS_4arch4Sm90ELb0ELb1ELb1ELb1ELb0ELb1ELb0ELb1ELb1ELb0ELb0ELb0EEENS1_21CollectiveEpilogueFwdINS6_IJSA_SC_SB_EEES9_SE_SG_Li256ELb1ELb0ELb0ELb0EEENS1_36VarlenDynamicPersistentTileSchedulerILi128ELi64ELi256ELi32ELb0ELb0ELb1ELb1ELb0ELb1EEEEEEEEEvNT_6ParamsE)
        /*0140*/ 	.word	0x00000098


	//----- nvinfo : EIATTR_MIN_STACK_SIZE
	.align		4
.L_75:
        /*0144*/ 	.byte	0x04, 0x12
        /*0146*/ 	.short	(.L_77 - .L_76)
	.align		4
.L_76:
        /*0148*/ 	.word	index@(_ZN7cutlass13device_kernelIN5flash11enable_sm90INS1_16FlashAttnFwdSm90INS1_25CollectiveMainloopFwdSm90ILi2EN4cute5tupleIJNS5_1CILi1EEES8_S8_EEENS6_IJNS7_ILi128EEENS7_ILi80EEENS7_ILi256EEEEEELi256ENS_6half_tEfNS_4arch4Sm90ELb1ELb0ELb1ELb0ELb0ELb0ELb0ELb1ELb1ELb0ELb0ELb0EEENS1_21CollectiveEpilogueFwdINS6_IJSA_SC_SB_EEES9_SE_SG_Li256ELb0ELb0ELb0ELb0EEENS1_30DynamicPersistentTileSchedulerILi256ELi32ELb0ELb0ELb1EEEEEEEEEvNT_6ParamsE)
        /*014c*/ 	.word	0x00000008


	//----- nvinfo : EIATTR_MIN_STACK_SIZE
	.align		4
.L_77:
        /*0150*/ 	.byte	0x04, 0x12
        /*0152*/ 	.short	(.L_79 - .L_78)
	.align		4
.L_78:
        /*0154*/ 	.word	index@(_ZN7cutlass13device_kernelIN5flash11enable_sm90INS1_16FlashAttnFwdSm90INS1_25CollectiveMainloopFwdSm90ILi2EN4cute5tupleIJNS5_1CILi1EEES8_S8_EEENS6_IJNS7_ILi128EEENS7_ILi80EEENS7_ILi256EEEEEELi256ENS_6half_tEfNS_4arch4Sm90ELb1ELb0ELb1ELb1ELb0ELb0ELb0ELb1ELb1ELb0ELb0ELb0EEENS1_21CollectiveEpilogueFwdINS6_IJSA_SC_SB_EEES9_SE_SG_Li256ELb1ELb0ELb0ELb0EEENS1_36VarlenDynamicPersistentTileSchedulerILi128ELi80ELi256ELi32ELb0ELb0ELb1ELb1ELb1ELb1EEEEEEEEEvNT_6ParamsE)
        /*0158*/ 	.word	0x00000030


	//----- nvinfo : EIATTR_MIN_STACK_SIZE
	.align		4
.L_79:
        /*015c*/ 	.byte	0x04, 0x12
        /*015e*/ 	.short	(.L_81 - .L_80)
	.align		4
.L_80:
        /*0160*/ 	.word	index@(_ZN7cutlass13device_kernelIN5flash11enable_sm90INS1_16FlashAttnFwdSm90INS1_25CollectiveMainloopFwdSm90ILi2EN4cute5tupleIJNS5_1CILi1EEES8_S8_EEENS6_IJNS7_ILi128EEENS7_ILi80EEENS7_ILi256EEEEEELi256ENS_6half_tEfNS_4arch4Sm90ELb1ELb0ELb1ELb1ELb0ELb1ELb0ELb1ELb1ELb0ELb0ELb0EEENS1_21CollectiveEpilogueFwdINS6_IJSA_SC_SB_EEES9_SE_SG_Li256ELb1ELb0ELb0ELb0EEENS1_36VarlenDynamicPersistentTileSchedulerILi128ELi80ELi256ELi32ELb0ELb0ELb1ELb1ELb1ELb1EEEEEEEEEvNT_6ParamsE)
        /*0164*/ 	.word	0x00000098
.L_81:


//--------------------- .nv.compat                --------------------------
	.section	.nv.compat,"",@"SHT_CUDA_COMPAT_INFO"
	.align	4
        /*0000*/ 	.byte	0x02, 0x09, 0x01, 0x00, 0x02, 0x02, 0x04, 0x00, 0x02, 0x05, 0x05, 0x00, 0x03, 0x07, 0x01, 0x01
        /*0010*/ 	.byte	0x02, 0x03, 0x01, 0x00, 0x02, 0x06, 0x01, 0x00, 0x04, 0x0b, 0x08, 0x00, 0x00, 0x00, 0x00, 0x00
        /*0020*/ 	.byte	0x00, 0x00, 0x00, 0x00


//--------------------- .nv.info._ZN7cutlass13device_kernelIN5flash11enable_sm90INS1_16FlashAttnFwdSm90INS1_25CollectiveMainloopFwdSm90ILi2EN4cute5tupleIJNS5_1CILi1EEES8_S8_EEENS6_IJNS7_ILi128EEENS7_ILi80EEENS7_ILi256EEEEEELi256ENS_6half_tEfNS_4arch4Sm90ELb0ELb0ELb1ELb0ELb0ELb0ELb0ELb1ELb1ELb0ELb0ELb0EEENS1_21CollectiveEpilogueFwdINS6_IJSA_SC_SB_EEES9_SE_SG_Li256ELb0ELb0ELb0ELb0EEENS1_29StaticPersistentTileSchedulerILb0EEEEEEEEEvNT_6ParamsE --------------------------
	.section	.nv.info._ZN7cutlass13device_kernelIN5flash11enable_sm90INS1_16FlashAttnFwdSm90INS1_25CollectiveMainloopFwdSm90ILi2EN4cute5tupleIJNS5_1CILi1EEES8_S8_EEENS6_IJNS7_ILi128EEENS7_ILi80EEENS7_ILi256EEEEEELi256ENS_6half_tEfNS_4arch4Sm90ELb0ELb0ELb1ELb0ELb0ELb0ELb0ELb1ELb1ELb0ELb0ELb0EEENS1_21CollectiveEpilogueFwdINS6_IJSA_SC_SB_EEES9_SE_SG_Li256ELb0ELb0ELb0ELb0EEENS1_29StaticPersistentTileSchedulerILb0EEEEEEEEEvNT_6ParamsE,"",@"SHT_CUDA_INFO"
	.sectionflags	@""
	.align	4


	//----- nvinfo : EIATTR_CUDA_API_VERSION
	.align		4
        /*0000*/ 	.byte	0x04, 0x37
        /*0002*/ 	.short	(.L_83 - .L_82)
.L_82:
        /*0004*/ 	.word	0x00000082


	//----- nvinfo : EIATTR_KPARAM_INFO
	.align		4
.L_83:
        /*0008*/ 	.byte	0x04, 0x17
        /*000a*/ 	.short	(.L_85 - .L_84)
.L_84:
        /*000c*/ 	.word	0x00000000
        /*0010*/ 	.short	0x0000
        /*0012*/ 	.short	0x0070
        /*0014*/ 	.byte	0x00, 0xf0, 0x01, 0x2e


	//----- nvinfo : EIATTR_SPARSE_MMA_MASK
	.align		4
.L_85:
        /*0018*/ 	.byte	0x03, 0x50
        /*001a*/ 	.short	0x0000


	//----- nvinfo : EIATTR_MAXREG_COUNT
	.align		4
        /*001c*/ 	.byte	0x03, 0x1b
        /*001e*/ 	.short	0x00a8


	//----- nvinfo : EIATTR_NUM_BARRIERS
	.align		4
        /*0020*/ 	.byte	0x02, 0x4c
        /*0022*/ 	.byte	0x09
	.zero		1


	//----- nvinfo : EIATTR_EXTERNS
	.align		4
        /*0024*/ 	.byte	0x04, 0x0f
        /*0026*/ 	.short	(.L_87 - .L_86)


	//   ....[0]....
	.align		4
.L_86:
        /*0028*/ 	.word	index@(__assertfail)


	//----- nvinfo : EIATTR_ANNOTATIONS
	.align		4
.L_87:
        /*002c*/ 	.byte	0x04, 0x55
        /*002e*/ 	.short	(.L_89 - .L_88)


	//   ....[0]....
.L_88:
        /*0030*/ 	.word	0x00000001
        /*0034*/ 	.byte	0x40, 0x09, 0x00, 0x00, 0x01, 0x00, 0x00, 0x00, 0x00, 0x0a, 0x00, 0x00, 0x01, 0x00, 0x00, 0x00
        /* <DEDUP_REMOVED lines=14> */
        /*0124*/ 	.byte	0x50, 0xf0, 0x00, 0x00, 0x01, 0x00, 0x00, 0x00, 0xf0, 0xf1, 0x00, 0x00


	//----- nvinfo : EIATTR_MERCURY_ISA_VERSION
	.align		4
.L_89:
        /*0130*/ 	.byte	0x03, 0x5f
        /*0132*/ 	.short	0x0101


	//----- nvinfo : EIATTR_INT_WARP_WIDE_INSTR_OFFSETS
	.align		4
        /*0134*/ 	.byte	0x04, 0x31
        /*0136*/ 	.short	(.L_91 - .L_90)


	//   ....[0]....
.L_90:
        /*0138*/ 	.word	0x00000180


	//   ....[1]....
        /*013c*/ 	.word	0x000001b0


	//   ....[2]....
        /*0140*/ 	.word	0x00000240


	//   ....[3]....
        /*0144*/ 	.word	0x0000c5c0


	//   ....[4]....
        /*0148*/ 	.word	0x0000c5f0


	//   ....[5]....
        /*014c*/ 	.word	0x0000c6e0


	//   ....[6]....
        /*0150*/ 	.word	0x0000c7a0


	//   ....[7]....
        /*0154*/ 	.word	0x0000c860


	//----- nvinfo : EIATTR_COOP_GROUP_MASK_REGIDS
	.align		4
.L_91:
        /*0158*/ 	.byte	0x04, 0x29
        /*015a*/ 	.short	(.L_93 - .L_92)


	//   ....[0]....
.L_92:
        /*015c*/ 	.word	0xffffffff


	//   ....[1]....
        /*0160*/ 	.word	0xffffffff


	//   ....[2]....
        /*0164*/ 	.word	0xffffffff


	//   ....[3]....
        /*0168*/ 	.word	0xffffffff


	//   ....[4]....
        /*016c*/ 	.word	0xffffffff


	//   ....[5]....
        /*0170*/ 	.word	0xffffffff


	//   ....[6]....
        /*0174*/ 	.word	0xffffffff


	//   ....[7]....
        /*0178*/ 	.word	0xffffffff


	//   ....[8]....
        /*017c*/ 	.word	0xffffffff


	//   ....[9]....
        /*0180*/ 	.word	0xffffffff


	//   ....[10]....
        /*0184*/ 	.word	0xffffffff


	//   ....[11]....
        /*0188*/ 	.word	0xffffffff


	//   ....[12]....
        /*018c*/ 	.word	0xffffffff


	//   ....[13]....
        /*0190*/ 	.word	0xffffffff


	//   ....[14]....
        /*0194*/ 	.word	0xffffffff


	//   ....[15]....
        /*0198*/ 	.word	0xffffffff


	//   ....[16]....
        /*019c*/ 	.word	0xffffffff


	//   ....[17]....
        /*01a0*/ 	.word	0xffffffff


	//   ....[18]....
        /*01a4*/ 	.word	0xffffffff


	//   ....[19]....
        /*01a8*/ 	.word	0xffffffff


	//   ....[20]....
        /*01ac*/ 	.word	0xffffffff


	//   ....[21]....
        /*01b0*/ 	.word	0xffffffff


	//   ....[22]....
        /*01b4*/ 	.word	0xffffffff


	//   ....[23]....
        /*01b8*/ 	.word	0x0500000f


	//   ....[24]....
        /*01bc*/ 	.word	0x0500000f


	//----- nvinfo : EIATTR_COOP_GROUP_INSTR_OFFSETS
	.align		4
.L_93:
        /*01c0*/ 	.byte	0x04, 0x28
        /*01c2*/ 	.short	(.L_95 - .L_94)


	//   ....[0]....
.L_94:
        /*01c4*/ 	.word	0x00000060


	//   ....[1]....
        /*01c8*/ 	.word	0x00000190


	//   ....[2]....
        /*01cc*/ 	.word	0x00000250


	//   ....[3]....
        /*01d0*/ 	.word	0x000003c0


	//   ....[4]....
        /*01d4*/ 	.word	0x00000520


	//   ....[5]....
        /*01d8*/ 	.word	0x00000640


	//   ....[6]....
        /*01dc*/ 	.word	0x000007a0


	//   ....[7]....
        /*01e0*/ 	.word	0x00000d50


	//   ....[8]....
        /*01e4*/ 	.word	0x00004540


	//   ....[9]....
        /*01e8*/ 	.word	0x000045c0


	//   ....[10]....
        /*01ec*/ 	.word	0x00004980


	//   ....[11]....
        /*01f0*/ 	.word	0x00004a10


	//   ....[12]....
        /*01f4*/ 	.word	0x00008b80


	//   ....[13]....
        /*01f8*/ 	.word	0x00008bb0


	//   ....[14]....
        /*01fc*/ 	.word	0x00008f50


	//   ....[15]....
        /*0200*/ 	.word	0x00008fa0


	//   ....[16]....
        /*0204*/ 	.word	0x0000a070


	//   ....[17]....
        /*0208*/ 	.word	0x0000a0b0


	//   ....[18]....
        /*020c*/ 	.word	0x0000a200


	//   ....[19]....
        /*0210*/ 	.word	0x0000a250


	//   ....[20]....
        /*0214*/ 	.word	0x0000ba20


	//   ....[21]....
        /*0218*/ 	.word	0x0000bdb0


	//   ....[22]....
        /*021c*/ 	.word	0x0000f170


	//   ....[23]....
        /*0220*/ 	.word	0x0000f660


	//   ....[24]....
        /*0224*/ 	.word	0x0000fb00


	//----- nvinfo : EIATTR_REG_RECONFIG
	.align		4
.L_95:
        /*0228*/ 	.byte	0x01, 0x54
	.zero		2


	//----- nvinfo : EIATTR_SYSCALL_OFFSETS
	.align		4
        /*022c*/ 	.byte	0x04, 0x46
        /*022e*/ 	.short	(.L_97 - .L_96)


	//   ....[0]....
.L_96:
        /*0230*/ 	.word	0x000010d0


	//   ....[1]....
        /*0234*/ 	.word	0x0000c210


	//   ....[2]....
        /*0238*/ 	.word	0x0000c350


	//   ....[3]....
        /*023c*/ 	.word	0x0000c450


	//----- nvinfo : EIATTR_MBARRIER_INSTR_OFFSETS
	.align		4
.L_97:
        /*0240*/ 	.byte	0x04, 0x39
        /*0242*/ 	.short	(.L_99 - .L_98)


	//   ....[0]....
.L_98:
        /*0244*/ 	.word	0x00000270
        /*0248*/ 	.word	0x000000ff
        /*024c*/ 	.word	0x00038800
        /*0250*/ 	.short	0x0100
        /*0252*/ 	.byte	0x06
	.zero		1


	//   ....[1]....
        /*0254*/ 	.word	0x00000280
        /*0258*/ 	.word	0x000000ff
        /*025c*/ 	.word	0x00038820
        /*0260*/ 	.short	0x0100
        /*0262*/ 	.byte	0x06
	.zero		1


	//   ....[2]....
        /*0264*/ 	.word	0x00000370
        /*0268*/ 	.word	0x000000ff
        /*026c*/ 	.word	0x00038830
        /*0270*/ 	.short	0x0100
        /*0272*/ 	.byte	0x08
	.zero		1


	//   ....[3]....
        /*0274*/ 	.word	0x00000380
        /*0278*/ 	.word	0x000000ff
        /*027c*/ 	.word	0x00038840
        /*0280*/ 	.short	0x0100
        /*0282*/ 	.byte	0x08
	.zero		1


	//   ....[4]....
        /*0284*/ 	.word	0x00000390
        /*0288*/ 	.word	0x000000ff
        /*028c*/ 	.word	0x00038838
        /*0290*/ 	.short	0x0100
        /*0292*/ 	.byte	0x08
	.zero		1


	//   ....[5]....
        /*0294*/ 	.word	0x000003a0
        /*0298*/ 	.word	0x000000ff
        /*029c*/ 	.word	0x00038848
        /*02a0*/ 	.short	0x0100
        /*02a2*/ 	.byte	0x08
	.zero		1


	//   ....[6]....
        /*02a4*/ 	.word	0x000004d0
        /*02a8*/ 	.word	0x000000ff
        /*02ac*/ 	.word	0x00038850
        /*02b0*/ 	.short	0x0100
        /*02b2*/ 	.byte	0x08
	.zero		1


	//   ....[7]....
        /*02b4*/ 	.word	0x000004e0
        /*02b8*/ 	.word	0x000000ff
        /*02bc*/ 	.word	0x00038860
        /*02c0*/ 	.short	0x0100
        /*02c2*/ 	.byte	0x08
	.zero		1


	//   ....[8]....
        /*02c4*/ 	.word	0x000004f0
        /*02c8*/ 	.word	0x000000ff
        /*02cc*/ 	.word	0x00038858
        /*02d0*/ 	.short	0x0100
        /*02d2*/ 	.byte	0x08
	.zero		1


	//   ....[9]....
        /*02d4*/ 	.word	0x00000500
        /*02d8*/ 	.word	0x000000ff
        /*02dc*/ 	.word	0x00038868
        /*02e0*/ 	.short	0x0100
        /*02e2*/ 	.byte	0x08
	.zero		1


	//   ....[10]....
        /*02e4*/ 	.word	0x000005f0
        /*02e8*/ 	.word	0x000000ff
        /*02ec*/ 	.word	0x00038870
        /*02f0*/ 	.short	0x0100
        /*02f2*/ 	.byte	0x06
	.zero		1


	//   ....[11]....
        /*02f4*/ 	.word	0x00000600
        /*02f8*/ 	.word	0x000000ff
        /*02fc*/ 	.word	0x00038880
        /*0300*/ 	.short	0x0100
        /*0302*/ 	.byte	0x06
	.zero		1


	//   ....[12]....
        /*0304*/ 	.word	0x00000610
        /*0308*/ 	.word	0x000000ff
        /*030c*/ 	.word	0x00038878
        /*0310*/ 	.short	0x0100
        /*0312*/ 	.byte	0x06
	.zero		1


	//   ....[13]....
        /*0314*/ 	.word	0x00000620
        /*0318*/ 	.word	0x000000ff
        /*031c*/ 	.word	0x00038888
        /*0320*/ 	.short	0x0100
        /*0322*/ 	.byte	0x06
	.zero		1


	//   ....[14]....
        /*0324*/ 	.word	0x00000750
        /*0328*/ 	.word	0x000000ff
        /*032c*/ 	.word	0x00038890
        /*0330*/ 	.short	0x0100
        /*0332*/ 	.byte	0x08
	.zero		1


	//   ....[15]....
        /*0334*/ 	.word	0x00000760
        /*0338*/ 	.word	0x000000ff
        /*033c*/ 	.word	0x000388a0
        /*0340*/ 	.short	0x0100
        /*0342*/ 	.byte	0x08
	.zero		1


	//   ....[16]....
        /*0344*/ 	.word	0x00000770
        /*0348*/ 	.word	0x000000ff
        /*034c*/ 	.word	0x00038898
        /*0350*/ 	.short	0x0100
        /*0352*/ 	.byte	0x08
	.zero		1


	//   ....[17]....
        /*0354*/ 	.word	0x00000780
        /*0358*/ 	.word	0x000000ff
        /*035c*/ 	.word	0x000388a8
        /*0360*/ 	.short	0x0100
        /*0362*/ 	.byte	0x08
	.zero		1


	//   ....[18]....
        /*0364*/ 	.word	0x000008b0
        /*0368*/ 	.word	0x000000ff
        /*036c*/ 	.word	0x000388b0
        /*0370*/ 	.short	0x0100
        /*0372*/ 	.byte	0x08
	.zero		1


	//   ....[19]....
        /*0374*/ 	.word	0x000008c0
        /*0378*/ 	.word	0x000000ff
        /*037c*/ 	.word	0x000388c0
        /*0380*/ 	.short	0x0100
        /*0382*/ 	.byte	0x08
	.zero		1


	//   ....[20]....
        /*0384*/ 	.word	0x000008d0
        /*0388*/ 	.word	0x000000ff
        /*038c*/ 	.word	0x000388b8
        /*0390*/ 	.short	0x0100
        /*0392*/ 	.byte	0x08
	.zero		1


	//   ....[21]....
        /*0394*/ 	.word	0x000008e0
        /*0398*/ 	.word	0x000000ff
        /*039c*/ 	.word	0x000388c8
        /*03a0*/ 	.short	0x0100
        /*03a2*/ 	.byte	0x08
	.zero		1


	//   ....[22]....
        /*03a4*/ 	.word	0x00001120
        /*03a8*/ 	.word	0x000000ff
        /*03ac*/ 	.word	0x00038800
        /*03b0*/ 	.short	0x010a
        /*03b2*/ 	.byte	0x04
	.zero		1


	//   ....[23]....
        /*03b4*/ 	.word	0x000011c0
        /*03b8*/ 	.word	0x00000000
        /*03bc*/ 	.word	0x00038830
        /*03c0*/ 	.short	0x010a
        /*03c2*/ 	.byte	0x3f
	.zero		1


	//   ....[24]....
        /*03c4*/ 	.word	0x00001240
        /*03c8*/ 	.word	0x00000000
        /*03cc*/ 	.word	0x00038830
        /*03d0*/ 	.short	0x010a
        /*03d2*/ 	.byte	0x3f
	.zero		1


	//   ....[25]....
        /*03d4*/ 	.word	0x000043c0
        /*03d8*/ 	.word	0x00000000
        /*03dc*/ 	.word	0x00000000
        /*03e0*/ 	.short	0x0101
        /*03e2*/ 	.byte	0x3f
	.zero		1


	//   ....[26]....
        /*03e4*/ 	.word	0x00005920
        /*03e8*/ 	.word	0x000000ff
        /*03ec*/ 	.word	0x00038830
        /*03f0*/ 	.short	0x010a
        /*03f2*/ 	.byte	0x3c
	.zero		1


	//   ....[27]....
        /*03f4*/ 	.word	0x00005960
        /*03f8*/ 	.word	0x000000ff
        /*03fc*/ 	.word	0x00038830
        /*0400*/ 	.short	0x010a
        /*0402*/ 	.byte	0x3c
	.zero		1


	//   ....[28]....
        /*0404*/ 	.word	0x000082c0
        /*0408*/ 	.word	0x000000ff
        /*040c*/ 	.word	0x00038850
        /*0410*/ 	.short	0x010a
        /*0412*/ 	.byte	0x05
	.zero		1


	//   ....[29]....
        /*0414*/ 	.word	0x00008300
        /*0418*/ 	.word	0x000000ff
        /*041c*/ 	.word	0x00038850
        /*0420*/ 	.short	0x010a
        /*0422*/ 	.byte	0x05
	.zero		1


	//   ....[30]....
        /*0424*/ 	.word	0x000092b0
        /*0428*/ 	.word	0x000000ae
        /*042c*/ 	.word	0x00000000
        /*0430*/ 	.short	0x0101
        /*0432*/ 	.byte	0x3f
	.zero		1


	//   ....[31]....
        /*0434*/ 	.word	0x000092f0
        /*0438*/ 	.word	0x000000b0
        /*043c*/ 	.word	0x00000000
        /*0440*/ 	.short	0x0101
        /*0442*/ 	.byte	0x3f
	.zero		1


	//   ....[32]....
        /*0444*/ 	.word	0x00009fe0
        /*0448*/ 	.word	0x000000ff
        /*044c*/ 	.word	0x00038850
        /*0450*/ 	.short	0x010a
        /*0452*/ 	.byte	0x07
	.zero		1


	//   ....[33]....
        /*0454*/ 	.word	0x0000a020
        /*0458*/ 	.word	0x000000ff
        /*045c*/ 	.word	0x00038850
        /*0460*/ 	.short	0x010a
        /*0462*/ 	.byte	0x07
	.zero		1


	//   ....[34]....
        /*0464*/ 	.word	0x0000abf0
        /*0468*/ 	.word	0x0000000d
        /*046c*/ 	.word	0x00000000
        /*0470*/ 	.short	0x0101
        /*0472*/ 	.byte	0x3f
	.zero		1


	//   ....[35]....
        /*0474*/ 	.word	0x0000bc90
        /*0478*/ 	.word	0x000000ff
        /*047c*/ 	.word	0x00000000
        /*0480*/ 	.short	0x0101
        /*0482*/ 	.byte	0x06
	.zero		1


	//   ....[36]....
        /*0484*/ 	.word	0x0000cba0
        /*0488*/ 	.word	0x00000006
        /*048c*/ 	.word	0x00038840
        /*0490*/ 	.short	0x010a
        /*0492*/ 	.byte	0x3f
	.zero		1


	//   ....[37]....
        /*0494*/ 	.word	0x0000d1d0
        /*0498*/ 	.word	0x00000009
        /*049c*/ 	.word	0x00038820
        /*04a0*/ 	.short	0x010a
        /*04a2*/ 	.byte	0x3f
	.zero		1


	//   ....[38]....
        /*04a4*/ 	.word	0x0000d4b0
        /*04a8*/ 	.word	0x00000002
        /*04ac*/ 	.word	0x00038840
        /*04b0*/ 	.short	0x010a
        /*04b2*/ 	.byte	0x3f
	.zero		1


	//   ....[39]....
        /*04b4*/ 	.word	0x0000d7c0
        /*04b8*/ 	.word	0x00000002
        /*04bc*/ 	.word	0x00000060
        /*04c0*/ 	.short	0x010a
        /*04c2*/ 	.byte	0x3f
	.zero		1


	//   ....[40]....
        /*04c4*/ 	.word	0x0000ddb0
        /*04c8*/ 	.word	0x00000002
        /*04cc*/ 	.word	0x00038840
        /*04d0*/ 	.short	0x010a
        /*04d2*/ 	.byte	0x3f
	.zero		1


	//   ....[41]....
        /*04d4*/ 	.word	0x0000e0c0
        /*04d8*/ 	.word	0x00000002
        /*04dc*/ 	.word	0x00000060
        /*04e0*/ 	.short	0x010a
        /*04e2*/ 	.byte	0x3f
	.zero		1


	//   ....[42]....
        /*04e4*/ 	.word	0x0000e5d0
        /*04e8*/ 	.word	0x00000002
        /*04ec*/ 	.word	0x00038840
        /*04f0*/ 	.short	0x010a
        /*04f2*/ 	.byte	0x3f
	.zero		1


	//   ....[43]....
        /*04f4*/ 	.word	0x0000e8f0
        /*04f8*/ 	.word	0x00000002
        /*04fc*/ 	.word	0x00000060
        /*0500*/ 	.short	0x010a
        /*0502*/ 	.byte	0x3f
	.zero		1


	//   ....[44]....
        /*0504*/ 	.word	0x0000ecd0
        /*0508*/ 	.word	0x00000003
        /*050c*/ 	.word	0x00038860
        /*0510*/ 	.short	0x010a
        /*0512*/ 	.byte	0x3f
	.zero		1


	//   ....[45]....
        /*0514*/ 	.word	0x0000f0f0
        /*0518*/ 	.word	0x00000000
        /*051c*/ 	.word	0x00038820
        /*0520*/ 	.short	0x010a
        /*0522*/ 	.byte	0x3f
	.zero		1


	//   ....[46]....
        /*0524*/ 	.word	0x0000f290
        /*0528*/ 	.word	0x00000006
        /*052c*/ 	.word	0x00000000
        /*0530*/ 	.short	0x010a
        /*0532*/ 	.byte	0x3f
	.zero		1


	//   ....[47]....
        /*0534*/ 	.word	0x0000f300
        /*0538*/ 	.word	0x00000003
        /*053c*/ 	.word	0x00000000
        /*0540*/ 	.short	0x010a
        /*0542*/ 	.byte	0x3f
	.zero		1


	//   ....[48]....
        /*0544*/ 	.word	0x0000f360
        /*0548*/ 	.word	0x00000010
        /*054c*/ 	.word	0x00000000
        /*0550*/ 	.short	0x010a
        /*0552*/ 	.byte	0x3f
	.zero		1


	//   ....[49]....
        /*0554*/ 	.word	0x0000f390
        /*0558*/ 	.word	0x00000003
        /*055c*/ 	.word	0x00000000
        /*0560*/ 	.short	0x010a
        /*0562*/ 	.byte	0x3f
	.zero		1


	//   ....[50]....
        /*0564*/ 	.word	0x0000f410
        /*0568*/ 	.word	0x00000003
        /*056c*/ 	.word	0x00038800
        /*0570*/ 	.short	0x010a
        /*0572*/ 	.byte	0x3f
	.zero		1


	//   ....[51]....
        /*0574*/ 	.word	0x0000f460
        /*0578*/ 	.word	0x00000000
        /*057c*/ 	.word	0x00038830
        /*0580*/ 	.short	0x010a
        /*0582*/ 	.byte	0x3f
	.zero		1


	//   ....[52]....
        /*0584*/ 	.word	0x0000f4c0
        /*0588*/ 	.word	0x00000005
        /*058c*/ 	.word	0x00038830
        /*0590*/ 	.short	0x010a
        /*0592*/ 	.byte	0x3f
	.zero		1


	//   ....[53]....
        /*0594*/ 	.word	0x0000f520
        /*0598*/ 	.word	0x00000003
        /*059c*/ 	.word	0x00038850
        /*05a0*/ 	.short	0x010a
        /*05a2*/ 	.byte	0x3f
	.zero		1


	//   ....[54]....
        /*05a4*/ 	.word	0x0000f580
        /*05a8*/ 	.word	0x00000003
        /*05ac*/ 	.word	0x00038850
        /*05b0*/ 	.short	0x010a
        /*05b2*/ 	.byte	0x3f
	.zero		1


	//   ....[55]....
        /*05b4*/ 	.word	0x0000f720
        /*05b8*/ 	.word	0x00000006
        /*05bc*/ 	.word	0x00038840
        /*05c0*/ 	.short	0x010a
        /*05c2*/ 	.byte	0x3f
	.zero		1


	//   ....[56]....
        /*05c4*/ 	.word	0x0000f7a0
        /*05c8*/ 	.word	0x00000007
        /*05cc*/ 	.word	0x00038820
        /*05d0*/ 	.short	0x010a
        /*05d2*/ 	.byte	0x3f
	.zero		1


	//   ....[57]....
        /*05d4*/ 	.word	0x0000f7f0
        /*05d8*/ 	.word	0x00000002
        /*05dc*/ 	.word	0x00038840
        /*05e0*/ 	.short	0x010a
        /*05e2*/ 	.byte	0x3f
	.zero		1


	//   ....[58]....
        /*05e4*/ 	.word	0x0000f840
        /*05e8*/ 	.word	0x00000002
        /*05ec*/ 	.word	0x00000060
        /*05f0*/ 	.short	0x010a
        /*05f2*/ 	.byte	0x3f
	.zero		1


	//   ....[59]....
        /*05f4*/ 	.word	0x0000f890
        /*05f8*/ 	.word	0x00000002
        /*05fc*/ 	.word	0x00038840
        /*0600*/ 	.short	0x010a
        /*0602*/ 	.byte	0x3f
	.zero		1


	//   ....[60]....
        /*0604*/ 	.word	0x0000f8e0
        /*0608*/ 	.word	0x00000002
        /*060c*/ 	.word	0x00000060
        /*0610*/ 	.short	0x010a
        /*0612*/ 	.byte	0x3f
	.zero		1


	//   ....[61]....
        /*0614*/ 	.word	0x0000f930
        /*0618*/ 	.word	0x00000002
        /*061c*/ 	.word	0x00038840
        /*0620*/ 	.short	0x010a
        /*0622*/ 	.byte	0x3f
	.zero		1


	//   ....[62]....
        /*0624*/ 	.word	0x0000f980
        /*0628*/ 	.word	0x00000002
        /*062c*/ 	.word	0x00000060
        /*0630*/ 	.short	0x010a
        /*0632*/ 	.byte	0x3f
	.zero		1


	//   ....[63]....
        /*0634*/ 	.word	0x0000f9d0
        /*0638*/ 	.word	0x00000003
        /*063c*/ 	.word	0x00038860
        /*0640*/ 	.short	0x010a
        /*0642*/ 	.byte	0x3f
	.zero		1


	//   ....[64]....
        /*0644*/ 	.word	0x0000fa20
        /*0648*/ 	.word	0x00000000
        /*064c*/ 	.word	0x00038820
        /*0650*/ 	.short	0x010a
        /*0652*/ 	.byte	0x3f
	.zero		1


	//   ....[65]....
        /*0654*/ 	.word	0x0000fbc0
        /*0658*/ 	.word	0x00000006
        /*065c*/ 	.word	0x00000000
        /*0660*/ 	.short	0x010a
        /*0662*/ 	.byte	0x3f
	.zero		1


	//   ....[66]....
        /*0664*/ 	.word	0x0000fc10
        /*0668*/ 	.word	0x00000003
        /*066c*/ 	.word	0x00000000
        /*0670*/ 	.short	0x010a
        /*0672*/ 	.byte	0x3f
	.zero		1


	//   ....[67]....
        /*0674*/ 	.word	0x0000fc60
        /*0678*/ 	.word	0x00000010
        /*067c*/ 	.word	0x00000000
        /*0680*/ 	.short	0x010a
        /*0682*/ 	.byte	0x3f
	.zero		1


	//----- nvinfo : EIATTR_NUM_MBARRIERS
	.align		4
.L_99:
        /*0684*/ 	.byte	0x03, 0x38
        /*0686*/ 	.short	0x0016


	//----- nvinfo : EIATTR_EXIT_INSTR_OFFSETS
	.align		4
        /*0688*/ 	.byte	0x04, 0x1c
        /*068a*/ 	.short	(.L_101 - .L_100)


	//   ....[0]....
.L_100:
        /*068c*/ 	.word	0x000009f0


	//   ....[1]....
        /*0690*/ 	.word	0x0000bd70


	//   ....[2]....
        /*0694*/ 	.word	0x0000bdd0


	//   ....[3]....
        /*0698*/ 	.word	0x0000f3e0


	//----- nvinfo : EIATTR_MAX_THREADS
	.align		4
.L_101:
        /*069c*/ 	.byte	0x04, 0x05
        /*069e*/ 	.short	(.L_103 - .L_102)
.L_102:
        /*06a0*/ 	.word	0x00000180
        /*06a4*/ 	.word	0x00000001
        /*06a8*/ 	.word	0x00000001


	//----- nvinfo : EIATTR_CRS_STACK_SIZE
	.align		4
.L_103:
        /*06ac*/ 	.byte	0x04, 0x1e
        /*06ae*/ 	.short	(.L_105 - .L_104)
.L_104:
        /*06b0*/ 	.word	0x00000000


	//----- nvinfo : EIATTR_CBANK_PARAM_SIZE
	.align		4
.L_105:
        /*06b4*/ 	.byte	0x03, 0x19
        /*06b6*/ 	.short	0x0bf0


	//----- nvinfo : EIATTR_PARAM_CBANK
	.align		4
        /*06b8*/ 	.byte	0x04, 0x0a
        /*06ba*/ 	.short	(.L_107 - .L_106)
	.align		4
.L_106:
        /*06bc*/ 	.word	index@(.nv.constant0._ZN7cutlass13device_kernelIN5flash11enable_sm90INS1_16FlashAttnFwdSm90INS1_25CollectiveMainloopFwdSm90ILi2EN4cute5tupleIJNS5_1CILi1EEES8_S8_EEENS6_IJNS7_ILi128EEENS7_ILi80EEENS7_ILi256EEEEEELi256ENS_6half_tEfNS_4arch4Sm90ELb0ELb0ELb1ELb0ELb0ELb0ELb0ELb1ELb1ELb0ELb0ELb0EEENS1_21CollectiveEpilogueFwdINS6_IJSA_SC_SB_EEES9_SE_SG_Li256ELb0ELb0ELb0ELb0EEENS1_29StaticPersistentTileSchedulerILb0EEEEEEEEEvNT_6ParamsE)
        /*06c0*/ 	.short	0x0210
        /*06c2*/ 	.short	0x0bf0


	//----- nvinfo : EIATTR_SW_WAR
	.align		4
.L_107:
        /*06c4*/ 	.byte	0x04, 0x36
        /*06c6*/ 	.short	(.L_109 - .L_108)
.L_108:
        /*06c8*/ 	.word	0x00000008
.L_109:


//--------------------- .nv.info._ZN7cutlass13device_kernelIN5flash11enable_sm90INS1_16FlashAttnFwdSm90INS1_25CollectiveMainloopFwdSm90ILi2EN4cute5tupleIJNS5_1CILi2EEENS7_ILi1EEES9_EEENS6_IJNS7_ILi128EEENS7_ILi80EEENS7_ILi256EEEEEELi256ENS_6half_tEfNS_4arch4Sm90ELb0ELb0ELb1ELb0ELb0ELb0ELb0ELb1ELb1ELb0ELb0ELb0EEENS1_21CollectiveEpilogueFwdINS6_IJSB_SD_SC_EEESA_SF_SH_Li256ELb0ELb0ELb0ELb0EEENS1_29StaticPersistentTileSchedulerILb0EEEEEEEEEvNT_6ParamsE --------------------------
	.section	.nv.info._ZN7cutlass13device_kernelIN5flash11enable_sm90INS1_16FlashAttnFwdSm90INS1_25CollectiveMainloopFwdSm90ILi2EN4cute5tupleIJNS5_1CILi2EEENS7_ILi1EEES9_EEENS6_IJNS7_ILi128EEENS7_ILi80EEENS7_ILi256EEEEEELi256ENS_6half_tEfNS_4arch4Sm90ELb0ELb0ELb1ELb0ELb0ELb0ELb0ELb1ELb1ELb0ELb0ELb0EEENS1_21CollectiveEpilogueFwdINS6_IJSB_SD_SC_EEESA_SF_SH_Li256ELb0ELb0ELb0ELb0EEENS1_29StaticPersistentTileSchedulerILb0EEEEEEEEEvNT_6ParamsE,"",@"SHT_CUDA_INFO"
	.sectionflags	@""
	.align	4


	//----- nvinfo : EIATTR_CUDA_API_VERSION
	.align		4
        /*0000*/ 	.byte	0x04, 0x37
        /*0002*/ 	.short	(.L_111 - .L_110)
.L_110:
        /*0004*/ 	.word	0x00000082


	//----- nvinfo : EIATTR_KPARAM_INFO
	.align		4
.L_111:
        /*0008*/ 	.byte	0x04, 0x17
        /*000a*/ 	.short	(.L_113 - .L_112)
.L_112:
        /*000c*/ 	.word	0x00000000
        /*0010*/ 	.short	0x0000
        /*0012*/ 	.short	0x0070
        /*0014*/ 	.byte	0x00, 0xf0, 0x01, 0x2e


	//----- nvinfo : EIATTR_SPARSE_MMA_MASK
	.align		4
.L_113:
        /*0018*/ 	.byte	0x03, 0x50
        /*001a*/ 	.short	0x0000


	//----- nvinfo : EIATTR_MAXREG_COUNT
	.align		4
        /*001c*/ 	.byte	0x03, 0x1b
        /*001e*/ 	.short	0x00a8


	//----- nvinfo : EIATTR_NUM_BARRIERS
	.align		4
        /*0020*/ 	.byte	0x02, 0x4c
        /*0022*/ 	.byte	0x09
	.zero		1


	//----- nvinfo : EIATTR_EXTERNS
	.align		4
        /*0024*/ 	.byte	0x04, 0x0f
        /*0026*/ 	.short	(.L_115 - .L_114)


	//   ....[0]....
	.align		4
.L_114:
        /*0028*/ 	.word	index@(__assertfail)


	//----- nvinfo : EIATTR_ANNOTATIONS
	.align		4
.L_115:
        /*002c*/ 	.byte	0x04, 0x55
        /*002e*/ 	.short	(.L_117 - .L_116)


	//   ....[0]....
.L_116:
        /* <DEDUP_REMOVED lines=26> */


	//----- nvinfo : EIATTR_MERCURY_ISA_VERSION
	.align		4
.L_117:
        /*01c0*/ 	.byte	0x03, 0x5f
        /*01c2*/ 	.short	0x0101


	//----- nvinfo : EIATTR_INT_WARP_WIDE_INSTR_OFFSETS
	.align		4
        /*01c4*/ 	.byte	0x04, 0x31
        /*01c6*/ 	.short	(.L_119 - .L_118)


	//   ....[0]....
.L_118:
        /*01c8*/ 	.word	0x00000190


	//   ....[1]....
        /*01cc*/ 	.word	0x000001d0


	//   ....[2]....
        /*01d0*/ 	.word	0x00000240


	//   ....[3]....
        /*01d4*/ 	.word	0x0000c150


	//   ....[4]....
        /*01d8*/ 	.word	0x0000c1a0


	//   ....[5]....
        /*01dc*/ 	.word	0x0000c260


	//   ....[6]....
        /*01e0*/ 	.word	0x0000c320


	//   ....[7]....
        /*01e4*/ 	.word	0x0000c3e0


	//----- nvinfo : EIATTR_COOP_GROUP_MASK_REGIDS
	.align		4
.L_119:
        /*01e8*/ 	.byte	0x04, 0x29
        /*01ea*/ 	.short	(.L_121 - .L_120)


	//   ....[0]....
.L_120:
        /*01ec*/ 	.word	0xffffffff


	//   ....[1]....
        /*01f0*/ 	.word	0xffffffff


	//   ....[2]....
        /*01f4*/ 	.word	0xffffffff


	//   ....[3]....
        /*01f8*/ 	.word	0xffffffff


	//   ....[4]....
        /*01fc*/ 	.word	0xffffffff


	//   ....[5]....
        /*0200*/ 	.word	0xffffffff


	//   ....[6]....
        /*0204*/ 	.word	0xffffffff


	//   ....[7]....
        /*0208*/ 	.word	0xffffffff


	//   ....[8]....
        /*020c*/ 	.word	0xffffffff


	//   ....[9]....
        /*0210*/ 	.word	0xffffffff


	//   ....[10]....
        /*0214*/ 	.word	0xffffffff


	//   ....[11]....
        /*0218*/ 	.word	0xffffffff


	//   ....[12]....
        /*021c*/ 	.word	0xffffffff


	//   ....[13]....
        /*0220*/ 	.word	0xffffffff


	//   ....[14]....
        /*0224*/ 	.word	0xffffffff


	//   ....[15]....
        /*0228*/ 	.word	0xffffffff


	//   ....[16]....
        /*022c*/ 	.word	0xffffffff


	//   ....[17]....
        /*0230*/ 	.word	0xffffffff


	//   ....[18]....
        /*0234*/ 	.word	0xffffffff


	//   ....[19]....
        /*0238*/ 	.word	0xffffffff


	//   ....[20]....
        /*023c*/ 	.word	0xffffffff


	//   ....[21]....
        /*0240*/ 	.word	0xffffffff


	//   ....[22]....
        /*0244*/ 	.word	0xffffffff


	//   ....[23]....
        /*0248*/ 	.word	0xffffffff


	//   ....[24]....
        /*024c*/ 	.word	0x0500000f


	//   ....[25]....
        /*0250*/ 	.word	0x0500000f


	//----- nvinfo : EIATTR_COOP_GROUP_INSTR_OFFSETS
	.align		4
.L_121:
        /*0254*/ 	.byte	0x04, 0x28
        /*0256*/ 	.short	(.L_123 - .L_122)


	//   ....[0]....
.L_122:
        /*0258*/ 	.word	0x00000060


	//   ....[1]....
        /*025c*/ 	.word	0x000001a0


	//   ....[2]....
        /*0260*/ 	.word	0x000001f0


	//   ....[3]....
        /*0264*/ 	.word	0x00000430


	//   ....[4]....
        /*0268*/ 	.word	0x00000660


	//   ....[5]....
        /*026c*/ 	.word	0x00000890


	//   ....[6]....
        /*0270*/ 	.word	0x00000b20


	//   ....[7]....
        /*0274*/ 	.word	0x00000e50


	//   ....[8]....
        /*0278*/ 	.word	0x00001330


	//   ....[9]....
        /*027c*/ 	.word	0x00004820


	//   ....[10]....
        /*0280*/ 	.word	0x000048a0


	//   ....[11]....
        /*0284*/ 	.word	0x00004c40


	//   ....[12]....
        /*0288*/ 	.word	0x00004cc0


	//   ....[13]....
        /*028c*/ 	.word	0x00008680


	//   ....[14]....
        /*0290*/ 	.word	0x000086b0


	//   ....[15]....
        /*0294*/ 	.word	0x000086d0


	//   ....[16]....
        /*0298*/ 	.word	0x000086f0


	//   ....[17]....
        /*029c*/ 	.word	0x00009ac0


	//   ....[18]....
        /*02a0*/ 	.word	0x00009ad0


	//   ....[19]....
        /*02a4*/ 	.word	0x00009b70


	//   ....[20]....
        /*02a8*/ 	.word	0x00009b90


	//   ....[21]....
        /*02ac*/ 	.word	0x0000b490


	//   ....[22]....
        /*02b0*/ 	.word	0x0000b880


	//   ....[23]....
        /*02b4*/ 	.word	0x0000ef30


	//   ....[24]....
        /*02b8*/ 	.word	0x0000f440


	//   ....[25]....
        /*02bc*/ 	.word	0x0000f8e0


	//----- nvinfo : EIATTR_REG_RECONFIG
	.align		4
.L_123:
        /*02c0*/ 	.byte	0x01, 0x54
	.zero		2


	//----- nvinfo : EIATTR_SYSCALL_OFFSETS
	.align		4
        /*02c4*/ 	.byte	0x04, 0x46
        /*02c6*/ 	.short	(.L_125 - .L_124)


	//   ....[0]....
.L_124:
        /*02c8*/ 	.word	0x000016b0


	//   ....[1]....
        /*02cc*/ 	.word	0x0000bd90


	//   ....[2]....
        /*02d0*/ 	.word	0x0000bed0


	//   ....[3]....
        /*02d4*/ 	.word	0x0000bfd0


	//----- nvinfo : EIATTR_MBARRIER_INSTR_OFFSETS
	.align		4
.L_125:
        /*02d8*/ 	.byte	0x04, 0x39
        /*02da*/ 	.short	(.L_127 - .L_126)


	//   ....[0]....
.L_126:
        /*02dc*/ 	.word	0x000002d0
        /*02e0*/ 	.word	0x000000ff
        /*02e4*/ 	.word	0x00038800
        /*02e8*/ 	.short	0x0100
        /*02ea*/ 	.byte	0x08
	.zero		1


	//   ....[1]....
        /*02ec*/ 	.word	0x000002e0
        /*02f0*/ 	.word	0x000000ff
        /*02f4*/ 	.word	0x00038820
        /*02f8*/ 	.short	0x0100
        /*02fa*/ 	.byte	0x08
	.zero		1


	//   ....[2]....
        /*02fc*/ 	.word	0x000003d0
        /*0300*/ 	.word	0x000000ff
        /*0304*/ 	.word	0x00038830
        /*0308*/ 	.short	0x0100
        /*030a*/ 	.byte	0x08
	.zero		1


	//   ....[3]....
        /*030c*/ 	.word	0x000003e0
        /*0310*/ 	.word	0x000000ff
        /*0314*/ 	.word	0x00038840
        /*0318*/ 	.short	0x0100
        /*031a*/ 	.byte	0x08
	.zero		1


	//   ....[4]....
        /*031c*/ 	.word	0x000003f0
        /*0320*/ 	.word	0x000000ff
        /*0324*/ 	.word	0x00038838
        /*0328*/ 	.short	0x0100
        /*032a*/ 	.byte	0x08
	.zero		1


	//   ....[5]....
        /*032c*/ 	.word	0x00000400
        /*0330*/ 	.word	0x000000ff
        /*0334*/ 	.word	0x00038848
        /*0338*/ 	.short	0x0100
        /*033a*/ 	.byte	0x08
	.zero		1


	//   ....[6]....
        /*033c*/ 	.word	0x00000610
        /*0340*/ 	.word	0x000000ff
        /*0344*/ 	.word	0x00038850
        /*0348*/ 	.short	0x0100
        /*034a*/ 	.byte	0x08
	.zero		1


	//   ....[7]....
        /*034c*/ 	.word	0x00000620
        /*0350*/ 	.word	0x000000ff
        /*0354*/ 	.word	0x00038860
        /*0358*/ 	.short	0x0100
        /*035a*/ 	.byte	0x08
	.zero		1


	//   ....[8]....
        /*035c*/ 	.word	0x00000630
        /*0360*/ 	.word	0x000000ff
        /*0364*/ 	.word	0x00038858
        /*0368*/ 	.short	0x0100
        /*036a*/ 	.byte	0x08
	.zero		1


	//   ....[9]....
        /*036c*/ 	.word	0x00000640
        /*0370*/ 	.word	0x000000ff
        /*0374*/ 	.word	0x00038868
        /*0378*/ 	.short	0x0100
        /*037a*/ 	.byte	0x08
	.zero		1


	//   ....[10]....
        /*037c*/ 	.word	0x00000840
        /*0380*/ 	.word	0x000000ff
        /*0384*/ 	.word	0x00038870
        /*0388*/ 	.short	0x0100
        /*038a*/ 	.byte	0x08
	.zero		1


	//   ....[11]....
        /*038c*/ 	.word	0x00000850
        /*0390*/ 	.word	0x000000ff
        /*0394*/ 	.word	0x00038880
        /*0398*/ 	.short	0x0100
        /*039a*/ 	.byte	0x08
	.zero		1


	//   ....[12]....
        /*039c*/ 	.word	0x00000860
        /*03a0*/ 	.word	0x000000ff
        /*03a4*/ 	.word	0x00038878
        /*03a8*/ 	.short	0x0100
        /*03aa*/ 	.byte	0x08
	.zero		1


	//   ....[13]....
        /*03ac*/ 	.word	0x00000870
        /*03b0*/ 	.word	0x000000ff
        /*03b4*/ 	.word	0x00038888
        /*03b8*/ 	.short	0x0100
        /*03ba*/ 	.byte	0x08
	.zero		1


	//   ....[14]....
        /*03bc*/ 	.word	0x00000ad0
        /*03c0*/ 	.word	0x000000ff
        /*03c4*/ 	.word	0x00038890
        /*03c8*/ 	.short	0x0100
        /*03ca*/ 	.byte	0x08
	.zero		1


	//   ....[15]....
        /*03cc*/ 	.word	0x00000ae0
        /*03d0*/ 	.word	0x000000ff
        /*03d4*/ 	.word	0x000388a0
        /*03d8*/ 	.short	0x0100
        /*03da*/ 	.byte	0x08
	.zero		1


	//   ....[16]....
        /*03dc*/ 	.word	0x00000af0
        /*03e0*/ 	.word	0x000000ff
        /*03e4*/ 	.word	0x00038898
        /*03e8*/ 	.short	0x0100
        /*03ea*/ 	.byte	0x08
	.zero		1


	//   ....[17]....
        /*03ec*/ 	.word	0x00000b00
        /*03f0*/ 	.word	0x000000ff
        /*03f4*/ 	.word	0x000388a8
        /*03f8*/ 	.short	0x0100
        /*03fa*/ 	.byte	0x08
	.zero		1


	//   ....[18]....
        /*03fc*/ 	.word	0x00000da0
        /*0400*/ 	.word	0x000000ff
        /*0404*/ 	.word	0x000388b0
        /*0408*/ 	.short	0x0100
        /*040a*/ 	.byte	0x08
	.zero		1


	//   ....[19]....
        /*040c*/ 	.word	0x00000db0
        /*0410*/ 	.word	0x000000ff
        /*0414*/ 	.word	0x000388c0
        /*0418*/ 	.short	0x0100
        /*041a*/ 	.byte	0x08
	.zero		1


	//   ....[20]....
        /*041c*/ 	.word	0x00000dc0
        /*0420*/ 	.word	0x000000ff
        /*0424*/ 	.word	0x000388b8
        /*0428*/ 	.short	0x0100
        /*042a*/ 	.byte	0x08
	.zero		1


	//   ....[21]....
        /*042c*/ 	.word	0x00000dd0
        /*0430*/ 	.word	0x000000ff
        /*0434*/ 	.word	0x000388c8
        /*0438*/ 	.short	0x0100
        /*043a*/ 	.byte	0x08
	.zero		1


	//   ....[22]....
        /*043c*/ 	.word	0x00001740
        /*0440*/ 	.word	0x000000ff
        /*0444*/ 	.word	0x00038800
        /*0448*/ 	.short	0x010a
        /*044a*/ 	.byte	0x06
	.zero		1


	//   ....[23]....
        /*044c*/ 	.word	0x000017e0
        /*0450*/ 	.word	0x00000000
        /*0454*/ 	.word	0x00038830
        /*0458*/ 	.short	0x010a
        /*045a*/ 	.byte	0x3f
	.zero		1


	//   ....[24]....
        /*045c*/ 	.word	0x00001820
        /*0460*/ 	.word	0x00000000
        /*0464*/ 	.word	0x00038830
        /*0468*/ 	.short	0x010a
        /*046a*/ 	.byte	0x3f
	.zero		1


	//   ....[25]....
        /*046c*/ 	.word	0x00004f30
        /*0470*/ 	.word	0x00000000
        /*0474*/ 	.word	0x00000000
        /*0478*/ 	.short	0x0101
        /*047a*/ 	.byte	0x3f
	.zero		1


	//   ....[26]....
        /*047c*/ 	.word	0x000056a0
        /*0480*/ 	.word	0x000000ff
        /*0484*/ 	.word	0x00038830
        /*0488*/ 	.short	0x010a
        /*048a*/ 	.byte	0x3c
	.zero		1


	//   ....[27]....
        /*048c*/ 	.word	0x000056e0
        /*0490*/ 	.word	0x000000ff
        /*0494*/ 	.word	0x00038830
        /*0498*/ 	.short	0x010a
        /*049a*/ 	.byte	0x3c
	.zero		1


	//   ....[28]....
        /*049c*/ 	.word	0x00007c40
        /*04a0*/ 	.word	0x000000ff
        /*04a4*/ 	.word	0x00038850
        /*04a8*/ 	.short	0x010a
        /*04aa*/ 	.byte	0x04
	.zero		1


	//   ....[29]....
        /*04ac*/ 	.word	0x00007c80
        /*04b0*/ 	.word	0x000000ff
        /*04b4*/ 	.word	0x00038850
        /*04b8*/ 	.short	0x010a
        /*04ba*/ 	.byte	0x04
	.zero		1


	//   ....[30]....
        /*04bc*/ 	.word	0x00008db0
        /*04c0*/ 	.word	0x00000005
        /*04c4*/ 	.word	0x00000000
        /*04c8*/ 	.short	0x0101
        /*04ca*/ 	.byte	0x3f
	.zero		1


	//   ....[31]....
        /*04cc*/ 	.word	0x00009180
        /*04d0*/ 	.word	0x0000009a
        /*04d4*/ 	.word	0x00000000
        /*04d8*/ 	.short	0x0101
        /*04da*/ 	.byte	0x3f
	.zero		1


	//   ....[32]....
        /*04dc*/ 	.word	0x00009a30
        /*04e0*/ 	.word	0x000000ff
        /*04e4*/ 	.word	0x00038850
        /*04e8*/ 	.short	0x010a
        /*04ea*/ 	.byte	0x08
	.zero		1


	//   ....[33]....
        /*04ec*/ 	.word	0x00009a70
        /*04f0*/ 	.word	0x000000ff
        /*04f4*/ 	.word	0x00038850
        /*04f8*/ 	.short	0x010a
        /*04fa*/ 	.byte	0x08
	.zero		1


	//   ....[34]....
        /*04fc*/ 	.word	0x0000adf0
        /*0500*/ 	.word	0x00000014
        /*0504*/ 	.word	0x00000000
        /*0508*/ 	.short	0x0101
        /*050a*/ 	.byte	0x3f
	.zero		1


	//   ....[35]....
        /*050c*/ 	.word	0x0000b730
        /*0510*/ 	.word	0x000000ff
        /*0514*/ 	.word	0x00000000
        /*0518*/ 	.short	0x0101
        /*051a*/ 	.byte	0x07
	.zero		1


	//   ....[36]....
        /*051c*/ 	.word	0x0000b740
        /*0520*/ 	.word	0x000000ff
        /*0524*/ 	.word	0x00000000
        /*0528*/ 	.short	0x0101
        /*052a*/ 	.byte	0x06
	.zero		1


	//   ....[37]....
        /*052c*/ 	.word	0x0000c750
        /*0530*/ 	.word	0x00000004
        /*0534*/ 	.word	0x00038840
        /*0538*/ 	.short	0x010a
        /*053a*/ 	.byte	0x3f
	.zero		1


	//   ....[38]....
        /*053c*/ 	.word	0x0000cde0
        /*0540*/ 	.word	0x0000000a
        /*0544*/ 	.word	0x00038820
        /*0548*/ 	.short	0x010a
        /*054a*/ 	.byte	0x3f
	.zero		1


	//   ....[39]....
        /*054c*/ 	.word	0x0000d0d0
        /*0550*/ 	.word	0x00000002
        /*0554*/ 	.word	0x00038840
        /*0558*/ 	.short	0x010a
        /*055a*/ 	.byte	0x3f
	.zero		1


	//   ....[40]....
        /*055c*/ 	.word	0x0000d420
        /*0560*/ 	.word	0x00000002
        /*0564*/ 	.word	0x00038860
        /*0568*/ 	.short	0x010a
        /*056a*/ 	.byte	0x3f
	.zero		1


	//   ....[41]....
        /*056c*/ 	.word	0x0000da10
        /*0570*/ 	.word	0x00000002
        /*0574*/ 	.word	0x00038840
        /*0578*/ 	.short	0x010a
        /*057a*/ 	.byte	0x3f
	.zero		1


	//   ....[42]....
        /*057c*/ 	.word	0x0000dd60
        /*0580*/ 	.word	0x00000002
        /*0584*/ 	.word	0x00038860
        /*0588*/ 	.short	0x010a
        /*058a*/ 	.byte	0x3f
	.zero		1


	//   ....[43]....
        /*058c*/ 	.word	0x0000e2c0
        /*0590*/ 	.word	0x00000002
        /*0594*/ 	.word	0x00038840
        /*0598*/ 	.short	0x010a
        /*059a*/ 	.byte	0x3f
	.zero		1


	//   ....[44]....
        /*059c*/ 	.word	0x0000e610
        /*05a0*/ 	.word	0x00000002
        /*05a4*/ 	.word	0x00038860
        /*05a8*/ 	.short	0x010a
        /*05aa*/ 	.byte	0x3f
	.zero		1


	//   ....[45]....
        /*05ac*/ 	.word	0x0000ea10
        /*05b0*/ 	.word	0x00000003
        /*05b4*/ 	.word	0x00038860
        /*05b8*/ 	.short	0x010a
        /*05ba*/ 	.byte	0x3f
	.zero		1


	//   ....[46]....
        /*05bc*/ 	.word	0x0000eeb0
        /*05c0*/ 	.word	0x00000000
        /*05c4*/ 	.word	0x00038820
        /*05c8*/ 	.short	0x010a
        /*05ca*/ 	.byte	0x3f
	.zero		1


	//   ....[47]....
        /*05cc*/ 	.word	0x0000f070
        /*05d0*/ 	.word	0x00000006
        /*05d4*/ 	.word	0x00000000
        /*05d8*/ 	.short	0x010a
        /*05da*/ 	.byte	0x3f
	.zero		1


	//   ....[48]....
        /*05dc*/ 	.word	0x0000f0e0
        /*05e0*/ 	.word	0x00000003
        /*05e4*/ 	.word	0x00000000
        /*05e8*/ 	.short	0x010a
        /*05ea*/ 	.byte	0x3f
	.zero		1


	//   ....[49]....
        /*05ec*/ 	.word	0x0000f140
        /*05f0*/ 	.word	0x00000010
        /*05f4*/ 	.word	0x00000000
        /*05f8*/ 	.short	0x010a
        /*05fa*/ 	.byte	0x3f
	.zero		1


	//   ....[50]....
        /*05fc*/ 	.word	0x0000f170
        /*0600*/ 	.word	0x00000003
        /*0604*/ 	.word	0x00000000
        /*0608*/ 	.short	0x010a
        /*060a*/ 	.byte	0x3f
	.zero		1


	//   ....[51]....
        /*060c*/ 	.word	0x0000f1f0
        /*0610*/ 	.word	0x00000003
        /*0614*/ 	.word	0x00038800
        /*0618*/ 	.short	0x010a
        /*061a*/ 	.byte	0x3f
	.zero		1


	//   ....[52]....
        /*061c*/ 	.word	0x0000f240
        /*0620*/ 	.word	0x00000000
        /*0624*/ 	.word	0x00038830
        /*0628*/ 	.short	0x010a
        /*062a*/ 	.byte	0x3f
	.zero		1


	//   ....[53]....
        /*062c*/ 	.word	0x0000f2a0
        /*0630*/ 	.word	0x00000004
        /*0634*/ 	.word	0x00038830
        /*0638*/ 	.short	0x010a
        /*063a*/ 	.byte	0x3f
	.zero		1


	//   ....[54]....
        /*063c*/ 	.word	0x0000f300
        /*0640*/ 	.word	0x00000003
        /*0644*/ 	.word	0x00038850
        /*0648*/ 	.short	0x010a
        /*064a*/ 	.byte	0x3f
	.zero		1


	//   ....[55]....
        /*064c*/ 	.word	0x0000f360
        /*0650*/ 	.word	0x00000007
        /*0654*/ 	.word	0x00038850
        /*0658*/ 	.short	0x010a
        /*065a*/ 	.byte	0x3f
	.zero		1


	//   ....[56]....
        /*065c*/ 	.word	0x0000f500
        /*0660*/ 	.word	0x00000004
        /*0664*/ 	.word	0x00038840
        /*0668*/ 	.short	0x010a
        /*066a*/ 	.byte	0x3f
	.zero		1


	//   ....[57]....
        /*066c*/ 	.word	0x0000f580
        /*0670*/ 	.word	0x00000007
        /*0674*/ 	.word	0x00038820
        /*0678*/ 	.short	0x010a
        /*067a*/ 	.byte	0x3f
	.zero		1


	//   ....[58]....
        /*067c*/ 	.word	0x0000f5d0
        /*0680*/ 	.word	0x00000002
        /*0684*/ 	.word	0x00038840
        /*0688*/ 	.short	0x010a
        /*068a*/ 	.byte	0x3f
	.zero		1


	//   ....[59]....
        /*068c*/ 	.word	0x0000f620
        /*0690*/ 	.word	0x00000002
        /*0694*/ 	.word	0x00038860
        /*0698*/ 	.short	0x010a
        /*069a*/ 	.byte	0x3f
	.zero		1


	//   ....[60]....
        /*069c*/ 	.word	0x0000f670
        /*06a0*/ 	.word	0x00000002
        /*06a4*/ 	.word	0x00038840
        /*06a8*/ 	.short	0x010a
        /*06aa*/ 	.byte	0x3f
	.zero		1


	//   ....[61]....
        /*06ac*/ 	.word	0x0000f6c0
        /*06b0*/ 	.word	0x00000002
        /*06b4*/ 	.word	0x00038860
        /*06b8*/ 	.short	0x010a
        /*06ba*/ 	.byte	0x3f
	.zero		1


	//   ....[62]....
        /*06bc*/ 	.word	0x0000f710
        /*06c0*/ 	.word	0x00000002
        /*06c4*/ 	.word	0x00038840
        /*06c8*/ 	.short	0x010a
        /*06ca*/ 	.byte	0x3f
	.zero		1


	//   ....[63]....
        /*06cc*/ 	.word	0x0000f760
        /*06d0*/ 	.word	0x00000002
        /*06d4*/ 	.word	0x00038860
        /*06d8*/ 	.short	0x010a
        /*06da*/ 	.byte	0x3f
	.zero		1


	//   ....[64]....
        /*06dc*/ 	.word	0x0000f7b0
        /*06e0*/ 	.word	0x00000003
        /*06e4*/ 	.word	0x00038860
        /*06e8*/ 	.short	0x010a
        /*06ea*/ 	.byte	0x3f
	.zero		1


	//   ....[65]....
        /*06ec*/ 	.word	0x0000f800
        /*06f0*/ 	.word	0x00000000
        /*06f4*/ 	.word	0x00038820
        /*06f8*/ 	.short	0x010a
        /*06fa*/ 	.byte	0x3f
	.zero		1


	//   ....[66]....
        /*06fc*/ 	.word	0x0000f9a0
        /*0700*/ 	.word	0x00000006
        /*0704*/ 	.word	0x00000000
        /*0708*/ 	.short	0x010a
        /*070a*/ 	.byte	0x3f
	.zero		1


	//   ....[67]....
        /*070c*/ 	.word	0x0000f9f0
        /*0710*/ 	.word	0x00000003
        /*0714*/ 	.word	0x00000000
        /*0718*/ 	.short	0x010a
        /*071a*/ 	.byte	0x3f
	.zero		1


	//   ....[68]....
        /*071c*/ 	.word	0x0000fa40
        /*0720*/ 	.word	0x00000010
        /*0724*/ 	.word	0x00000000
        /*0728*/ 	.short	0x010a
        /*072a*/ 	.byte	0x3f
	.zero		1


	//----- nvinfo : EIATTR_NUM_MBARRIERS
	.align		4
.L_127:
        /*072c*/ 	.byte	0x03, 0x38
        /*072e*/ 	.short	0x0016


	//----- nvinfo : EIATTR_EXIT_INSTR_OFFSETS
	.align		4
        /*0730*/ 	.byte	0x04, 0x1c
        /*0732*/ 	.short	(.L_129 - .L_128)


	//   ....[0]....
.L_128:
        /*0734*/ 	.word	0x00000f90


	//   ....[1]....
        /*0738*/ 	.word	0x0000b840


	//   ....[2]....
        /*073c*/ 	.word	0x0000b8a0


	//   ....[3]....
        /*0740*/ 	.word	0x0000f1c0


	//----- nvinfo : EIATTR_MAX_THREADS
	.align		4
.L_129:
        /*0744*/ 	.byte	0x04, 0x05
        /*0746*/ 	.short	(.L_131 - .L_130)
.L_130:
        /*0748*/ 	.word	0x00000180
        /*074c*/ 	.word	0x00000001
        /*0750*/ 	.word	0x00000001


	//----- nvinfo : EIATTR_CRS_STACK_SIZE
	.align		4
.L_131:
        /*0754*/ 	.byte	0x04, 0x1e
        /*0756*/ 	.short	(.L_133 - .L_132)
.L_132:
        /*0758*/ 	.word	0x00000000


	//----- nvinfo : EIATTR_CBANK_PARAM_SIZE
	.align		4
.L_133:
        /*075c*/ 	.byte	0x03, 0x19
        /*075e*/ 	.short	0x0bf0


	//----- nvinfo : EIATTR_PARAM_CBANK
	.align		4
        /*0760*/ 	.byte	0x04, 0x0a
        /*0762*/ 	.short	(.L_135 - .L_134)
	.align		4
.L_134:
        /*0764*/ 	.word	index@(.nv.constant0._ZN7cutlass13device_kernelIN5flash11enable_sm90INS1_16FlashAttnFwdSm90INS1_25CollectiveMainloopFwdSm90ILi2EN4cute5tupleIJNS5_1CILi2EEENS7_ILi1EEES9_EEENS6_IJNS7_ILi128EEENS7_ILi80EEENS7_ILi256EEEEEELi256ENS_6half_tEfNS_4arch4Sm90ELb0ELb0ELb1ELb0ELb0ELb0ELb0ELb1ELb1ELb0ELb0ELb0EEENS1_21CollectiveEpilogueFwdINS6_IJSB_SD_SC_EEESA_SF_SH_Li256ELb0ELb0ELb0ELb0EEENS1_29StaticPersistentTileSchedulerILb0EEEEEEEEEvNT_6ParamsE)
        /*0768*/ 	.short	0x0210
        /*076a*/ 	.short	0x0bf0


	//----- nvinfo : EIATTR_SW_WAR
	.align		4
.L_135:
        /*076c*/ 	.byte	0x04, 0x36
        /*076e*/ 	.short	(.L_137 - .L_136)
.L_136:
        /*0770*/ 	.word	0x00000008
.L_137:


//--------------------- .nv.info._ZN7cutlass13device_kernelIN5flash11enable_sm90INS1_16FlashAttnFwdSm90INS1_25CollectiveMainloopFwdSm90ILi2EN4cute5tupleIJNS5_1CILi1EEES8_S8_EEENS6_IJNS7_ILi128EEENS7_ILi80EEENS7_ILi256EEEEEELi256ENS_6half_tEfNS_4arch4Sm90ELb0ELb0ELb1ELb1ELb0ELb0ELb0ELb1ELb1ELb0ELb0ELb0EEENS1_21CollectiveEpilogueFwdINS6_IJSA_SC_SB_EEES9_SE_SG_Li256ELb1ELb0ELb0ELb0EEENS1_36VarlenDynamicPersistentTileSchedulerILi128ELi80ELi256ELi32ELb0ELb0ELb1ELb0ELb1ELb1EEEEEEEEEvNT_6ParamsE --------------------------
	.section	.nv.info._ZN7cutlass13device_kernelIN5flash11enable_sm90INS1_16FlashAttnFwdSm90INS1_25CollectiveMainloopFwdSm90ILi2EN4cute5tupleIJNS5_1CILi1EEES8_S8_EEENS6_IJNS7_ILi128EEENS7_ILi80EEENS7_ILi256EEEEEELi256ENS_6half_tEfNS_4arch4Sm90ELb0ELb0ELb1ELb1ELb0ELb0ELb0ELb1ELb1ELb0ELb0ELb0EEENS1_21CollectiveEpilogueFwdINS6_IJSA_SC_SB_EEES9_SE_SG_Li256ELb1ELb0ELb0ELb0EEENS1_36VarlenDynamicPersistentTileSchedulerILi128ELi80ELi256ELi32ELb0ELb0ELb1ELb0ELb1ELb1EEEEEEEEEvNT_6ParamsE,"",@"SHT_CUDA_INFO"
	.sectionflags	@""
	.align	4


	//----- nvinfo : EIATTR_CUDA_API_VERSION
	.align		4
        /*0000*/ 	.byte	0x04, 0x37
        /*0002*/ 	.short	(.L_139 - .L_138)
.L_138:
        /*0004*/ 	.word	0x00000082


	//----- nvinfo : EIATTR_KPARAM_INFO
	.align		4
.L_139:
        /*0008*/ 	.byte	0x04, 0x17
        /*000a*/ 	.short	(.L_141 - .L_140)
.L_140:
        /*000c*/ 	.word	0x00000000
        /*0010*/ 	.short	0x0000
        /*0012*/ 	.short	0x0070
        /*0014*/ 	.byte	0x00, 0xf0, 0x01, 0x28


	//----- nvinfo : EIATTR_SPARSE_MMA_MASK
	.align		4
.L_141:
        /*0018*/ 	.byte	0x03, 0x50
        /*001a*/ 	.short	0x0000


	//----- nvinfo : EIATTR_MAXREG_COUNT
	.align		4
        /*001c*/ 	.byte	0x03, 0x1b
        /*001e*/ 	.short	0x00a8


	//----- nvinfo : EIATTR_NUM_BARRIERS
	.align		4
        /*0020*/ 	.byte	0x02, 0x4c
        /*0022*/ 	.byte	0x09
	.zero		1


	//----- nvinfo : EIATTR_EXTERNS
	.align		4
        /*0024*/ 	.byte	0x04, 0x0f
        /*0026*/ 	.short	(.L_143 - .L_142)


	//   ....[0]....
	.align		4
.L_142:
        /*0028*/ 	.word	index@(__assertfail)


	//----- nvinfo : EIATTR_ANNOTATIONS
	.align		4
.L_143:
        /*002c*/ 	.byte	0x04, 0x55
        /*002e*/ 	.short	(.L_145 - .L_144)


	//   ....[0]....
.L_144:
        /* <DEDUP_REMOVED lines=39> */


	//----- nvinfo : EIATTR_MERCURY_ISA_VERSION
	.align		4
.L_145:
        /*0290*/ 	.byte	0x03, 0x5f
        /*0292*/ 	.short	0x0101


	//----- nvinfo : EIATTR_UNUSED_LOAD_BYTE_OFFSET
	.align		4
        /*0294*/ 	.byte	0x04, 0x44
        /*0296*/ 	.short	(.L_147 - .L_146)


	//   ....[0]....
.L_146:
        /*0298*/ 	.word	0x00000a40
        /*029c*/ 	.word	0x0000fff0


	//   ....[1]....
        /*02a0*/ 	.word	0x0000b3e0
        /*02a4*/ 	.word	0x0000fff0


	//----- nvinfo : EIATTR_INT_WARP_WIDE_INSTR_OFFSETS
	.align		4
.L_147:
        /*02a8*/ 	.byte	0x04, 0x31
        /*02aa*/ 	.short	(.L_149 - .L_148)


	//   ....[0]....
.L_148:
        /*02ac*/ 	.word	0x00000160


	//   ....[1]....
        /*02b0*/ 	.word	0x000001a0


	//   ....[2]....
        /*02b4*/ 	.word	0x00000210


	//   ....[3]....
        /*02b8*/ 	.word	0x00008da0


	//   ....[4]....
        /*02bc*/ 	.word	0x0000ef00


	//   ....[5]....
        /*02c0*/ 	.word	0x0000efa0


	//   ....[6]....
        /*02c4*/ 	.word	0x0000f430


	//   ....[7]....
        /*02c8*/ 	.word	0x0000f460


	//   ....[8]....
        /*02cc*/ 	.word	0x0000f670


	//   ....[9]....
        /*02d0*/ 	.word	0x0000f760


	//   ....[10]....
        /*02d4*/ 	.word	0x0000f850


	//   ....[11]....
        /*02d8*/ 	.word	0x00011f50


	//   ....[12]....
        /*02dc*/ 	.word	0x00011ff0


	//----- nvinfo : EIATTR_COOP_GROUP_MASK_REGIDS
	.align		4
.L_149:
        /*02e0*/ 	.byte	0x04, 0x29
        /*02e2*/ 	.short	(.L_151 - .L_150)


	//   ....[0]....
.L_150:
        /*02e4*/ 	.word	0xffffffff


	//   ....[1]....
        /*02e8*/ 	.word	0xffffffff


	//   ....[2]....
        /*02ec*/ 	.word	0xffffffff


	//   ....[3]....
        /*02f0*/ 	.word	0xffffffff


	//   ....[4]....
        /*02f4*/ 	.word	0xffffffff


	//   ....[5]....
        /*02f8*/ 	.word	0xffffffff


	//   ....[6]....
        /*02fc*/ 	.word	0xffffffff


	//   ....[7]....
        /*0300*/ 	.word	0xffffffff


	//   ....[8]....
        /*0304*/ 	.word	0xffffffff


	//   ....[9]....
        /*0308*/ 	.word	0xffffffff


	//   ....[10]....
        /*030c*/ 	.word	0xffffffff


	//   ....[11]....
        /*0310*/ 	.word	0xffffffff


	//   ....[12]....
        /*0314*/ 	.word	0xffffffff


	//   ....[13]....
        /*0318*/ 	.word	0xffffffff


	//   ....[14]....
        /*031c*/ 	.word	0xffffffff


	//   ....[15]....
        /*0320*/ 	.word	0xffffffff


	//   ....[16]....
        /*0324*/ 	.word	0xffffffff


	//   ....[17]....
        /*0328*/ 	.word	0xffffffff


	//   ....[18]....
        /*032c*/ 	.word	0xffffffff


	//   ....[19]....
        /*0330*/ 	.word	0xffffffff


	//   ....[20]....
        /*0334*/ 	.word	0xffffffff


	//   ....[21]....
        /*0338*/ 	.word	0xffffffff


	//   ....[22]....
        /*033c*/ 	.word	0xffffffff


	//   ....[23]....
        /*0340*/ 	.word	0xffffffff


	//   ....[24]....
        /*0344*/ 	.word	0xffffffff


	//   ....[25]....
        /*0348*/ 	.word	0xffffffff


	//   ....[26]....
        /*034c*/ 	.word	0xffffffff


	//   ....[27]....
        /*0350*/ 	.word	0xffffffff


	//   ....[28]....
        /*0354*/ 	.word	0xffffffff


	//   ....[29]....
        /*0358*/ 	.word	0xffffffff


	//   ....[30]....
        /*035c*/ 	.word	0xffffffff


	//   ....[31]....
        /*0360*/ 	.word	0xffffffff


	//   ....[32]....
        /*0364*/ 	.word	0xffffffff


	//   ....[33]....
        /*0368*/ 	.word	0xffffffff


	//   ....[34]....
        /*036c*/ 	.word	0xffffffff


	//   ....[35]....
        /*0370*/ 	.word	0xffffffff


	//   ....[36]....
        /*0374*/ 	.word	0xffffffff


	//   ....[37]....
        /*0378*/ 	.word	0xffffffff


	//   ....[38]....
        /*037c*/ 	.word	0xffffffff


	//   ....[39]....
        /*0380*/ 	.word	0xffffffff


	//   ....[40]....
        /*0384*/ 	.word	0xffffffff


	//   ....[41]....
        /*0388*/ 	.word	0xffffffff


	//   ....[42]....
        /*038c*/ 	.word	0xffffffff


	//   ....[43]....
        /*0390*/ 	.word	0xffffffff


	//   ....[44]....
        /*0394*/ 	.word	0xffffffff


	//   ....[45]....
        /*0398*/ 	.word	0xffffffff


	//   ....[46]....
        /*039c*/ 	.word	0xffffffff


	//   ....[47]....
        /*03a0*/ 	.word	0xffffffff


	//   ....[48]....
        /*03a4*/ 	.word	0xffffffff


	//   ....[49]....
        /*03a8*/ 	.word	0xffffffff


	//   ....[50]....
        /*03ac*/ 	.word	0xffffffff


	//   ....[51]....
        /*03b0*/ 	.word	0xffffffff


	//   ....[52]....
        /*03b4*/ 	.word	0xffffffff


	//   ....[53]....
        /*03b8*/ 	.word	0xffffffff


	//   ....[54]....
        /*03bc*/ 	.word	0x0500000f


	//   ....[55]....
        /*03c0*/ 	.word	0x0500000f


	//   ....[56]....
        /*03c4*/ 	.word	0x0500000f


	//   ....[57]....
        /*03c8*/ 	.word	0x0500000f


	//   ....[58]....
        /*03cc*/ 	.word	0x0500000f


	//   ....[59]....
        /*03d0*/ 	.word	0x0500000f


	//   ....[60]....
        /*03d4*/ 	.word	0x0500000f


	//   ....[61]....
        /*03d8*/ 	.word	0x0500000f


	//   ....[62]....
        /*03dc*/ 	.word	0x0500000f


	//   ....[63]....
        /*03e0*/ 	.word	0x0500000f


	//   ....[64]....
        /*03e4*/ 	.word	0x0500000f


	//   ....[65]....
        /*03e8*/ 	.word	0x0500000f


	//   ....[66]....
        /*03ec*/ 	.word	0x0500000f


	//   ....[67]....
        /*03f0*/ 	.word	0x0500000f


	//   ....[68]....
        /*03f4*/ 	.word	0x0500000f


	//   ....[69]....
        /*03f8*/ 	.word	0x0500000f


	//   ....[70]....
        /*03fc*/ 	.word	0x0500000f


	//   ....[71]....
        /*0400*/ 	.word	0x0500000f


	//   ....[72]....
        /*0404*/ 	.word	0x0500000f


	//----- nvinfo : EIATTR_COOP_GROUP_INSTR_OFFSETS
	.align		4
.L_151:
        /*0408*/ 	.byte	0x04, 0x28
        /*040a*/ 	.short	(.L_153 - .L_152)


	//   ....[0]....
.L_152:
        /*040c*/ 	.word	0x00000060


	//   ....[1]....
        /*0410*/ 	.word	0x00000170


	//   ....[2]....
        /*0414*/ 	.word	0x000001c0


	//   ....[3]....
        /*0418*/ 	.word	0x000003f0


	//   ....[4]....
        /*041c*/ 	.word	0x00000550


	//   ....[5]....
        /*0420*/ 	.word	0x00000670


	//   ....[6]....
        /*0424*/ 	.word	0x000007d0


	//   ....[7]....
        /*0428*/ 	.word	0x00001610


	//   ....[8]....
        /*042c*/ 	.word	0x00004ce0


	//   ....[9]....
        /*0430*/ 	.word	0x00004d50


	//   ....[10]....
        /*0434*/ 	.word	0x000050c0


	//   ....[11]....
        /*0438*/ 	.word	0x00005170


	//   ....[12]....
        /*043c*/ 	.word	0x00008ff0


	//   ....[13]....
        /*0440*/ 	.word	0x00009050


	//   ....[14]....
        /*0444*/ 	.word	0x00009630


	//   ....[15]....
        /*0448*/ 	.word	0x00009690


	//   ....[16]....
        /*044c*/ 	.word	0x0000a700


	//   ....[17]....
        /*0450*/ 	.word	0x0000a7b0


	//   ....[18]....
        /*0454*/ 	.word	0x0000a880


	//   ....[19]....
        /*0458*/ 	.word	0x0000aa60


	//   ....[20]....
        /*045c*/ 	.word	0x0000e020


	//   ....[21]....
        /*0460*/ 	.word	0x0000e1c0


	//   ....[22]....
        /*0464*/ 	.word	0x0000e1f0


	//   ....[23]....
        /*0468*/ 	.word	0x0000e230


	//   ....[24]....
        /*046c*/ 	.word	0x0000e290


	//   ....[25]....
        /*0470*/ 	.word	0x0000e2f0


	//   ....[26]....
        /*0474*/ 	.word	0x0000e330


	//   ....[27]....
        /*0478*/ 	.word	0x0000e4f0


	//   ....[28]....
        /*047c*/ 	.word	0x0000e550


	//   ....[29]....
        /*0480*/ 	.word	0x0000e590


	//   ....[30]....
        /*0484*/ 	.word	0x0000e5d0


	//   ....[31]....
        /*0488*/ 	.word	0x0000e600


	//   ....[32]....
        /*048c*/ 	.word	0x0000e630


	//   ....[33]....
        /*0490*/ 	.word	0x0000e6c0


	//   ....[34]....
        /*0494*/ 	.word	0x0000e6f0


	//   ....[35]....
        /*0498*/ 	.word	0x0000e780


	//   ....[36]....
        /*049c*/ 	.word	0x000124b0


	//   ....[37]....
        /*04a0*/ 	.word	0x000124c0


	//   ....[38]....
        /*04a4*/ 	.word	0x000125e0


	//   ....[39]....
        /*04a8*/ 	.word	0x00012640


	//   ....[40]....
        /*04ac*/ 	.word	0x00012680


	//   ....[41]....
        /*04b0*/ 	.word	0x000126c0


	//   ....[42]....
        /*04b4*/ 	.word	0x000126f0


	//   ....[43]....
        /*04b8*/ 	.word	0x00012720


	//   ....[44]....
        /*04bc*/ 	.word	0x000128c0


	//   ....[45]....
        /*04c0*/ 	.word	0x00012920


	//   ....[46]....
        /*04c4*/ 	.word	0x00012960


	//   ....[47]....
        /*04c8*/ 	.word	0x000129a0


	//   ....[48]....
        /*04cc*/ 	.word	0x000129d0


	//   ....[49]....
        /*04d0*/ 	.word	0x00012a00


	//   ....[50]....
        /*04d4*/ 	.word	0x00012ac0


	//   ....[51]....
        /*04d8*/ 	.word	0x00012ae0


	//   ....[52]....
        /*04dc*/ 	.word	0x00012b50


	//   ....[53]....
        /*04e0*/ 	.word	0x00012fa0


	//   ....[54]....
        /*04e4*/ 	.word	0x000134c0


	//   ....[55]....
        /*04e8*/ 	.word	0x000138e0


	//   ....[56]....
        /*04ec*/ 	.word	0x00013970


	//   ....[57]....
        /*04f0*/ 	.word	0x00013a10


	//   ....[58]....
        /*04f4*/ 	.word	0x00013ac0


	//   ....[59]....
        /*04f8*/ 	.word	0x00013b40


	//   ....[60]....
        /*04fc*/ 	.word	0x00013bc0


	//   ....[61]....
        /*0500*/ 	.word	0x00013c40


	//   ....[62]....
        /*0504*/ 	.word	0x00013cc0


	//   ....[63]....
        /*0508*/ 	.word	0x00013d50


	//   ....[64]....
        /*050c*/ 	.word	0x00013e00


	//   ....[65]....
        /*0510*/ 	.word	0x00013e80


	//   ....[66]....
        /*0514*/ 	.word	0x00013f00


	//   ....[67]....
        /*0518*/ 	.word	0x00013f80


	//   ....[68]....
        /*051c*/ 	.word	0x00014000


	//   ....[69]....
        /*0520*/ 	.word	0x00014070


	//   ....[70]....
        /*0524*/ 	.word	0x00014110


	//   ....[71]....
        /*0528*/ 	.word	0x000141a0


	//   ....[72]....
        /*052c*/ 	.word	0x000142c0


	//----- nvinfo : EIATTR_REG_RECONFIG
	.align		4
.L_153:
        /*0530*/ 	.byte	0x01, 0x54
	.zero		2


	//----- nvinfo : EIATTR_SYSCALL_OFFSETS
	.align		4
        /*0534*/ 	.byte	0x04, 0x46
        /*0536*/ 	.short	(.L_155 - .L_154)


	//   ....[0]....
.L_154:
        /*0538*/ 	.word	0x000017f0


	//   ....[1]....
        /*053c*/ 	.word	0x0000f130


	//   ....[2]....
        /*0540*/ 	.word	0x0000f270


	//   ....[3]....
        /*0544*/ 	.word	0x0000f370


	//----- nvinfo : EIATTR_MBARRIER_INSTR_OFFSETS
	.align		4
.L_155:
        /*0548*/ 	.byte	0x04, 0x39
        /*054a*/ 	.short	(.L_157 - .L_156)


	//   ....[0]....
.L_156:
        /*054c*/ 	.word	0x000002a0
        /*0550*/ 	.word	0x000000ff
        /*0554*/ 	.word	0x00038800
        /*0558*/ 	.short	0x0100
        /*055a*/ 	.byte	0x08
	.zero		1


	//   ....[1]....
        /*055c*/ 	.word	0x000002b0
        /*0560*/ 	.word	0x000000ff
        /*0564*/ 	.word	0x00038820
        /*0568*/ 	.short	0x0100
        /*056a*/ 	.byte	0x08
	.zero		1


	//   ....[2]....
        /*056c*/ 	.word	0x000003a0
        /*0570*/ 	.word	0x000000ff
        /*0574*/ 	.word	0x00038830
        /*0578*/ 	.short	0x0100
        /*057a*/ 	.byte	0x08
	.zero		1


	//   ....[3]....
        /*057c*/ 	.word	0x000003b0
        /*0580*/ 	.word	0x000000ff
        /*0584*/ 	.word	0x00038840
        /*0588*/ 	.short	0x0100
        /*058a*/ 	.byte	0x08
	.zero		1


	//   ....[4]....
        /*058c*/ 	.word	0x000003c0
        /*0590*/ 	.word	0x000000ff
        /*0594*/ 	.word	0x00038838
        /*0598*/ 	.short	0x0100
        /*059a*/ 	.byte	0x08
	.zero		1


	//   ....[5]....
        /*059c*/ 	.word	0x000003d0
        /*05a0*/ 	.word	0x000000ff
        /*05a4*/ 	.word	0x00038848
        /*05a8*/ 	.short	0x0100
        /*05aa*/ 	.byte	0x08
	.zero		1


	//   ....[6]....
        /*05ac*/ 	.word	0x00000500
        /*05b0*/ 	.word	0x000000ff
        /*05b4*/ 	.word	0x00038850
        /*05b8*/ 	.short	0x0100
        /*05ba*/ 	.byte	0x08
	.zero		1


	//   ....[7]....
        /*05bc*/ 	.word	0x00000510
        /*05c0*/ 	.word	0x000000ff
        /*05c4*/ 	.word	0x00038860
        /*05c8*/ 	.short	0x0100
        /*05ca*/ 	.byte	0x08
	.zero		1


	//   ....[8]....
        /*05cc*/ 	.word	0x00000520
        /*05d0*/ 	.word	0x000000ff
        /*05d4*/ 	.word	0x00038858
        /*05d8*/ 	.short	0x0100
        /*05da*/ 	.byte	0x08
	.zero		1


	//   ....[9]....
        /*05dc*/ 	.word	0x00000530
        /*05e0*/ 	.word	0x000000ff
        /*05e4*/ 	.word	0x00038868
        /*05e8*/ 	.short	0x0100
        /*05ea*/ 	.byte	0x08
	.zero		1


	//   ....[10]....
        /*05ec*/ 	.word	0x00000620
        /*05f0*/ 	.word	0x000000ff
        /*05f4*/ 	.word	0x00038870
        /*05f8*/ 	.short	0x0100
        /*05fa*/ 	.byte	0x06
	.zero		1


	//   ....[11]....
        /*05fc*/ 	.word	0x00000630
        /*0600*/ 	.word	0x000000ff
        /*0604*/ 	.word	0x00038880
        /*0608*/ 	.short	0x0100
        /*060a*/ 	.byte	0x06
	.zero		1


	//   ....[12]....
        /*060c*/ 	.word	0x00000640
        /*0610*/ 	.word	0x000000ff
        /*0614*/ 	.word	0x00038878
        /*0618*/ 	.short	0x0100
        /*061a*/ 	.byte	0x06
	.zero		1


	//   ....[13]....
        /*061c*/ 	.word	0x00000650
        /*0620*/ 	.word	0x000000ff
        /*0624*/ 	.word	0x00038888
        /*0628*/ 	.short	0x0100
        /*062a*/ 	.byte	0x06
	.zero		1


	//   ....[14]....
        /*062c*/ 	.word	0x00000780
        /*0630*/ 	.word	0x000000ff
        /*0634*/ 	.word	0x00038890
        /*0638*/ 	.short	0x0100
        /*063a*/ 	.byte	0x08
	.zero		1


	//   ....[15]....
        /*063c*/ 	.word	0x00000790
        /*0640*/ 	.word	0x000000ff
        /*0644*/ 	.word	0x000388a0
        /*0648*/ 	.short	0x0100
        /*064a*/ 	.byte	0x08
	.zero		1


	//   ....[16]....
        /*064c*/ 	.word	0x000007a0
        /*0650*/ 	.word	0x000000ff
        /*0654*/ 	.word	0x00038898
        /*0658*/ 	.short	0x0100
        /*065a*/ 	.byte	0x08
	.zero		1


	//   ....[17]....
        /*065c*/ 	.word	0x000007b0
        /*0660*/ 	.word	0x000000ff
        /*0664*/ 	.word	0x000388a8
        /*0668*/ 	.short	0x0100
        /*066a*/ 	.byte	0x08
	.zero		1


	//   ....[18]....
        /*066c*/ 	.word	0x000008e0
        /*0670*/ 	.word	0x000000ff
        /*0674*/ 	.word	0x000388b0
        /*0678*/ 	.short	0x0100
        /*067a*/ 	.byte	0x08
	.zero		1


	//   ....[19]....
        /*067c*/ 	.word	0x000008f0
        /*0680*/ 	.word	0x000000ff
        /*0684*/ 	.word	0x000388c0
        /*0688*/ 	.short	0x0100
        /*068a*/ 	.byte	0x08
	.zero		1


	//   ....[20]....
        /*068c*/ 	.word	0x00000900
        /*0690*/ 	.word	0x000000ff
        /*0694*/ 	.word	0x000388b8
        /*0698*/ 	.short	0x0100
        /*069a*/ 	.byte	0x08
	.zero		1


	//   ....[21]....
        /*069c*/ 	.word	0x00000910
        /*06a0*/ 	.word	0x000000ff
        /*06a4*/ 	.word	0x000388c8
        /*06a8*/ 	.short	0x0100
        /*06aa*/ 	.byte	0x08
	.zero		1


	//   ....[22]....
        /*06ac*/ 	.word	0x000018c0
        /*06b0*/ 	.word	0x00000005
        /*06b4*/ 	.word	0x00038800
        /*06b8*/ 	.short	0x010a
        /*06ba*/ 	.byte	0x3f
	.zero		1


	//   ....[23]....
        /*06bc*/ 	.word	0x00001930
        /*06c0*/ 	.word	0x00000000
        /*06c4*/ 	.word	0x00038830
        /*06c8*/ 	.short	0x010a
        /*06ca*/ 	.byte	0x3f
	.zero		1


	//   ....[24]....
        /*06cc*/ 	.word	0x000019a0
        /*06d0*/ 	.word	0x00000000
        /*06d4*/ 	.word	0x00038830
        /*06d8*/ 	.short	0x010a
        /*06da*/ 	.byte	0x3f
	.zero		1


	//   ....[25]....
        /*06dc*/ 	.word	0x00004b60
        /*06e0*/ 	.word	0x00000000
        /*06e4*/ 	.word	0x00000000
        /*06e8*/ 	.short	0x0101
        /*06ea*/ 	.byte	0x3f
	.zero		1


	//   ....[26]....
        /*06ec*/ 	.word	0x00006050
        /*06f0*/ 	.word	0x000000ff
        /*06f4*/ 	.word	0x00038830
        /*06f8*/ 	.short	0x010a
        /*06fa*/ 	.byte	0x04
	.zero		1


	//   ....[27]....
        /*06fc*/ 	.word	0x000060a0
        /*0700*/ 	.word	0x000000ff
        /*0704*/ 	.word	0x00038830
        /*0708*/ 	.short	0x010a
        /*070a*/ 	.byte	0x04
	.zero		1


	//   ....[28]....
        /*070c*/ 	.word	0x00008940
        /*0710*/ 	.word	0x000000ff
        /*0714*/ 	.word	0x00038850
        /*0718*/ 	.short	0x010a
        /*071a*/ 	.byte	0x04
	.zero		1


	//   ....[29]....
        /*071c*/ 	.word	0x00008980
        /*0720*/ 	.word	0x000000ff
        /*0724*/ 	.word	0x00038850
        /*0728*/ 	.short	0x010a
        /*072a*/ 	.byte	0x04
	.zero		1


	//   ....[30]....
        /*072c*/ 	.word	0x00009be0
        /*0730*/ 	.word	0x000000ff
        /*0734*/ 	.word	0x00000000
        /*0738*/ 	.short	0x0101
        /*073a*/ 	.byte	0x06
	.zero		1


	//   ....[31]....
        /*073c*/ 	.word	0x00009c20
        /*0740*/ 	.word	0x000000ff
        /*0744*/ 	.word	0x00000000
        /*0748*/ 	.short	0x0101
        /*074a*/ 	.byte	0x04
	.zero		1


	//   ....[32]....
        /*074c*/ 	.word	0x0000a650
        /*0750*/ 	.word	0x0000000b
        /*0754*/ 	.word	0x00038850
        /*0758*/ 	.short	0x010a
        /*075a*/ 	.byte	0x3f
	.zero		1


	//   ....[33]....
        /*075c*/ 	.word	0x0000a690
        /*0760*/ 	.word	0x0000000b
        /*0764*/ 	.word	0x00038850
        /*0768*/ 	.short	0x010a
        /*076a*/ 	.byte	0x3f
	.zero		1


	//   ....[34]....
        /*076c*/ 	.word	0x0000ab80
        /*0770*/ 	.word	0x0000000b
        /*0774*/ 	.word	0x00000000
        /*0778*/ 	.short	0x0101
        /*077a*/ 	.byte	0x3f
	.zero		1


	//   ....[35]....
        /*077c*/ 	.word	0x0000cbc0
        /*0780*/ 	.word	0x00000098
        /*0784*/ 	.word	0x00000000
        /*0788*/ 	.short	0x0101
        /*078a*/ 	.byte	0x3f
	.zero		1


	//   ....[36]....
        /*078c*/ 	.word	0x0000fbc0
        /*0790*/ 	.word	0x00000008
        /*0794*/ 	.word	0x00038840
        /*0798*/ 	.short	0x010a
        /*079a*/ 	.byte	0x3f
	.zero		1


	//   ....[37]....
        /*079c*/ 	.word	0x00010240
        /*07a0*/ 	.word	0x00000009
        /*07a4*/ 	.word	0x00038820
        /*07a8*/ 	.short	0x010a
        /*07aa*/ 	.byte	0x3f
	.zero		1


	//   ....[38]....
        /*07ac*/ 	.word	0x00010590
        /*07b0*/ 	.word	0x00000002
        /*07b4*/ 	.word	0x00038840
        /*07b8*/ 	.short	0x010a
        /*07ba*/ 	.byte	0x3f
	.zero		1


	//   ....[39]....
        /*07bc*/ 	.word	0x000108e0
        /*07c0*/ 	.word	0x00000003
        /*07c4*/ 	.word	0x00000060
        /*07c8*/ 	.short	0x010a
        /*07ca*/ 	.byte	0x3f
	.zero		1


	//   ....[40]....
        /*07cc*/ 	.word	0x00010f60
        /*07d0*/ 	.word	0x00000002
        /*07d4*/ 	.word	0x00038840
        /*07d8*/ 	.short	0x010a
        /*07da*/ 	.byte	0x3f
	.zero		1


	//   ....[41]....
        /*07dc*/ 	.word	0x000112b0
        /*07e0*/ 	.word	0x00000002
        /*07e4*/ 	.word	0x00000060
        /*07e8*/ 	.short	0x010a
        /*07ea*/ 	.byte	0x3f
	.zero		1


	//   ....[42]....
        /*07ec*/ 	.word	0x00011830
        /*07f0*/ 	.word	0x00000002
        /*07f4*/ 	.word	0x00038840
        /*07f8*/ 	.short	0x010a
        /*07fa*/ 	.byte	0x3f
	.zero		1


	//   ....[43]....
        /*07fc*/ 	.word	0x00011b80
        /*0800*/ 	.word	0x00000002
        /*0804*/ 	.word	0x00000060
        /*0808*/ 	.short	0x010a
        /*080a*/ 	.byte	0x3f
	.zero		1


	//   ....[44]....
        /*080c*/ 	.word	0x000120b0
        /*0810*/ 	.word	0x00000003
        /*0814*/ 	.word	0x00038860
        /*0818*/ 	.short	0x010a
        /*081a*/ 	.byte	0x3f
	.zero		1


	//   ....[45]....
        /*081c*/ 	.word	0x00012f20
        /*0820*/ 	.word	0x00000000
        /*0824*/ 	.word	0x00038820
        /*0828*/ 	.short	0x010a
        /*082a*/ 	.byte	0x3f
	.zero		1


	//   ....[46]....
        /*082c*/ 	.word	0x00013100
        /*0830*/ 	.word	0x00000006
        /*0834*/ 	.word	0x00000000
        /*0838*/ 	.short	0x010a
        /*083a*/ 	.byte	0x3f
	.zero		1


	//   ....[47]....
        /*083c*/ 	.word	0x00013170
        /*0840*/ 	.word	0x00000007
        /*0844*/ 	.word	0x00000000
        /*0848*/ 	.short	0x010a
        /*084a*/ 	.byte	0x3f
	.zero		1


	//   ....[48]....
        /*084c*/ 	.word	0x000131e0
        /*0850*/ 	.word	0x00000004
        /*0854*/ 	.word	0x00000000
        /*0858*/ 	.short	0x010a
        /*085a*/ 	.byte	0x3f
	.zero		1


	//   ....[49]....
        /*085c*/ 	.word	0x00013210
        /*0860*/ 	.word	0x00000003
        /*0864*/ 	.word	0x00000000
        /*0868*/ 	.short	0x010a
        /*086a*/ 	.byte	0x3f
	.zero		1


	//   ....[50]....
        /*086c*/ 	.word	0x00013270
        /*0870*/ 	.word	0x00000005
        /*0874*/ 	.word	0x00038800
        /*0878*/ 	.short	0x010a
        /*087a*/ 	.byte	0x3f
	.zero		1


	//   ....[51]....
        /*087c*/ 	.word	0x000132c0
        /*0880*/ 	.word	0x00000000
        /*0884*/ 	.word	0x00038830
        /*0888*/ 	.short	0x010a
        /*088a*/ 	.byte	0x3f
	.zero		1


	//   ....[52]....
        /*088c*/ 	.word	0x00013330
        /*0890*/ 	.word	0x00000004
        /*0894*/ 	.word	0x00038830
        /*0898*/ 	.short	0x010a
        /*089a*/ 	.byte	0x3f
	.zero		1


	//   ....[53]....
        /*089c*/ 	.word	0x00013390
        /*08a0*/ 	.word	0x00000003
        /*08a4*/ 	.word	0x00038850
        /*08a8*/ 	.short	0x010a
        /*08aa*/ 	.byte	0x3f
	.zero		1


	//   ....[54]....
        /*08ac*/ 	.word	0x000133e0
        /*08b0*/ 	.word	0x0000000b
        /*08b4*/ 	.word	0x00038850
        /*08b8*/ 	.short	0x010a
        /*08ba*/ 	.byte	0x3f
	.zero		1


	//   ....[55]....
        /*08bc*/ 	.word	0x00013580
        /*08c0*/ 	.word	0x00000008
        /*08c4*/ 	.word	0x00038840
        /*08c8*/ 	.short	0x010a
        /*08ca*/ 	.byte	0x3f
	.zero		1


	//   ....[56]....
        /*08cc*/ 	.word	0x00013600
        /*08d0*/ 	.word	0x00000008
        /*08d4*/ 	.word	0x00038820
        /*08d8*/ 	.short	0x010a
        /*08da*/ 	.byte	0x3f
	.zero		1


	//   ....[57]....
        /*08dc*/ 	.word	0x00013650
        /*08e0*/ 	.word	0x00000002
        /*08e4*/ 	.word	0x00038840
        /*08e8*/ 	.short	0x010a
        /*08ea*/ 	.byte	0x3f
	.zero		1


	//   ....[58]....
        /*08ec*/ 	.word	0x000136a0
        /*08f0*/ 	.word	0x00000003
        /*08f4*/ 	.word	0x00000060
        /*08f8*/ 	.short	0x010a
        /*08fa*/ 	.byte	0x3f
	.zero		1


	//   ....[59]....
        /*08fc*/ 	.word	0x000136f0
        /*0900*/ 	.word	0x00000002
        /*0904*/ 	.word	0x00038840
        /*0908*/ 	.short	0x010a
        /*090a*/ 	.byte	0x3f
	.zero		1


	//   ....[60]....
        /*090c*/ 	.word	0x00013740
        /*0910*/ 	.word	0x00000002
        /*0914*/ 	.word	0x00000060
        /*0918*/ 	.short	0x010a
        /*091a*/ 	.byte	0x3f
	.zero		1


	//   ....[61]....
        /*091c*/ 	.word	0x00013790
        /*0920*/ 	.word	0x00000002
        /*0924*/ 	.word	0x00038840
        /*0928*/ 	.short	0x010a
        /*092a*/ 	.byte	0x3f
	.zero		1


	//   ....[62]....
        /*092c*/ 	.word	0x000137e0
        /*0930*/ 	.word	0x00000002
        /*0934*/ 	.word	0x00000060
        /*0938*/ 	.short	0x010a
        /*093a*/ 	.byte	0x3f
	.zero		1


	//   ....[63]....
        /*093c*/ 	.word	0x00013830
        /*0940*/ 	.word	0x00000003
        /*0944*/ 	.word	0x00038860
        /*0948*/ 	.short	0x010a
        /*094a*/ 	.byte	0x3f
	.zero		1


	//   ....[64]....
        /*094c*/ 	.word	0x000141e0
        /*0950*/ 	.word	0x00000000
        /*0954*/ 	.word	0x00038820
        /*0958*/ 	.short	0x010a
        /*095a*/ 	.byte	0x3f
	.zero		1


	//   ....[65]....
        /*095c*/ 	.word	0x00014380
        /*0960*/ 	.word	0x00000006
        /*0964*/ 	.word	0x00000000
        /*0968*/ 	.short	0x010a
        /*096a*/ 	.byte	0x3f
	.zero		1


	//   ....[66]....
        /*096c*/ 	.word	0x000143d0
        /*0970*/ 	.word	0x00000007
        /*0974*/ 	.word	0x00000000
        /*0978*/ 	.short	0x010a
        /*097a*/ 	.byte	0x3f
	.zero		1


	//   ....[67]....
        /*097c*/ 	.word	0x00014420
        /*0980*/ 	.word	0x00000004
        /*0984*/ 	.word	0x00000000
        /*0988*/ 	.short	0x010a
        /*098a*/ 	.byte	0x3f
	.zero		1


	//----- nvinfo : EIATTR_NUM_MBARRIERS
	.align		4
.L_157:
        /*098c*/ 	.byte	0x03, 0x38
        /*098e*/ 	.short	0x0016


	//----- nvinfo : EIATTR_EXIT_INSTR_OFFSETS
	.align		4
        /*0990*/ 	.byte	0x04, 0x1c
        /*0992*/ 	.short	(.L_159 - .L_158)


	//   ....[0]....
.L_158:
        /*0994*/ 	.word	0x00000a80


	//   ....[1]....
        /*0998*/ 	.word	0x0000dfe0


	//   ....[2]....
        /*099c*/ 	.word	0x0000e040


	//   ....[3]....
        /*09a0*/ 	.word	0x00013260


	//----- nvinfo : EIATTR_MAX_THREADS
	.align		4
.L_159:
        /*09a4*/ 	.byte	0x04, 0x05
        /*09a6*/ 	.short	(.L_161 - .L_160)
.L_160:
        /*09a8*/ 	.word	0x00000180
        /*09ac*/ 	.word	0x00000001
        /*09b0*/ 	.word	0x00000001


	//----- nvinfo : EIATTR_CRS_STACK_SIZE
	.align		4
.L_161:
        /*09b4*/ 	.byte	0x04, 0x1e
        /*09b6*/ 	.short	(.L_163 - .L_162)
.L_162:
        /*09b8*/ 	.word	0x00000000


	//----- nvinfo : EIATTR_CBANK_PARAM_SIZE
	.align		4
.L_163:
        /*09bc*/ 	.byte	0x03, 0x19
        /*09be*/ 	.short	0x0a70


	//----- nvinfo : EIATTR_PARAM_CBANK
	.align		4
        /*09c0*/ 	.byte	0x04, 0x0a
        /*09c2*/ 	.short	(.L_165 - .L_164)
	.align		4
.L_164:
        /*09c4*/ 	.word	index@(.nv.constant0._ZN7cutlass13device_kernelIN5flash11enable_sm90INS1_16FlashAttnFwdSm90INS1_25CollectiveMainloopFwdSm90ILi2EN4cute5tupleIJNS5_1CILi1EEES8_S8_EEENS6_IJNS7_ILi128EEENS7_ILi80EEENS7_ILi256EEEEEELi256ENS_6half_tEfNS_4arch4Sm90ELb0ELb0ELb1ELb1ELb0ELb0ELb0ELb1ELb1ELb0ELb0ELb0EEENS1_21CollectiveEpilogueFwdINS6_IJSA_SC_SB_EEES9_SE_SG_Li256ELb1ELb0ELb0ELb0EEENS1_36VarlenDynamicPersistentTileSchedulerILi128ELi80ELi256ELi32ELb0ELb0ELb1ELb0ELb1ELb1EEEEEEEEEvNT_6ParamsE)
        /*09c8*/ 	.short	0x0210
        /*09ca*/ 	.short	0x0a70


	//----- nvinfo : EIATTR_SW_WAR
	.align		4
.L_165:
        /*09cc*/ 	.byte	0x04, 0x36
        /*09ce*/ 	.short	(.L_167 - .L_166)
.L_166:
        /*09d0*/ 	.word	0x00000008
.L_167:


//--------------------- .nv.info._ZN7cutlass13device_kernelIN5flash11enable_sm90INS1_16FlashAttnFwdSm90INS1_25CollectiveMainloopFwdSm90ILi2EN4cute5tupleIJNS5_1CILi1EEES8_S8_EEENS6_IJNS7_ILi128EEENS7_ILi80EEENS7_ILi256EEEEEELi256ENS_6half_tEfNS_4arch4Sm90ELb0ELb0ELb1ELb1ELb0ELb1ELb0ELb1ELb1ELb0ELb0ELb0EEENS1_21CollectiveEpilogueFwdINS6_IJSA_SC_SB_EEES9_SE_SG_Li256ELb1ELb0ELb0ELb0EEENS1_36VarlenDynamicPersistentTileSchedulerILi128ELi80ELi256ELi32ELb0ELb0ELb1ELb0ELb1ELb1EEEEEEEEEvNT_6ParamsE --------------------------
	.section	.nv.info._ZN7cutlass13device_kernelIN5flash11enable_sm90INS1_16FlashAttnFwdSm90INS1_25CollectiveMainloopFwdSm90ILi2EN4cute5tupleIJNS5_1CILi1EEES8_S8_EEENS6_IJNS7_ILi128EEENS7_ILi80EEENS7_ILi256EEEEEELi256ENS_6half_tEfNS_4arch4Sm90ELb0ELb0ELb1ELb1ELb0ELb1ELb0ELb1ELb1ELb0ELb0ELb0EEENS1_21CollectiveEpilogueFwdINS6_IJSA_SC_SB_EEES9_SE_SG_Li256ELb1ELb0ELb0ELb0EEENS1_36VarlenDynamicPersistentTileSchedulerILi128ELi80ELi256ELi32ELb0ELb0ELb1ELb0ELb1ELb1EEEEEEEEEvNT_6ParamsE,"",@"SHT_CUDA_INFO"
	.sectionflags	@""
	.align	4


	//----- nvinfo : EIATTR_CUDA_API_VERSION
	.align		4
        /*0000*/ 	.byte	0x04, 0x37
        /*0002*/ 	.short	(.L_169 - .L_168)
.L_168:
        /*0004*/ 	.word	0x00000082


	//----- nvinfo : EIATTR_KPARAM_INFO
	.align		4
.L_169:
        /*0008*/ 	.byte	0x04, 0x17
        /*000a*/ 	.short	(.L_171 - .L_170)
.L_170:
        /*000c*/ 	.word	0x00000000
        /*0010*/ 	.short	0x0000
        /*0012*/ 	.short	0x0070
        /*0014*/ 	.byte	0x00, 0xf0, 0x01, 0x28


	//----- nvinfo : EIATTR_SPARSE_MMA_MASK
	.align		4
.L_171:
        /*0018*/ 	.byte	0x03, 0x50
        /*001a*/ 	.short	0x0000


	//----- nvinfo : EIATTR_MAXREG_COUNT
	.align		4
        /*001c*/ 	.byte	0x03, 0x1b
        /*001e*/ 	.short	0x00a8


	//----- nvinfo : EIATTR_NUM_BARRIERS
	.align		4
        /*0020*/ 	.byte	0x02, 0x4c
        /*0022*/ 	.byte	0x10
	.zero		1


	//----- nvinfo : EIATTR_EXTERNS
	.align		4
        /*0024*/ 	.byte	0x04, 0x0f
        /*0026*/ 	.short	(.L_173 - .L_172)


	//   ....[0]....
	.align		4
.L_172:
        /*0028*/ 	.word	index@(__assertfail)


	//----- nvinfo : EIATTR_ANNOTATIONS
	.align		4
.L_173:
        /*002c*/ 	.byte	0x04, 0x55
        /*002e*/ 	.short	(.L_175 - .L_174)


	//   ....[0]....
.L_174:
        /* <DEDUP_REMOVED lines=82> */


	//----- nvinfo : EIATTR_MERCURY_ISA_VERSION
	.align		4
.L_175:
        /*0540*/ 	.byte	0x03, 0x5f
        /*0542*/ 	.short	0x0101


	//----- nvinfo : EIATTR_UNUSED_LOAD_BYTE_OFFSET
	.align		4
        /*0544*/ 	.byte	0x04, 0x44
        /*0546*/ 	.short	(.L_177 - .L_176)


	//   ....[0]....
.L_176:
        /*0548*/ 	.word	0x00000aa0
        /*054c*/ 	.word	0x0000fff0


	//   ....[1]....
        /*0550*/ 	.word	0x0001cde0
        /*0554*/ 	.word	0x0000fff0


	//----- nvinfo : EIATTR_INT_WARP_WIDE_INSTR_OFFSETS
	.align		4
.L_177:
        /*0558*/ 	.byte	0x04, 0x31
        /*055a*/ 	.short	(.L_179 - .L_178)


	//   ....[0]....
.L_178:
        /*055c*/ 	.word	0x000001b0


	//   ....[1]....
        /*0560*/ 	.word	0x000001f0


	//   ....[2]....
        /*0564*/ 	.word	0x000002b0


	//   ....[3]....
        /*0568*/ 	.word	0x00021730


	//   ....[4]....
        /*056c*/ 	.word	0x000217d0


	//   ....[5]....
        /*0570*/ 	.word	0x00021c60


	//   ....[6]....
        /*0574*/ 	.word	0x00021c90


	//   ....[7]....
        /*0578*/ 	.word	0x00021ea0


	//   ....[8]....
        /*057c*/ 	.word	0x00021f90


	//   ....[9]....
        /*0580*/ 	.word	0x00022080


	//   ....[10]....
        /*0584*/ 	.word	0x00024780


	//   ....[11]....
        /*0588*/ 	.word	0x00024820


	//----- nvinfo : EIATTR_COOP_GROUP_MASK_REGIDS
	.align		4
.L_179:
        /*058c*/ 	.byte	0x04, 0x29
        /*058e*/ 	.short	(.L_181 - .L_180)


	//   ....[0]....
.L_180:
        /*0590*/ 	.word	0xffffffff


	//   ....[1]....
        /*0594*/ 	.word	0xffffffff


	//   ....[2]....
        /*0598*/ 	.word	0xffffffff


	//   ....[3]....
        /*059c*/ 	.word	0xffffffff


	//   ....[4]....
        /*05a0*/ 	.word	0xffffffff


	//   ....[5]....
        /*05a4*/ 	.word	0xffffffff


	//   ....[6]....
        /*05a8*/ 	.word	0xffffffff


	//   ....[7]....
        /*05ac*/ 	.word	0xffffffff


	//   ....[8]....
        /*05b0*/ 	.word	0xffffffff


	//   ....[9]....
        /*05b4*/ 	.word	0xffffffff


	//   ....[10]....
        /*05b8*/ 	.word	0xffffffff


	//   ....[11]....
        /*05bc*/ 	.word	0xffffffff


	//   ....[12]....
        /*05c0*/ 	.word	0xffffffff


	//   ....[13]....
        /*05c4*/ 	.word	0xffffffff


	//   ....[14]....
        /*05c8*/ 	.word	0xffffffff


	//   ....[15]....
        /*05cc*/ 	.word	0xffffffff


	//   ....[16]....
        /*05d0*/ 	.word	0xffffffff


	//   ....[17]....
        /*05d4*/ 	.word	0xffffffff


	//   ....[18]....
        /*05d8*/ 	.word	0xffffffff


	//   ....[19]....
        /*05dc*/ 	.word	0xffffffff


	//   ....[20]....
        /*05e0*/ 	.word	0xffffffff


	//   ....[21]....
        /*05e4*/ 	.word	0xffffffff


	//   ....[22]....
        /*05e8*/ 	.word	0xffffffff


	//   ....[23]....
        /*05ec*/ 	.word	0xffffffff


	//   ....[24]....
        /*05f0*/ 	.word	0xffffffff


	//   ....[25]....
        /*05f4*/ 	.word	0xffffffff


	//   ....[26]....
        /*05f8*/ 	.word	0xffffffff


	//   ....[27]....
        /*05fc*/ 	.word	0xffffffff


	//   ....[28]....
        /*0600*/ 	.word	0xffffffff


	//   ....[29]....
        /*0604*/ 	.word	0xffffffff


	//   ....[30]....
        /*0608*/ 	.word	0xffffffff


	//   ....[31]....
        /*060c*/ 	.word	0xffffffff


	//   ....[32]....
        /*0610*/ 	.word	0xffffffff


	//   ....[33]....
        /*0614*/ 	.word	0xffffffff


	//   ....[34]....
        /*0618*/ 	.word	0xffffffff


	//   ....[35]....
        /*061c*/ 	.word	0xffffffff


	//   ....[36]....
        /*0620*/ 	.word	0xffffffff


	//   ....[37]....
        /*0624*/ 	.word	0xffffffff


	//   ....[38]....
        /*0628*/ 	.word	0xffffffff


	//   ....[39]....
        /*062c*/ 	.word	0xffffffff


	//   ....[40]....
        /*0630*/ 	.word	0xffffffff


	//   ....[41]....
        /*0634*/ 	.word	0xffffffff


	//   ....[42]....
        /*0638*/ 	.word	0xffffffff


	//   ....[43]....
        /*063c*/ 	.word	0xffffffff


	//   ....[44]....
        /*0640*/ 	.word	0xffffffff


	//   ....[45]....
        /*0644*/ 	.word	0xffffffff


	//   ....[46]....
        /*0648*/ 	.word	0xffffffff


	//   ....[47]....
        /*064c*/ 	.word	0xffffffff


	//   ....[48]....
        /*0650*/ 	.word	0xffffffff


	//   ....[49]....
        /*0654*/ 	.word	0xffffffff


	//   ....[50]....
        /*0658*/ 	.word	0xffffffff


	//   ....[51]....
        /*065c*/ 	.word	0xffffffff


	//   ....[52]....
        /*0660*/ 	.word	0xffffffff


	//   ....[53]....
        /*0664*/ 	.word	0xffffffff


	//   ....[54]....
        /*0668*/ 	.word	0x0500000f


	//   ....[55]....
        /*066c*/ 	.word	0x0500000f


	//   ....[56]....
        /*0670*/ 	.word	0x0500000f


	//   ....[57]....
        /*0674*/ 	.word	0x0500000f


	//   ....[58]....
        /*0678*/ 	.word	0x0500000f


	//   ....[59]....
        /*067c*/ 	.word	0x0500000f


	//   ....[60]....
        /*0680*/ 	.word	0x0500000f


	//   ....[61]....
        /*0684*/ 	.word	0x0500000f


	//   ....[62]....
        /*0688*/ 	.word	0x0500000f


	//   ....[63]....
        /*068c*/ 	.word	0x0500000f


	//   ....[64]....
        /*0690*/ 	.word	0x0500000f


	//   ....[65]....
        /*0694*/ 	.word	0x0500000f


	//   ....[66]....
        /*0698*/ 	.word	0x0500000f


	//   ....[67]....
        /*069c*/ 	.word	0x0500000f


	//   ....[68]....
        /*06a0*/ 	.word	0x0500000f


	//   ....[69]....
        /*06a4*/ 	.word	0x0500000f


	//   ....[70]....
        /*06a8*/ 	.word	0x0500000f


	//   ....[71]....
        /*06ac*/ 	.word	0x0500000f


	//   ....[72]....
        /*06b0*/ 	.word	0x0500000f


	//   ....[73]....
        /*06b4*/ 	.word	0x0500000f


	//   ....[74]....
        /*06b8*/ 	.word	0x0500000f


	//   ....[75]....
        /*06bc*/ 	.word	0x0500000f


	//   ....[76]....
        /*06c0*/ 	.word	0x0500000f


	//   ....[77]....
        /*06c4*/ 	.word	0x0500000f


	//   ....[78]....
        /*06c8*/ 	.word	0x0500000f


	//   ....[79]....
        /*06cc*/ 	.word	0x0500000f


	//   ....[80]....
        /*06d0*/ 	.word	0x0500000f


	//   ....[81]....
        /*06d4*/ 	.word	0x0500000f


	//----- nvinfo : EIATTR_COOP_GROUP_INSTR_OFFSETS
	.align		4
.L_181:
        /*06d8*/ 	.byte	0x04, 0x28
        /*06da*/ 	.short	(.L_183 - .L_182)


	//   ....[0]....
.L_182:
        /*06dc*/ 	.word	0x00000060


	//   ....[1]....
        /*06e0*/ 	.word	0x000001c0


	//   ....[2]....
        /*06e4*/ 	.word	0x000002c0


	//   ....[3]....
        /*06e8*/ 	.word	0x00000430


	//   ....[4]....
        /*06ec*/ 	.word	0x00000590


	//   ....[5]....
        /*06f0*/ 	.word	0x000006b0


	//   ....[6]....
        /*06f4*/ 	.word	0x00000810


	//   ....[7]....
        /*06f8*/ 	.word	0x0000a8d0


	//   ....[8]....
        /*06fc*/ 	.word	0x00015850


	//   ....[9]....
        /*0700*/ 	.word	0x000158a0


	//   ....[10]....
        /*0704*/ 	.word	0x00015c20


	//   ....[11]....
        /*0708*/ 	.word	0x00015cb0


	//   ....[12]....
        /*070c*/ 	.word	0x0001abf0


	//   ....[13]....
        /*0710*/ 	.word	0x0001ac20


	//   ....[14]....
        /*0714*/ 	.word	0x0001af90


	//   ....[15]....
        /*0718*/ 	.word	0x0001b030


	//   ....[16]....
        /*071c*/ 	.word	0x0001c340


	//   ....[17]....
        /*0720*/ 	.word	0x0001c3b0


	//   ....[18]....
        /*0724*/ 	.word	0x0001c3d0


	//   ....[19]....
        /*0728*/ 	.word	0x0001c3f0


	//   ....[20]....
        /*072c*/ 	.word	0x0001f760


	//   ....[21]....
        /*0730*/ 	.word	0x0001f8f0


	//   ....[22]....
        /*0734*/ 	.word	0x0001f920


	//   ....[23]....
        /*0738*/ 	.word	0x0001f960


	//   ....[24]....
        /*073c*/ 	.word	0x0001f9c0


	//   ....[25]....
        /*0740*/ 	.word	0x0001fa20


	//   ....[26]....
        /*0744*/ 	.word	0x0001fa60


	//   ....[27]....
        /*0748*/ 	.word	0x0001fc20


	//   ....[28]....
        /*074c*/ 	.word	0x0001fc80


	//   ....[29]....
        /*0750*/ 	.word	0x0001fcc0


	//   ....[30]....
        /*0754*/ 	.word	0x0001fd00


	//   ....[31]....
        /*0758*/ 	.word	0x0001fd30


	//   ....[32]....
        /*075c*/ 	.word	0x0001fd60


	//   ....[33]....
        /*0760*/ 	.word	0x0001fdf0


	//   ....[34]....
        /*0764*/ 	.word	0x0001fe20


	//   ....[35]....
        /*0768*/ 	.word	0x0001feb0


	//   ....[36]....
        /*076c*/ 	.word	0x00024ce0


	//   ....[37]....
        /*0770*/ 	.word	0x00024cf0


	//   ....[38]....
        /*0774*/ 	.word	0x00024e10


	//   ....[39]....
        /*0778*/ 	.word	0x00024e70


	//   ....[40]....
        /*077c*/ 	.word	0x00024eb0


	//   ....[41]....
        /*0780*/ 	.word	0x00024ef0


	//   ....[42]....
        /*0784*/ 	.word	0x00024f20


	//   ....[43]....
        /*0788*/ 	.word	0x00024f50


	//   ....[44]....
        /*078c*/ 	.word	0x000250f0


	//   ....[45]....
        /*0790*/ 	.word	0x00025150


	//   ....[46]....
        /*0794*/ 	.word	0x00025190


	//   ....[47]....
        /*0798*/ 	.word	0x000251d0


	//   ....[48]....
        /*079c*/ 	.word	0x00025200


	//   ....[49]....
        /*07a0*/ 	.word	0x00025230


	//   ....[50]....
        /*07a4*/ 	.word	0x000252f0


	//   ....[51]....
        /*07a8*/ 	.word	0x00025310


	//   ....[52]....
        /*07ac*/ 	.word	0x00025380


	//   ....[53]....
        /*07b0*/ 	.word	0x000257d0


	//   ....[54]....
        /*07b4*/ 	.word	0x00025c10


	//   ....[55]....
        /*07b8*/ 	.word	0x00025cb0


	//   ....[56]....
        /*07bc*/ 	.word	0x00025d50


	//   ....[57]....
        /*07c0*/ 	.word	0x00025df0


	//   ....[58]....
        /*07c4*/ 	.word	0x00025ee0


	//   ....[59]....
        /*07c8*/ 	.word	0x00025f80


	//   ....[60]....
        /*07cc*/ 	.word	0x00026020


	//   ....[61]....
        /*07d0*/ 	.word	0x000260c0


	//   ....[62]....
        /*07d4*/ 	.word	0x00026320


	//   ....[63]....
        /*07d8*/ 	.word	0x00026600


	//   ....[64]....
        /*07dc*/ 	.word	0x00026a20


	//   ....[65]....
        /*07e0*/ 	.word	0x00026ab0


	//   ....[66]....
        /*07e4*/ 	.word	0x00026b50


	//   ....[67]....
        /*07e8*/ 	.word	0x00026c00


	//   ....[68]....
        /*07ec*/ 	.word	0x00026c80


	//   ....[69]....
        /*07f0*/ 	.word	0x00026d00


	//   ....[70]....
        /*07f4*/ 	.word	0x00026d80


	//   ....[71]....
        /*07f8*/ 	.word	0x00026e00


	//   ....[72]....
        /*07fc*/ 	.word	0x00026e90


	//   ....[73]....
        /*0800*/ 	.word	0x00026f40


	//   ....[74]....
        /*0804*/ 	.word	0x00026fc0


	//   ....[75]....
        /*0808*/ 	.word	0x00027040


	//   ....[76]....
        /*080c*/ 	.word	0x000270c0


	//   ....[77]....
        /*0810*/ 	.word	0x00027140


	//   ....[78]....
        /*0814*/ 	.word	0x000271b0


	//   ....[79]....
        /*0818*/ 	.word	0x00027250


	//   ....[80]....
        /*081c*/ 	.word	0x000272e0


	//   ....[81]....
        /*0820*/ 	.word	0x00027400


	//----- nvinfo : EIATTR_REG_RECONFIG
	.align		4
.L_183:
        /*0824*/ 	.byte	0x01, 0x54
	.zero		2


	//----- nvinfo : EIATTR_SYSCALL_OFFSETS
	.align		4
        /*0828*/ 	.byte	0x04, 0x46
        /*082a*/ 	.short	(.L_185 - .L_184)


	//   ....[0]....
.L_184:
        /*082c*/ 	.word	0x00001930


	//   ....[1]....
        /*0830*/ 	.word	0x00001a80


	//   ....[2]....
        /*0834*/ 	.word	0x0000aa50


	//   ....[3]....
        /*0838*/ 	.word	0x0000aee0


	//   ....[4]....
        /*083c*/ 	.word	0x00021960


	//   ....[5]....
        /*0840*/ 	.word	0x00021aa0


	//   ....[6]....
        /*0844*/ 	.word	0x00021ba0


	//----- nvinfo : EIATTR_MBARRIER_INSTR_OFFSETS
	.align		4
.L_185:
        /*0848*/ 	.byte	0x04, 0x39
        /*084a*/ 	.short	(.L_187 - .L_186)


	//   ....[0]....
.L_186:
        /*084c*/ 	.word	0x000002e0
        /*0850*/ 	.word	0x000000ff
        /*0854*/ 	.word	0x00038800
        /*0858*/ 	.short	0x0100
        /*085a*/ 	.byte	0x08
	.zero		1


	//   ....[1]....
        /*085c*/ 	.word	0x000002f0
        /*0860*/ 	.word	0x000000ff
        /*0864*/ 	.word	0x00038820
        /*0868*/ 	.short	0x0100
        /*086a*/ 	.byte	0x08
	.zero		1


	//   ....[2]....
        /*086c*/ 	.word	0x000003e0
        /*0870*/ 	.word	0x000000ff
        /*0874*/ 	.word	0x00038830
        /*0878*/ 	.short	0x0100
        /*087a*/ 	.byte	0x08
	.zero		1


	//   ....[3]....
        /*087c*/ 	.word	0x000003f0
        /*0880*/ 	.word	0x000000ff
        /*0884*/ 	.word	0x00038840
        /*0888*/ 	.short	0x0100
        /*088a*/ 	.byte	0x08
	.zero		1


	//   ....[4]....
        /*088c*/ 	.word	0x00000400
        /*0890*/ 	.word	0x000000ff
        /*0894*/ 	.word	0x00038838
        /*0898*/ 	.short	0x0100
        /*089a*/ 	.byte	0x08
	.zero		1


	//   ....[5]....
        /*089c*/ 	.word	0x00000410
        /*08a0*/ 	.word	0x000000ff
        /*08a4*/ 	.word	0x00038848
        /*08a8*/ 	.short	0x0100
        /*08aa*/ 	.byte	0x08
	.zero		1


	//   ....[6]....
        /*08ac*/ 	.word	0x00000540
        /*08b0*/ 	.word	0x000000ff
        /*08b4*/ 	.word	0x00038850
        /*08b8*/ 	.short	0x0100
        /*08ba*/ 	.byte	0x08
	.zero		1


	//   ....[7]....
        /*08bc*/ 	.word	0x00000550
        /*08c0*/ 	.word	0x000000ff
        /*08c4*/ 	.word	0x00038860
        /*08c8*/ 	.short	0x0100
        /*08ca*/ 	.byte	0x08
	.zero		1


	//   ....[8]....
        /*08cc*/ 	.word	0x00000560
        /*08d0*/ 	.word	0x000000ff
        /*08d4*/ 	.word	0x00038858
        /*08d8*/ 	.short	0x0100
        /*08da*/ 	.byte	0x08
	.zero		1


	//   ....[9]....
        /*08dc*/ 	.word	0x00000570
        /*08e0*/ 	.word	0x000000ff
        /*08e4*/ 	.word	0x00038868
        /*08e8*/ 	.short	0x0100
        /*08ea*/ 	.byte	0x08
	.zero		1


	//   ....[10]....
        /*08ec*/ 	.word	0x00000660
        /*08f0*/ 	.word	0x000000ff
        /*08f4*/ 	.word	0x00038870
        /*08f8*/ 	.short	0x0100
        /*08fa*/ 	.byte	0x06
	.zero		1


	//   ....[11]....
        /*08fc*/ 	.word	0x00000670
        /*0900*/ 	.word	0x000000ff
        /*0904*/ 	.word	0x00038880
        /*0908*/ 	.short	0x0100
        /*090a*/ 	.byte	0x06
	.zero		1


	//   ....[12]....
        /*090c*/ 	.word	0x00000680
        /*0910*/ 	.word	0x000000ff
        /*0914*/ 	.word	0x00038878
        /*0918*/ 	.short	0x0100
        /*091a*/ 	.byte	0x06
	.zero		1


	//   ....[13]....
        /*091c*/ 	.word	0x00000690
        /*0920*/ 	.word	0x000000ff
        /*0924*/ 	.word	0x00038888
        /*0928*/ 	.short	0x0100
        /*092a*/ 	.byte	0x06
	.zero		1


	//   ....[14]....
        /*092c*/ 	.word	0x000007c0
        /*0930*/ 	.word	0x000000ff
        /*0934*/ 	.word	0x00038890
        /*0938*/ 	.short	0x0100
        /*093a*/ 	.byte	0x08
	.zero		1


	//   ....[15]....
        /*093c*/ 	.word	0x000007d0
        /*0940*/ 	.word	0x000000ff
        /*0944*/ 	.word	0x000388a0
        /*0948*/ 	.short	0x0100
        /*094a*/ 	.byte	0x08
	.zero		1


	//   ....[16]....
        /*094c*/ 	.word	0x000007e0
        /*0950*/ 	.word	0x000000ff
        /*0954*/ 	.word	0x00038898
        /*0958*/ 	.short	0x0100
        /*095a*/ 	.byte	0x08
	.zero		1


	//   ....[17]....
        /*095c*/ 	.word	0x000007f0
        /*0960*/ 	.word	0x000000ff
        /*0964*/ 	.word	0x000388a8
        /*0968*/ 	.short	0x0100
        /*096a*/ 	.byte	0x08
	.zero		1


	//   ....[18]....
        /*096c*/ 	.word	0x00000920
        /*0970*/ 	.word	0x000000ff
        /*0974*/ 	.word	0x000388b0
        /*0978*/ 	.short	0x0100
        /*097a*/ 	.byte	0x08
	.zero		1


	//   ....[19]....
        /*097c*/ 	.word	0x00000930
        /*0980*/ 	.word	0x000000ff
        /*0984*/ 	.word	0x000388c0
        /*0988*/ 	.short	0x0100
        /*098a*/ 	.byte	0x08
	.zero		1


	//   ....[20]....
        /*098c*/ 	.word	0x00000940
        /*0990*/ 	.word	0x000000ff
        /*0994*/ 	.word	0x000388b8
        /*0998*/ 	.short	0x0100
        /*099a*/ 	.byte	0x08
	.zero		1


	//   ....[21]....
        /*099c*/ 	.word	0x00000950
        /*09a0*/ 	.word	0x000000ff
        /*09a4*/ 	.word	0x000388c8
        /*09a8*/ 	.short	0x0100
        /*09aa*/ 	.byte	0x08
	.zero		1


	//   ....[22]....
        /*09ac*/ 	.word	0x00003530
        /*09b0*/ 	.word	0x00000000
        /*09b4*/ 	.word	0x00038890
        /*09b8*/ 	.short	0x010a
        /*09ba*/ 	.byte	0x3f
	.zero		1


	//   ....[23]....
        /*09bc*/ 	.word	0x00006890
        /*09c0*/ 	.word	0x00000000
        /*09c4*/ 	.word	0x00038890
        /*09c8*/ 	.short	0x010a
        /*09ca*/ 	.byte	0x3f
	.zero		1


	//   ....[24]....
        /*09cc*/ 	.word	0x000098c0
        /*09d0*/ 	.word	0x00000000
        /*09d4*/ 	.word	0x00038890
        /*09d8*/ 	.short	0x010a
        /*09da*/ 	.byte	0x3f
	.zero		1


	//   ....[25]....
        /*09dc*/ 	.word	0x00009d00
        /*09e0*/ 	.word	0x00000028
        /*09e4*/ 	.word	0x00000000
        /*09e8*/ 	.short	0x0101
        /*09ea*/ 	.byte	0x3f
	.zero		1


	//   ....[26]....
        /*09ec*/ 	.word	0x00009d40
        /*09f0*/ 	.word	0x00000000
        /*09f4*/ 	.word	0x000388b0
        /*09f8*/ 	.short	0x010a
        /*09fa*/ 	.byte	0x3f
	.zero		1


	//   ....[27]....
        /*09fc*/ 	.word	0x0000a370
        /*0a00*/ 	.word	0x00000000
        /*0a04*/ 	.word	0x00000000
        /*0a08*/ 	.short	0x0101
        /*0a0a*/ 	.byte	0x3f
	.zero		1


	//   ....[28]....
        /*0a0c*/ 	.word	0x0000aae0
        /*0a10*/ 	.word	0x00000010
        /*0a14*/ 	.word	0x00038800
        /*0a18*/ 	.short	0x010a
        /*0a1a*/ 	.byte	0x3f
	.zero		1


	//   ....[29]....
        /*0a1c*/ 	.word	0x0000ab30
        /*0a20*/ 	.word	0x00000010
        /*0a24*/ 	.word	0x00038800
        /*0a28*/ 	.short	0x010a
        /*0a2a*/ 	.byte	0x3f
	.zero		1


	//   ....[30]....
        /*0a2c*/ 	.word	0x0000b410
        /*0a30*/ 	.word	0x00000010
        /*0a34*/ 	.word	0x00038800
        /*0a38*/ 	.short	0x010a
        /*0a3a*/ 	.byte	0x3f
	.zero		1


	//   ....[31]....
        /*0a3c*/ 	.word	0x0000e4c0
        /*0a40*/ 	.word	0x00000010
        /*0a44*/ 	.word	0x00038800
        /*0a48*/ 	.short	0x010a
        /*0a4a*/ 	.byte	0x3f
	.zero		1


	//   ....[32]....
        /*0a4c*/ 	.word	0x00011730
        /*0a50*/ 	.word	0x00000000
        /*0a54*/ 	.word	0x00038830
        /*0a58*/ 	.short	0x010a
        /*0a5a*/ 	.byte	0x3f
	.zero		1


	//   ....[33]....
        /*0a5c*/ 	.word	0x000117d0
        /*0a60*/ 	.word	0x00000000
        /*0a64*/ 	.word	0x00038830
        /*0a68*/ 	.short	0x010a
        /*0a6a*/ 	.byte	0x3f
	.zero		1


	//   ....[34]....
        /*0a6c*/ 	.word	0x000155c0
        /*0a70*/ 	.word	0x00000000
        /*0a74*/ 	.word	0x00000000
        /*0a78*/ 	.short	0x0101
        /*0a7a*/ 	.byte	0x3f
	.zero		1


	//   ....[35]....
        /*0a7c*/ 	.word	0x00016af0
        /*0a80*/ 	.word	0x0000000b
        /*0a84*/ 	.word	0x00038830
        /*0a88*/ 	.short	0x010a
        /*0a8a*/ 	.byte	0x3f
	.zero		1


	//   ....[36]....
        /*0a8c*/ 	.word	0x00016b70
        /*0a90*/ 	.word	0x0000000b
        /*0a94*/ 	.word	0x00038830
        /*0a98*/ 	.short	0x010a
        /*0a9a*/ 	.byte	0x3f
	.zero		1


	//   ....[37]....
        /*0a9c*/ 	.word	0x0001a2a0
        /*0aa0*/ 	.word	0x00000009
        /*0aa4*/ 	.word	0x00038850
        /*0aa8*/ 	.short	0x010a
        /*0aaa*/ 	.byte	0x3f
	.zero		1


	//   ....[38]....
        /*0aac*/ 	.word	0x0001a2f0
        /*0ab0*/ 	.word	0x00000009
        /*0ab4*/ 	.word	0x00038850
        /*0ab8*/ 	.short	0x010a
        /*0aba*/ 	.byte	0x3f
	.zero		1


	//   ....[39]....
        /*0abc*/ 	.word	0x0001b260
        /*0ac0*/ 	.word	0x000000a4
        /*0ac4*/ 	.word	0x00000000
        /*0ac8*/ 	.short	0x0101
        /*0aca*/ 	.byte	0x3f
	.zero		1


	//   ....[40]....
        /*0acc*/ 	.word	0x0001b380
        /*0ad0*/ 	.word	0x00000009
        /*0ad4*/ 	.word	0x00000000
        /*0ad8*/ 	.short	0x0101
        /*0ada*/ 	.byte	0x3f
	.zero		1


	//   ....[41]....
        /*0adc*/ 	.word	0x0001c020
        /*0ae0*/ 	.word	0x00000000
        /*0ae4*/ 	.word	0x00038850
        /*0ae8*/ 	.short	0x010a
        /*0aea*/ 	.byte	0x3f
	.zero		1


	//   ....[42]....
        /*0aec*/ 	.word	0x0001c0c0
        /*0af0*/ 	.word	0x00000000
        /*0af4*/ 	.word	0x00038850
        /*0af8*/ 	.short	0x010a
        /*0afa*/ 	.byte	0x3f
	.zero		1


	//   ....[43]....
        /*0afc*/ 	.word	0x0001c5d0
        /*0b00*/ 	.word	0x0000000b
        /*0b04*/ 	.word	0x00000000
        /*0b08*/ 	.short	0x0101
        /*0b0a*/ 	.byte	0x3f
	.zero		1


	//   ....[44]....
        /*0b0c*/ 	.word	0x0001e4f0
        /*0b10*/ 	.word	0x00000000
        /*0b14*/ 	.word	0x00000000
        /*0b18*/ 	.short	0x0101
        /*0b1a*/ 	.byte	0x3f
	.zero		1


	//   ....[45]....
        /*0b1c*/ 	.word	0x00020920
        /*0b20*/ 	.word	0x00000009
        /*0b24*/ 	.word	0x00038820
        /*0b28*/ 	.short	0x010a
        /*0b2a*/ 	.byte	0x3f
	.zero		1


	//   ....[46]....
        /*0b2c*/ 	.word	0x000209b0
        /*0b30*/ 	.word	0x00000005
        /*0b34*/ 	.word	0x000388a0
        /*0b38*/ 	.short	0x010a
        /*0b3a*/ 	.byte	0x3f
	.zero		1


	//   ....[47]....
        /*0b3c*/ 	.word	0x00020c80
        /*0b40*/ 	.word	0x00000005
        /*0b44*/ 	.word	0x000388c0
        /*0b48*/ 	.short	0x010a
        /*0b4a*/ 	.byte	0x3f
	.zero		1


	//   ....[48]....
        /*0b4c*/ 	.word	0x00021070
        /*0b50*/ 	.word	0x00000006
        /*0b54*/ 	.word	0x000388a0
        /*0b58*/ 	.short	0x010a
        /*0b5a*/ 	.byte	0x3f
	.zero		1


	//   ....[49]....
        /*0b5c*/ 	.word	0x00021320
        /*0b60*/ 	.word	0x00000006
        /*0b64*/ 	.word	0x000388c0
        /*0b68*/ 	.short	0x010a
        /*0b6a*/ 	.byte	0x3f
	.zero		1


	//   ....[50]....
        /*0b6c*/ 	.word	0x000223f0
        /*0b70*/ 	.word	0x00000006
        /*0b74*/ 	.word	0x00038840
        /*0b78*/ 	.short	0x010a
        /*0b7a*/ 	.byte	0x3f
	.zero		1


	//   ....[51]....
        /*0b7c*/ 	.word	0x00022a70
        /*0b80*/ 	.word	0x00000007
        /*0b84*/ 	.word	0x00038820
        /*0b88*/ 	.short	0x010a
        /*0b8a*/ 	.byte	0x3f
	.zero		1


	//   ....[52]....
        /*0b8c*/ 	.word	0x00022dd0
        /*0b90*/ 	.word	0x00000008
        /*0b94*/ 	.word	0x00038840
        /*0b98*/ 	.short	0x010a
        /*0b9a*/ 	.byte	0x3f
	.zero		1


	//   ....[53]....
        /*0b9c*/ 	.word	0x00023120
        /*0ba0*/ 	.word	0x00000009
        /*0ba4*/ 	.word	0x00000060
        /*0ba8*/ 	.short	0x010a
        /*0baa*/ 	.byte	0x3f
	.zero		1


	//   ....[54]....
        /*0bac*/ 	.word	0x000237a0
        /*0bb0*/ 	.word	0x00000002
        /*0bb4*/ 	.word	0x00038840
        /*0bb8*/ 	.short	0x010a
        /*0bba*/ 	.byte	0x3f
	.zero		1


	//   ....[55]....
        /*0bbc*/ 	.word	0x00023af0
        /*0bc0*/ 	.word	0x00000003
        /*0bc4*/ 	.word	0x00000060
        /*0bc8*/ 	.short	0x010a
        /*0bca*/ 	.byte	0x3f
	.zero		1


	//   ....[56]....
        /*0bcc*/ 	.word	0x00024070
        /*0bd0*/ 	.word	0x00000002
        /*0bd4*/ 	.word	0x00038840
        /*0bd8*/ 	.short	0x010a
        /*0bda*/ 	.byte	0x3f
	.zero		1


	//   ....[57]....
        /*0bdc*/ 	.word	0x000243c0
        /*0be0*/ 	.word	0x00000002
        /*0be4*/ 	.word	0x00000060
        /*0be8*/ 	.short	0x010a
        /*0bea*/ 	.byte	0x3f
	.zero		1


	//   ....[58]....
        /*0bec*/ 	.word	0x000248e0
        /*0bf0*/ 	.word	0x00000003
        /*0bf4*/ 	.word	0x00038860
        /*0bf8*/ 	.short	0x010a
        /*0bfa*/ 	.byte	0x3f
	.zero		1


	//   ....[59]....
        /*0bfc*/ 	.word	0x00025750
        /*0c00*/ 	.word	0x00000000
        /*0c04*/ 	.word	0x00038820
        /*0c08*/ 	.short	0x010a
        /*0c0a*/ 	.byte	0x3f
	.zero		1


	//   ....[60]....
        /*0c0c*/ 	.word	0x00025900
        /*0c10*/ 	.word	0x00000006
        /*0c14*/ 	.word	0x00000000
        /*0c18*/ 	.short	0x010a
        /*0c1a*/ 	.byte	0x3f
	.zero		1


	//   ....[61]....
        /*0c1c*/ 	.word	0x00025970
        /*0c20*/ 	.word	0x00000007
        /*0c24*/ 	.word	0x00000000
        /*0c28*/ 	.short	0x010a
        /*0c2a*/ 	.byte	0x3f
	.zero		1


	//   ....[62]....
        /*0c2c*/ 	.word	0x000259e0
        /*0c30*/ 	.word	0x00000004
        /*0c34*/ 	.word	0x00000000
        /*0c38*/ 	.short	0x010a
        /*0c3a*/ 	.byte	0x3f
	.zero		1


	//   ....[63]....
        /*0c3c*/ 	.word	0x00025a10
        /*0c40*/ 	.word	0x00000003
        /*0c44*/ 	.word	0x00000000
        /*0c48*/ 	.short	0x010a
        /*0c4a*/ 	.byte	0x3f
	.zero		1


	//   ....[64]....
        /*0c4c*/ 	.word	0x00025a70
        /*0c50*/ 	.word	0x00000000
        /*0c54*/ 	.word	0x00038890
        /*0c58*/ 	.short	0x010a
        /*0c5a*/ 	.byte	0x3f
	.zero		1


	//   ....[65]....
        /*0c5c*/ 	.word	0x00025ac0
        /*0c60*/ 	.word	0x00000000
        /*0c64*/ 	.word	0x00038890
        /*0c68*/ 	.short	0x010a
        /*0c6a*/ 	.byte	0x3f
	.zero		1


	//   ....[66]....
        /*0c6c*/ 	.word	0x00025b10
        /*0c70*/ 	.word	0x00000000
        /*0c74*/ 	.word	0x00038890
        /*0c78*/ 	.short	0x010a
        /*0c7a*/ 	.byte	0x3f
	.zero		1


	//   ....[67]....
        /*0c7c*/ 	.word	0x00025b60
        /*0c80*/ 	.word	0x00000000
        /*0c84*/ 	.word	0x000388b0
        /*0c88*/ 	.short	0x010a
        /*0c8a*/ 	.byte	0x3f
	.zero		1


	//   ....[68]....
        /*0c8c*/ 	.word	0x00025e30
        /*0c90*/ 	.word	0x00000010
        /*0c94*/ 	.word	0x00038800
        /*0c98*/ 	.short	0x010a
        /*0c9a*/ 	.byte	0x3f
	.zero		1


	//   ....[69]....
        /*0c9c*/ 	.word	0x00026100
        /*0ca0*/ 	.word	0x00000010
        /*0ca4*/ 	.word	0x00038800
        /*0ca8*/ 	.short	0x010a
        /*0caa*/ 	.byte	0x3f
	.zero		1


	//   ....[70]....
        /*0cac*/ 	.word	0x00026150
        /*0cb0*/ 	.word	0x00000000
        /*0cb4*/ 	.word	0x00038830
        /*0cb8*/ 	.short	0x010a
        /*0cba*/ 	.byte	0x3f
	.zero		1


	//   ....[71]....
        /*0cbc*/ 	.word	0x000261a0
        /*0cc0*/ 	.word	0x0000000b
        /*0cc4*/ 	.word	0x00038830
        /*0cc8*/ 	.short	0x010a
        /*0cca*/ 	.byte	0x3f
	.zero		1


	//   ....[72]....
        /*0ccc*/ 	.word	0x000261f0
        /*0cd0*/ 	.word	0x00000009
        /*0cd4*/ 	.word	0x00038850
        /*0cd8*/ 	.short	0x010a
        /*0cda*/ 	.byte	0x3f
	.zero		1


	//   ....[73]....
        /*0cdc*/ 	.word	0x00026240
        /*0ce0*/ 	.word	0x00000000
        /*0ce4*/ 	.word	0x00038850
        /*0ce8*/ 	.short	0x010a
        /*0cea*/ 	.byte	0x3f
	.zero		1


	//   ....[74]....
        /*0cec*/ 	.word	0x000263e0
        /*0cf0*/ 	.word	0x00000009
        /*0cf4*/ 	.word	0x00038820
        /*0cf8*/ 	.short	0x010a
        /*0cfa*/ 	.byte	0x3f
	.zero		1


	//   ....[75]....
        /*0cfc*/ 	.word	0x00026430
        /*0d00*/ 	.word	0x00000005
        /*0d04*/ 	.word	0x000388a0
        /*0d08*/ 	.short	0x010a
        /*0d0a*/ 	.byte	0x3f
	.zero		1


	//   ....[76]....
        /*0d0c*/ 	.word	0x00026480
        /*0d10*/ 	.word	0x00000005
        /*0d14*/ 	.word	0x000388c0
        /*0d18*/ 	.short	0x010a
        /*0d1a*/ 	.byte	0x3f
	.zero		1


	//   ....[77]....
        /*0d1c*/ 	.word	0x000264d0
        /*0d20*/ 	.word	0x00000006
        /*0d24*/ 	.word	0x000388a0
        /*0d28*/ 	.short	0x010a
        /*0d2a*/ 	.byte	0x3f
	.zero		1


	//   ....[78]....
        /*0d2c*/ 	.word	0x00026520
        /*0d30*/ 	.word	0x00000006
        /*0d34*/ 	.word	0x000388c0
        /*0d38*/ 	.short	0x010a
        /*0d3a*/ 	.byte	0x3f
	.zero		1


	//   ....[79]....
        /*0d3c*/ 	.word	0x000266c0
        /*0d40*/ 	.word	0x00000006
        /*0d44*/ 	.word	0x00038840
        /*0d48*/ 	.short	0x010a
        /*0d4a*/ 	.byte	0x3f
	.zero		1


	//   ....[80]....
        /*0d4c*/ 	.word	0x00026740
        /*0d50*/ 	.word	0x00000006
        /*0d54*/ 	.word	0x00038820
        /*0d58*/ 	.short	0x010a
        /*0d5a*/ 	.byte	0x3f
	.zero		1


	//   ....[81]....
        /*0d5c*/ 	.word	0x00026790
        /*0d60*/ 	.word	0x00000008
        /*0d64*/ 	.word	0x00038840
        /*0d68*/ 	.short	0x010a
        /*0d6a*/ 	.byte	0x3f
	.zero		1


	//   ....[82]....
        /*0d6c*/ 	.word	0x000267e0
        /*0d70*/ 	.word	0x00000009
        /*0d74*/ 	.word	0x00000060
        /*0d78*/ 	.short	0x010a
        /*0d7a*/ 	.byte	0x3f
	.zero		1


	//   ....[83]....
        /*0d7c*/ 	.word	0x00026830
        /*0d80*/ 	.word	0x00000002
        /*0d84*/ 	.word	0x00038840
        /*0d88*/ 	.short	0x010a
        /*0d8a*/ 	.byte	0x3f
	.zero		1


	//   ....[84]....
        /*0d8c*/ 	.word	0x00026880
        /*0d90*/ 	.word	0x00000003
        /*0d94*/ 	.word	0x00000060
        /*0d98*/ 	.short	0x010a
        /*0d9a*/ 	.byte	0x3f
	.zero		1


	//   ....[85]....
        /*0d9c*/ 	.word	0x000268d0
        /*0da0*/ 	.word	0x00000002
        /*0da4*/ 	.word	0x00038840
        /*0da8*/ 	.short	0x010a
        /*0daa*/ 	.byte	0x3f
	.zero		1


	//   ....[86]....
        /*0dac*/ 	.word	0x00026920
        /*0db0*/ 	.word	0x00000002
        /*0db4*/ 	.word	0x00000060
        /*0db8*/ 	.short	0x010a
        /*0dba*/ 	.byte	0x3f
	.zero		1


	//   ....[87]....
        /*0dbc*/ 	.word	0x00026970
        /*0dc0*/ 	.word	0x00000003
        /*0dc4*/ 	.word	0x00038860
        /*0dc8*/ 	.short	0x010a
        /*0dca*/ 	.byte	0x3f
	.zero		1


	//   ....[88]....
        /*0dcc*/ 	.word	0x00027320
        /*0dd0*/ 	.word	0x00000000
        /*0dd4*/ 	.word	0x00038820
        /*0dd8*/ 	.short	0x010a
        /*0dda*/ 	.byte	0x3f
	.zero		1


	//   ....[89]....
        /*0ddc*/ 	.word	0x000274c0
        /*0de0*/ 	.word	0x00000006
        /*0de4*/ 	.word	0x00000000
        /*0de8*/ 	.short	0x010a
        /*0dea*/ 	.byte	0x3f
	.zero		1


	//   ....[90]....
        /*0dec*/ 	.word	0x00027510
        /*0df0*/ 	.word	0x00000007
        /*0df4*/ 	.word	0x00000000
        /*0df8*/ 	.short	0x010a
        /*0dfa*/ 	.byte	0x3f
	.zero		1


	//   ....[91]....
        /*0dfc*/ 	.word	0x00027560
        /*0e00*/ 	.word	0x00000004
        /*0e04*/ 	.word	0x00000000
        /*0e08*/ 	.short	0x010a
        /*0e0a*/ 	.byte	0x3f
	.zero		1


	//----- nvinfo : EIATTR_NUM_MBARRIERS
	.align		4
.L_187:
        /*0e0c*/ 	.byte	0x03, 0x38
        /*0e0e*/ 	.short	0x0016


	//----- nvinfo : EIATTR_EXIT_INSTR_OFFSETS
	.align		4
        /*0e10*/ 	.byte	0x04, 0x1c
        /*0e12*/ 	.short	(.L_189 - .L_188)


	//   ....[0]....
.L_188:
        /*0e14*/ 	.word	0x00025a60


	//----- nvinfo : EIATTR_MAX_THREADS
	.align		4
.L_189:
        /*0e18*/ 	.byte	0x04, 0x05
        /*0e1a*/ 	.short	(.L_191 - .L_190)
.L_190:
        /*0e1c*/ 	.word	0x00000180
        /*0e20*/ 	.word	0x00000001
        /*0e24*/ 	.word	0x00000001


	//----- nvinfo : EIATTR_CRS_STACK_SIZE
	.align		4
.L_191:
        /*0e28*/ 	.byte	0x04, 0x1e
        /*0e2a*/ 	.short	(.L_193 - .L_192)
.L_192:
        /*0e2c*/ 	.word	0x00000000


	//----- nvinfo : EIATTR_CBANK_PARAM_SIZE
	.align		4
.L_193:
        /*0e30*/ 	.byte	0x03, 0x19
        /*0e32*/ 	.short	0x0a70


	//----- nvinfo : EIATTR_PARAM_CBANK
	.align		4
        /*0e34*/ 	.byte	0x04, 0x0a
        /*0e36*/ 	.short	(.L_195 - .L_194)
	.align		4
.L_194:
        /*0e38*/ 	.word	index@(.nv.constant0._ZN7cutlass13device_kernelIN5flash11enable_sm90INS1_16FlashAttnFwdSm90INS1_25CollectiveMainloopFwdSm90ILi2EN4cute5tupleIJNS5_1CILi1EEES8_S8_EEENS6_IJNS7_ILi128EEENS7_ILi80EEENS7_ILi256EEEEEELi256ENS_6half_tEfNS_4arch4Sm90ELb0ELb0ELb1ELb1ELb0ELb1ELb0ELb1ELb1ELb0ELb0ELb0EEENS1_21CollectiveEpilogueFwdINS6_IJSA_SC_SB_EEES9_SE_SG_Li256ELb1ELb0ELb0ELb0EEENS1_36VarlenDynamicPersistentTileSchedulerILi128ELi80ELi256ELi32ELb0ELb0ELb1ELb0ELb1ELb1EEEEEEEEEvNT_6ParamsE)
        /*0e3c*/ 	.short	0x0210
        /*0e3e*/ 	.short	0x0a70


	//----- nvinfo : EIATTR_SW_WAR
	.align		4
.L_195:
        /*0e40*/ 	.byte	0x04, 0x36
        /*0e42*/ 	.short	(.L_197 - .L_196)
.L_196:
        /*0e44*/ 	.word	0x00000008
.L_197:


//--------------------- .nv.info._ZN7cutlass13device_kernelIN5flash11enable_sm90INS1_16FlashAttnFwdSm90INS1_25CollectiveMainloopFwdSm90ILi2EN4cute5tupleIJNS5_1CILi1EEES8_S8_EEENS6_IJNS7_ILi128EEENS7_ILi64EEENS7_ILi256EEEEEELi256ENS_6half_tEfNS_4arch4Sm90ELb0ELb1ELb1ELb0ELb0ELb0ELb0ELb1ELb1ELb0ELb0ELb0EEENS1_21CollectiveEpilogueFwdINS6_IJSA_SC_SB_EEES9_SE_SG_Li256ELb0ELb0ELb0ELb0EEENS1_30DynamicPersistentTileSchedulerILi256ELi32ELb0ELb0ELb1EEEEEEEEEvNT_6ParamsE --------------------------
	.section	.nv.info._ZN7cutlass13device_kernelIN5flash11enable_sm90INS1_16FlashAttnFwdSm90INS1_25CollectiveMainloopFwdSm90ILi2EN4cute5tupleIJNS5_1CILi1EEES8_S8_EEENS6_IJNS7_ILi128EEENS7_ILi64EEENS7_ILi256EEEEEELi256ENS_6half_tEfNS_4arch4Sm90ELb0ELb1ELb1ELb0ELb0ELb0ELb0ELb1ELb1ELb0ELb0ELb0EEENS1_21CollectiveEpilogueFwdINS6_IJSA_SC_SB_EEES9_SE_SG_Li256ELb0ELb0ELb0ELb0EEENS1_30DynamicPersistentTileSchedulerILi256ELi32ELb0ELb0ELb1EEEEEEEEEvNT_6ParamsE,"",@"SHT_CUDA_INFO"
	.sectionflags	@""
	.align	4


	//----- nvinfo : EIATTR_CUDA_API_VERSION
	.align		4
        /*0000*/ 	.byte	0x04, 0x37
        /*0002*/ 	.short	(.L_199 - .L_198)
.L_198:
        /*0004*/ 	.word	0x00000082


	//----- nvinfo : EIATTR_KPARAM_INFO
	.align		4
.L_199:
        /*0008*/ 	.byte	0x04, 0x17
        /*000a*/ 	.short	(.L_201 - .L_200)
.L_200:
        /*000c*/ 	.word	0x00000000
        /*0010*/ 	.short	0x0000
        /*0012*/ 	.short	0x0070
        /*0014*/ 	.byte	0x00, 0xf0, 0x01, 0x2e


	//----- nvinfo : EIATTR_SPARSE_MMA_MASK
	.align		4
.L_201:
        /*0018*/ 	.byte	0x03, 0x50
        /*001a*/ 	.short	0x0000


	//----- nvinfo : EIATTR_MAXREG_COUNT
	.align		4
        /*001c*/ 	.byte	0x03, 0x1b
        /*001e*/ 	.short	0x00a8


	//----- nvinfo : EIATTR_NUM_BARRIERS
	.align		4
        /*0020*/ 	.byte	0x02, 0x4c
        /*0022*/ 	.byte	0x09
	.zero		1


	//----- nvinfo : EIATTR_EXTERNS
	.align		4
        /*0024*/ 	.byte	0x04, 0x0f
        /*0026*/ 	.short	(.L_203 - .L_202)


	//   ....[0]....
	.align		4
.L_202:
        /*0028*/ 	.word	index@(__assertfail)


	//----- nvinfo : EIATTR_ANNOTATIONS
	.align		4
.L_203:
        /*002c*/ 	.byte	0x04, 0x55
        /*002e*/ 	.short	(.L_205 - .L_204)


	//   ....[0]....
.L_204:
        /*0030*/ 	.word	0x00000001
        /*0034*/ 	.byte	0x70, 0x09, 0x00, 0x00, 0x01, 0x00, 0x00, 0x00, 0x40, 0x0a, 0x00, 0x00, 0x01, 0x00, 0x00, 0x00
        /*0044*/ 	.byte	0x90, 0x25, 0x01, 0x00


	//----- nvinfo : EIATTR_MERCURY_ISA_VERSION
	.align		4
.L_205:
        /*0048*/ 	.byte	0x03, 0x5f
        /*004a*/ 	.short	0x0101


	//----- nvinfo : EIATTR_INT_WARP_WIDE_INSTR_OFFSETS
	.align		4
        /*004c*/ 	.byte	0x04, 0x31
        /*004e*/ 	.short	(.L_207 - .L_206)


	//   ....[0]....
.L_206:
        /*0050*/ 	.word	0x00000190


	//   ....[1]....
        /*0054*/ 	.word	0x000001c0


	//   ....[2]....
        /*0058*/ 	.word	0x000001d0


	//   ....[3]....
        /*005c*/ 	.word	0x0000f7e0


	//   ....[4]....
        /*0060*/ 	.word	0x0000f880


	//   ....[5]....
        /*0064*/ 	.word	0x0000fe30


	//   ....[6]....
        /*0068*/ 	.word	0x00011ef0


	//   ....[7]....
        /*006c*/ 	.word	0x00011f90


	//----- nvinfo : EIATTR_COOP_GROUP_MASK_REGIDS
	.align		4
.L_207:
        /*0070*/ 	.byte	0x04, 0x29
        /*0072*/ 	.short	(.L_209 - .L_208)


	//   ....[0]....
.L_208:
        /*0074*/ 	.word	0xffffffff


	//   ....[1]....
        /*0078*/ 	.word	0xffffffff


	//   ....[2]....
        /*007c*/ 	.word	0xffffffff


	//   ....[3]....
        /*0080*/ 	.word	0xffffffff


	//   ....[4]....
        /*0084*/ 	.word	0xffffffff


	//   ....[5]....
        /*0088*/ 	.word	0xffffffff


	//   ....[6]....
        /*008c*/ 	.word	0xffffffff


	//   ....[7]....
        /*0090*/ 	.word	0xffffffff


	//   ....[8]....
        /*0094*/ 	.word	0xffffffff


	//   ....[9]....
        /*0098*/ 	.word	0xffffffff


	//   ....[10]....
        /*009c*/ 	.word	0xffffffff


	//   ....[11]....
        /*00a0*/ 	.word	0xffffffff


	//   ....[12]....
        /*00a4*/ 	.word	0xffffffff


	//   ....[13]....
        /*00a8*/ 	.word	0xffffffff


	//   ....[14]....
        /*00ac*/ 	.word	0xffffffff


	//   ....[15]....
        /*00b0*/ 	.word	0xffffffff


	//   ....[16]....
        /*00b4*/ 	.word	0xffffffff


	//   ....[17]....
        /*00b8*/ 	.word	0xffffffff


	//   ....[18]....
        /*00bc*/ 	.word	0xffffffff


	//   ....[19]....
        /*00c0*/ 	.word	0xffffffff


	//   ....[20]....
        /*00c4*/ 	.word	0xffffffff


	//   ....[21]....
        /*00c8*/ 	.word	0xffffffff


	//   ....[22]....
        /*00cc*/ 	.word	0xffffffff


	//   ....[23]....
        /*00d0*/ 	.word	0xffffffff


	//   ....[24]....
        /*00d4*/ 	.word	0xffffffff


	//   ....[25]....
        /*00d8*/ 	.word	0xffffffff


	//   ....[26]....
        /*00dc*/ 	.word	0xffffffff


	//   ....[27]....
        /*00e0*/ 	.word	0xffffffff


	//   ....[28]....
        /*00e4*/ 	.word	0xffffffff


	//   ....[29]....
        /*00e8*/ 	.word	0xffffffff


	//   ....[30]....
        /*00ec*/ 	.word	0xffffffff


	//   ....[31]....
        /*00f0*/ 	.word	0xffffffff


	//   ....[32]....
        /*00f4*/ 	.word	0x0500000f


	//   ....[33]....
        /*00f8*/ 	.word	0x0500000f


	//----- nvinfo : EIATTR_COOP_GROUP_INSTR_OFFSETS
	.align		4
.L_209:
        /*00fc*/ 	.byte	0x04, 0x28
        /*00fe*/ 	.short	(.L_211 - .L_210)


	//   ....[0]....
.L_210:
        /*0100*/ 	.word	0x00000060


	//   ....[1]....
        /*0104*/ 	.word	0x000001a0


	//   ....[2]....
        /*0108*/ 	.word	0x000001f0


	//   ....[3]....
        /*010c*/ 	.word	0x000003e0


	//   ....[4]....
        /*0110*/ 	.word	0x00000540


	//   ....[5]....
        /*0114*/ 	.word	0x00000660


	//   ....[6]....
        /*0118*/ 	.word	0x000007c0


	//   ....[7]....
        /*011c*/ 	.word	0x00001970


	//   ....[8]....
        /*0120*/ 	.word	0x000035c0


	//   ....[9]....
        /*0124*/ 	.word	0x000036e0


	//   ....[10]....
        /*0128*/ 	.word	0x00003a50


	//   ....[11]....
        /*012c*/ 	.word	0x00003ae0


	//   ....[12]....
        /*0130*/ 	.word	0x000065a0


	//   ....[13]....
        /*0134*/ 	.word	0x000066a0


	//   ....[14]....
        /*0138*/ 	.word	0x00006a40


	//   ....[15]....
        /*013c*/ 	.word	0x00006ab0


	//   ....[16]....
        /*0140*/ 	.word	0x00008a00


	//   ....[17]....
        /*0144*/ 	.word	0x00008a80


	//   ....[18]....
        /*0148*/ 	.word	0x00008cc0


	//   ....[19]....
        /*014c*/ 	.word	0x00008d20


	//   ....[20]....
        /*0150*/ 	.word	0x0000b380


	//   ....[21]....
        /*0154*/ 	.word	0x0000b3c0


	//   ....[22]....
        /*0158*/ 	.word	0x0000b850


	//   ....[23]....
        /*015c*/ 	.word	0x0000b8c0


	//   ....[24]....
        /*0160*/ 	.word	0x0000c860


	//   ....[25]....
        /*0164*/ 	.word	0x0000c8a0


	//   ....[26]....
        /*0168*/ 	.word	0x0000c9e0


	//   ....[27]....
        /*016c*/ 	.word	0x0000ca00


	//   ....[28]....
        /*0170*/ 	.word	0x0000e210


	//   ....[29]....
        /*0174*/ 	.word	0x0000ef40


	//   ....[30]....
        /*0178*/ 	.word	0x00012360


	//   ....[31]....
        /*017c*/ 	.word	0x00012530


	//   ....[32]....
        /*0180*/ 	.word	0x00012b80


	//   ....[33]....
        /*0184*/ 	.word	0x00012f60


	//----- nvinfo : EIATTR_REG_RECONFIG
	.align		4
.L_211:
        /*0188*/ 	.byte	0x01, 0x54
	.zero		2


	//----- nvinfo : EIATTR_SYSCALL_OFFSETS
	.align		4
        /*018c*/ 	.byte	0x04, 0x46
        /*018e*/ 	.short	(.L_213 - .L_212)


	//   ....[0]....
.L_212:
        /*0190*/ 	.word	0x00001b20


	//   ....[1]....
        /*0194*/ 	.word	0x0000fa10


	//   ....[2]....
        /*0198*/ 	.word	0x0000fb50


	//   ....[3]....
        /*019c*/ 	.word	0x0000fc40


	//----- nvinfo : EIATTR_MBARRIER_INSTR_OFFSETS
	.align		4
.L_213:
        /*01a0*/ 	.byte	0x04, 0x39
        /*01a2*/ 	.short	(.L_215 - .L_214)


	//   ....[0]....
.L_214:
        /*01a4*/ 	.word	0x00000290
        /*01a8*/ 	.word	0x000000ff
        /*01ac*/ 	.word	0x00030800
        /*01b0*/ 	.short	0x0100
        /*01b2*/ 	.byte	0x06
	.zero		1


	//   ....[1]....
        /*01b4*/ 	.word	0x000002a0
        /*01b8*/ 	.word	0x000000ff
        /*01bc*/ 	.word	0x00030820
        /*01c0*/ 	.short	0x0100
        /*01c2*/ 	.byte	0x06
	.zero		1


	//   ....[2]....
        /*01c4*/ 	.word	0x00000390
        /*01c8*/ 	.word	0x000000ff
        /*01cc*/ 	.word	0x00030830
        /*01d0*/ 	.short	0x0100
        /*01d2*/ 	.byte	0x08
	.zero		1


	//   ....[3]....
        /*01d4*/ 	.word	0x000003a0
        /*01d8*/ 	.word	0x000000ff
        /*01dc*/ 	.word	0x00030840
        /*01e0*/ 	.short	0x0100
        /*01e2*/ 	.byte	0x08
	.zero		1


	//   ....[4]....
        /*01e4*/ 	.word	0x000003b0
        /*01e8*/ 	.word	0x000000ff
        /*01ec*/ 	.word	0x00030838
        /*01f0*/ 	.short	0x0100
        /*01f2*/ 	.byte	0x08
	.zero		1


	//   ....[5]....
        /*01f4*/ 	.word	0x000003c0
        /*01f8*/ 	.word	0x000000ff
        /*01fc*/ 	.word	0x00030848
        /*0200*/ 	.short	0x0100
        /*0202*/ 	.byte	0x08
	.zero		1


	//   ....[6]....
        /*0204*/ 	.word	0x000004f0
        /*0208*/ 	.word	0x000000ff
        /*020c*/ 	.word	0x00030850
        /*0210*/ 	.short	0x0100
        /*0212*/ 	.byte	0x08
	.zero		1


	//   ....[7]....
        /*0214*/ 	.word	0x00000500
        /*0218*/ 	.word	0x000000ff
        /*021c*/ 	.word	0x00030860
        /*0220*/ 	.short	0x0100
        /*0222*/ 	.byte	0x08
	.zero		1


	//   ....[8]....
        /*0224*/ 	.word	0x00000510
        /*0228*/ 	.word	0x000000ff
        /*022c*/ 	.word	0x00030858
        /*0230*/ 	.short	0x0100
        /*0232*/ 	.byte	0x08
	.zero		1


	//   ....[9]....
        /*0234*/ 	.word	0x00000520
        /*0238*/ 	.word	0x000000ff
        /*023c*/ 	.word	0x00030868
        /*0240*/ 	.short	0x0100
        /*0242*/ 	.byte	0x08
	.zero		1


	//   ....[10]....
        /*0244*/ 	.word	0x00000610
        /*0248*/ 	.word	0x000000ff
        /*024c*/ 	.word	0x00030870
        /*0250*/ 	.short	0x0100
        /*0252*/ 	.byte	0x06
	.zero		1


	//   ....[11]....
        /*0254*/ 	.word	0x00000620
        /*0258*/ 	.word	0x000000ff
        /*025c*/ 	.word	0x00030880
        /*0260*/ 	.short	0x0100
        /*0262*/ 	.byte	0x06
	.zero		1


	//   ....[12]....
        /*0264*/ 	.word	0x00000630
        /*0268*/ 	.word	0x000000ff
        /*026c*/ 	.word	0x00030878
        /*0270*/ 	.short	0x0100
        /*0272*/ 	.byte	0x06
	.zero		1


	//   ....[13]....
        /*0274*/ 	.word	0x00000640
        /*0278*/ 	.word	0x000000ff
        /*027c*/ 	.word	0x00030888
        /*0280*/ 	.short	0x0100
        /*0282*/ 	.byte	0x06
	.zero		1


	//   ....[14]....
        /*0284*/ 	.word	0x00000770
        /*0288*/ 	.word	0x000000ff
        /*028c*/ 	.word	0x00030890
        /*0290*/ 	.short	0x0100
        /*0292*/ 	.byte	0x08
	.zero		1


	//   ....[15]....
        /*0294*/ 	.word	0x00000780
        /*0298*/ 	.word	0x000000ff
        /*029c*/ 	.word	0x000308a0
        /*02a0*/ 	.short	0x0100
        /*02a2*/ 	.byte	0x08
	.zero		1


	//   ....[16]....
        /*02a4*/ 	.word	0x00000790
        /*02a8*/ 	.word	0x000000ff
        /*02ac*/ 	.word	0x00030898
        /*02b0*/ 	.short	0x0100
        /*02b2*/ 	.byte	0x08
	.zero		1


	//   ....[17]....
        /*02b4*/ 	.word	0x000007a0
        /*02b8*/ 	.word	0x000000ff
        /*02bc*/ 	.word	0x000308a8
        /*02c0*/ 	.short	0x0100
        /*02c2*/ 	.byte	0x08
	.zero		1


	//   ....[18]....
        /*02c4*/ 	.word	0x000008d0
        /*02c8*/ 	.word	0x000000ff
        /*02cc*/ 	.word	0x000308b0
        /*02d0*/ 	.short	0x0100
        /*02d2*/ 	.byte	0x08
	.zero		1


	//   ....[19]....
        /*02d4*/ 	.word	0x000008e0
        /*02d8*/ 	.word	0x000000ff
        /*02dc*/ 	.word	0x000308c0
        /*02e0*/ 	.short	0x0100
        /*02e2*/ 	.byte	0x08
	.zero		1


	//   ....[20]....
        /*02e4*/ 	.word	0x000008f0
        /*02e8*/ 	.word	0x000000ff
        /*02ec*/ 	.word	0x000308b8
        /*02f0*/ 	.short	0x0100
        /*02f2*/ 	.byte	0x08
	.zero		1


	//   ....[21]....
        /*02f4*/ 	.word	0x00000900
        /*02f8*/ 	.word	0x000000ff
        /*02fc*/ 	.word	0x000308c8
        /*0300*/ 	.short	0x0100
        /*0302*/ 	.byte	0x08
	.zero		1


	//   ....[22]....
        /*0304*/ 	.word	0x00001bc0
        /*0308*/ 	.word	0x000000ff
        /*030c*/ 	.word	0x00030800
        /*0310*/ 	.short	0x010a
        /*0312*/ 	.byte	0x26
	.zero		1


	//   ....[23]....
        /*0314*/ 	.word	0x00001c40
        /*0318*/ 	.word	0x00000003
        /*031c*/ 	.word	0x00030830
        /*0320*/ 	.short	0x010a
        /*0322*/ 	.byte	0x3f
	.zero		1


	//   ....[24]....
        /*0324*/ 	.word	0x00001ca0
        /*0328*/ 	.word	0x00000003
        /*032c*/ 	.word	0x00030830
        /*0330*/ 	.short	0x010a
        /*0332*/ 	.byte	0x3f
	.zero		1


	//   ....[25]....
        /*0334*/ 	.word	0x00002850
        /*0338*/ 	.word	0x00000002
        /*033c*/ 	.word	0x00000000
        /*0340*/ 	.short	0x0101
        /*0342*/ 	.byte	0x3f
	.zero		1


	//   ....[26]....
        /*0344*/ 	.word	0x00004760
        /*0348*/ 	.word	0x000000ff
        /*034c*/ 	.word	0x00030830
        /*0350*/ 	.short	0x010a
        /*0352*/ 	.byte	0x27
	.zero		1


	//   ....[27]....
        /*0354*/ 	.word	0x000047a0
        /*0358*/ 	.word	0x000000ff
        /*035c*/ 	.word	0x00030830
        /*0360*/ 	.short	0x010a
        /*0362*/ 	.byte	0x27
	.zero		1


	//   ....[28]....
        /*0364*/ 	.word	0x00005600
        /*0368*/ 	.word	0x000000ff
        /*036c*/ 	.word	0x00030850
        /*0370*/ 	.short	0x010a
        /*0372*/ 	.byte	0x0a
	.zero		1


	//   ....[29]....
        /*0374*/ 	.word	0x00005640
        /*0378*/ 	.word	0x000000ff
        /*037c*/ 	.word	0x00030850
        /*0380*/ 	.short	0x010a
        /*0382*/ 	.byte	0x0a
	.zero		1


	//   ....[30]....
        /*0384*/ 	.word	0x00005c10
        /*0388*/ 	.word	0x00000098
        /*038c*/ 	.word	0x00000000
        /*0390*/ 	.short	0x0101
        /*0392*/ 	.byte	0x3f
	.zero		1


	//   ....[31]....
        /*0394*/ 	.word	0x00006da0
        /*0398*/ 	.word	0x0000009b
        /*039c*/ 	.word	0x00000000
        /*03a0*/ 	.short	0x0101
        /*03a2*/ 	.byte	0x3f
	.zero		1


	//   ....[32]....
        /*03a4*/ 	.word	0x000074a0
        /*03a8*/ 	.word	0x000000ff
        /*03ac*/ 	.word	0x00030830
        /*03b0*/ 	.short	0x010a
        /*03b2*/ 	.byte	0x06
	.zero		1


	//   ....[33]....
        /*03b4*/ 	.word	0x000074e0
        /*03b8*/ 	.word	0x000000ff
        /*03bc*/ 	.word	0x00030830
        /*03c0*/ 	.short	0x010a
        /*03c2*/ 	.byte	0x06
	.zero		1


	//   ....[34]....
        /*03c4*/ 	.word	0x00008340
        /*03c8*/ 	.word	0x000000ff
        /*03cc*/ 	.word	0x00030850
        /*03d0*/ 	.short	0x010a
        /*03d2*/ 	.byte	0x0e
	.zero		1


	//   ....[35]....
        /*03d4*/ 	.word	0x00008380
        /*03d8*/ 	.word	0x000000ff
        /*03dc*/ 	.word	0x00030850
        /*03e0*/ 	.short	0x010a
        /*03e2*/ 	.byte	0x0e
	.zero		1


	//   ....[36]....
        /*03e4*/ 	.word	0x00008fc0
        /*03e8*/ 	.word	0x00000099
        /*03ec*/ 	.word	0x00000000
        /*03f0*/ 	.short	0x0101
        /*03f2*/ 	.byte	0x3f
	.zero		1


	//   ....[37]....
        /*03f4*/ 	.word	0x00009090
        /*03f8*/ 	.word	0x0000009b
        /*03fc*/ 	.word	0x00000000
        /*0400*/ 	.short	0x0101
        /*0402*/ 	.byte	0x3f
	.zero		1


	//   ....[38]....
        /*0404*/ 	.word	0x00009580
        /*0408*/ 	.word	0x000000ff
        /*040c*/ 	.word	0x00030830
        /*0410*/ 	.short	0x010a
        /*0412*/ 	.byte	0x06
	.zero		1


	//   ....[39]....
        /*0414*/ 	.word	0x000095c0
        /*0418*/ 	.word	0x000000ff
        /*041c*/ 	.word	0x00030830
        /*0420*/ 	.short	0x010a
        /*0422*/ 	.byte	0x06
	.zero		1


	//   ....[40]....
        /*0424*/ 	.word	0x0000a420
        /*0428*/ 	.word	0x000000ff
        /*042c*/ 	.word	0x00030850
        /*0430*/ 	.short	0x010a
        /*0432*/ 	.byte	0x0a
	.zero		1


	//   ....[41]....
        /*0434*/ 	.word	0x0000a460
        /*0438*/ 	.word	0x000000ff
        /*043c*/ 	.word	0x00030850
        /*0440*/ 	.short	0x010a
        /*0442*/ 	.byte	0x0a
	.zero		1


	//   ....[42]....
        /*0444*/ 	.word	0x0000a9f0
        /*0448*/ 	.word	0x00000002
        /*044c*/ 	.word	0x00000000
        /*0450*/ 	.short	0x0101
        /*0452*/ 	.byte	0x3f
	.zero		1


	//   ....[43]....
        /*0454*/ 	.word	0x0000bc10
        /*0458*/ 	.word	0x0000009d
        /*045c*/ 	.word	0x00000000
        /*0460*/ 	.short	0x0101
        /*0462*/ 	.byte	0x3f
	.zero		1


	//   ....[44]....
        /*0464*/ 	.word	0x0000c7d0
        /*0468*/ 	.word	0x000000ff
        /*046c*/ 	.word	0x00030850
        /*0470*/ 	.short	0x010a
        /*0472*/ 	.byte	0x05
	.zero		1


	//   ....[45]....
        /*0474*/ 	.word	0x0000c810
        /*0478*/ 	.word	0x000000ff
        /*047c*/ 	.word	0x00030850
        /*0480*/ 	.short	0x010a
        /*0482*/ 	.byte	0x05
	.zero		1


	//   ....[46]....
        /*0484*/ 	.word	0x0000cd80
        /*0488*/ 	.word	0x00000007
        /*048c*/ 	.word	0x00000000
        /*0490*/ 	.short	0x0101
        /*0492*/ 	.byte	0x3f
	.zero		1


	//   ....[47]....
        /*0494*/ 	.word	0x0000e450
        /*0498*/ 	.word	0x000000ff
        /*049c*/ 	.word	0x00000000
        /*04a0*/ 	.short	0x0101
        /*04a2*/ 	.byte	0x05
	.zero		1


	//   ....[48]....
        /*04a4*/ 	.word	0x00010130
        /*04a8*/ 	.word	0x00000008
        /*04ac*/ 	.word	0x00030840
        /*04b0*/ 	.short	0x010a
        /*04b2*/ 	.byte	0x3f
	.zero		1


	//   ....[49]....
        /*04b4*/ 	.word	0x00010670
        /*04b8*/ 	.word	0x000000ff
        /*04bc*/ 	.word	0x00030820
        /*04c0*/ 	.short	0x010a
        /*04c2*/ 	.byte	0x28
	.zero		1


	//   ....[50]....
        /*04c4*/ 	.word	0x00010960
        /*04c8*/ 	.word	0x00000003
        /*04cc*/ 	.word	0x00030840
        /*04d0*/ 	.short	0x010a
        /*04d2*/ 	.byte	0x3f
	.zero		1


	//   ....[51]....
        /*04d4*/ 	.word	0x00010c10
        /*04d8*/ 	.word	0x00000002
        /*04dc*/ 	.word	0x00000060
        /*04e0*/ 	.short	0x010a
        /*04e2*/ 	.byte	0x3f
	.zero		1


	//   ....[52]....
        /*04e4*/ 	.word	0x00011190
        /*04e8*/ 	.word	0x00000003
        /*04ec*/ 	.word	0x00030840
        /*04f0*/ 	.short	0x010a
        /*04f2*/ 	.byte	0x3f
	.zero		1


	//   ....[53]....
        /*04f4*/ 	.word	0x00011440
        /*04f8*/ 	.word	0x00000002
        /*04fc*/ 	.word	0x00000060
        /*0500*/ 	.short	0x010a
        /*0502*/ 	.byte	0x3f
	.zero		1


	//   ....[54]....
        /*0504*/ 	.word	0x000118e0
        /*0508*/ 	.word	0x00000002
        /*050c*/ 	.word	0x00030840
        /*0510*/ 	.short	0x010a
        /*0512*/ 	.byte	0x3f
	.zero		1


	//   ....[55]....
        /*0514*/ 	.word	0x00011bc0
        /*0518*/ 	.word	0x00000002
        /*051c*/ 	.word	0x00000060
        /*0520*/ 	.short	0x010a
        /*0522*/ 	.byte	0x3f
	.zero		1


	//   ....[56]....
        /*0524*/ 	.word	0x00012030
        /*0528*/ 	.word	0x00000003
        /*052c*/ 	.word	0x00030860
        /*0530*/ 	.short	0x010a
        /*0532*/ 	.byte	0x3f
	.zero		1


	//   ....[57]....
        /*0534*/ 	.word	0x000124e0
        /*0538*/ 	.word	0x00000007
        /*053c*/ 	.word	0x00030820
        /*0540*/ 	.short	0x010a
        /*0542*/ 	.byte	0x3f
	.zero		1


	//   ....[58]....
        /*0544*/ 	.word	0x00012650
        /*0548*/ 	.word	0x00000005
        /*054c*/ 	.word	0x00000000
        /*0550*/ 	.short	0x010a
        /*0552*/ 	.byte	0x3f
	.zero		1


	//   ....[59]....
        /*0554*/ 	.word	0x000126c0
        /*0558*/ 	.word	0x00000003
        /*055c*/ 	.word	0x00000000
        /*0560*/ 	.short	0x010a
        /*0562*/ 	.byte	0x3f
	.zero		1


	//   ....[60]....
        /*0564*/ 	.word	0x00012720
        /*0568*/ 	.word	0x00000005
        /*056c*/ 	.word	0x00000000
        /*0570*/ 	.short	0x010a
        /*0572*/ 	.byte	0x3f
	.zero		1


	//   ....[61]....
        /*0574*/ 	.word	0x00012750
        /*0578*/ 	.word	0x00000003
        /*057c*/ 	.word	0x00000000
        /*0580*/ 	.short	0x010a
        /*0582*/ 	.byte	0x3f
	.zero		1


	//   ....[62]....
        /*0584*/ 	.word	0x000127c0
        /*0588*/ 	.word	0x00000003
        /*058c*/ 	.word	0x00030800
        /*0590*/ 	.short	0x010a
        /*0592*/ 	.byte	0x3f
	.zero		1


	//   ....[63]....
        /*0594*/ 	.word	0x00012810
        /*0598*/ 	.word	0x00000003
        /*059c*/ 	.word	0x00030830
        /*05a0*/ 	.short	0x010a
        /*05a2*/ 	.byte	0x3f
	.zero		1


	//   ....[64]....
        /*05a4*/ 	.word	0x00012870
        /*05a8*/ 	.word	0x00000099
        /*05ac*/ 	.word	0x00030830
        /*05b0*/ 	.short	0x010a
        /*05b2*/ 	.byte	0x3f
	.zero		1


	//   ....[65]....
        /*05b4*/ 	.word	0x000128d0
        /*05b8*/ 	.word	0x000000d7
        /*05bc*/ 	.word	0x00030850
        /*05c0*/ 	.short	0x010a
        /*05c2*/ 	.byte	0x3f
	.zero		1


	//   ....[66]....
        /*05c4*/ 	.word	0x00012930
        /*05c8*/ 	.word	0x00000004
        /*05cc*/ 	.word	0x00030830
        /*05d0*/ 	.short	0x010a
        /*05d2*/ 	.byte	0x3f
	.zero		1


	//   ....[67]....
        /*05d4*/ 	.word	0x00012990
        /*05d8*/ 	.word	0x00000003
        /*05dc*/ 	.word	0x00030850
        /*05e0*/ 	.short	0x010a
        /*05e2*/ 	.byte	0x3f
	.zero		1


	//   ....[68]....
        /*05e4*/ 	.word	0x000129f0
        /*05e8*/ 	.word	0x00000004
        /*05ec*/ 	.word	0x00030830
        /*05f0*/ 	.short	0x010a
        /*05f2*/ 	.byte	0x3f
	.zero		1


	//   ....[69]....
        /*05f4*/ 	.word	0x00012a50
        /*05f8*/ 	.word	0x00000003
        /*05fc*/ 	.word	0x00030850
        /*0600*/ 	.short	0x010a
        /*0602*/ 	.byte	0x3f
	.zero		1


	//   ....[70]....
        /*0604*/ 	.word	0x00012ab0
        /*0608*/ 	.word	0x00000005
        /*060c*/ 	.word	0x00030850
        /*0610*/ 	.short	0x010a
        /*0612*/ 	.byte	0x3f
	.zero		1


	//   ....[71]....
        /*0614*/ 	.word	0x00012c30
        /*0618*/ 	.word	0x00000008
        /*061c*/ 	.word	0x00030840
        /*0620*/ 	.short	0x010a
        /*0622*/ 	.byte	0x3f
	.zero		1


	//   ....[72]....
        /*0624*/ 	.word	0x00012c90
        /*0628*/ 	.word	0x00000008
        /*062c*/ 	.word	0x00030820
        /*0630*/ 	.short	0x010a
        /*0632*/ 	.byte	0x3f
	.zero		1


	//   ....[73]....
        /*0634*/ 	.word	0x00012ce0
        /*0638*/ 	.word	0x00000003
        /*063c*/ 	.word	0x00030840
        /*0640*/ 	.short	0x010a
        /*0642*/ 	.byte	0x3f
	.zero		1


	//   ....[74]....
        /*0644*/ 	.word	0x00012d30
        /*0648*/ 	.word	0x00000002
        /*064c*/ 	.word	0x00000060
        /*0650*/ 	.short	0x010a
        /*0652*/ 	.byte	0x3f
	.zero		1


	//   ....[75]....
        /*0654*/ 	.word	0x00012d80
        /*0658*/ 	.word	0x00000003
        /*065c*/ 	.word	0x00030840
        /*0660*/ 	.short	0x010a
        /*0662*/ 	.byte	0x3f
	.zero		1


	//   ....[76]....
        /*0664*/ 	.word	0x00012dd0
        /*0668*/ 	.word	0x00000002
        /*066c*/ 	.word	0x00000060
        /*0670*/ 	.short	0x010a
        /*0672*/ 	.byte	0x3f
	.zero		1


	//   ....[77]....
        /*0674*/ 	.word	0x00012e20
        /*0678*/ 	.word	0x00000002
        /*067c*/ 	.word	0x00030840
        /*0680*/ 	.short	0x010a
        /*0682*/ 	.byte	0x3f
	.zero		1


	//   ....[78]....
        /*0684*/ 	.word	0x00012e70
        /*0688*/ 	.word	0x00000002
        /*068c*/ 	.word	0x00000060
        /*0690*/ 	.short	0x010a
        /*0692*/ 	.byte	0x3f
	.zero		1


	//   ....[79]....
        /*0694*/ 	.word	0x00012ec0
        /*0698*/ 	.word	0x00000003
        /*069c*/ 	.word	0x00030860
        /*06a0*/ 	.short	0x010a
        /*06a2*/ 	.byte	0x3f
	.zero		1


	//   ....[80]....
        /*06a4*/ 	.word	0x00012fa0
        /*06a8*/ 	.word	0x00000007
        /*06ac*/ 	.word	0x00030820
        /*06b0*/ 	.short	0x010a
        /*06b2*/ 	.byte	0x3f
	.zero		1


	//   ....[81]....
        /*06b4*/ 	.word	0x00012ff0
        /*06b8*/ 	.word	0x00000005
        /*06bc*/ 	.word	0x00000000
        /*06c0*/ 	.short	0x010a
        /*06c2*/ 	.byte	0x3f
	.zero		1


	//   ....[82]....
        /*06c4*/ 	.word	0x00013040
        /*06c8*/ 	.word	0x00000003
        /*06cc*/ 	.word	0x00000000
        /*06d0*/ 	.short	0x010a
        /*06d2*/ 	.byte	0x3f
	.zero		1


	//   ....[83]....
        /*06d4*/ 	.word	0x00013090
        /*06d8*/ 	.word	0x00000005
        /*06dc*/ 	.word	0x00000000
        /*06e0*/ 	.short	0x010a
        /*06e2*/ 	.byte	0x3f
	.zero		1


	//----- nvinfo : EIATTR_NUM_MBARRIERS
	.align		4
.L_215:
        /*06e4*/ 	.byte	0x03, 0x38
        /*06e6*/ 	.short	0x0016


	//----- nvinfo : EIATTR_EXIT_INSTR_OFFSETS
	.align		4
        /*06e8*/ 	.byte	0x04, 0x1c
        /*06ea*/ 	.short	(.L_217 - .L_216)


	//   ....[0]....
.L_216:
        /*06ec*/ 	.word	0x00000a30


	//   ....[1]....
        /*06f0*/ 	.word	0x0000ef00


	//   ....[2]....
        /*06f4*/ 	.word	0x0000ef60


	//   ....[3]....
        /*06f8*/ 	.word	0x00012550


	//   ....[4]....
        /*06fc*/ 	.word	0x000127a0


	//----- nvinfo : EIATTR_MAX_THREADS
	.align		4
.L_217:
        /*0700*/ 	.byte	0x04, 0x05
        /*0702*/ 	.short	(.L_219 - .L_218)
.L_218:
        /*0704*/ 	.word	0x00000180
        /*0708*/ 	.word	0x00000001
        /*070c*/ 	.word	0x00000001


	//----- nvinfo : EIATTR_CRS_STACK_SIZE
	.align		4
.L_219:
        /*0710*/ 	.byte	0x04, 0x1e
        /*0712*/ 	.short	(.L_221 - .L_220)
.L_220:
        /*0714*/ 	.word	0x00000000


	//----- nvinfo : EIATTR_CBANK_PARAM_SIZE
	.align		4
.L_221:
        /*0718*/ 	.byte	0x03, 0x19
        /*071a*/ 	.short	0x0bf0


	//----- nvinfo : EIATTR_PARAM_CBANK
	.align		4
        /*071c*/ 	.byte	0x04, 0x0a
        /*071e*/ 	.short	(.L_223 - .L_222)
	.align		4
.L_222:
        /*0720*/ 	.word	index@(.nv.constant0._ZN7cutlass13device_kernelIN5flash11enable_sm90INS1_16FlashAttnFwdSm90INS1_25CollectiveMainloopFwdSm90ILi2EN4cute5tupleIJNS5_1CILi1EEES8_S8_EEENS6_IJNS7_ILi128EEENS7_ILi64EEENS7_ILi256EEEEEELi256ENS_6half_tEfNS_4arch4Sm90ELb0ELb1ELb1ELb0ELb0ELb0ELb0ELb1ELb1ELb0ELb0ELb0EEENS1_21CollectiveEpilogueFwdINS6_IJSA_SC_SB_EEES9_SE_SG_Li256ELb0ELb0ELb0ELb0EEENS1_30DynamicPersistentTileSchedulerILi256ELi32ELb0ELb0ELb1EEEEEEEEEvNT_6ParamsE)
        /*0724*/ 	.short	0x0210
        /*0726*/ 	.short	0x0bf0


	//----- nvinfo : EIATTR_SW_WAR
	.align		4
.L_223:
        /*0728*/ 	.byte	0x04, 0x36
        /*072a*/ 	.short	(.L_225 - .L_224)
.L_224:
        /*072c*/ 	.word	0x00000008
.L_225:


//--------------------- .nv.info._ZN7cutlass13device_kernelIN5flash11enable_sm90INS1_16FlashAttnFwdSm90INS1_25CollectiveMainloopFwdSm90ILi2EN4cute5tupleIJNS5_1CILi1EEES8_S8_EEENS6_IJNS7_ILi128EEENS7_ILi64EEENS7_ILi256EEEEEELi256ENS_6half_tEfNS_4arch4Sm90ELb0ELb1ELb1ELb1ELb0ELb0ELb0ELb1ELb1ELb0ELb0ELb0EEENS1_21CollectiveEpilogueFwdINS6_IJSA_SC_SB_EEES9_SE_SG_Li256ELb1ELb0ELb0ELb0EEENS1_36VarlenDynamicPersistentTileSchedulerILi128ELi64ELi256ELi32ELb0ELb0ELb1ELb1ELb0ELb1EEEEEEEEEvNT_6ParamsE --------------------------
	.section	.nv.info._ZN7cutlass13device_kernelIN5flash11enable_sm90INS1_16FlashAttnFwdSm90INS1_25CollectiveMainloopFwdSm90ILi2EN4cute5tupleIJNS5_1CILi1EEES8_S8_EEENS6_IJNS7_ILi128EEENS7_ILi64EEENS7_ILi256EEEEEELi256ENS_6half_tEfNS_4arch4Sm90ELb0ELb1ELb1ELb1ELb0ELb0ELb0ELb1ELb1ELb0ELb0ELb0EEENS1_21CollectiveEpilogueFwdINS6_IJSA_SC_SB_EEES9_SE_SG_Li256ELb1ELb0ELb0ELb0EEENS1_36VarlenDynamicPersistentTileSchedulerILi128ELi64ELi256ELi32ELb0ELb0ELb1ELb1ELb0ELb1EEEEEEEEEvNT_6ParamsE,"",@"SHT_CUDA_INFO"
	.sectionflags	@""
	.align	4


	//----- nvinfo : EIATTR_CUDA_API_VERSION
	.align		4
        /*0000*/ 	.byte	0x04, 0x37
        /*0002*/ 	.short	(.L_227 - .L_226)
.L_226:
        /*0004*/ 	.word	0x00000082


	//----- nvinfo : EIATTR_KPARAM_INFO
	.align		4
.L_227:
        /*0008*/ 	.byte	0x04, 0x17
        /*000a*/ 	.short	(.L_229 - .L_228)
.L_228:
        /*000c*/ 	.word	0x00000000
        /*0010*/ 	.short	0x0000
        /*0012*/ 	.short	0x0070
        /*0014*/ 	.byte	0x00, 0xf0, 0x01, 0x28


	//----- nvinfo : EIATTR_SPARSE_MMA_MASK
	.align		4
.L_229:
        /*0018*/ 	.byte	0x03, 0x50
        /*001a*/ 	.short	0x0000


	//----- nvinfo : EIATTR_MAXREG_COUNT
	.align		4
        /*001c*/ 	.byte	0x03, 0x1b
        /*001e*/ 	.short	0x00a8


	//----- nvinfo : EIATTR_NUM_BARRIERS
	.align		4
        /*0020*/ 	.byte	0x02, 0x4c
        /*0022*/ 	.byte	0x09
	.zero		1


	//----- nvinfo : EIATTR_EXTERNS
	.align		4
        /*0024*/ 	.byte	0x04, 0x0f
        /*0026*/ 	.short	(.L_231 - .L_230)


	//   ....[0]....
	.align		4
.L_230:
        /*0028*/ 	.word	index@(__assertfail)


	//----- nvinfo : EIATTR_ANNOTATIONS
	.align		4
.L_231:
        /*002c*/ 	.byte	0x04, 0x55
        /*002e*/ 	.short	(.L_233 - .L_232)


	//   ....[0]....
.L_232:
        /* <DEDUP_REMOVED lines=32> */


	//----- nvinfo : EIATTR_MERCURY_ISA_VERSION
	.align		4
.L_233:
        /*0220*/ 	.byte	0x03, 0x5f
        /*0222*/ 	.short	0x0101


	//----- nvinfo : EIATTR_UNUSED_LOAD_BYTE_OFFSET
	.align		4
        /*0224*/ 	.byte	0x04, 0x44
        /*0226*/ 	.short	(.L_235 - .L_234)


	//   ....[0]....
.L_234:
        /*0228*/ 	.word	0x00000a40
        /*022c*/ 	.word	0x0000fff0


	//   ....[1]....
        /*0230*/ 	.word	0x0000d5f0
        /*0234*/ 	.word	0x0000fff0


	//----- nvinfo : EIATTR_INT_WARP_WIDE_INSTR_OFFSETS
	.align		4
.L_235:
        /*0238*/ 	.byte	0x04, 0x31
        /*023a*/ 	.short	(.L_237 - .L_236)


	//   ....[0]....
.L_236:
        /*023c*/ 	.word	0x00000160


	//   ....[1]....
        /*0240*/ 	.word	0x000001a0


	//   ....[2]....
        /*0244*/ 	.word	0x00000210


	//   ....[3]....
        /*0248*/ 	.word	0x000116f0


	//   ....[4]....
        /*024c*/ 	.word	0x00011790


	//   ....[5]....
        /*0250*/ 	.word	0x00011ca0


	//   ....[6]....
        /*0254*/ 	.word	0x00011d20


	//   ....[7]....
        /*0258*/ 	.word	0x00011e30


	//   ....[8]....
        /*025c*/ 	.word	0x00011f20


	//   ....[9]....
        /*0260*/ 	.word	0x00012010


	//   ....[10]....
        /*0264*/ 	.word	0x000146f0


	//   ....[11]....
        /*0268*/ 	.word	0x00014790


	//----- nvinfo : EIATTR_COOP_GROUP_MASK_REGIDS
	.align		4
.L_237:
        /*026c*/ 	.byte	0x04, 0x29
        /*026e*/ 	.short	(.L_239 - .L_238)


	//   ....[0]....
.L_238:
        /*0270*/ 	.word	0xffffffff


	//   ....[1]....
        /*0274*/ 	.word	0xffffffff


	//   ....[2]....
        /*0278*/ 	.word	0xffffffff


	//   ....[3]....
        /*027c*/ 	.word	0xffffffff


	//   ....[4]....
        /*0280*/ 	.word	0xffffffff


	//   ....[5]....
        /*0284*/ 	.word	0xffffffff


	//   ....[6]....
        /*0288*/ 	.word	0xffffffff


	//   ....[7]....
        /*028c*/ 	.word	0xffffffff


	//   ....[8]....
        /*0290*/ 	.word	0xffffffff


	//   ....[9]....
        /*0294*/ 	.word	0xffffffff


	//   ....[10]....
        /*0298*/ 	.word	0xffffffff


	//   ....[11]....
        /*029c*/ 	.word	0xffffffff


	//   ....[12]....
        /*02a0*/ 	.word	0xffffffff


	//   ....[13]....
        /*02a4*/ 	.word	0xffffffff


	//   ....[14]....
        /*02a8*/ 	.word	0xffffffff


	//   ....[15]....
        /*02ac*/ 	.word	0xffffffff


	//   ....[16]....
        /*02b0*/ 	.word	0xffffffff


	//   ....[17]....
        /*02b4*/ 	.word	0xffffffff


	//   ....[18]....
        /*02b8*/ 	.word	0xffffffff


	//   ....[19]....
        /*02bc*/ 	.word	0xffffffff


	//   ....[20]....
        /*02c0*/ 	.word	0xffffffff


	//   ....[21]....
        /*02c4*/ 	.word	0xffffffff


	//   ....[22]....
        /*02c8*/ 	.word	0xffffffff


	//   ....[23]....
        /*02cc*/ 	.word	0xffffffff


	//   ....[24]....
        /*02d0*/ 	.word	0xffffffff


	//   ....[25]....
        /*02d4*/ 	.word	0xffffffff


	//   ....[26]....
        /*02d8*/ 	.word	0xffffffff


	//   ....[27]....
        /*02dc*/ 	.word	0xffffffff


	//   ....[28]....
        /*02e0*/ 	.word	0xffffffff


	//   ....[29]....
        /*02e4*/ 	.word	0xffffffff


	//   ....[30]....
        /*02e8*/ 	.word	0xffffffff


	//   ....[31]....
        /*02ec*/ 	.word	0xffffffff


	//   ....[32]....
        /*02f0*/ 	.word	0xffffffff


	//   ....[33]....
        /*02f4*/ 	.word	0xffffffff


	//   ....[34]....
        /*02f8*/ 	.word	0xffffffff


	//   ....[35]....
        /*02fc*/ 	.word	0xffffffff


	//   ....[36]....
        /*0300*/ 	.word	0xffffffff


	//   ....[37]....
        /*0304*/ 	.word	0xffffffff


	//   ....[38]....
        /*0308*/ 	.word	0xffffffff


	//   ....[39]....
        /*030c*/ 	.word	0xffffffff


	//   ....[40]....
        /*0310*/ 	.word	0xffffffff


	//   ....[41]....
        /*0314*/ 	.word	0xffffffff


	//   ....[42]....
        /*0318*/ 	.word	0xffffffff


	//   ....[43]....
        /*031c*/ 	.word	0xffffffff


	//   ....[44]....
        /*0320*/ 	.word	0xffffffff


	//   ....[45]....
        /*0324*/ 	.word	0xffffffff


	//   ....[46]....
        /*0328*/ 	.word	0xffffffff


	//   ....[47]....
        /*032c*/ 	.word	0xffffffff


	//   ....[48]....
        /*0330*/ 	.word	0xffffffff


	//   ....[49]....
        /*0334*/ 	.word	0xffffffff


	//   ....[50]....
        /*0338*/ 	.word	0xffffffff


	//   ....[51]....
        /*033c*/ 	.word	0xffffffff


	//   ....[52]....
        /*0340*/ 	.word	0xffffffff


	//   ....[53]....
        /*0344*/ 	.word	0xffffffff


	//   ....[54]....
        /*0348*/ 	.word	0xffffffff


	//   ....[55]....
        /*034c*/ 	.word	0xffffffff


	//   ....[56]....
        /*0350*/ 	.word	0xffffffff


	//   ....[57]....
        /*0354*/ 	.word	0xffffffff


	//   ....[58]....
        /*0358*/ 	.word	0xffffffff


	//   ....[59]....
        /*035c*/ 	.word	0xffffffff


	//   ....[60]....
        /*0360*/ 	.word	0xffffffff


	//   ....[61]....
        /*0364*/ 	.word	0xffffffff


	//   ....[62]....
        /*0368*/ 	.word	0x0500000f


	//   ....[63]....
        /*036c*/ 	.word	0x0500000f


	//   ....[64]....
        /*0370*/ 	.word	0x0500000f


	//   ....[65]....
        /*0374*/ 	.word	0x0500000f


	//   ....[66]....
        /*0378*/ 	.word	0x0500000f


	//   ....[67]....
        /*037c*/ 	.word	0x0500000f


	//   ....[68]....
        /*0380*/ 	.word	0x0500000f


	//   ....[69]....
        /*0384*/ 	.word	0x0500000f


	//   ....[70]....
        /*0388*/ 	.word	0x0500000f


	//   ....[71]....
        /*038c*/ 	.word	0x0500000f


	//   ....[72]....
        /*0390*/ 	.word	0x0500000f


	//   ....[73]....
        /*0394*/ 	.word	0x0500000f


	//   ....[74]....
        /*0398*/ 	.word	0x0500000f


	//   ....[75]....
        /*039c*/ 	.word	0x0500000f


	//   ....[76]....
        /*03a0*/ 	.word	0x0500000f


	//   ....[77]....
        /*03a4*/ 	.word	0x0500000f


	//   ....[78]....
        /*03a8*/ 	.word	0x0500000f


	//   ....[79]....
        /*03ac*/ 	.word	0x0500000f


	//   ....[80]....
        /*03b0*/ 	.word	0x0500000f


	//----- nvinfo : EIATTR_COOP_GROUP_INSTR_OFFSETS
	.align		4
.L_239:
        /*03b4*/ 	.byte	0x04, 0x28
        /*03b6*/ 	.short	(.L_241 - .L_240)


	//   ....[0]....
.L_240:
        /*03b8*/ 	.word	0x00000060


	//   ....[1]....
        /*03bc*/ 	.word	0x00000170


	//   ....[2]....
        /*03c0*/ 	.word	0x000001c0


	//   ....[3]....
        /*03c4*/ 	.word	0x000003f0


	//   ....[4]....
        /*03c8*/ 	.word	0x00000550


	//   ....[5]....
        /*03cc*/ 	.word	0x00000670


	//   ....[6]....
        /*03d0*/ 	.word	0x000007d0


	//   ....[7]....
        /*03d4*/ 	.word	0x00001a30


	//   ....[8]....
        /*03d8*/ 	.word	0x00003620


	//   ....[9]....
        /*03dc*/ 	.word	0x00003730


	//   ....[10]....
        /*03e0*/ 	.word	0x00003ad0


	//   ....[11]....
        /*03e4*/ 	.word	0x00003b50


	//   ....[12]....
        /*03e8*/ 	.word	0x00006640


	//   ....[13]....
        /*03ec*/ 	.word	0x00006740


	//   ....[14]....
        /*03f0*/ 	.word	0x00006b00


	//   ....[15]....
        /*03f4*/ 	.word	0x00006b50


	//   ....[16]....
        /*03f8*/ 	.word	0x00008b10


	//   ....[17]....
        /*03fc*/ 	.word	0x00008c00


	//   ....[18]....
        /*0400*/ 	.word	0x00008e30


	//   ....[19]....
        /*0404*/ 	.word	0x00008eb0


	//   ....[20]....
        /*0408*/ 	.word	0x0000b4b0


	//   ....[21]....
        /*040c*/ 	.word	0x0000b5b0


	//   ....[22]....
        /*0410*/ 	.word	0x0000b950


	//   ....[23]....
        /*0414*/ 	.word	0x0000b9d0


	//   ....[24]....
        /*0418*/ 	.word	0x0000c980


	//   ....[25]....
        /*041c*/ 	.word	0x0000c9c0


	//   ....[26]....
        /*0420*/ 	.word	0x0000cb10


	//   ....[27]....
        /*0424*/ 	.word	0x0000cb20


	//   ....[28]....
        /*0428*/ 	.word	0x00010210


	//   ....[29]....
        /*042c*/ 	.word	0x000103a0


	//   ....[30]....
        /*0430*/ 	.word	0x000103d0


	//   ....[31]....
        /*0434*/ 	.word	0x00010410


	//   ....[32]....
        /*0438*/ 	.word	0x00010480


	//   ....[33]....
        /*043c*/ 	.word	0x000104e0


	//   ....[34]....
        /*0440*/ 	.word	0x00010520


	//   ....[35]....
        /*0444*/ 	.word	0x000106d0


	//   ....[36]....
        /*0448*/ 	.word	0x00010730


	//   ....[37]....
        /*044c*/ 	.word	0x00010770


	//   ....[38]....
        /*0450*/ 	.word	0x000107b0


	//   ....[39]....
        /*0454*/ 	.word	0x000107e0


	//   ....[40]....
        /*0458*/ 	.word	0x00010810


	//   ....[41]....
        /*045c*/ 	.word	0x000108b0


	//   ....[42]....
        /*0460*/ 	.word	0x00010910


	//   ....[43]....
        /*0464*/ 	.word	0x000109a0


	//   ....[44]....
        /*0468*/ 	.word	0x00014c40


	//   ....[45]....
        /*046c*/ 	.word	0x00014c50


	//   ....[46]....
        /*0470*/ 	.word	0x00014d70


	//   ....[47]....
        /*0474*/ 	.word	0x00014dd0


	//   ....[48]....
        /*0478*/ 	.word	0x00014e10


	//   ....[49]....
        /*047c*/ 	.word	0x00014e50


	//   ....[50]....
        /*0480*/ 	.word	0x00014e80


	//   ....[51]....
        /*0484*/ 	.word	0x00014eb0


	//   ....[52]....
        /*0488*/ 	.word	0x00015050


	//   ....[53]....
        /*048c*/ 	.word	0x000150b0


	//   ....[54]....
        /*0490*/ 	.word	0x000150f0


	//   ....[55]....
        /*0494*/ 	.word	0x00015130


	//   ....[56]....
        /*0498*/ 	.word	0x00015160


	//   ....[57]....
        /*049c*/ 	.word	0x00015190


	//   ....[58]....
        /*04a0*/ 	.word	0x00015250


	//   ....[59]....
        /*04a4*/ 	.word	0x00015270


	//   ....[60]....
        /*04a8*/ 	.word	0x000152e0


	//   ....[61]....
        /*04ac*/ 	.word	0x00015980


	//   ....[62]....
        /*04b0*/ 	.word	0x00016030


	//   ....[63]....
        /*04b4*/ 	.word	0x00016450


	//   ....[64]....
        /*04b8*/ 	.word	0x000164e0


	//   ....[65]....
        /*04bc*/ 	.word	0x00016580


	//   ....[66]....
        /*04c0*/ 	.word	0x00016630


	//   ....[67]....
        /*04c4*/ 	.word	0x000166b0


	//   ....[68]....
        /*04c8*/ 	.word	0x00016730


	//   ....[69]....
        /*04cc*/ 	.word	0x000167b0


	//   ....[70]....
        /*04d0*/ 	.word	0x00016830


	//   ....[71]....
        /*04d4*/ 	.word	0x000168c0


	//   ....[72]....
        /*04d8*/ 	.word	0x00016970


	//   ....[73]....
        /*04dc*/ 	.word	0x000169f0


	//   ....[74]....
        /*04e0*/ 	.word	0x00016a70


	//   ....[75]....
        /*04e4*/ 	.word	0x00016af0


	//   ....[76]....
        /*04e8*/ 	.word	0x00016b70


	//   ....[77]....
        /*04ec*/ 	.word	0x00016be0


	//   ....[78]....
        /*04f0*/ 	.word	0x00016c80


	//   ....[79]....
        /*04f4*/ 	.word	0x00016d10


	//   ....[80]....
        /*04f8*/ 	.word	0x00016e40


	//----- nvinfo : EIATTR_REG_RECONFIG
	.align		4
.L_241:
        /*04fc*/ 	.byte	0x01, 0x54
	.zero		2


	//----- nvinfo : EIATTR_SYSCALL_OFFSETS
	.align		4
        /*0500*/ 	.byte	0x04, 0x46
        /*0502*/ 	.short	(.L_243 - .L_242)


	//   ....[0]....
.L_242:
        /*0504*/ 	.word	0x00001c10


	//   ....[1]....
        /*0508*/ 	.word	0x00011920


	//   ....[2]....
        /*050c*/ 	.word	0x00011a60


	//   ....[3]....
        /*0510*/ 	.word	0x00011b60


	//----- nvinfo : EIATTR_MBARRIER_INSTR_OFFSETS
	.align		4
.L_243:
        /*0514*/ 	.byte	0x04, 0x39
        /*0516*/ 	.short	(.L_245 - .L_244)


	//   ....[0]....
.L_244:
        /*0518*/ 	.word	0x000002a0
        /*051c*/ 	.word	0x000000ff
        /*0520*/ 	.word	0x00030800
        /*0524*/ 	.short	0x0100
        /*0526*/ 	.byte	0x08
	.zero		1


	//   ....[1]....
        /*0528*/ 	.word	0x000002b0
        /*052c*/ 	.word	0x000000ff
        /*0530*/ 	.word	0x00030820
        /*0534*/ 	.short	0x0100
        /*0536*/ 	.byte	0x08
	.zero		1


	//   ....[2]....
        /*0538*/ 	.word	0x000003a0
        /*053c*/ 	.word	0x000000ff
        /*0540*/ 	.word	0x00030830
        /*0544*/ 	.short	0x0100
        /*0546*/ 	.byte	0x08
	.zero		1


	//   ....[3]....
        /*0548*/ 	.word	0x000003b0
        /*054c*/ 	.word	0x000000ff
        /*0550*/ 	.word	0x00030840
        /*0554*/ 	.short	0x0100
        /*0556*/ 	.byte	0x08
	.zero		1


	//   ....[4]....
        /*0558*/ 	.word	0x000003c0
        /*055c*/ 	.word	0x000000ff
        /*0560*/ 	.word	0x00030838
        /*0564*/ 	.short	0x0100
        /*0566*/ 	.byte	0x08
	.zero		1


	//   ....[5]....
        /*0568*/ 	.word	0x000003d0
        /*056c*/ 	.word	0x000000ff
        /*0570*/ 	.word	0x00030848
        /*0574*/ 	.short	0x0100
        /*0576*/ 	.byte	0x08
	.zero		1


	//   ....[6]....
        /*0578*/ 	.word	0x00000500
        /*057c*/ 	.word	0x000000ff
        /*0580*/ 	.word	0x00030850
        /*0584*/ 	.short	0x0100
        /*0586*/ 	.byte	0x08
	.zero		1


	//   ....[7]....
        /*0588*/ 	.word	0x00000510
        /*058c*/ 	.word	0x000000ff
        /*0590*/ 	.word	0x00030860
        /*0594*/ 	.short	0x0100
        /*0596*/ 	.byte	0x08
	.zero		1


	//   ....[8]....
        /*0598*/ 	.word	0x00000520
        /*059c*/ 	.word	0x000000ff
        /*05a0*/ 	.word	0x00030858
        /*05a4*/ 	.short	0x0100
        /*05a6*/ 	.byte	0x08
	.zero		1


	//   ....[9]....
        /*05a8*/ 	.word	0x00000530
        /*05ac*/ 	.word	0x000000ff
        /*05b0*/ 	.word	0x00030868
        /*05b4*/ 	.short	0x0100
        /*05b6*/ 	.byte	0x08
	.zero		1


	//   ....[10]....
        /*05b8*/ 	.word	0x00000620
        /*05bc*/ 	.word	0x000000ff
        /*05c0*/ 	.word	0x00030870
        /*05c4*/ 	.short	0x0100
        /*05c6*/ 	.byte	0x06
	.zero		1


	//   ....[11]....
        /*05c8*/ 	.word	0x00000630
        /*05cc*/ 	.word	0x000000ff
        /*05d0*/ 	.word	0x00030880
        /*05d4*/ 	.short	0x0100
        /*05d6*/ 	.byte	0x06
	.zero		1


	//   ....[12]....
        /*05d8*/ 	.word	0x00000640
        /*05dc*/ 	.word	0x000000ff
        /*05e0*/ 	.word	0x00030878
        /*05e4*/ 	.short	0x0100
        /*05e6*/ 	.byte	0x06
	.zero		1


	//   ....[13]....
        /*05e8*/ 	.word	0x00000650
        /*05ec*/ 	.word	0x000000ff
        /*05f0*/ 	.word	0x00030888
        /*05f4*/ 	.short	0x0100
        /*05f6*/ 	.byte	0x06
	.zero		1


	//   ....[14]....
        /*05f8*/ 	.word	0x00000780
        /*05fc*/ 	.word	0x000000ff
        /*0600*/ 	.word	0x00030890
        /*0604*/ 	.short	0x0100
        /*0606*/ 	.byte	0x08
	.zero		1


	//   ....[15]....
        /*0608*/ 	.word	0x00000790
        /*060c*/ 	.word	0x000000ff
        /*0610*/ 	.word	0x000308a0
        /*0614*/ 	.short	0x0100
        /*0616*/ 	.byte	0x08
	.zero		1


	//   ....[16]....
        /*0618*/ 	.word	0x000007a0
        /*061c*/ 	.word	0x000000ff
        /*0620*/ 	.word	0x00030898
        /*0624*/ 	.short	0x0100
        /*0626*/ 	.byte	0x08
	.zero		1


	//   ....[17]....
        /*0628*/ 	.word	0x000007b0
        /*062c*/ 	.word	0x000000ff
        /*0630*/ 	.word	0x000308a8
        /*0634*/ 	.short	0x0100
        /*0636*/ 	.byte	0x08
	.zero		1


	//   ....[18]....
        /*0638*/ 	.word	0x000008e0
        /*063c*/ 	.word	0x000000ff
        /*0640*/ 	.word	0x000308b0
        /*0644*/ 	.short	0x0100
        /*0646*/ 	.byte	0x08
	.zero		1


	//   ....[19]....
        /*0648*/ 	.word	0x000008f0
        /*064c*/ 	.word	0x000000ff
        /*0650*/ 	.word	0x000308c0
        /*0654*/ 	.short	0x0100
        /*0656*/ 	.byte	0x08
	.zero		1


	//   ....[20]....
        /*0658*/ 	.word	0x00000900
        /*065c*/ 	.word	0x000000ff
        /*0660*/ 	.word	0x000308b8
        /*0664*/ 	.short	0x0100
        /*0666*/ 	.byte	0x08
	.zero		1


	//   ....[21]....
        /*0668*/ 	.word	0x00000910
        /*066c*/ 	.word	0x000000ff
        /*0670*/ 	.word	0x000308c8
        /*0674*/ 	.short	0x0100
        /*0676*/ 	.byte	0x08
	.zero		1


	//   ....[22]....
        /*0678*/ 	.word	0x00001cb0
        /*067c*/ 	.word	0x000000ff
        /*0680*/ 	.word	0x00030800
        /*0684*/ 	.short	0x010a
        /*0686*/ 	.byte	0x27
	.zero		1


	//   ....[23]....
        /*0688*/ 	.word	0x00001d30
        /*068c*/ 	.word	0x00000005
        /*0690*/ 	.word	0x00030830
        /*0694*/ 	.short	0x010a
        /*0696*/ 	.byte	0x3f
	.zero		1


	//   ....[24]....
        /*0698*/ 	.word	0x00001d90
        /*069c*/ 	.word	0x00000005
        /*06a0*/ 	.word	0x00030830
        /*06a4*/ 	.short	0x010a
        /*06a6*/ 	.byte	0x3f
	.zero		1


	//   ....[25]....
        /*06a8*/ 	.word	0x000028f0
        /*06ac*/ 	.word	0x00000000
        /*06b0*/ 	.word	0x00000000
        /*06b4*/ 	.short	0x0101
        /*06b6*/ 	.byte	0x3f
	.zero		1


	//   ....[26]....
        /*06b8*/ 	.word	0x00004850
        /*06bc*/ 	.word	0x000000ff
        /*06c0*/ 	.word	0x00030830
        /*06c4*/ 	.short	0x010a
        /*06c6*/ 	.byte	0x06
	.zero		1


	//   ....[27]....
        /*06c8*/ 	.word	0x00004890
        /*06cc*/ 	.word	0x000000ff
        /*06d0*/ 	.word	0x00030830
        /*06d4*/ 	.short	0x010a
        /*06d6*/ 	.byte	0x06
	.zero		1


	//   ....[28]....
        /*06d8*/ 	.word	0x00005710
        /*06dc*/ 	.word	0x000000ff
        /*06e0*/ 	.word	0x00030850
        /*06e4*/ 	.short	0x010a
        /*06e6*/ 	.byte	0x0e
	.zero		1


	//   ....[29]....
        /*06e8*/ 	.word	0x00005750
        /*06ec*/ 	.word	0x000000ff
        /*06f0*/ 	.word	0x00030850
        /*06f4*/ 	.short	0x010a
        /*06f6*/ 	.byte	0x0e
	.zero		1


	//   ....[30]....
        /*06f8*/ 	.word	0x00005d30
        /*06fc*/ 	.word	0x00000098
        /*0700*/ 	.word	0x00000000
        /*0704*/ 	.short	0x0101
        /*0706*/ 	.byte	0x3f
	.zero		1


	//   ....[31]....
        /*0708*/ 	.word	0x00006f30
        /*070c*/ 	.word	0x0000009d
        /*0710*/ 	.word	0x00000000
        /*0714*/ 	.short	0x0101
        /*0716*/ 	.byte	0x3f
	.zero		1


	//   ....[32]....
        /*0718*/ 	.word	0x00007580
        /*071c*/ 	.word	0x000000ff
        /*0720*/ 	.word	0x00030830
        /*0724*/ 	.short	0x010a
        /*0726*/ 	.byte	0x06
	.zero		1


	//   ....[33]....
        /*0728*/ 	.word	0x000075c0
        /*072c*/ 	.word	0x000000ff
        /*0730*/ 	.word	0x00030830
        /*0734*/ 	.short	0x010a
        /*0736*/ 	.byte	0x06
	.zero		1


	//   ....[34]....
        /*0738*/ 	.word	0x00008440
        /*073c*/ 	.word	0x000000ff
        /*0740*/ 	.word	0x00030850
        /*0744*/ 	.short	0x010a
        /*0746*/ 	.byte	0x0e
	.zero		1


	//   ....[35]....
        /*0748*/ 	.word	0x00008480
        /*074c*/ 	.word	0x000000ff
        /*0750*/ 	.word	0x00030850
        /*0754*/ 	.short	0x010a
        /*0756*/ 	.byte	0x0e
	.zero		1


	//   ....[36]....
        /*0758*/ 	.word	0x000091d0
        /*075c*/ 	.word	0x00000099
        /*0760*/ 	.word	0x00000000
        /*0764*/ 	.short	0x0101
        /*0766*/ 	.byte	0x3f
	.zero		1


	//   ....[37]....
        /*0768*/ 	.word	0x00009260
        /*076c*/ 	.word	0x0000009b
        /*0770*/ 	.word	0x00000000
        /*0774*/ 	.short	0x0101
        /*0776*/ 	.byte	0x3f
	.zero		1


	//   ....[38]....
        /*0778*/ 	.word	0x000096c0
        /*077c*/ 	.word	0x000000ff
        /*0780*/ 	.word	0x00030830
        /*0784*/ 	.short	0x010a
        /*0786*/ 	.byte	0x06
	.zero		1


	//   ....[39]....
        /*0788*/ 	.word	0x00009700
        /*078c*/ 	.word	0x000000ff
        /*0790*/ 	.word	0x00030830
        /*0794*/ 	.short	0x010a
        /*0796*/ 	.byte	0x06
	.zero		1


	//   ....[40]....
        /*0798*/ 	.word	0x0000a580
        /*079c*/ 	.word	0x000000ff
        /*07a0*/ 	.word	0x00030850
        /*07a4*/ 	.short	0x010a
        /*07a6*/ 	.byte	0x0e
	.zero		1


	//   ....[41]....
        /*07a8*/ 	.word	0x0000a5c0
        /*07ac*/ 	.word	0x000000ff
        /*07b0*/ 	.word	0x00030850
        /*07b4*/ 	.short	0x010a
        /*07b6*/ 	.byte	0x0e
	.zero		1


	//   ....[42]....
        /*07b8*/ 	.word	0x0000ab10
        /*07bc*/ 	.word	0x00000004
        /*07c0*/ 	.word	0x00000000
        /*07c4*/ 	.short	0x0101
        /*07c6*/ 	.byte	0x3f
	.zero		1


	//   ....[43]....
        /*07c8*/ 	.word	0x0000bd40
        /*07cc*/ 	.word	0x0000009d
        /*07d0*/ 	.word	0x00000000
        /*07d4*/ 	.short	0x0101
        /*07d6*/ 	.byte	0x3f
	.zero		1


	//   ....[44]....
        /*07d8*/ 	.word	0x0000c8f0
        /*07dc*/ 	.word	0x000000ff
        /*07e0*/ 	.word	0x00030850
        /*07e4*/ 	.short	0x010a
        /*07e6*/ 	.byte	0x05
	.zero		1


	//   ....[45]....
        /*07e8*/ 	.word	0x0000c930
        /*07ec*/ 	.word	0x000000ff
        /*07f0*/ 	.word	0x00030850
        /*07f4*/ 	.short	0x010a
        /*07f6*/ 	.byte	0x05
	.zero		1


	//   ....[46]....
        /*07f8*/ 	.word	0x0000d1e0
        /*07fc*/ 	.word	0x00000010
        /*0800*/ 	.word	0x00000000
        /*0804*/ 	.short	0x0101
        /*0806*/ 	.byte	0x3f
	.zero		1


	//   ....[47]....
        /*0808*/ 	.word	0x0000ed70
        /*080c*/ 	.word	0x00000013
        /*0810*/ 	.word	0x00000000
        /*0814*/ 	.short	0x0101
        /*0816*/ 	.byte	0x3f
	.zero		1


	//   ....[48]....
        /*0818*/ 	.word	0x00012360
        /*081c*/ 	.word	0x00000009
        /*0820*/ 	.word	0x00030840
        /*0824*/ 	.short	0x010a
        /*0826*/ 	.byte	0x3f
	.zero		1


	//   ....[49]....
        /*0828*/ 	.word	0x000129d0
        /*082c*/ 	.word	0x0000000a
        /*0830*/ 	.word	0x00030820
        /*0834*/ 	.short	0x010a
        /*0836*/ 	.byte	0x3f
	.zero		1


	//   ....[50]....
        /*0838*/ 	.word	0x00012d20
        /*083c*/ 	.word	0x00000002
        /*0840*/ 	.word	0x00030840
        /*0844*/ 	.short	0x010a
        /*0846*/ 	.byte	0x3f
	.zero		1


	//   ....[51]....
        /*0848*/ 	.word	0x00013070
        /*084c*/ 	.word	0x00000003
        /*0850*/ 	.word	0x00000060
        /*0854*/ 	.short	0x010a
        /*0856*/ 	.byte	0x3f
	.zero		1


	//   ....[52]....
        /*0858*/ 	.word	0x00013710
        /*085c*/ 	.word	0x00000002
        /*0860*/ 	.word	0x00030840
        /*0864*/ 	.short	0x010a
        /*0866*/ 	.byte	0x3f
	.zero		1


	//   ....[53]....
        /*0868*/ 	.word	0x00013a60
        /*086c*/ 	.word	0x00000003
        /*0870*/ 	.word	0x00000060
        /*0874*/ 	.short	0x010a
        /*0876*/ 	.byte	0x3f
	.zero		1


	//   ....[54]....
        /*0878*/ 	.word	0x00013fe0
        /*087c*/ 	.word	0x00000002
        /*0880*/ 	.word	0x00030840
        /*0884*/ 	.short	0x010a
        /*0886*/ 	.byte	0x3f
	.zero		1


	//   ....[55]....
        /*0888*/ 	.word	0x00014330
        /*088c*/ 	.word	0x00000002
        /*0890*/ 	.word	0x00000060
        /*0894*/ 	.short	0x010a
        /*0896*/ 	.byte	0x3f
	.zero		1


	//   ....[56]....
        /*0898*/ 	.word	0x00014850
        /*089c*/ 	.word	0x00000003
        /*08a0*/ 	.word	0x00030860
        /*08a4*/ 	.short	0x010a
        /*08a6*/ 	.byte	0x3f
	.zero		1


	//   ....[57]....
        /*08a8*/ 	.word	0x00015900
        /*08ac*/ 	.word	0x00000000
        /*08b0*/ 	.word	0x00030820
        /*08b4*/ 	.short	0x010a
        /*08b6*/ 	.byte	0x3f
	.zero		1


	//   ....[58]....
        /*08b8*/ 	.word	0x00015ae0
        /*08bc*/ 	.word	0x00000006
        /*08c0*/ 	.word	0x00000000
        /*08c4*/ 	.short	0x010a
        /*08c6*/ 	.byte	0x3f
	.zero		1


	//   ....[59]....
        /*08c8*/ 	.word	0x00015b50
        /*08cc*/ 	.word	0x00000007
        /*08d0*/ 	.word	0x00000000
        /*08d4*/ 	.short	0x010a
        /*08d6*/ 	.byte	0x3f
	.zero		1


	//   ....[60]....
        /*08d8*/ 	.word	0x00015bc0
        /*08dc*/ 	.word	0x00000004
        /*08e0*/ 	.word	0x00000000
        /*08e4*/ 	.short	0x010a
        /*08e6*/ 	.byte	0x3f
	.zero		1


	//   ....[61]....
        /*08e8*/ 	.word	0x00015bf0
        /*08ec*/ 	.word	0x00000003
        /*08f0*/ 	.word	0x00000000
        /*08f4*/ 	.short	0x010a
        /*08f6*/ 	.byte	0x3f
	.zero		1


	//   ....[62]....
        /*08f8*/ 	.word	0x00015c60
        /*08fc*/ 	.word	0x00000003
        /*0900*/ 	.word	0x00030800
        /*0904*/ 	.short	0x010a
        /*0906*/ 	.byte	0x3f
	.zero		1


	//   ....[63]....
        /*0908*/ 	.word	0x00015cb0
        /*090c*/ 	.word	0x00000005
        /*0910*/ 	.word	0x00030830
        /*0914*/ 	.short	0x010a
        /*0916*/ 	.byte	0x3f
	.zero		1


	//   ....[64]....
        /*0918*/ 	.word	0x00015d10
        /*091c*/ 	.word	0x00000099
        /*0920*/ 	.word	0x00030830
        /*0924*/ 	.short	0x010a
        /*0926*/ 	.byte	0x3f
	.zero		1


	//   ....[65]....
        /*0928*/ 	.word	0x00015d70
        /*092c*/ 	.word	0x000000db
        /*0930*/ 	.word	0x00030850
        /*0934*/ 	.short	0x010a
        /*0936*/ 	.byte	0x3f
	.zero		1


	//   ....[66]....
        /*0938*/ 	.word	0x00015dd0
        /*093c*/ 	.word	0x00000005
        /*0940*/ 	.word	0x00030830
        /*0944*/ 	.short	0x010a
        /*0946*/ 	.byte	0x3f
	.zero		1


	//   ....[67]....
        /*0948*/ 	.word	0x00015e30
        /*094c*/ 	.word	0x00000005
        /*0950*/ 	.word	0x00030850
        /*0954*/ 	.short	0x010a
        /*0956*/ 	.byte	0x3f
	.zero		1


	//   ....[68]....
        /*0958*/ 	.word	0x00015e90
        /*095c*/ 	.word	0x00000005
        /*0960*/ 	.word	0x00030830
        /*0964*/ 	.short	0x010a
        /*0966*/ 	.byte	0x3f
	.zero		1


	//   ....[69]....
        /*0968*/ 	.word	0x00015ef0
        /*096c*/ 	.word	0x00000005
        /*0970*/ 	.word	0x00030850
        /*0974*/ 	.short	0x010a
        /*0976*/ 	.byte	0x3f
	.zero		1


	//   ....[70]....
        /*0978*/ 	.word	0x00015f50
        /*097c*/ 	.word	0x00000003
        /*0980*/ 	.word	0x00030850
        /*0984*/ 	.short	0x010a
        /*0986*/ 	.byte	0x3f
	.zero		1


	//   ....[71]....
        /*0988*/ 	.word	0x000160f0
        /*098c*/ 	.word	0x00000009
        /*0990*/ 	.word	0x00030840
        /*0994*/ 	.short	0x010a
        /*0996*/ 	.byte	0x3f
	.zero		1


	//   ....[72]....
        /*0998*/ 	.word	0x00016170
        /*099c*/ 	.word	0x00000008
        /*09a0*/ 	.word	0x00030820
        /*09a4*/ 	.short	0x010a
        /*09a6*/ 	.byte	0x3f
	.zero		1


	//   ....[73]....
        /*09a8*/ 	.word	0x000161c0
        /*09ac*/ 	.word	0x00000002
        /*09b0*/ 	.word	0x00030840
        /*09b4*/ 	.short	0x010a
        /*09b6*/ 	.byte	0x3f
	.zero		1


	//   ....[74]....
        /*09b8*/ 	.word	0x00016210
        /*09bc*/ 	.word	0x00000003
        /*09c0*/ 	.word	0x00000060
        /*09c4*/ 	.short	0x010a
        /*09c6*/ 	.byte	0x3f
	.zero		1


	//   ....[75]....
        /*09c8*/ 	.word	0x00016260
        /*09cc*/ 	.word	0x00000002
        /*09d0*/ 	.word	0x00030840
        /*09d4*/ 	.short	0x010a
        /*09d6*/ 	.byte	0x3f
	.zero		1


	//   ....[76]....
        /*09d8*/ 	.word	0x000162b0
        /*09dc*/ 	.word	0x00000003
        /*09e0*/ 	.word	0x00000060
        /*09e4*/ 	.short	0x010a
        /*09e6*/ 	.byte	0x3f
	.zero		1


	//   ....[77]....
        /*09e8*/ 	.word	0x00016300
        /*09ec*/ 	.word	0x00000002
        /*09f0*/ 	.word	0x00030840
        /*09f4*/ 	.short	0x010a
        /*09f6*/ 	.byte	0x3f
	.zero		1


	//   ....[78]....
        /*09f8*/ 	.word	0x00016350
        /*09fc*/ 	.word	0x00000002
        /*0a00*/ 	.word	0x00000060
        /*0a04*/ 	.short	0x010a
        /*0a06*/ 	.byte	0x3f
	.zero		1


	//   ....[79]....
        /*0a08*/ 	.word	0x000163a0
        /*0a0c*/ 	.word	0x00000003
        /*0a10*/ 	.word	0x00030860
        /*0a14*/ 	.short	0x010a
        /*0a16*/ 	.byte	0x3f
	.zero		1


	//   ....[80]....
        /*0a18*/ 	.word	0x00016d60
        /*0a1c*/ 	.word	0x00000000
        /*0a20*/ 	.word	0x00030820
        /*0a24*/ 	.short	0x010a
        /*0a26*/ 	.byte	0x3f
	.zero		1


	//   ....[81]....
        /*0a28*/ 	.word	0x00016f00
        /*0a2c*/ 	.word	0x00000006
        /*0a30*/ 	.word	0x00000000
        /*0a34*/ 	.short	0x010a
        /*0a36*/ 	.byte	0x3f
	.zero		1


	//   ....[82]....
        /*0a38*/ 	.word	0x00016f50
        /*0a3c*/ 	.word	0x00000007
        /*0a40*/ 	.word	0x00000000
        /*0a44*/ 	.short	0x010a
        /*0a46*/ 	.byte	0x3f
	.zero		1


	//   ....[83]....
        /*0a48*/ 	.word	0x00016fa0
        /*0a4c*/ 	.word	0x00000004
        /*0a50*/ 	.word	0x00000000
        /*0a54*/ 	.short	0x010a
        /*0a56*/ 	.byte	0x3f
	.zero		1


	//----- nvinfo : EIATTR_NUM_MBARRIERS
	.align		4
.L_245:
        /*0a58*/ 	.byte	0x03, 0x38
        /*0a5a*/ 	.short	0x0016


	//----- nvinfo : EIATTR_EXIT_INSTR_OFFSETS
	.align		4
        /*0a5c*/ 	.byte	0x04, 0x1c
        /*0a5e*/ 	.short	(.L_247 - .L_246)


	//   ....[0]....
.L_246:
        /*0a60*/ 	.word	0x00000a80


	//   ....[1]....
        /*0a64*/ 	.word	0x000101d0


	//   ....[2]....
        /*0a68*/ 	.word	0x00010230


	//   ....[3]....
        /*0a6c*/ 	.word	0x00015c40


	//----- nvinfo : EIATTR_MAX_THREADS
	.align		4
.L_247:
        /*0a70*/ 	.byte	0x04, 0x05
        /*0a72*/ 	.short	(.L_249 - .L_248)
.L_248:
        /*0a74*/ 	.word	0x00000180
        /*0a78*/ 	.word	0x00000001
        /*0a7c*/ 	.word	0x00000001


	//----- nvinfo : EIATTR_CRS_STACK_SIZE
	.align		4
.L_249:
        /*0a80*/ 	.byte	0x04, 0x1e
        /*0a82*/ 	.short	(.L_251 - .L_250)
.L_250:
        /*0a84*/ 	.word	0x00000000


	//----- nvinfo : EIATTR_CBANK_PARAM_SIZE
	.align		4
.L_251:
        /*0a88*/ 	.byte	0x03, 0x19
        /*0a8a*/ 	.short	0x0a70


	//----- nvinfo : EIATTR_PARAM_CBANK
	.align		4
        /*0a8c*/ 	.byte	0x04, 0x0a
        /*0a8e*/ 	.short	(.L_253 - .L_252)
	.align		4
.L_252:
        /*0a90*/ 	.word	index@(.nv.constant0._ZN7cutlass13device_kernelIN5flash11enable_sm90INS1_16FlashAttnFwdSm90INS1_25CollectiveMainloopFwdSm90ILi2EN4cute5tupleIJNS5_1CILi1EEES8_S8_EEENS6_IJNS7_ILi128EEENS7_ILi64EEENS7_ILi256EEEEEELi256ENS_6half_tEfNS_4arch4Sm90ELb0ELb1ELb1ELb1ELb0ELb0ELb0ELb1ELb1ELb0ELb0ELb0EEENS1_21CollectiveEpilogueFwdINS6_IJSA_SC_SB_EEES9_SE_SG_Li256ELb1ELb0ELb0ELb0EEENS1_36VarlenDynamicPersistentTileSchedulerILi128ELi64ELi256ELi32ELb0ELb0ELb1ELb1ELb0ELb1EEEEEEEEEvNT_6ParamsE)
        /*0a94*/ 	.short	0x0210
        /*0a96*/ 	.short	0x0a70


	//----- nvinfo : EIATTR_SW_WAR
	.align		4
.L_253:
        /*0a98*/ 	.byte	0x04, 0x36
        /*0a9a*/ 	.short	(.L_255 - .L_254)
.L_254:
        /*0a9c*/ 	.word	0x00000008
.L_255:


//--------------------- .nv.info._ZN7cutlass13device_kernelIN5flash11enable_sm90INS1_16FlashAttnFwdSm90INS1_25CollectiveMainloopFwdSm90ILi2EN4cute5tupleIJNS5_1CILi1EEES8_S8_EEENS6_IJNS7_ILi128EEENS7_ILi64EEENS7_ILi256EEEEEELi256ENS_6half_tEfNS_4arch4Sm90ELb0ELb1ELb1ELb1ELb0ELb1ELb0ELb1ELb1ELb0ELb0ELb0EEENS1_21CollectiveEpilogueFwdINS6_IJSA_SC_SB_EEES9_SE_SG_Li256ELb1ELb0ELb0ELb0EEENS1_36VarlenDynamicPersistentTileSchedulerILi128ELi64ELi256ELi32ELb0ELb0ELb1ELb1ELb0ELb1EEEEEEEEEvNT_6ParamsE --------------------------
	.section	.nv.info._ZN7cutlass13device_kernelIN5flash11enable_sm90INS1_16FlashAttnFwdSm90INS1_25CollectiveMainloopFwdSm90ILi2EN4cute5tupleIJNS5_1CILi1EEES8_S8_EEENS6_IJNS7_ILi128EEENS7_ILi64EEENS7_ILi256EEEEEELi256ENS_6half_tEfNS_4arch4Sm90ELb0ELb1ELb1ELb1ELb0ELb1ELb0ELb1ELb1ELb0ELb0ELb0EEENS1_21CollectiveEpilogueFwdINS6_IJSA_SC_SB_EEES9_SE_SG_Li256ELb1ELb0ELb0ELb0EEENS1_36VarlenDynamicPersistentTileSchedulerILi128ELi64ELi256ELi32ELb0ELb0ELb1ELb1ELb0ELb1EEEEEEEEEvNT_6ParamsE,"",@"SHT_CUDA_INFO"
	.sectionflags	@""
	.align	4


	//----- nvinfo : EIATTR_CUDA_API_VERSION
	.align		4
        /*0000*/ 	.byte	0x04, 0x37
        /*0002*/ 	.short	(.L_257 - .L_256)
.L_256:
        /*0004*/ 	.word	0x00000082


	//----- nvinfo : EIATTR_KPARAM_INFO
	.align		4
.L_257:
        /*0008*/ 	.byte	0x04, 0x17
        /*000a*/ 	.short	(.L_259 - .L_258)
.L_258:
        /*000c*/ 	.word	0x00000000
        /*0010*/ 	.short	0x0000
        /*0012*/ 	.short	0x0070
        /*0014*/ 	.byte	0x00, 0xf0, 0x01, 0x28


	//----- nvinfo : EIATTR_SPARSE_MMA_MASK
	.align		4
.L_259:
        /*0018*/ 	.byte	0x03, 0x50
        /*001a*/ 	.short	0x0000


	//----- nvinfo : EIATTR_MAXREG_COUNT
	.align		4
        /*001c*/ 	.byte	0x03, 0x1b
        /*001e*/ 	.short	0x00a8


	//----- nvinfo : EIATTR_NUM_BARRIERS
	.align		4
        /*0020*/ 	.byte	0x02, 0x4c
        /*0022*/ 	.byte	0x10
	.zero		1


	//----- nvinfo : EIATTR_EXTERNS
	.align		4
        /*0024*/ 	.byte	0x04, 0x0f
        /*0026*/ 	.short	(.L_261 - .L_260)


	//   ....[0]....
	.align		4
.L_260:
        /*0028*/ 	.word	index@(__assertfail)


	//----- nvinfo : EIATTR_ANNOTATIONS
	.align		4
.L_261:
        /*002c*/ 	.byte	0x04, 0x55
        /*002e*/ 	.short	(.L_263 - .L_262)


	//   ....[0]....
.L_262:
        /* <DEDUP_REMOVED lines=121> */
        /*07b4*/ 	.byte	0x70, 0x82, 0x02, 0x00


	//----- nvinfo : EIATTR_MERCURY_ISA_VERSION
	.align		4
.L_263:
        /*07b8*/ 	.byte	0x03, 0x5f
        /*07ba*/ 	.short	0x0101


	//----- nvinfo : EIATTR_UNUSED_LOAD_BYTE_OFFSET
	.align		4
        /*07bc*/ 	.byte	0x04, 0x44
        /*07be*/ 	.short	(.L_265 - .L_264)


	//   ....[0]....
.L_264:
        /*07c0*/ 	.word	0x00000aa0
        /*07c4*/ 	.word	0x0000fff0


	//   ....[1]....
        /*07c8*/ 	.word	0x0001eb80
        /*07cc*/ 	.word	0x0000fff0


	//----- nvinfo : EIATTR_INT_WARP_WIDE_INSTR_OFFSETS
	.align		4
.L_265:
        /*07d0*/ 	.byte	0x04, 0x31
        /*07d2*/ 	.short	(.L_267 - .L_266)


	//   ....[0]....
.L_266:
        /*07d4*/ 	.word	0x000001b0


	//   ....[1]....
        /*07d8*/ 	.word	0x000001f0


	//   ....[2]....
        /*07dc*/ 	.word	0x000002b0


	//   ....[3]....
        /*07e0*/ 	.word	0x00023e10


	//   ....[4]....
        /*07e4*/ 	.word	0x00023eb0


	//   ....[5]....
        /*07e8*/ 	.word	0x00024420


	//   ....[6]....
        /*07ec*/ 	.word	0x00024450


	//   ....[7]....
        /*07f0*/ 	.word	0x00024550


	//   ....[8]....
        /*07f4*/ 	.word	0x00024640


	//   ....[9]....
        /*07f8*/ 	.word	0x00024730


	//   ....[10]....
        /*07fc*/ 	.word	0x00026e00


	//   ....[11]....
        /*0800*/ 	.word	0x00026ea0


	//----- nvinfo : EIATTR_COOP_GROUP_MASK_REGIDS
	.align		4
.L_267:
        /*0804*/ 	.byte	0x04, 0x29
        /*0806*/ 	.short	(.L_269 - .L_268)


	//   ....[0]....
.L_268:
        /*0808*/ 	.word	0xffffffff


	//   ....[1]....
        /*080c*/ 	.word	0xffffffff


	//   ....[2]....
        /*0810*/ 	.word	0xffffffff


	//   ....[3]....
        /*0814*/ 	.word	0xffffffff


	//   ....[4]....
        /*0818*/ 	.word	0xffffffff


	//   ....[5]....
        /*081c*/ 	.word	0xffffffff


	//   ....[6]....
        /*0820*/ 	.word	0xffffffff


	//   ....[7]....
        /*0824*/ 	.word	0xffffffff


	//   ....[8]....
        /*0828*/ 	.word	0xffffffff


	//   ....[9]....
        /*082c*/ 	.word	0xffffffff


	//   ....[10]....
        /*0830*/ 	.word	0xffffffff


	//   ....[11]....
        /*0834*/ 	.word	0xffffffff


	//   ....[12]....
        /*0838*/ 	.word	0xffffffff


	//   ....[13]....
        /*083c*/ 	.word	0xffffffff


	//   ....[14]....
        /*0840*/ 	.word	0xffffffff


	//   ....[15]....
        /*0844*/ 	.word	0xffffffff


	//   ....[16]....
        /*0848*/ 	.word	0xffffffff


	//   ....[17]....
        /*084c*/ 	.word	0xffffffff


	//   ....[18]....
        /*0850*/ 	.word	0xffffffff


	//   ....[19]....
        /*0854*/ 	.word	0xffffffff


	//   ....[20]....
        /*0858*/ 	.word	0xffffffff


	//   ....[21]....
        /*085c*/ 	.word	0xffffffff


	//   ....[22]....
        /*0860*/ 	.word	0xffffffff


	//   ....[23]....
        /*0864*/ 	.word	0xffffffff


	//   ....[24]....
        /*0868*/ 	.word	0xffffffff


	//   ....[25]....
        /*086c*/ 	.word	0xffffffff


	//   ....[26]....
        /*0870*/ 	.word	0xffffffff


	//   ....[27]....
        /*0874*/ 	.word	0xffffffff


	//   ....[28]....
        /*0878*/ 	.word	0xffffffff


	//   ....[29]....
        /*087c*/ 	.word	0xffffffff


	//   ....[30]....
        /*0880*/ 	.word	0xffffffff


	//   ....[31]....
        /*0884*/ 	.word	0xffffffff


	//   ....[32]....
        /*0888*/ 	.word	0xffffffff


	//   ....[33]....
        /*088c*/ 	.word	0xffffffff


	//   ....[34]....
        /*0890*/ 	.word	0xffffffff


	//   ....[35]....
        /*0894*/ 	.word	0xffffffff


	//   ....[36]....
        /*0898*/ 	.word	0xffffffff


	//   ....[37]....
        /*089c*/ 	.word	0xffffffff


	//   ....[38]....
        /*08a0*/ 	.word	0xffffffff


	//   ....[39]....
        /*08a4*/ 	.word	0xffffffff


	//   ....[40]....
        /*08a8*/ 	.word	0xffffffff


	//   ....[41]....
        /*08ac*/ 	.word	0xffffffff


	//   ....[42]....
        /*08b0*/ 	.word	0xffffffff


	//   ....[43]....
        /*08b4*/ 	.word	0xffffffff


	//   ....[44]....
        /*08b8*/ 	.word	0xffffffff


	//   ....[45]....
        /*08bc*/ 	.word	0xffffffff


	//   ....[46]....
        /*08c0*/ 	.word	0xffffffff


	//   ....[47]....
        /*08c4*/ 	.word	0xffffffff


	//   ....[48]....
        /*08c8*/ 	.word	0xffffffff


	//   ....[49]....
        /*08cc*/ 	.word	0xffffffff


	//   ....[50]....
        /*08d0*/ 	.word	0xffffffff


	//   ....[51]....
        /*08d4*/ 	.word	0xffffffff


	//   ....[52]....
        /*08d8*/ 	.word	0xffffffff


	//   ....[53]....
        /*08dc*/ 	.word	0xffffffff


	//   ....[54]....
        /*08e0*/ 	.word	0xffffffff


	//   ....[55]....
        /*08e4*/ 	.word	0xffffffff


	//   ....[56]....
        /*08e8*/ 	.word	0xffffffff


	//   ....[57]....
        /*08ec*/ 	.word	0xffffffff


	//   ....[58]....
        /*08f0*/ 	.word	0xffffffff


	//   ....[59]....
        /*08f4*/ 	.word	0xffffffff


	//   ....[60]....
        /*08f8*/ 	.word	0xffffffff


	//   ....[61]....
        /*08fc*/ 	.word	0xffffffff


	//   ....[62]....
        /*0900*/ 	.word	0x0500000f


	//   ....[63]....
        /*0904*/ 	.word	0x0500000f


	//   ....[64]....
        /*0908*/ 	.word	0x0500000f


	//   ....[65]....
        /*090c*/ 	.word	0x0500000f


	//   ....[66]....
        /*0910*/ 	.word	0x0500000f


	//   ....[67]....
        /*0914*/ 	.word	0x0500000f


	//   ....[68]....
        /*0918*/ 	.word	0x0500000f


	//   ....[69]....
        /*091c*/ 	.word	0x0500000f


	//   ....[70]....
        /*0920*/ 	.word	0x0500000f


	//   ....[71]....
        /*0924*/ 	.word	0x0500000f


	//   ....[72]....
        /*0928*/ 	.word	0x0500000f


	//   ....[73]....
        /*092c*/ 	.word	0x0500000f


	//   ....[74]....
        /*0930*/ 	.word	0x0500000f


	//   ....[75]....
        /*0934*/ 	.word	0x0500000f


	//   ....[76]....
        /*0938*/ 	.word	0x0500000f


	//   ....[77]....
        /*093c*/ 	.word	0x0500000f


	//   ....[78]....
        /*0940*/ 	.word	0x0500000f


	//   ....[79]....
        /*0944*/ 	.word	0x0500000f


	//   ....[80]....
        /*0948*/ 	.word	0x0500000f


	//   ....[81]....
        /*094c*/ 	.word	0x0500000f


	//   ....[82]....
        /*0950*/ 	.word	0x0500000f


	//   ....[83]....
        /*0954*/ 	.word	0x0500000f


	//   ....[84]....
        /*0958*/ 	.word	0x0500000f


	//   ....[85]....
        /*095c*/ 	.word	0x0500000f


	//   ....[86]....
        /*0960*/ 	.word	0x0500000f


	//   ....[87]....
        /*0964*/ 	.word	0x0500000f


	//   ....[88]....
        /*0968*/ 	.word	0x0500000f


	//   ....[89]....
        /*096c*/ 	.word	0x0500000f


	//   ....[90]....
        /*0970*/ 	.word	0x0500000f


	//   ....[91]....
        /*0974*/ 	.word	0x0500000f


	//   ....[92]....
        /*0978*/ 	.word	0x0500000f


	//   ....[93]....
        /*097c*/ 	.word	0x0500000f


	//   ....[94]....
        /*0980*/ 	.word	0x0500000f


	//   ....[95]....
        /*0984*/ 	.word	0x0500000f


	//   ....[96]....
        /*0988*/ 	.word	0x0500000f


	//   ....[97]....
        /*098c*/ 	.word	0x0500000f


	//   ....[98]....
        /*0990*/ 	.word	0x0500000f


	//   ....[99]....
        /*0994*/ 	.word	0x0500000f


	//   ....[100]....
        /*0998*/ 	.word	0x0500000f


	//   ....[101]....
        /*099c*/ 	.word	0x0500000f


	//   ....[102]....
        /*09a0*/ 	.word	0x0500000f


	//   ....[103]....
        /*09a4*/ 	.word	0x0500000f


	//   ....[104]....
        /*09a8*/ 	.word	0x0500000f


	//   ....[105]....
        /*09ac*/ 	.word	0x0500000f


	//   ....[106]....
        /*09b0*/ 	.word	0x0500000f


	//   ....[107]....
        /*09b4*/ 	.word	0x0500000f


	//   ....[108]....
        /*09b8*/ 	.word	0x0500000f


	//   ....[109]....
        /*09bc*/ 	.word	0x0500000f


	//   ....[110]....
        /*09c0*/ 	.word	0x0500000f


	//   ....[111]....
        /*09c4*/ 	.word	0x0500000f


	//   ....[112]....
        /*09c8*/ 	.word	0x0500000f


	//   ....[113]....
        /*09cc*/ 	.word	0x0500000f


	//----- nvinfo : EIATTR_COOP_GROUP_INSTR_OFFSETS
	.align		4
.L_269:
        /*09d0*/ 	.byte	0x04, 0x28
        /*09d2*/ 	.short	(.L_271 - .L_270)


	//   ....[0]....
.L_270:
        /*09d4*/ 	.word	0x00000060


	//   ....[1]....
        /*09d8*/ 	.word	0x000001c0


	//   ....[2]....
        /*09dc*/ 	.word	0x000002c0


	//   ....[3]....
        /*09e0*/ 	.word	0x00000430


	//   ....[4]....
        /*09e4*/ 	.word	0x00000590


	//   ....[5]....
        /*09e8*/ 	.word	0x000006b0


	//   ....[6]....
        /*09ec*/ 	.word	0x00000810


	//   ....[7]....
        /*09f0*/ 	.word	0x00008bd0


	//   ....[8]....
        /*09f4*/ 	.word	0x00014170


	//   ....[9]....
        /*09f8*/ 	.word	0x00014190


	//   ....[10]....
        /*09fc*/ 	.word	0x00014490


	//   ....[11]....
        /*0a00*/ 	.word	0x00014550


	//   ....[12]....
        /*0a04*/ 	.word	0x00017400


	//   ....[13]....
        /*0a08*/ 	.word	0x00017490


	//   ....[14]....
        /*0a0c*/ 	.word	0x00017980


	//   ....[15]....
        /*0a10*/ 	.word	0x000179e0


	//   ....[16]....
        /*0a14*/ 	.word	0x00019d20


	//   ....[17]....
        /*0a18*/ 	.word	0x00019d40


	//   ....[18]....
        /*0a1c*/ 	.word	0x00019fd0


	//   ....[19]....
        /*0a20*/ 	.word	0x0001a040


	//   ....[20]....
        /*0a24*/ 	.word	0x0001ca30


	//   ....[21]....
        /*0a28*/ 	.word	0x0001ca50


	//   ....[22]....
        /*0a2c*/ 	.word	0x0001d020


	//   ....[23]....
        /*0a30*/ 	.word	0x0001d090


	//   ....[24]....
        /*0a34*/ 	.word	0x0001dfb0


	//   ....[25]....
        /*0a38*/ 	.word	0x0001e0c0


	//   ....[26]....
        /*0a3c*/ 	.word	0x0001e170


	//   ....[27]....
        /*0a40*/ 	.word	0x0001e180


	//   ....[28]....
        /*0a44*/ 	.word	0x00021510


	//   ....[29]....
        /*0a48*/ 	.word	0x000216a0


	//   ....[30]....
        /*0a4c*/ 	.word	0x000216d0


	//   ....[31]....
        /*0a50*/ 	.word	0x00021710


	//   ....[32]....
        /*0a54*/ 	.word	0x00021780


	//   ....[33]....
        /*0a58*/ 	.word	0x000217e0


	//   ....[34]....
        /*0a5c*/ 	.word	0x00021820


	//   ....[35]....
        /*0a60*/ 	.word	0x000219d0


	//   ....[36]....
        /*0a64*/ 	.word	0x00021a30


	//   ....[37]....
        /*0a68*/ 	.word	0x00021a70


	//   ....[38]....
        /*0a6c*/ 	.word	0x00021ab0


	//   ....[39]....
        /*0a70*/ 	.word	0x00021ae0


	//   ....[40]....
        /*0a74*/ 	.word	0x00021b10


	//   ....[41]....
        /*0a78*/ 	.word	0x00021bb0


	//   ....[42]....
        /*0a7c*/ 	.word	0x00021c10


	//   ....[43]....
        /*0a80*/ 	.word	0x00021ca0


	//   ....[44]....
        /*0a84*/ 	.word	0x00027350


	//   ....[45]....
        /*0a88*/ 	.word	0x00027360


	//   ....[46]....
        /*0a8c*/ 	.word	0x00027480


	//   ....[47]....
        /*0a90*/ 	.word	0x000274e0


	//   ....[48]....
        /*0a94*/ 	.word	0x00027520


	//   ....[49]....
        /*0a98*/ 	.word	0x00027560


	//   ....[50]....
        /*0a9c*/ 	.word	0x00027590


	//   ....[51]....
        /*0aa0*/ 	.word	0x000275c0


	//   ....[52]....
        /*0aa4*/ 	.word	0x00027760


	//   ....[53]....
        /*0aa8*/ 	.word	0x000277c0


	//   ....[54]....
        /*0aac*/ 	.word	0x00027800


	//   ....[55]....
        /*0ab0*/ 	.word	0x00027840


	//   ....[56]....
        /*0ab4*/ 	.word	0x00027870


	//   ....[57]....
        /*0ab8*/ 	.word	0x000278a0


	//   ....[58]....
        /*0abc*/ 	.word	0x00027960


	//   ....[59]....
        /*0ac0*/ 	.word	0x00027980


	//   ....[60]....
        /*0ac4*/ 	.word	0x000279f0


	//   ....[61]....
        /*0ac8*/ 	.word	0x00028090


	//   ....[62]....
        /*0acc*/ 	.word	0x000284d0


	//   ....[63]....
        /*0ad0*/ 	.word	0x00028570


	//   ....[64]....
        /*0ad4*/ 	.word	0x00028610


	//   ....[65]....
        /*0ad8*/ 	.word	0x000286b0


	//   ....[66]....
        /*0adc*/ 	.word	0x00028750


	//   ....[67]....
        /*0ae0*/ 	.word	0x000287f0


	//   ....[68]....
        /*0ae4*/ 	.word	0x00028890


	//   ....[69]....
        /*0ae8*/ 	.word	0x00028930


	//   ....[70]....
        /*0aec*/ 	.word	0x000289d0


	//   ....[71]....
        /*0af0*/ 	.word	0x00028a70


	//   ....[72]....
        /*0af4*/ 	.word	0x00028b10


	//   ....[73]....
        /*0af8*/ 	.word	0x00028bb0


	//   ....[74]....
        /*0afc*/ 	.word	0x00028c50


	//   ....[75]....
        /*0b00*/ 	.word	0x00028cf0


	//   ....[76]....
        /*0b04*/ 	.word	0x00028d90


	//   ....[77]....
        /*0b08*/ 	.word	0x00028e30


	//   ....[78]....
        /*0b0c*/ 	.word	0x00028f20


	//   ....[79]....
        /*0b10*/ 	.word	0x00028fc0


	//   ....[80]....
        /*0b14*/ 	.word	0x00029060


	//   ....[81]....
        /*0b18*/ 	.word	0x00029100


	//   ....[82]....
        /*0b1c*/ 	.word	0x000291a0


	//   ....[83]....
        /*0b20*/ 	.word	0x00029240


	//   ....[84]....
        /*0b24*/ 	.word	0x000292e0


	//   ....[85]....
        /*0b28*/ 	.word	0x00029380


	//   ....[86]....
        /*0b2c*/ 	.word	0x00029420


	//   ....[87]....
        /*0b30*/ 	.word	0x000294c0


	//   ....[88]....
        /*0b34*/ 	.word	0x00029560


	//   ....[89]....
        /*0b38*/ 	.word	0x00029600


	//   ....[90]....
        /*0b3c*/ 	.word	0x000296a0


	//   ....[91]....
        /*0b40*/ 	.word	0x00029740


	//   ....[92]....
        /*0b44*/ 	.word	0x000297e0


	//   ....[93]....
        /*0b48*/ 	.word	0x00029880


	//   ....[94]....
        /*0b4c*/ 	.word	0x00029c20


	//   ....[95]....
        /*0b50*/ 	.word	0x00029f00


	//   ....[96]....
        /*0b54*/ 	.word	0x0002a320


	//   ....[97]....
        /*0b58*/ 	.word	0x0002a3b0


	//   ....[98]....
        /*0b5c*/ 	.word	0x0002a450


	//   ....[99]....
        /*0b60*/ 	.word	0x0002a500


	//   ....[100]....
        /*0b64*/ 	.word	0x0002a580


	//   ....[101]....
        /*0b68*/ 	.word	0x0002a600


	//   ....[102]....
        /*0b6c*/ 	.word	0x0002a680


	//   ....[103]....
        /*0b70*/ 	.word	0x0002a700


	//   ....[104]....
        /*0b74*/ 	.word	0x0002a790


	//   ....[105]....
        /*0b78*/ 	.word	0x0002a840


	//   ....[106]....
        /*0b7c*/ 	.word	0x0002a8c0


	//   ....[107]....
        /*0b80*/ 	.word	0x0002a940


	//   ....[108]....
        /*0b84*/ 	.word	0x0002a9c0


	//   ....[109]....
        /*0b88*/ 	.word	0x0002aa40


	//   ....[110]....
        /*0b8c*/ 	.word	0x0002aab0


	//   ....[111]....
        /*0b90*/ 	.word	0x0002ab50


	//   ....[112]....
        /*0b94*/ 	.word	0x0002abe0


	//   ....[113]....
        /*0b98*/ 	.word	0x0002ad10


	//----- nvinfo : EIATTR_REG_RECONFIG
	.align		4
.L_271:
        /*0b9c*/ 	.byte	0x01, 0x54
	.zero		2


	//----- nvinfo : EIATTR_SYSCALL_OFFSETS
	.align		4
        /*0ba0*/ 	.byte	0x04, 0x46
        /*0ba2*/ 	.short	(.L_273 - .L_272)


	//   ....[0]....
.L_272:
        /*0ba4*/ 	.word	0x00001f10


	//   ....[1]....
        /*0ba8*/ 	.word	0x00002060


	//   ....[2]....
        /*0bac*/ 	.word	0x00008d70


	//   ....[3]....
        /*0bb0*/ 	.word	0x00009200


	//   ....[4]....
        /*0bb4*/ 	.word	0x00024040


	//   ....[5]....
        /*0bb8*/ 	.word	0x00024180


	//   ....[6]....
        /*0bbc*/ 	.word	0x00024280


	//----- nvinfo : EIATTR_MBARRIER_INSTR_OFFSETS
	.align		4
.L_273:
        /*0bc0*/ 	.byte	0x04, 0x39
        /*0bc2*/ 	.short	(.L_275 - .L_274)


	//   ....[0]....
.L_274:
        /*0bc4*/ 	.word	0x000002e0
        /*0bc8*/ 	.word	0x000000ff
        /*0bcc*/ 	.word	0x00030800
        /*0bd0*/ 	.short	0x0100
        /*0bd2*/ 	.byte	0x08
	.zero		1


	//   ....[1]....
        /*0bd4*/ 	.word	0x000002f0
        /*0bd8*/ 	.word	0x000000ff
        /*0bdc*/ 	.word	0x00030820
        /*0be0*/ 	.short	0x0100
        /*0be2*/ 	.byte	0x08
	.zero		1


	//   ....[2]....
        /*0be4*/ 	.word	0x000003e0
        /*0be8*/ 	.word	0x000000ff
        /*0bec*/ 	.word	0x00030830
        /*0bf0*/ 	.short	0x0100
        /*0bf2*/ 	.byte	0x08
	.zero		1


	//   ....[3]....
        /*0bf4*/ 	.word	0x000003f0
        /*0bf8*/ 	.word	0x000000ff
        /*0bfc*/ 	.word	0x00030840
        /*0c00*/ 	.short	0x0100
        /*0c02*/ 	.byte	0x08
	.zero		1


	//   ....[4]....
        /*0c04*/ 	.word	0x00000400
        /*0c08*/ 	.word	0x000000ff
        /*0c0c*/ 	.word	0x00030838
        /*0c10*/ 	.short	0x0100
        /*0c12*/ 	.byte	0x08
	.zero		1


	//   ....[5]....
        /*0c14*/ 	.word	0x00000410
        /*0c18*/ 	.word	0x000000ff
        /*0c1c*/ 	.word	0x00030848
        /*0c20*/ 	.short	0x0100
        /*0c22*/ 	.byte	0x08
	.zero		1


	//   ....[6]....
        /*0c24*/ 	.word	0x00000540
        /*0c28*/ 	.word	0x000000ff
        /*0c2c*/ 	.word	0x00030850
        /*0c30*/ 	.short	0x0100
        /*0c32*/ 	.byte	0x08
	.zero		1


	//   ....[7]....
        /*0c34*/ 	.word	0x00000550
        /*0c38*/ 	.word	0x000000ff
        /*0c3c*/ 	.word	0x00030860
        /*0c40*/ 	.short	0x0100
        /*0c42*/ 	.byte	0x08
	.zero		1


	//   ....[8]....
        /*0c44*/ 	.word	0x00000560
        /*0c48*/ 	.word	0x000000ff
        /*0c4c*/ 	.word	0x00030858
        /*0c50*/ 	.short	0x0100
        /*0c52*/ 	.byte	0x08
	.zero		1


	//   ....[9]....
        /*0c54*/ 	.word	0x00000570
        /*0c58*/ 	.word	0x000000ff
        /*0c5c*/ 	.word	0x00030868
        /*0c60*/ 	.short	0x0100
        /*0c62*/ 	.byte	0x08
	.zero		1


	//   ....[10]....
        /*0c64*/ 	.word	0x00000660
        /*0c68*/ 	.word	0x000000ff
        /*0c6c*/ 	.word	0x00030870
        /*0c70*/ 	.short	0x0100
        /*0c72*/ 	.byte	0x06
	.zero		1


	//   ....[11]....
        /*0c74*/ 	.word	0x00000670
        /*0c78*/ 	.word	0x000000ff
        /*0c7c*/ 	.word	0x00030880
        /*0c80*/ 	.short	0x0100
        /*0c82*/ 	.byte	0x06
	.zero		1


	//   ....[12]....
        /*0c84*/ 	.word	0x00000680
        /*0c88*/ 	.word	0x000000ff
        /*0c8c*/ 	.word	0x00030878
        /*0c90*/ 	.short	0x0100
        /*0c92*/ 	.byte	0x06
	.zero		1


	//   ....[13]....
        /*0c94*/ 	.word	0x00000690
        /*0c98*/ 	.word	0x000000ff
        /*0c9c*/ 	.word	0x00030888
        /*0ca0*/ 	.short	0x0100
        /*0ca2*/ 	.byte	0x06
	.zero		1


	//   ....[14]....
        /*0ca4*/ 	.word	0x000007c0
        /*0ca8*/ 	.word	0x000000ff
        /*0cac*/ 	.word	0x00030890
        /*0cb0*/ 	.short	0x0100
        /*0cb2*/ 	.byte	0x08
	.zero		1


	//   ....[15]....
        /*0cb4*/ 	.word	0x000007d0
        /*0cb8*/ 	.word	0x000000ff
        /*0cbc*/ 	.word	0x000308a0
        /*0cc0*/ 	.short	0x0100
        /*0cc2*/ 	.byte	0x08
	.zero		1


	//   ....[16]....
        /*0cc4*/ 	.word	0x000007e0
        /*0cc8*/ 	.word	0x000000ff
        /*0ccc*/ 	.word	0x00030898
        /*0cd0*/ 	.short	0x0100
        /*0cd2*/ 	.byte	0x08
	.zero		1


	//   ....[17]....
        /*0cd4*/ 	.word	0x000007f0
        /*0cd8*/ 	.word	0x000000ff
        /*0cdc*/ 	.word	0x000308a8
        /*0ce0*/ 	.short	0x0100
        /*0ce2*/ 	.byte	0x08
	.zero		1


	//   ....[18]....
        /*0ce4*/ 	.word	0x00000920
        /*0ce8*/ 	.word	0x000000ff
        /*0cec*/ 	.word	0x000308b0
        /*0cf0*/ 	.short	0x0100
        /*0cf2*/ 	.byte	0x08
	.zero		1


	//   ....[19]....
        /*0cf4*/ 	.word	0x00000930
        /*0cf8*/ 	.word	0x000000ff
        /*0cfc*/ 	.word	0x000308c0
        /*0d00*/ 	.short	0x0100
        /*0d02*/ 	.byte	0x08
	.zero		1


	//   ....[20]....
        /*0d04*/ 	.word	0x00000940
        /*0d08*/ 	.word	0x000000ff
        /*0d0c*/ 	.word	0x000308b8
        /*0d10*/ 	.short	0x0100
        /*0d12*/ 	.byte	0x08
	.zero		1


	//   ....[21]....
        /*0d14*/ 	.word	0x00000950
        /*0d18*/ 	.word	0x000000ff
        /*0d1c*/ 	.word	0x000308c8
        /*0d20*/ 	.short	0x0100
        /*0d22*/ 	.byte	0x08
	.zero		1


	//   ....[22]....
        /*0d24*/ 	.word	0x00003600
        /*0d28*/ 	.word	0x00000061
        /*0d2c*/ 	.word	0x00030890
        /*0d30*/ 	.short	0x010a
        /*0d32*/ 	.byte	0x3f
	.zero		1


	//   ....[23]....
        /*0d34*/ 	.word	0x000058f0
        /*0d38*/ 	.word	0x00000061
        /*0d3c*/ 	.word	0x00030890
        /*0d40*/ 	.short	0x010a
        /*0d42*/ 	.byte	0x3f
	.zero		1


	//   ....[24]....
        /*0d44*/ 	.word	0x00007a20
        /*0d48*/ 	.word	0x00000061
        /*0d4c*/ 	.word	0x00030890
        /*0d50*/ 	.short	0x010a
        /*0d52*/ 	.byte	0x3f
	.zero		1


	//   ....[25]....
        /*0d54*/ 	.word	0x00007d50
        /*0d58*/ 	.word	0x00000020
        /*0d5c*/ 	.word	0x00000000
        /*0d60*/ 	.short	0x0101
        /*0d62*/ 	.byte	0x3f
	.zero		1


	//   ....[26]....
        /*0d64*/ 	.word	0x00007d90
        /*0d68*/ 	.word	0x00000061
        /*0d6c*/ 	.word	0x000308b0
        /*0d70*/ 	.short	0x010a
        /*0d72*/ 	.byte	0x3f
	.zero		1


	//   ....[27]....
        /*0d74*/ 	.word	0x00008350
        /*0d78*/ 	.word	0x00000061
        /*0d7c*/ 	.word	0x00000000
        /*0d80*/ 	.short	0x0101
        /*0d82*/ 	.byte	0x3f
	.zero		1


	//   ....[28]....
        /*0d84*/ 	.word	0x00008e10
        /*0d88*/ 	.word	0x00000010
        /*0d8c*/ 	.word	0x00030800
        /*0d90*/ 	.short	0x010a
        /*0d92*/ 	.byte	0x3f
	.zero		1


	//   ....[29]....
        /*0d94*/ 	.word	0x00008e60
        /*0d98*/ 	.word	0x00000010
        /*0d9c*/ 	.word	0x00030800
        /*0da0*/ 	.short	0x010a
        /*0da2*/ 	.byte	0x3f
	.zero		1


	//   ....[30]....
        /*0da4*/ 	.word	0x0000a8a0
        /*0da8*/ 	.word	0x00000010
        /*0dac*/ 	.word	0x00030800
        /*0db0*/ 	.short	0x010a
        /*0db2*/ 	.byte	0x3f
	.zero		1


	//   ....[31]....
        /*0db4*/ 	.word	0x0000ed20
        /*0db8*/ 	.word	0x00000010
        /*0dbc*/ 	.word	0x00030800
        /*0dc0*/ 	.short	0x010a
        /*0dc2*/ 	.byte	0x3f
	.zero		1


	//   ....[32]....
        /*0dc4*/ 	.word	0x000123a0
        /*0dc8*/ 	.word	0x00000017
        /*0dcc*/ 	.word	0x00030830
        /*0dd0*/ 	.short	0x010a
        /*0dd2*/ 	.byte	0x3f
	.zero		1


	//   ....[33]....
        /*0dd4*/ 	.word	0x00012410
        /*0dd8*/ 	.word	0x00000017
        /*0ddc*/ 	.word	0x00030830
        /*0de0*/ 	.short	0x010a
        /*0de2*/ 	.byte	0x3f
	.zero		1


	//   ....[34]....
        /*0de4*/ 	.word	0x00013270
        /*0de8*/ 	.word	0x00000017
        /*0dec*/ 	.word	0x00000000
        /*0df0*/ 	.short	0x0101
        /*0df2*/ 	.byte	0x3f
	.zero		1


	//   ....[35]....
        /*0df4*/ 	.word	0x00015160
        /*0df8*/ 	.word	0x00000002
        /*0dfc*/ 	.word	0x00030830
        /*0e00*/ 	.short	0x010a
        /*0e02*/ 	.byte	0x3f
	.zero		1


	//   ....[36]....
        /*0e04*/ 	.word	0x000151f0
        /*0e08*/ 	.word	0x00000002
        /*0e0c*/ 	.word	0x00030830
        /*0e10*/ 	.short	0x010a
        /*0e12*/ 	.byte	0x3f
	.zero		1


	//   ....[37]....
        /*0e14*/ 	.word	0x00016320
        /*0e18*/ 	.word	0x00000000
        /*0e1c*/ 	.word	0x00030850
        /*0e20*/ 	.short	0x010a
        /*0e22*/ 	.byte	0x3f
	.zero		1


	//   ....[38]....
        /*0e24*/ 	.word	0x00016370
        /*0e28*/ 	.word	0x00000000
        /*0e2c*/ 	.word	0x00030850
        /*0e30*/ 	.short	0x010a
        /*0e32*/ 	.byte	0x3f
	.zero		1


	//   ....[39]....
        /*0e34*/ 	.word	0x00016850
        /*0e38*/ 	.word	0x00000002
        /*0e3c*/ 	.word	0x00000000
        /*0e40*/ 	.short	0x0101
        /*0e42*/ 	.byte	0x3f
	.zero		1


	//   ....[40]....
        /*0e44*/ 	.word	0x000171a0
        /*0e48*/ 	.word	0x00000000
        /*0e4c*/ 	.word	0x00000000
        /*0e50*/ 	.short	0x0101
        /*0e52*/ 	.byte	0x3f
	.zero		1


	//   ....[41]....
        /*0e54*/ 	.word	0x000182e0
        /*0e58*/ 	.word	0x00000002
        /*0e5c*/ 	.word	0x00030830
        /*0e60*/ 	.short	0x010a
        /*0e62*/ 	.byte	0x3f
	.zero		1


	//   ....[42]....
        /*0e64*/ 	.word	0x00018370
        /*0e68*/ 	.word	0x00000002
        /*0e6c*/ 	.word	0x00030830
        /*0e70*/ 	.short	0x010a
        /*0e72*/ 	.byte	0x3f
	.zero		1


	//   ....[43]....
        /*0e74*/ 	.word	0x00019490
        /*0e78*/ 	.word	0x000000e8
        /*0e7c*/ 	.word	0x00030850
        /*0e80*/ 	.short	0x010a
        /*0e82*/ 	.byte	0x3f
	.zero		1


	//   ....[44]....
        /*0e84*/ 	.word	0x000194e0
        /*0e88*/ 	.word	0x000000e8
        /*0e8c*/ 	.word	0x00030850
        /*0e90*/ 	.short	0x010a
        /*0e92*/ 	.byte	0x3f
	.zero		1


	//   ....[45]....
        /*0e94*/ 	.word	0x0001a1c0
        /*0e98*/ 	.word	0x0000009c
        /*0e9c*/ 	.word	0x00000000
        /*0ea0*/ 	.short	0x0101
        /*0ea2*/ 	.byte	0x3f
	.zero		1


	//   ....[46]....
        /*0ea4*/ 	.word	0x0001a210
        /*0ea8*/ 	.word	0x000000e8
        /*0eac*/ 	.word	0x00000000
        /*0eb0*/ 	.short	0x0101
        /*0eb2*/ 	.byte	0x3f
	.zero		1


	//   ....[47]....
        /*0eb4*/ 	.word	0x0001a7d0
        /*0eb8*/ 	.word	0x00000004
        /*0ebc*/ 	.word	0x00030830
        /*0ec0*/ 	.short	0x010a
        /*0ec2*/ 	.byte	0x3f
	.zero		1


	//   ....[48]....
        /*0ec4*/ 	.word	0x0001a860
        /*0ec8*/ 	.word	0x00000004
        /*0ecc*/ 	.word	0x00030830
        /*0ed0*/ 	.short	0x010a
        /*0ed2*/ 	.byte	0x3f
	.zero		1


	//   ....[49]....
        /*0ed4*/ 	.word	0x0001b9a0
        /*0ed8*/ 	.word	0x00000000
        /*0edc*/ 	.word	0x00030850
        /*0ee0*/ 	.short	0x010a
        /*0ee2*/ 	.byte	0x3f
	.zero		1


	//   ....[50]....
        /*0ee4*/ 	.word	0x0001b9f0
        /*0ee8*/ 	.word	0x00000000
        /*0eec*/ 	.word	0x00030850
        /*0ef0*/ 	.short	0x010a
        /*0ef2*/ 	.byte	0x3f
	.zero		1


	//   ....[51]....
        /*0ef4*/ 	.word	0x0001bfe0
        /*0ef8*/ 	.word	0x00000004
        /*0efc*/ 	.word	0x00000000
        /*0f00*/ 	.short	0x0101
        /*0f02*/ 	.byte	0x3f
	.zero		1


	//   ....[52]....
        /*0f04*/ 	.word	0x0001c840
        /*0f08*/ 	.word	0x00000000
        /*0f0c*/ 	.word	0x00000000
        /*0f10*/ 	.short	0x0101
        /*0f12*/ 	.byte	0x3f
	.zero		1


	//   ....[53]....
        /*0f14*/ 	.word	0x0001de50
        /*0f18*/ 	.word	0x0000000c
        /*0f1c*/ 	.word	0x00030850
        /*0f20*/ 	.short	0x010a
        /*0f22*/ 	.byte	0x3f
	.zero		1


	//   ....[54]....
        /*0f24*/ 	.word	0x0001def0
        /*0f28*/ 	.word	0x0000000c
        /*0f2c*/ 	.word	0x00030850
        /*0f30*/ 	.short	0x010a
        /*0f32*/ 	.byte	0x3f
	.zero		1


	//   ....[55]....
        /*0f34*/ 	.word	0x0001e360
        /*0f38*/ 	.word	0x0000000c
        /*0f3c*/ 	.word	0x00000000
        /*0f40*/ 	.short	0x0101
        /*0f42*/ 	.byte	0x3f
	.zero		1


	//   ....[56]....
        /*0f44*/ 	.word	0x000202c0
        /*0f48*/ 	.word	0x00000000
        /*0f4c*/ 	.word	0x00000000
        /*0f50*/ 	.short	0x0101
        /*0f52*/ 	.byte	0x3f
	.zero		1


	//   ....[57]....
        /*0f54*/ 	.word	0x00022cc0
        /*0f58*/ 	.word	0x0000000c
        /*0f5c*/ 	.word	0x00030820
        /*0f60*/ 	.short	0x010a
        /*0f62*/ 	.byte	0x3f
	.zero		1


	//   ....[58]....
        /*0f64*/ 	.word	0x00022d50
        /*0f68*/ 	.word	0x00000008
        /*0f6c*/ 	.word	0x000308a0
        /*0f70*/ 	.short	0x010a
        /*0f72*/ 	.byte	0x3f
	.zero		1


	//   ....[59]....
        /*0f74*/ 	.word	0x00023020
        /*0f78*/ 	.word	0x00000008
        /*0f7c*/ 	.word	0x000308c0
        /*0f80*/ 	.short	0x010a
        /*0f82*/ 	.byte	0x3f
	.zero		1


	//   ....[60]....
        /*0f84*/ 	.word	0x00023410
        /*0f88*/ 	.word	0x00000008
        /*0f8c*/ 	.word	0x000308a0
        /*0f90*/ 	.short	0x010a
        /*0f92*/ 	.byte	0x3f
	.zero		1


	//   ....[61]....
        /*0f94*/ 	.word	0x000236d0
        /*0f98*/ 	.word	0x00000008
        /*0f9c*/ 	.word	0x000308c0
        /*0fa0*/ 	.short	0x010a
        /*0fa2*/ 	.byte	0x3f
	.zero		1


	//   ....[62]....
        /*0fa4*/ 	.word	0x00024a70
        /*0fa8*/ 	.word	0x00000007
        /*0fac*/ 	.word	0x00030840
        /*0fb0*/ 	.short	0x010a
        /*0fb2*/ 	.byte	0x3f
	.zero		1


	//   ....[63]....
        /*0fb4*/ 	.word	0x000250e0
        /*0fb8*/ 	.word	0x0000000a
        /*0fbc*/ 	.word	0x00030820
        /*0fc0*/ 	.short	0x010a
        /*0fc2*/ 	.byte	0x3f
	.zero		1


	//   ....[64]....
        /*0fc4*/ 	.word	0x00025430
        /*0fc8*/ 	.word	0x00000003
        /*0fcc*/ 	.word	0x00030840
        /*0fd0*/ 	.short	0x010a
        /*0fd2*/ 	.byte	0x3f
	.zero		1


	//   ....[65]....
        /*0fd4*/ 	.word	0x00025780
        /*0fd8*/ 	.word	0x00000008
        /*0fdc*/ 	.word	0x00000060
        /*0fe0*/ 	.short	0x010a
        /*0fe2*/ 	.byte	0x3f
	.zero		1


	//   ....[66]....
        /*0fe4*/ 	.word	0x00025e20
        /*0fe8*/ 	.word	0x00000002
        /*0fec*/ 	.word	0x00030840
        /*0ff0*/ 	.short	0x010a
        /*0ff2*/ 	.byte	0x3f
	.zero		1


	//   ....[67]....
        /*0ff4*/ 	.word	0x00026170
        /*0ff8*/ 	.word	0x00000003
        /*0ffc*/ 	.word	0x00000060
        /*1000*/ 	.short	0x010a
        /*1002*/ 	.byte	0x3f
	.zero		1


	//   ....[68]....
        /*1004*/ 	.word	0x000266f0
        /*1008*/ 	.word	0x00000002
        /*100c*/ 	.word	0x00030840
        /*1010*/ 	.short	0x010a
        /*1012*/ 	.byte	0x3f
	.zero		1


	//   ....[69]....
        /*1014*/ 	.word	0x00026a40
        /*1018*/ 	.word	0x00000003
        /*101c*/ 	.word	0x00000060
        /*1020*/ 	.short	0x010a
        /*1022*/ 	.byte	0x3f
	.zero		1


	//   ....[70]....
        /*1024*/ 	.word	0x00026f60
        /*1028*/ 	.word	0x00000003
        /*102c*/ 	.word	0x00030860
        /*1030*/ 	.short	0x010a
        /*1032*/ 	.byte	0x3f
	.zero		1


	//   ....[71]....
        /*1034*/ 	.word	0x00028010
        /*1038*/ 	.word	0x00000000
        /*103c*/ 	.word	0x00030820
        /*1040*/ 	.short	0x010a
        /*1042*/ 	.byte	0x3f
	.zero		1


	//   ....[72]....
        /*1044*/ 	.word	0x000281c0
        /*1048*/ 	.word	0x00000006
        /*104c*/ 	.word	0x00000000
        /*1050*/ 	.short	0x010a
        /*1052*/ 	.byte	0x3f
	.zero		1


	//   ....[73]....
        /*1054*/ 	.word	0x00028230
        /*1058*/ 	.word	0x00000007
        /*105c*/ 	.word	0x00000000
        /*1060*/ 	.short	0x010a
        /*1062*/ 	.byte	0x3f
	.zero		1


	//   ....[74]....
        /*1064*/ 	.word	0x000282a0
        /*1068*/ 	.word	0x00000004
        /*106c*/ 	.word	0x00000000
        /*1070*/ 	.short	0x010a
        /*1072*/ 	.byte	0x3f
	.zero		1


	//   ....[75]....
        /*1074*/ 	.word	0x000282d0
        /*1078*/ 	.word	0x00000003
        /*107c*/ 	.word	0x00000000
        /*1080*/ 	.short	0x010a
        /*1082*/ 	.byte	0x3f
	.zero		1


	//   ....[76]....
        /*1084*/ 	.word	0x00028330
        /*1088*/ 	.word	0x00000061
        /*108c*/ 	.word	0x00030890
        /*1090*/ 	.short	0x010a
        /*1092*/ 	.byte	0x3f
	.zero		1


	//   ....[77]....
        /*1094*/ 	.word	0x00028380
        /*1098*/ 	.word	0x00000061
        /*109c*/ 	.word	0x00030890
        /*10a0*/ 	.short	0x010a
        /*10a2*/ 	.byte	0x3f
	.zero		1


	//   ....[78]....
        /*10a4*/ 	.word	0x000283d0
        /*10a8*/ 	.word	0x00000061
        /*10ac*/ 	.word	0x00030890
        /*10b0*/ 	.short	0x010a
        /*10b2*/ 	.byte	0x3f
	.zero		1


	//   ....[79]....
        /*10b4*/ 	.word	0x00028420
        /*10b8*/ 	.word	0x00000061
        /*10bc*/ 	.word	0x000308b0
        /*10c0*/ 	.short	0x010a
        /*10c2*/ 	.byte	0x3f
	.zero		1


	//   ....[80]....
        /*10c4*/ 	.word	0x00028e70
        /*10c8*/ 	.word	0x00000010
        /*10cc*/ 	.word	0x00030800
        /*10d0*/ 	.short	0x010a
        /*10d2*/ 	.byte	0x3f
	.zero		1


	//   ....[81]....
        /*10d4*/ 	.word	0x000298c0
        /*10d8*/ 	.word	0x00000010
        /*10dc*/ 	.word	0x00030800
        /*10e0*/ 	.short	0x010a
        /*10e2*/ 	.byte	0x3f
	.zero		1


	//   ....[82]....
        /*10e4*/ 	.word	0x00029910
        /*10e8*/ 	.word	0x00000017
        /*10ec*/ 	.word	0x00030830
        /*10f0*/ 	.short	0x010a
        /*10f2*/ 	.byte	0x3f
	.zero		1


	//   ....[83]....
        /*10f4*/ 	.word	0x00029960
        /*10f8*/ 	.word	0x00000002
        /*10fc*/ 	.word	0x00030830
        /*1100*/ 	.short	0x010a
        /*1102*/ 	.byte	0x3f
	.zero		1


	//   ....[84]....
        /*1104*/ 	.word	0x000299b0
        /*1108*/ 	.word	0x00000000
        /*110c*/ 	.word	0x00030850
        /*1110*/ 	.short	0x010a
        /*1112*/ 	.byte	0x3f
	.zero		1


	//   ....[85]....
        /*1114*/ 	.word	0x00029a00
        /*1118*/ 	.word	0x00000002
        /*111c*/ 	.word	0x00030830
        /*1120*/ 	.short	0x010a
        /*1122*/ 	.byte	0x3f
	.zero		1


	//   ....[86]....
        /*1124*/ 	.word	0x00029a50
        /*1128*/ 	.word	0x000000e8
        /*112c*/ 	.word	0x00030850
        /*1130*/ 	.short	0x010a
        /*1132*/ 	.byte	0x3f
	.zero		1


	//   ....[87]....
        /*1134*/ 	.word	0x00029aa0
        /*1138*/ 	.word	0x00000004
        /*113c*/ 	.word	0x00030830
        /*1140*/ 	.short	0x010a
        /*1142*/ 	.byte	0x3f
	.zero		1


	//   ....[88]....
        /*1144*/ 	.word	0x00029af0
        /*1148*/ 	.word	0x00000000
        /*114c*/ 	.word	0x00030850
        /*1150*/ 	.short	0x010a
        /*1152*/ 	.byte	0x3f
	.zero		1


	//   ....[89]....
        /*1154*/ 	.word	0x00029b40
        /*1158*/ 	.word	0x0000000c
        /*115c*/ 	.word	0x00030850
        /*1160*/ 	.short	0x010a
        /*1162*/ 	.byte	0x3f
	.zero		1


	//   ....[90]....
        /*1164*/ 	.word	0x00029ce0
        /*1168*/ 	.word	0x0000000c
        /*116c*/ 	.word	0x00030820
        /*1170*/ 	.short	0x010a
        /*1172*/ 	.byte	0x3f
	.zero		1


	//   ....[91]....
        /*1174*/ 	.word	0x00029d30
        /*1178*/ 	.word	0x00000008
        /*117c*/ 	.word	0x000308a0
        /*1180*/ 	.short	0x010a
        /*1182*/ 	.byte	0x3f
	.zero		1


	//   ....[92]....
        /*1184*/ 	.word	0x00029d80
        /*1188*/ 	.word	0x00000008
        /*118c*/ 	.word	0x000308c0
        /*1190*/ 	.short	0x010a
        /*1192*/ 	.byte	0x3f
	.zero		1


	//   ....[93]....
        /*1194*/ 	.word	0x00029dd0
        /*1198*/ 	.word	0x00000008
        /*119c*/ 	.word	0x000308a0
        /*11a0*/ 	.short	0x010a
        /*11a2*/ 	.byte	0x3f
	.zero		1


	//   ....[94]....
        /*11a4*/ 	.word	0x00029e20
        /*11a8*/ 	.word	0x00000008
        /*11ac*/ 	.word	0x000308c0
        /*11b0*/ 	.short	0x010a
        /*11b2*/ 	.byte	0x3f
	.zero		1


	//   ....[95]....
        /*11b4*/ 	.word	0x00029fc0
        /*11b8*/ 	.word	0x00000007
        /*11bc*/ 	.word	0x00030840
        /*11c0*/ 	.short	0x010a
        /*11c2*/ 	.byte	0x3f
	.zero		1


	//   ....[96]....
        /*11c4*/ 	.word	0x0002a040
        /*11c8*/ 	.word	0x00000003
        /*11cc*/ 	.word	0x00030820
        /*11d0*/ 	.short	0x010a
        /*11d2*/ 	.byte	0x3f
	.zero		1


	//   ....[97]....
        /*11d4*/ 	.word	0x0002a090
        /*11d8*/ 	.word	0x00000003
        /*11dc*/ 	.word	0x00030840
        /*11e0*/ 	.short	0x010a
        /*11e2*/ 	.byte	0x3f
	.zero		1


	//   ....[98]....
        /*11e4*/ 	.word	0x0002a0e0
        /*11e8*/ 	.word	0x00000008
        /*11ec*/ 	.word	0x00000060
        /*11f0*/ 	.short	0x010a
        /*11f2*/ 	.byte	0x3f
	.zero		1


	//   ....[99]....
        /*11f4*/ 	.word	0x0002a130
        /*11f8*/ 	.word	0x00000002
        /*11fc*/ 	.word	0x00030840
        /*1200*/ 	.short	0x010a
        /*1202*/ 	.byte	0x3f
	.zero		1


	//   ....[100]....
        /*1204*/ 	.word	0x0002a180
        /*1208*/ 	.word	0x00000003
        /*120c*/ 	.word	0x00000060
        /*1210*/ 	.short	0x010a
        /*1212*/ 	.byte	0x3f
	.zero		1


	//   ....[101]....
        /*1214*/ 	.word	0x0002a1d0
        /*1218*/ 	.word	0x00000002
        /*121c*/ 	.word	0x00030840
        /*1220*/ 	.short	0x010a
        /*1222*/ 	.byte	0x3f
	.zero		1


	//   ....[102]....
        /*1224*/ 	.word	0x0002a220
        /*1228*/ 	.word	0x00000003
        /*122c*/ 	.word	0x00000060
        /*1230*/ 	.short	0x010a
        /*1232*/ 	.byte	0x3f
	.zero		1


	//   ....[103]....
        /*1234*/ 	.word	0x0002a270
        /*1238*/ 	.word	0x00000003
        /*123c*/ 	.word	0x00030860
        /*1240*/ 	.short	0x010a
        /*1242*/ 	.byte	0x3f
	.zero		1


	//   ....[104]....
        /*1244*/ 	.word	0x0002ac30
        /*1248*/ 	.word	0x00000000
        /*124c*/ 	.word	0x00030820
        /*1250*/ 	.short	0x010a
        /*1252*/ 	.byte	0x3f
	.zero		1


	//   ....[105]....
        /*1254*/ 	.word	0x0002add0
        /*1258*/ 	.word	0x00000006
        /*125c*/ 	.word	0x00000000
        /*1260*/ 	.short	0x010a
        /*1262*/ 	.byte	0x3f
	.zero		1


	//   ....[106]....
        /*1264*/ 	.word	0x0002ae20
        /*1268*/ 	.word	0x00000007
        /*126c*/ 	.word	0x00000000
        /*1270*/ 	.short	0x010a
        /*1272*/ 	.byte	0x3f
	.zero		1


	//   ....[107]....
        /*1274*/ 	.word	0x0002ae70
        /*1278*/ 	.word	0x00000004
        /*127c*/ 	.word	0x00000000
        /*1280*/ 	.short	0x010a
        /*1282*/ 	.byte	0x3f
	.zero		1


	//----- nvinfo : EIATTR_NUM_MBARRIERS
	.align		4
.L_275:
        /*1284*/ 	.byte	0x03, 0x38
        /*1286*/ 	.short	0x0016


	//----- nvinfo : EIATTR_EXIT_INSTR_OFFSETS
	.align		4
        /*1288*/ 	.byte	0x04, 0x1c
        /*128a*/ 	.short	(.L_277 - .L_276)


	//   ....[0]....
.L_276:
        /*128c*/ 	.word	0x00028320


	//----- nvinfo : EIATTR_MAX_THREADS
	.align		4
.L_277:
        /*1290*/ 	.byte	0x04, 0x05
        /*1292*/ 	.short	(.L_279 - .L_278)
.L_278:
        /*1294*/ 	.word	0x00000180
        /*1298*/ 	.word	0x00000001
        /*129c*/ 	.word	0x00000001


	//----- nvinfo : EIATTR_CRS_STACK_SIZE
	.align		4
.L_279:
        /*12a0*/ 	.byte	0x04, 0x1e
        /*12a2*/ 	.short	(.L_281 - .L_280)
.L_280:
        /*12a4*/ 	.word	0x00000000


	//----- nvinfo : EIATTR_CBANK_PARAM_SIZE
	.align		4
.L_281:
        /*12a8*/ 	.byte	0x03, 0x19
        /*12aa*/ 	.short	0x0a70


	//----- nvinfo : EIATTR_PARAM_CBANK
	.align		4
        /*12ac*/ 	.byte	0x04, 0x0a
        /*12ae*/ 	.short	(.L_283 - .L_282)
	.align		4
.L_282:
        /*12b0*/ 	.word	index@(.nv.constant0._ZN7cutlass13device_kernelIN5flash11enable_sm90INS1_16FlashAttnFwdSm90INS1_25CollectiveMainloopFwdSm90ILi2EN4cute5tupleIJNS5_1CILi1EEES8_S8_EEENS6_IJNS7_ILi128EEENS7_ILi64EEENS7_ILi256EEEEEELi256ENS_6half_tEfNS_4arch4Sm90ELb0ELb1ELb1ELb1ELb0ELb1ELb0ELb1ELb1ELb0ELb0ELb0EEENS1_21CollectiveEpilogueFwdINS6_IJSA_SC_SB_EEES9_SE_SG_Li256ELb1ELb0ELb0ELb0EEENS1_36VarlenDynamicPersistentTileSchedulerILi128ELi64ELi256ELi32ELb0ELb0ELb1ELb1ELb0ELb1EEEEEEEEEvNT_6ParamsE)
        /*12b4*/ 	.short	0x0210
        /*12b6*/ 	.short	0x0a70


	//----- nvinfo : EIATTR_SW_WAR
	.align		4
.L_283:
        /*12b8*/ 	.byte	0x04, 0x36
        /*12ba*/ 	.short	(.L_285 - .L_284)
.L_284:
        /*12bc*/ 	.word	0x00000008
.L_285:


//--------------------- .nv.info._ZN7cutlass13device_kernelIN5flash11enable_sm90INS1_16FlashAttnFwdSm90INS1_25CollectiveMainloopFwdSm90ILi2EN4cute5tupleIJNS5_1CILi1EEES8_S8_EEENS6_IJNS7_ILi128EEENS7_ILi80EEENS7_ILi256EEEEEELi256ENS_6half_tEfNS_4arch4Sm90ELb1ELb0ELb1ELb0ELb0ELb0ELb0ELb1ELb1ELb0ELb0ELb0EEENS1_21CollectiveEpilogueFwdINS6_IJSA_SC_SB_EEES9_SE_SG_Li256ELb0ELb0ELb0ELb0EEENS1_30DynamicPersistentTileSchedulerILi256ELi32ELb0ELb0ELb1EEEEEEEEEvNT_6ParamsE --------------------------
	.section	.nv.info._ZN7cutlass13device_kernelIN5flash11enable_sm90INS1_16FlashAttnFwdSm90INS1_25CollectiveMainloopFwdSm90ILi2EN4cute5tupleIJNS5_1CILi1EEES8_S8_EEENS6_IJNS7_ILi128EEENS7_ILi80EEENS7_ILi256EEEEEELi256ENS_6half_tEfNS_4arch4Sm90ELb1ELb0ELb1ELb0ELb0ELb0ELb0ELb1ELb1ELb0ELb0ELb0EEENS1_21CollectiveEpilogueFwdINS6_IJSA_SC_SB_EEES9_SE_SG_Li256ELb0ELb0ELb0ELb0EEENS1_30DynamicPersistentTileSchedulerILi256ELi32ELb0ELb0ELb1EEEEEEEEEvNT_6ParamsE,"",@"SHT_CUDA_INFO"
	.sectionflags	@""
	.align	4


	//----- nvinfo : EIATTR_CUDA_API_VERSION
	.align		4
        /*0000*/ 	.byte	0x04, 0x37
        /*0002*/ 	.short	(.L_287 - .L_286)
.L_286:
        /*0004*/ 	.word	0x00000082


	//----- nvinfo : EIATTR_KPARAM_INFO
	.align		4
.L_287:
        /*0008*/ 	.byte	0x04, 0x17
        /*000a*/ 	.short	(.L_289 - .L_288)
.L_288:
        /*000c*/ 	.word	0x00000000
        /*0010*/ 	.short	0x0000
        /*0012*/ 	.short	0x0070
        /*0014*/ 	.byte	0x00, 0xf0, 0x01, 0x2e


	//----- nvinfo : EIATTR_SPARSE_MMA_MASK
	.align		4
.L_289:
        /*0018*/ 	.byte	0x03, 0x50
        /*001a*/ 	.short	0x0000


	//----- nvinfo : EIATTR_MAXREG_COUNT
	.align		4
        /*001c*/ 	.byte	0x03, 0x1b
        /*001e*/ 	.short	0x00a8


	//----- nvinfo : EIATTR_NUM_BARRIERS
	.align		4
        /*0020*/ 	.byte	0x02, 0x4c
        /*0022*/ 	.byte	0x09
	.zero		1


	//----- nvinfo : EIATTR_EXTERNS
	.align		4
        /*0024*/ 	.byte	0x04, 0x0f
        /*0026*/ 	.short	(.L_291 - .L_290)


	//   ....[0]....
	.align		4
.L_290:
        /*0028*/ 	.word	index@(__assertfail)


	//----- nvinfo : EIATTR_ANNOTATIONS
	.align		4
.L_291:
        /*002c*/ 	.byte	0x04, 0x55
        /*002e*/ 	.short	(.L_293 - .L_292)


	//   ....[0]....
.L_292:
        /*0030*/ 	.word	0x00000001
        /*0034*/ 	.byte	0x70, 0x09, 0x00, 0x00, 0x01, 0x00, 0x00, 0x00, 0x40, 0x0a, 0x00, 0x00, 0x01, 0x00, 0x00, 0x00
        /*0044*/ 	.byte	0x80, 0x43, 0x01, 0x00


	//----- nvinfo : EIATTR_MERCURY_ISA_VERSION
	.align		4
.L_293:
        /*0048*/ 	.byte	0x03, 0x5f
        /*004a*/ 	.short	0x0101


	//----- nvinfo : EIATTR_INT_WARP_WIDE_INSTR_OFFSETS
	.align		4
        /*004c*/ 	.byte	0x04, 0x31
        /*004e*/ 	.short	(.L_295 - .L_294)


	//   ....[0]....
.L_294:
        /*0050*/ 	.word	0x00000190


	//   ....[1]....
        /*0054*/ 	.word	0x000001c0


	//   ....[2]....
        /*0058*/ 	.word	0x000001d0


	//   ....[3]....
        /*005c*/ 	.word	0x00011720


	//   ....[4]....
        /*0060*/ 	.word	0x000117c0


	//   ....[5]....
        /*0064*/ 	.word	0x00011d30


	//   ....[6]....
        /*0068*/ 	.word	0x00013d20


	//   ....[7]....
        /*006c*/ 	.word	0x00013dc0


	//----- nvinfo : EIATTR_COOP_GROUP_MASK_REGIDS
	.align		4
.L_295:
        /*0070*/ 	.byte	0x04, 0x29
        /*0072*/ 	.short	(.L_297 - .L_296)


	//   ....[0]....
.L_296:
        /*0074*/ 	.word	0xffffffff


	//   ....[1]....
        /*0078*/ 	.word	0xffffffff


	//   ....[2]....
        /*007c*/ 	.word	0xffffffff


	//   ....[3]....
        /*0080*/ 	.word	0xffffffff


	//   ....[4]....
        /*0084*/ 	.word	0xffffffff


	//   ....[5]....
        /*0088*/ 	.word	0xffffffff


	//   ....[6]....
        /*008c*/ 	.word	0xffffffff


	//   ....[7]....
        /*0090*/ 	.word	0xffffffff


	//   ....[8]....
        /*0094*/ 	.word	0xffffffff


	//   ....[9]....
        /*0098*/ 	.word	0xffffffff


	//   ....[10]....
        /*009c*/ 	.word	0xffffffff


	//   ....[11]....
        /*00a0*/ 	.word	0xffffffff


	//   ....[12]....
        /*00a4*/ 	.word	0xffffffff


	//   ....[13]....
        /*00a8*/ 	.word	0xffffffff


	//   ....[14]....
        /*00ac*/ 	.word	0xffffffff


	//   ....[15]....
        /*00b0*/ 	.word	0xffffffff


	//   ....[16]....
        /*00b4*/ 	.word	0xffffffff


	//   ....[17]....
        /*00b8*/ 	.word	0xffffffff


	//   ....[18]....
        /*00bc*/ 	.word	0xffffffff


	//   ....[19]....
        /*00c0*/ 	.word	0xffffffff


	//   ....[20]....
        /*00c4*/ 	.word	0xffffffff


	//   ....[21]....
        /*00c8*/ 	.word	0xffffffff


	//   ....[22]....
        /*00cc*/ 	.word	0xffffffff


	//   ....[23]....
        /*00d0*/ 	.word	0xffffffff


	//   ....[24]....
        /*00d4*/ 	.word	0xffffffff


	//   ....[25]....
        /*00d8*/ 	.word	0xffffffff


	//   ....[26]....
        /*00dc*/ 	.word	0xffffffff


	//   ....[27]....
        /*00e0*/ 	.word	0xffffffff


	//   ....[28]....
        /*00e4*/ 	.word	0x0500000f


	//   ....[29]....
        /*00e8*/ 	.word	0x0500000f


	//----- nvinfo : EIATTR_COOP_GROUP_INSTR_OFFSETS
	.align		4
.L_297:
        /*00ec*/ 	.byte	0x04, 0x28
        /*00ee*/ 	.short	(.L_299 - .L_298)


	//   ....[0]....
.L_298:
        /*00f0*/ 	.word	0x00000060


	//   ....[1]....
        /*00f4*/ 	.word	0x000001a0


	//   ....[2]....
        /*00f8*/ 	.word	0x000001f0


	//   ....[3]....
        /*00fc*/ 	.word	0x000003e0


	//   ....[4]....
        /*0100*/ 	.word	0x00000540


	//   ....[5]....
        /*0104*/ 	.word	0x00000660


	//   ....[6]....
        /*0108*/ 	.word	0x000007c0


	//   ....[7]....
        /*010c*/ 	.word	0x00001660


	//   ....[8]....
        /*0110*/ 	.word	0x00004ef0


	//   ....[9]....
        /*0114*/ 	.word	0x00004fe0


	//   ....[10]....
        /*0118*/ 	.word	0x00005460


	//   ....[11]....
        /*011c*/ 	.word	0x000054e0


	//   ....[12]....
        /*0120*/ 	.word	0x00009610


	//   ....[13]....
        /*0124*/ 	.word	0x00009710


	//   ....[14]....
        /*0128*/ 	.word	0x00009ce0


	//   ....[15]....
        /*012c*/ 	.word	0x00009d10


	//   ....[16]....
        /*0130*/ 	.word	0x0000d300


	//   ....[17]....
        /*0134*/ 	.word	0x0000d360


	//   ....[18]....
        /*0138*/ 	.word	0x0000d8d0


	//   ....[19]....
        /*013c*/ 	.word	0x0000d930


	//   ....[20]....
        /*0140*/ 	.word	0x0000ea70


	//   ....[21]....
        /*0144*/ 	.word	0x0000eaa0


	//   ....[22]....
        /*0148*/ 	.word	0x0000ebd0


	//   ....[23]....
        /*014c*/ 	.word	0x0000ebe0


	//   ....[24]....
        /*0150*/ 	.word	0x00010470


	//   ....[25]....
        /*0154*/ 	.word	0x000111a0


	//   ....[26]....
        /*0158*/ 	.word	0x00014170


	//   ....[27]....
        /*015c*/ 	.word	0x00014320


	//   ....[28]....
        /*0160*/ 	.word	0x000148b0


	//   ....[29]....
        /*0164*/ 	.word	0x00014c90


	//----- nvinfo : EIATTR_REG_RECONFIG
	.align		4
.L_299:
        /*0168*/ 	.byte	0x01, 0x54
	.zero		2


	//----- nvinfo : EIATTR_SYSCALL_OFFSETS
	.align		4
        /*016c*/ 	.byte	0x04, 0x46
        /*016e*/ 	.short	(.L_301 - .L_300)


	//   ....[0]....
.L_300:
        /*0170*/ 	.word	0x00001810


	//   ....[1]....
        /*0174*/ 	.word	0x00011950


	//   ....[2]....
        /*0178*/ 	.word	0x00011a90


	//   ....[3]....
        /*017c*/ 	.word	0x00011b90


	//----- nvinfo : EIATTR_MBARRIER_INSTR_OFFSETS
	.align		4
.L_301:
        /*0180*/ 	.byte	0x04, 0x39
        /*0182*/ 	.short	(.L_303 - .L_302)


	//   ....[0]....
.L_302:
        /*0184*/ 	.word	0x00000290
        /*0188*/ 	.word	0x000000ff
        /*018c*/ 	.word	0x00038800
        /*0190*/ 	.short	0x0100
        /*0192*/ 	.byte	0x06
	.zero		1


	//   ....[1]....
        /*0194*/ 	.word	0x000002a0
        /*0198*/ 	.word	0x000000ff
        /*019c*/ 	.word	0x00038820
        /*01a0*/ 	.short	0x0100
        /*01a2*/ 	.byte	0x06
	.zero		1


	//   ....[2]....
        /*01a4*/ 	.word	0x00000390
        /*01a8*/ 	.word	0x000000ff
        /*01ac*/ 	.word	0x00038830
        /*01b0*/ 	.short	0x0100
        /*01b2*/ 	.byte	0x08
	.zero		1


	//   ....[3]....
        /*01b4*/ 	.word	0x000003a0
        /*01b8*/ 	.word	0x000000ff
        /*01bc*/ 	.word	0x00038840
        /*01c0*/ 	.short	0x0100
        /*01c2*/ 	.byte	0x08
	.zero		1


	//   ....[4]....
        /*01c4*/ 	.word	0x000003b0
        /*01c8*/ 	.word	0x000000ff
        /*01cc*/ 	.word	0x00038838
        /*01d0*/ 	.short	0x0100
        /*01d2*/ 	.byte	0x08
	.zero		1


	//   ....[5]....
        /*01d4*/ 	.word	0x000003c0
        /*01d8*/ 	.word	0x000000ff
        /*01dc*/ 	.word	0x00038848
        /*01e0*/ 	.short	0x0100
        /*01e2*/ 	.byte	0x08
	.zero		1


	//   ....[6]....
        /*01e4*/ 	.word	0x000004f0
        /*01e8*/ 	.word	0x000000ff
        /*01ec*/ 	.word	0x00038850
        /*01f0*/ 	.short	0x0100
        /*01f2*/ 	.byte	0x08
	.zero		1


	//   ....[7]....
        /*01f4*/ 	.word	0x00000500
        /*01f8*/ 	.word	0x000000ff
        /*01fc*/ 	.word	0x00038860
        /*0200*/ 	.short	0x0100
        /*0202*/ 	.byte	0x08
	.zero		1


	//   ....[8]....
        /*0204*/ 	.word	0x00000510
        /*0208*/ 	.word	0x000000ff
        /*020c*/ 	.word	0x00038858
        /*0210*/ 	.short	0x0100
        /*0212*/ 	.byte	0x08
	.zero		1


	//   ....[9]....
        /*0214*/ 	.word	0x00000520
        /*0218*/ 	.word	0x000000ff
        /*021c*/ 	.word	0x00038868
        /*0220*/ 	.short	0x0100
        /*0222*/ 	.byte	0x08
	.zero		1


	//   ....[10]....
        /*0224*/ 	.word	0x00000610
        /*0228*/ 	.word	0x000000ff
        /*022c*/ 	.word	0x00038870
        /*0230*/ 	.short	0x0100
        /*0232*/ 	.byte	0x06
	.zero		1


	//   ....[11]....
        /*0234*/ 	.word	0x00000620
        /*0238*/ 	.word	0x000000ff
        /*023c*/ 	.word	0x00038880
        /*0240*/ 	.short	0x0100
        /*0242*/ 	.byte	0x06
	.zero		1


	//   ....[12]....
        /*0244*/ 	.word	0x00000630
        /*0248*/ 	.word	0x000000ff
        /*024c*/ 	.word	0x00038878
        /*0250*/ 	.short	0x0100
        /*0252*/ 	.byte	0x06
	.zero		1


	//   ....[13]....
        /*0254*/ 	.word	0x00000640
        /*0258*/ 	.word	0x000000ff
        /*025c*/ 	.word	0x00038888
        /*0260*/ 	.short	0x0100
        /*0262*/ 	.byte	0x06
	.zero		1


	//   ....[14]....
        /*0264*/ 	.word	0x00000770
        /*0268*/ 	.word	0x000000ff
        /*026c*/ 	.word	0x00038890
        /*0270*/ 	.short	0x0100
        /*0272*/ 	.byte	0x08
	.zero		1


	//   ....[15]....
        /*0274*/ 	.word	0x00000780
        /*0278*/ 	.word	0x000000ff
        /*027c*/ 	.word	0x000388a0
        /*0280*/ 	.short	0x0100
        /*0282*/ 	.byte	0x08
	.zero		1


	//   ....[16]....
        /*0284*/ 	.word	0x00000790
        /*0288*/ 	.word	0x000000ff
        /*028c*/ 	.word	0x00038898
        /*0290*/ 	.short	0x0100
        /*0292*/ 	.byte	0x08
	.zero		1


	//   ....[17]....
        /*0294*/ 	.word	0x000007a0
        /*0298*/ 	.word	0x000000ff
        /*029c*/ 	.word	0x000388a8
        /*02a0*/ 	.short	0x0100
        /*02a2*/ 	.byte	0x08
	.zero		1


	//   ....[18]....
        /*02a4*/ 	.word	0x000008d0
        /*02a8*/ 	.word	0x000000ff
        /*02ac*/ 	.word	0x000388b0
        /*02b0*/ 	.short	0x0100
        /*02b2*/ 	.byte	0x08
	.zero		1


	//   ....[19]....
        /*02b4*/ 	.word	0x000008e0
        /*02b8*/ 	.word	0x000000ff
        /*02bc*/ 	.word	0x000388c0
        /*02c0*/ 	.short	0x0100
        /*02c2*/ 	.byte	0x08
	.zero		1


	//   ....[20]....
        /*02c4*/ 	.word	0x000008f0
        /*02c8*/ 	.word	0x000000ff
        /*02cc*/ 	.word	0x000388b8
        /*02d0*/ 	.short	0x0100
        /*02d2*/ 	.byte	0x08
	.zero		1


	//   ....[21]....
        /*02d4*/ 	.word	0x00000900
        /*02d8*/ 	.word	0x000000ff
        /*02dc*/ 	.word	0x000388c8
        /*02e0*/ 	.short	0x0100
        /*02e2*/ 	.byte	0x08
	.zero		1


	//   ....[22]....
        /*02e4*/ 	.word	0x000018b0
        /*02e8*/ 	.word	0x000000ff
        /*02ec*/ 	.word	0x00038800
        /*02f0*/ 	.short	0x010a
        /*02f2*/ 	.byte	0x3c
	.zero		1


	//   ....[23]....
        /*02f4*/ 	.word	0x00001940
        /*02f8*/ 	.word	0x00000000
        /*02fc*/ 	.word	0x00038830
        /*0300*/ 	.short	0x010a
        /*0302*/ 	.byte	0x3f
	.zero		1


	//   ....[24]....
        /*0304*/ 	.word	0x000019b0
        /*0308*/ 	.word	0x00000000
        /*030c*/ 	.word	0x00038830
        /*0310*/ 	.short	0x010a
        /*0312*/ 	.byte	0x3f
	.zero		1


	//   ....[25]....
        /*0314*/ 	.word	0x00004d80
        /*0318*/ 	.word	0x00000000
        /*031c*/ 	.word	0x00000000
        /*0320*/ 	.short	0x0101
        /*0322*/ 	.byte	0x3f
	.zero		1


	//   ....[26]....
        /*0324*/ 	.word	0x000063b0
        /*0328*/ 	.word	0x000000ff
        /*032c*/ 	.word	0x00038830
        /*0330*/ 	.short	0x010a
        /*0332*/ 	.byte	0x2f
	.zero		1


	//   ....[27]....
        /*0334*/ 	.word	0x000063f0
        /*0338*/ 	.word	0x000000ff
        /*033c*/ 	.word	0x00038830
        /*0340*/ 	.short	0x010a
        /*0342*/ 	.byte	0x2f
	.zero		1


	//   ....[28]....
        /*0344*/ 	.word	0x000089f0
        /*0348*/ 	.word	0x000000ff
        /*034c*/ 	.word	0x00038850
        /*0350*/ 	.short	0x010a
        /*0352*/ 	.byte	0x05
	.zero		1


	//   ....[29]....
        /*0354*/ 	.word	0x00008a30
        /*0358*/ 	.word	0x000000ff
        /*035c*/ 	.word	0x00038850
        /*0360*/ 	.short	0x010a
        /*0362*/ 	.byte	0x05
	.zero		1


	//   ....[30]....
        /*0364*/ 	.word	0x0000a240
        /*0368*/ 	.word	0x00000011
        /*036c*/ 	.word	0x00000000
        /*0370*/ 	.short	0x0101
        /*0372*/ 	.byte	0x3f
	.zero		1


	//   ....[31]....
        /*0374*/ 	.word	0x0000a2b0
        /*0378*/ 	.word	0x0000009f
        /*037c*/ 	.word	0x00000000
        /*0380*/ 	.short	0x0101
        /*0382*/ 	.byte	0x3f
	.zero		1


	//   ....[32]....
        /*0384*/ 	.word	0x0000a630
        /*0388*/ 	.word	0x000000ff
        /*038c*/ 	.word	0x00038830
        /*0390*/ 	.short	0x010a
        /*0392*/ 	.byte	0x04
	.zero		1


	//   ....[33]....
        /*0394*/ 	.word	0x0000a670
        /*0398*/ 	.word	0x000000ff
        /*039c*/ 	.word	0x00038830
        /*03a0*/ 	.short	0x010a
        /*03a2*/ 	.byte	0x04
	.zero		1


	//   ....[34]....
        /*03a4*/ 	.word	0x0000cc80
        /*03a8*/ 	.word	0x000000ff
        /*03ac*/ 	.word	0x00038850
        /*03b0*/ 	.short	0x010a
        /*03b2*/ 	.byte	0x05
	.zero		1


	//   ....[35]....
        /*03b4*/ 	.word	0x0000ccc0
        /*03b8*/ 	.word	0x000000ff
        /*03bc*/ 	.word	0x00038850
        /*03c0*/ 	.short	0x010a
        /*03c2*/ 	.byte	0x05
	.zero		1


	//   ....[36]....
        /*03c4*/ 	.word	0x0000dca0
        /*03c8*/ 	.word	0x0000009d
        /*03cc*/ 	.word	0x00000000
        /*03d0*/ 	.short	0x0101
        /*03d2*/ 	.byte	0x3f
	.zero		1


	//   ....[37]....
        /*03d4*/ 	.word	0x0000dd20
        /*03d8*/ 	.word	0x000000ab
        /*03dc*/ 	.word	0x00000000
        /*03e0*/ 	.short	0x0101
        /*03e2*/ 	.byte	0x3f
	.zero		1


	//   ....[38]....
        /*03e4*/ 	.word	0x0000e9c0
        /*03e8*/ 	.word	0x000000ff
        /*03ec*/ 	.word	0x00038850
        /*03f0*/ 	.short	0x010a
        /*03f2*/ 	.byte	0x05
	.zero		1


	//   ....[39]....
        /*03f4*/ 	.word	0x0000ea00
        /*03f8*/ 	.word	0x000000ff
        /*03fc*/ 	.word	0x00038850
        /*0400*/ 	.short	0x010a
        /*0402*/ 	.byte	0x05
	.zero		1


	//   ....[40]....
        /*0404*/ 	.word	0x0000f340
        /*0408*/ 	.word	0x00000003
        /*040c*/ 	.word	0x00000000
        /*0410*/ 	.short	0x0101
        /*0412*/ 	.byte	0x3f
	.zero		1


	//   ....[41]....
        /*0414*/ 	.word	0x000106b0
        /*0418*/ 	.word	0x000000ff
        /*041c*/ 	.word	0x00000000
        /*0420*/ 	.short	0x0101
        /*0422*/ 	.byte	0x05
	.zero		1


	//   ....[42]....
        /*0424*/ 	.word	0x00012060
        /*0428*/ 	.word	0x00000008
        /*042c*/ 	.word	0x00038840
        /*0430*/ 	.short	0x010a
        /*0432*/ 	.byte	0x3f
	.zero		1


	//   ....[43]....
        /*0434*/ 	.word	0x00012580
        /*0438*/ 	.word	0x000000ff
        /*043c*/ 	.word	0x00038820
        /*0440*/ 	.short	0x010a
        /*0442*/ 	.byte	0x28
	.zero		1


	//   ....[44]....
        /*0444*/ 	.word	0x00012880
        /*0448*/ 	.word	0x00000003
        /*044c*/ 	.word	0x00038840
        /*0450*/ 	.short	0x010a
        /*0452*/ 	.byte	0x3f
	.zero		1


	//   ....[45]....
        /*0454*/ 	.word	0x00012b10
        /*0458*/ 	.word	0x00000002
        /*045c*/ 	.word	0x00000060
        /*0460*/ 	.short	0x010a
        /*0462*/ 	.byte	0x3f
	.zero		1


	//   ....[46]....
        /*0464*/ 	.word	0x00013050
        /*0468*/ 	.word	0x00000003
        /*046c*/ 	.word	0x00038840
        /*0470*/ 	.short	0x010a
        /*0472*/ 	.byte	0x3f
	.zero		1


	//   ....[47]....
        /*0474*/ 	.word	0x000132e0
        /*0478*/ 	.word	0x00000002
        /*047c*/ 	.word	0x00000060
        /*0480*/ 	.short	0x010a
        /*0482*/ 	.byte	0x3f
	.zero		1


	//   ....[48]....
        /*0484*/ 	.word	0x00013780
        /*0488*/ 	.word	0x00000002
        /*048c*/ 	.word	0x00038840
        /*0490*/ 	.short	0x010a
        /*0492*/ 	.byte	0x3f
	.zero		1


	//   ....[49]....
        /*0494*/ 	.word	0x00013a10
        /*0498*/ 	.word	0x00000002
        /*049c*/ 	.word	0x00000060
        /*04a0*/ 	.short	0x010a
        /*04a2*/ 	.byte	0x3f
	.zero		1


	//   ....[50]....
        /*04a4*/ 	.word	0x00013e60
        /*04a8*/ 	.word	0x00000003
        /*04ac*/ 	.word	0x00038860
        /*04b0*/ 	.short	0x010a
        /*04b2*/ 	.byte	0x3f
	.zero		1


	//   ....[51]....
        /*04b4*/ 	.word	0x000142d0
        /*04b8*/ 	.word	0x00000007
        /*04bc*/ 	.word	0x00038820
        /*04c0*/ 	.short	0x010a
        /*04c2*/ 	.byte	0x3f
	.zero		1


	//   ....[52]....
        /*04c4*/ 	.word	0x00014440
        /*04c8*/ 	.word	0x00000005
        /*04cc*/ 	.word	0x00000000
        /*04d0*/ 	.short	0x010a
        /*04d2*/ 	.byte	0x3f
	.zero		1


	//   ....[53]....
        /*04d4*/ 	.word	0x000144b0
        /*04d8*/ 	.word	0x00000003
        /*04dc*/ 	.word	0x00000000
        /*04e0*/ 	.short	0x010a
        /*04e2*/ 	.byte	0x3f
	.zero		1


	//   ....[54]....
        /*04e4*/ 	.word	0x00014510
        /*04e8*/ 	.word	0x00000005
        /*04ec*/ 	.word	0x00000000
        /*04f0*/ 	.short	0x010a
        /*04f2*/ 	.byte	0x3f
	.zero		1


	//   ....[55]....
        /*04f4*/ 	.word	0x00014540
        /*04f8*/ 	.word	0x00000003
        /*04fc*/ 	.word	0x00000000
        /*0500*/ 	.short	0x010a
        /*0502*/ 	.byte	0x3f
	.zero		1


	//   ....[56]....
        /*0504*/ 	.word	0x000145b0
        /*0508*/ 	.word	0x00000003
        /*050c*/ 	.word	0x00038800
        /*0510*/ 	.short	0x010a
        /*0512*/ 	.byte	0x3f
	.zero		1


	//   ....[57]....
        /*0514*/ 	.word	0x00014600
        /*0518*/ 	.word	0x00000000
        /*051c*/ 	.word	0x00038830
        /*0520*/ 	.short	0x010a
        /*0522*/ 	.byte	0x3f
	.zero		1


	//   ....[58]....
        /*0524*/ 	.word	0x00014660
        /*0528*/ 	.word	0x00000004
        /*052c*/ 	.word	0x00038830
        /*0530*/ 	.short	0x010a
        /*0532*/ 	.byte	0x3f
	.zero		1


	//   ....[59]....
        /*0534*/ 	.word	0x000146c0
        /*0538*/ 	.word	0x00000003
        /*053c*/ 	.word	0x00038850
        /*0540*/ 	.short	0x010a
        /*0542*/ 	.byte	0x3f
	.zero		1


	//   ....[60]....
        /*0544*/ 	.word	0x00014720
        /*0548*/ 	.word	0x00000004
        /*054c*/ 	.word	0x00038830
        /*0550*/ 	.short	0x010a
        /*0552*/ 	.byte	0x3f
	.zero		1


	//   ....[61]....
        /*0554*/ 	.word	0x00014780
        /*0558*/ 	.word	0x00000003
        /*055c*/ 	.word	0x00038850
        /*0560*/ 	.short	0x010a
        /*0562*/ 	.byte	0x3f
	.zero		1


	//   ....[62]....
        /*0564*/ 	.word	0x000147e0
        /*0568*/ 	.word	0x00000007
        /*056c*/ 	.word	0x00038850
        /*0570*/ 	.short	0x010a
        /*0572*/ 	.byte	0x3f
	.zero		1


	//   ....[63]....
        /*0574*/ 	.word	0x00014960
        /*0578*/ 	.word	0x00000008
        /*057c*/ 	.word	0x00038840
        /*0580*/ 	.short	0x010a
        /*0582*/ 	.byte	0x3f
	.zero		1


	//   ....[64]....
        /*0584*/ 	.word	0x000149c0
        /*0588*/ 	.word	0x00000008
        /*058c*/ 	.word	0x00038820
        /*0590*/ 	.short	0x010a
        /*0592*/ 	.byte	0x3f
	.zero		1


	//   ....[65]....
        /*0594*/ 	.word	0x00014a10
        /*0598*/ 	.word	0x00000003
        /*059c*/ 	.word	0x00038840
        /*05a0*/ 	.short	0x010a
        /*05a2*/ 	.byte	0x3f
	.zero		1


	//   ....[66]....
        /*05a4*/ 	.word	0x00014a60
        /*05a8*/ 	.word	0x00000002
        /*05ac*/ 	.word	0x00000060
        /*05b0*/ 	.short	0x010a
        /*05b2*/ 	.byte	0x3f
	.zero		1


	//   ....[67]....
        /*05b4*/ 	.word	0x00014ab0
        /*05b8*/ 	.word	0x00000003
        /*05bc*/ 	.word	0x00038840
        /*05c0*/ 	.short	0x010a
        /*05c2*/ 	.byte	0x3f
	.zero		1


	//   ....[68]....
        /*05c4*/ 	.word	0x00014b00
        /*05c8*/ 	.word	0x00000002
        /*05cc*/ 	.word	0x00000060
        /*05d0*/ 	.short	0x010a
        /*05d2*/ 	.byte	0x3f
	.zero		1


	//   ....[69]....
        /*05d4*/ 	.word	0x00014b50
        /*05d8*/ 	.word	0x00000002
        /*05dc*/ 	.word	0x00038840
        /*05e0*/ 	.short	0x010a
        /*05e2*/ 	.byte	0x3f
	.zero		1


	//   ....[70]....
        /*05e4*/ 	.word	0x00014ba0
        /*05e8*/ 	.word	0x00000002
        /*05ec*/ 	.word	0x00000060
        /*05f0*/ 	.short	0x010a
        /*05f2*/ 	.byte	0x3f
	.zero		1


	//   ....[71]....
        /*05f4*/ 	.word	0x00014bf0
        /*05f8*/ 	.word	0x00000003
        /*05fc*/ 	.word	0x00038860
        /*0600*/ 	.short	0x010a
        /*0602*/ 	.byte	0x3f
	.zero		1


	//   ....[72]....
        /*0604*/ 	.word	0x00014cd0
        /*0608*/ 	.word	0x00000007
        /*060c*/ 	.word	0x00038820
        /*0610*/ 	.short	0x010a
        /*0612*/ 	.byte	0x3f
	.zero		1


	//   ....[73]....
        /*0614*/ 	.word	0x00014d20
        /*0618*/ 	.word	0x00000005
        /*061c*/ 	.word	0x00000000
        /*0620*/ 	.short	0x010a
        /*0622*/ 	.byte	0x3f
	.zero		1


	//   ....[74]....
        /*0624*/ 	.word	0x00014d70
        /*0628*/ 	.word	0x00000003
        /*062c*/ 	.word	0x00000000
        /*0630*/ 	.short	0x010a
        /*0632*/ 	.byte	0x3f
	.zero		1


	//   ....[75]....
        /*0634*/ 	.word	0x00014dc0
        /*0638*/ 	.word	0x00000005
        /*063c*/ 	.word	0x00000000
        /*0640*/ 	.short	0x010a
        /*0642*/ 	.byte	0x3f
	.zero		1


	//----- nvinfo : EIATTR_NUM_MBARRIERS
	.align		4
.L_303:
        /*0644*/ 	.byte	0x03, 0x38
        /*0646*/ 	.short	0x0016


	//----- nvinfo : EIATTR_EXIT_INSTR_OFFSETS
	.align		4
        /*0648*/ 	.byte	0x04, 0x1c
        /*064a*/ 	.short	(.L_305 - .L_304)


	//   ....[0]....
.L_304:
        /*064c*/ 	.word	0x00000a30


	//   ....[1]....
        /*0650*/ 	.word	0x00011160


	//   ....[2]....
        /*0654*/ 	.word	0x000111c0


	//   ....[3]....
        /*0658*/ 	.word	0x00014340


	//   ....[4]....
        /*065c*/ 	.word	0x00014590


	//----- nvinfo : EIATTR_MAX_THREADS
	.align		4
.L_305:
        /*0660*/ 	.byte	0x04, 0x05
        /*0662*/ 	.short	(.L_307 - .L_306)
.L_306:
        /*0664*/ 	.word	0x00000180
        /*0668*/ 	.word	0x00000001
        /*066c*/ 	.word	0x00000001


	//----- nvinfo : EIATTR_CRS_STACK_SIZE
	.align		4
.L_307:
        /*0670*/ 	.byte	0x04, 0x1e
        /*0672*/ 	.short	(.L_309 - .L_308)
.L_308:
        /*0674*/ 	.word	0x00000000


	//----- nvinfo : EIATTR_CBANK_PARAM_SIZE
	.align		4
.L_309:
        /*0678*/ 	.byte	0x03, 0x19
        /*067a*/ 	.short	0x0bf0


	//----- nvinfo : EIATTR_PARAM_CBANK
	.align		4
        /*067c*/ 	.byte	0x04, 0x0a
        /*067e*/ 	.short	(.L_311 - .L_310)
	.align		4
.L_310:
        /*0680*/ 	.word	index@(.nv.constant0._ZN7cutlass13device_kernelIN5flash11enable_sm90INS1_16FlashAttnFwdSm90INS1_25CollectiveMainloopFwdSm90ILi2EN4cute5tupleIJNS5_1CILi1EEES8_S8_EEENS6_IJNS7_ILi128EEENS7_ILi80EEENS7_ILi256EEEEEELi256ENS_6half_tEfNS_4arch4Sm90ELb1ELb0ELb1ELb0ELb0ELb0ELb0ELb1ELb1ELb0ELb0ELb0EEENS1_21CollectiveEpilogueFwdINS6_IJSA_SC_SB_EEES9_SE_SG_Li256ELb0ELb0ELb0ELb0EEENS1_30DynamicPersistentTileSchedulerILi256ELi32ELb0ELb0ELb1EEEEEEEEEvNT_6ParamsE)
        /*0684*/ 	.short	0x0210
        /*0686*/ 	.short	0x0bf0


	//----- nvinfo : EIATTR_SW_WAR
	.align		4
.L_311:
        /*0688*/ 	.byte	0x04, 0x36
        /*068a*/ 	.short	(.L_313 - .L_312)
.L_312:
        /*068c*/ 	.word	0x00000008
.L_313:


//--------------------- .nv.info._ZN7cutlass13device_kernelIN5flash11enable_sm90INS1_16FlashAttnFwdSm90INS1_25CollectiveMainloopFwdSm90ILi2EN4cute5tupleIJNS5_1CILi1EEES8_S8_EEENS6_IJNS7_ILi128EEENS7_ILi80EEENS7_ILi256EEEEEELi256ENS_6half_tEfNS_4arch4Sm90ELb1ELb0ELb1ELb1ELb0ELb0ELb0ELb1ELb1ELb0ELb0ELb0EEENS1_21CollectiveEpilogueFwdINS6_IJSA_SC_SB_EEES9_SE_SG_Li256ELb1ELb0ELb0ELb0EEENS1_36VarlenDynamicPersistentTileSchedulerILi128ELi80ELi256ELi32ELb0ELb0ELb1ELb1ELb1ELb1EEEEEEEEEvNT_6ParamsE --------------------------
	.section	.nv.info._ZN7cutlass13device_kernelIN5flash11enable_sm90INS1_16FlashAttnFwdSm90INS1_25CollectiveMainloopFwdSm90ILi2EN4cute5tupleIJNS5_1CILi1EEES8_S8_EEENS6_IJNS7_ILi128EEENS7_ILi80EEENS7_ILi256EEEEEELi256ENS_6half_tEfNS_4arch4Sm90ELb1ELb0ELb1ELb1ELb0ELb0ELb0ELb1ELb1ELb0ELb0ELb0EEENS1_21CollectiveEpilogueFwdINS6_IJSA_SC_SB_EEES9_SE_SG_Li256ELb1ELb0ELb0ELb0EEENS1_36VarlenDynamicPersistentTileSchedulerILi128ELi80ELi256ELi32ELb0ELb0ELb1ELb1ELb1ELb1EEEEEEEEEvNT_6ParamsE,"",@"SHT_CUDA_INFO"
	.sectionflags	@""
	.align	4


	//----- nvinfo : EIATTR_CUDA_API_VERSION
	.align		4
        /*0000*/ 	.byte	0x04, 0x37
        /*0002*/ 	.short	(.L_315 - .L_314)
.L_314:
        /*0004*/ 	.word	0x00000082


	//----- nvinfo : EIATTR_KPARAM_INFO
	.align		4
.L_315:
        /*0008*/ 	.byte	0x04, 0x17
        /*000a*/ 	.short	(.L_317 - .L_316)
.L_316:
        /*000c*/ 	.word	0x00000000
        /*0010*/ 	.short	0x0000
        /*0012*/ 	.short	0x0070
        /*0014*/ 	.byte	0x00, 0xf0, 0x01, 0x28


	//----- nvinfo : EIATTR_SPARSE_MMA_MASK
	.align		4
.L_317:
        /*0018*/ 	.byte	0x03, 0x50
        /*001a*/ 	.short	0x0000


	//----- nvinfo : EIATTR_MAXREG_COUNT
	.align		4
        /*001c*/ 	.byte	0x03, 0x1b
        /*001e*/ 	.short	0x00a8


	//----- nvinfo : EIATTR_NUM_BARRIERS
	.align		4
        /*0020*/ 	.byte	0x02, 0x4c
        /*0022*/ 	.byte	0x09
	.zero		1


	//----- nvinfo : EIATTR_EXTERNS
	.align		4
        /*0024*/ 	.byte	0x04, 0x0f
        /*0026*/ 	.short	(.L_319 - .L_318)


	//   ....[0]....
	.align		4
.L_318:
        /*0028*/ 	.word	index@(__assertfail)


	//----- nvinfo : EIATTR_ANNOTATIONS
	.align		4
.L_319:
        /*002c*/ 	.byte	0x04, 0x55
        /*002e*/ 	.short	(.L_321 - .L_320)


	//   ....[0]....
.L_320:
        /* <DEDUP_REMOVED lines=33> */


	//----- nvinfo : EIATTR_MERCURY_ISA_VERSION
	.align		4
.L_321:
        /*0230*/ 	.byte	0x03, 0x5f
        /*0232*/ 	.short	0x0101


	//----- nvinfo : EIATTR_UNUSED_LOAD_BYTE_OFFSET
	.align		4
        /*0234*/ 	.byte	0x04, 0x44
        /*0236*/ 	.short	(.L_323 - .L_322)


	//   ....[0]....
.L_322:
        /*0238*/ 	.word	0x00000a40
        /*023c*/ 	.word	0x0000fff0


	//   ....[1]....
        /*0240*/ 	.word	0x0000fb30
        /*0244*/ 	.word	0x0000fff0


	//----- nvinfo : EIATTR_INT_WARP_WIDE_INSTR_OFFSETS
	.align		4
.L_323:
        /*0248*/ 	.byte	0x04, 0x31
        /*024a*/ 	.short	(.L_325 - .L_324)


	//   ....[0]....
.L_324:
        /*024c*/ 	.word	0x00000160


	//   ....[1]....
        /*0250*/ 	.word	0x000001a0


	//   ....[2]....
        /*0254*/ 	.word	0x00000210


	//   ....[3]....
        /*0258*/ 	.word	0x00013ac0


	//   ....[4]....
        /*025c*/ 	.word	0x00013b60


	//   ....[5]....
        /*0260*/ 	.word	0x00013ff0


	//   ....[6]....
        /*0264*/ 	.word	0x00014020


	//   ....[7]....
        /*0268*/ 	.word	0x00014230


	//   ....[8]....
        /*026c*/ 	.word	0x00014320


	//   ....[9]....
        /*0270*/ 	.word	0x00014410


	//   ....[10]....
        /*0274*/ 	.word	0x00016a90


	//   ....[11]....
        /*0278*/ 	.word	0x00016b30


	//----- nvinfo : EIATTR_COOP_GROUP_MASK_REGIDS
	.align		4
.L_325:
        /*027c*/ 	.byte	0x04, 0x29
        /*027e*/ 	.short	(.L_327 - .L_326)


	//   ....[0]....
.L_326:
        /*0280*/ 	.word	0xffffffff


	//   ....[1]....
        /*0284*/ 	.word	0xffffffff


	//   ....[2]....
        /*0288*/ 	.word	0xffffffff


	//   ....[3]....
        /*028c*/ 	.word	0xffffffff


	//   ....[4]....
        /*0290*/ 	.word	0xffffffff


	//   ....[5]....
        /*0294*/ 	.word	0xffffffff


	//   ....[6]....
        /*0298*/ 	.word	0xffffffff


	//   ....[7]....
        /*029c*/ 	.word	0xffffffff


	//   ....[8]....
        /*02a0*/ 	.word	0xffffffff


	//   ....[9]....
        /*02a4*/ 	.word	0xffffffff


	//   ....[10]....
        /*02a8*/ 	.word	0xffffffff


	//   ....[11]....
        /*02ac*/ 	.word	0xffffffff


	//   ....[12]....
        /*02b0*/ 	.word	0xffffffff


	//   ....[13]....
        /*02b4*/ 	.word	0xffffffff


	//   ....[14]....
        /*02b8*/ 	.word	0xffffffff


	//   ....[15]....
        /*02bc*/ 	.word	0xffffffff


	//   ....[16]....
        /*02c0*/ 	.word	0xffffffff


	//   ....[17]....
        /*02c4*/ 	.word	0xffffffff


	//   ....[18]....
        /*02c8*/ 	.word	0xffffffff


	//   ....[19]....
        /*02cc*/ 	.word	0xffffffff


	//   ....[20]....
        /*02d0*/ 	.word	0xffffffff


	//   ....[21]....
        /*02d4*/ 	.word	0xffffffff


	//   ....[22]....
        /*02d8*/ 	.word	0xffffffff


	//   ....[23]....
        /*02dc*/ 	.word	0xffffffff


	//   ....[24]....
        /*02e0*/ 	.word	0xffffffff


	//   ....[25]....
        /*02e4*/ 	.word	0xffffffff


	//   ....[26]....
        /*02e8*/ 	.word	0xffffffff


	//   ....[27]....
        /*02ec*/ 	.word	0xffffffff


	//   ....[28]....
        /*02f0*/ 	.word	0xffffffff


	//   ....[29]....
        /*02f4*/ 	.word	0xffffffff


	//   ....[30]....
        /*02f8*/ 	.word	0xffffffff


	//   ....[31]....
        /*02fc*/ 	.word	0xffffffff


	//   ....[32]....
        /*0300*/ 	.word	0xffffffff


	//   ....[33]....
        /*0304*/ 	.word	0xffffffff


	//   ....[34]....
        /*0308*/ 	.word	0xffffffff


	//   ....[35]....
        /*030c*/ 	.word	0xffffffff


	//   ....[36]....
        /*0310*/ 	.word	0xffffffff


	//   ....[37]....
        /*0314*/ 	.word	0xffffffff


	//   ....[38]....
        /*0318*/ 	.word	0xffffffff


	//   ....[39]....
        /*031c*/ 	.word	0xffffffff


	//   ....[40]....
        /*0320*/ 	.word	0xffffffff


	//   ....[41]....
        /*0324*/ 	.word	0xffffffff


	//   ....[42]....
        /*0328*/ 	.word	0xffffffff


	//   ....[43]....
        /*032c*/ 	.word	0xffffffff


	//   ....[44]....
        /*0330*/ 	.word	0xffffffff


	//   ....[45]....
        /*0334*/ 	.word	0xffffffff


	//   ....[46]....
        /*0338*/ 	.word	0xffffffff


	//   ....[47]....
        /*033c*/ 	.word	0xffffffff


	//   ....[48]....
        /*0340*/ 	.word	0xffffffff


	//   ....[49]....
        /*0344*/ 	.word	0xffffffff


	//   ....[50]....
        /*0348*/ 	.word	0xffffffff


	//   ....[51]....
        /*034c*/ 	.word	0xffffffff


	//   ....[52]....
        /*0350*/ 	.word	0xffffffff


	//   ....[53]....
        /*0354*/ 	.word	0xffffffff


	//   ....[54]....
        /*0358*/ 	.word	0xffffffff


	//   ....[55]....
        /*035c*/ 	.word	0xffffffff


	//   ....[56]....
        /*0360*/ 	.word	0xffffffff


	//   ....[57]....
        /*0364*/ 	.word	0xffffffff


	//   ....[58]....
        /*0368*/ 	.word	0x0500000f


	//   ....[59]....
        /*036c*/ 	.word	0x0500000f


	//   ....[60]....
        /*0370*/ 	.word	0x0500000f


	//   ....[61]....
        /*0374*/ 	.word	0x0500000f


	//   ....[62]....
        /*0378*/ 	.word	0x0500000f


	//   ....[63]....
        /*037c*/ 	.word	0x0500000f


	//   ....[64]....
        /*0380*/ 	.word	0x0500000f


	//   ....[65]....
        /*0384*/ 	.word	0x0500000f


	//   ....[66]....
        /*0388*/ 	.word	0x0500000f


	//   ....[67]....
        /*038c*/ 	.word	0x0500000f


	//   ....[68]....
        /*0390*/ 	.word	0x0500000f


	//   ....[69]....
        /*0394*/ 	.word	0x0500000f


	//   ....[70]....
        /*0398*/ 	.word	0x0500000f


	//   ....[71]....
        /*039c*/ 	.word	0x0500000f


	//   ....[72]....
        /*03a0*/ 	.word	0x0500000f


	//   ....[73]....
        /*03a4*/ 	.word	0x0500000f


	//   ....[74]....
        /*03a8*/ 	.word	0x0500000f


	//   ....[75]....
        /*03ac*/ 	.word	0x0500000f


	//   ....[76]....
        /*03b0*/ 	.word	0x0500000f


	//----- nvinfo : EIATTR_COOP_GROUP_INSTR_OFFSETS
	.align		4
.L_327:
        /*03b4*/ 	.byte	0x04, 0x28
        /*03b6*/ 	.short	(.L_329 - .L_328)


	//   ....[0]....
.L_328:
        /*03b8*/ 	.word	0x00000060


	//   ....[1]....
        /*03bc*/ 	.word	0x00000170


	//   ....[2]....
        /*03c0*/ 	.word	0x000001c0


	//   ....[3]....
        /*03c4*/ 	.word	0x000003f0


	//   ....[4]....
        /*03c8*/ 	.word	0x00000550


	//   ....[5]....
        /*03cc*/ 	.word	0x00000670


	//   ....[6]....
        /*03d0*/ 	.word	0x000007d0


	//   ....[7]....
        /*03d4*/ 	.word	0x000018a0


	//   ....[8]....
        /*03d8*/ 	.word	0x00005080


	//   ....[9]....
        /*03dc*/ 	.word	0x00005170


	//   ....[10]....
        /*03e0*/ 	.word	0x000055f0


	//   ....[11]....
        /*03e4*/ 	.word	0x00005670


	//   ....[12]....
        /*03e8*/ 	.word	0x00009680


	//   ....[13]....
        /*03ec*/ 	.word	0x00009750


	//   ....[14]....
        /*03f0*/ 	.word	0x00009d50


	//   ....[15]....
        /*03f4*/ 	.word	0x00009dd0


	//   ....[16]....
        /*03f8*/ 	.word	0x0000d6a0


	//   ....[17]....
        /*03fc*/ 	.word	0x0000d700


	//   ....[18]....
        /*0400*/ 	.word	0x0000dac0


	//   ....[19]....
        /*0404*/ 	.word	0x0000db10


	//   ....[20]....
        /*0408*/ 	.word	0x0000ee30


	//   ....[21]....
        /*040c*/ 	.word	0x0000ee70


	//   ....[22]....
        /*0410*/ 	.word	0x0000ef40


	//   ....[23]....
        /*0414*/ 	.word	0x0000ef70


	//   ....[24]....
        /*0418*/ 	.word	0x00012860


	//   ....[25]....
        /*041c*/ 	.word	0x000129f0


	//   ....[26]....
        /*0420*/ 	.word	0x00012a20


	//   ....[27]....
        /*0424*/ 	.word	0x00012a60


	//   ....[28]....
        /*0428*/ 	.word	0x00012ad0


	//   ....[29]....
        /*042c*/ 	.word	0x00012b30


	//   ....[30]....
        /*0430*/ 	.word	0x00012b70


	//   ....[31]....
        /*0434*/ 	.word	0x00012d20


	//   ....[32]....
        /*0438*/ 	.word	0x00012d80


	//   ....[33]....
        /*043c*/ 	.word	0x00012dc0


	//   ....[34]....
        /*0440*/ 	.word	0x00012e00


	//   ....[35]....
        /*0444*/ 	.word	0x00012e30


	//   ....[36]....
        /*0448*/ 	.word	0x00012e60


	//   ....[37]....
        /*044c*/ 	.word	0x00012f00


	//   ....[38]....
        /*0450*/ 	.word	0x00012f60


	//   ....[39]....
        /*0454*/ 	.word	0x00012ff0


	//   ....[40]....
        /*0458*/ 	.word	0x00016fe0


	//   ....[41]....
        /*045c*/ 	.word	0x00016ff0


	//   ....[42]....
        /*0460*/ 	.word	0x00017110


	//   ....[43]....
        /*0464*/ 	.word	0x00017170


	//   ....[44]....
        /*0468*/ 	.word	0x000171b0


	//   ....[45]....
        /*046c*/ 	.word	0x000171f0


	//   ....[46]....
        /*0470*/ 	.word	0x00017220


	//   ....[47]....
        /*0474*/ 	.word	0x00017250


	//   ....[48]....
        /*0478*/ 	.word	0x000173f0


	//   ....[49]....
        /*047c*/ 	.word	0x00017450


	//   ....[50]....
        /*0480*/ 	.word	0x00017490


	//   ....[51]....
        /*0484*/ 	.word	0x000174d0


	//   ....[52]....
        /*0488*/ 	.word	0x00017500


	//   ....[53]....
        /*048c*/ 	.word	0x00017530


	//   ....[54]....
        /*0490*/ 	.word	0x000175f0


	//   ....[55]....
        /*0494*/ 	.word	0x00017610


	//   ....[56]....
        /*0498*/ 	.word	0x00017680


	//   ....[57]....
        /*049c*/ 	.word	0x00017d20


	//   ....[58]....
        /*04a0*/ 	.word	0x00018330


	//   ....[59]....
        /*04a4*/ 	.word	0x00018750


	//   ....[60]....
        /*04a8*/ 	.word	0x000187e0


	//   ....[61]....
        /*04ac*/ 	.word	0x00018880


	//   ....[62]....
        /*04b0*/ 	.word	0x00018930


	//   ....[63]....
        /*04b4*/ 	.word	0x000189b0


	//   ....[64]....
        /*04b8*/ 	.word	0x00018a30


	//   ....[65]....
        /*04bc*/ 	.word	0x00018ab0


	//   ....[66]....
        /*04c0*/ 	.word	0x00018b30


	//   ....[67]....
        /*04c4*/ 	.word	0x00018bc0


	//   ....[68]....
        /*04c8*/ 	.word	0x00018c70


	//   ....[69]....
        /*04cc*/ 	.word	0x00018cf0


	//   ....[70]....
        /*04d0*/ 	.word	0x00018d70


	//   ....[71]....
        /*04d4*/ 	.word	0x00018df0


	//   ....[72]....
        /*04d8*/ 	.word	0x00018e70


	//   ....[73]....
        /*04dc*/ 	.word	0x00018ee0


	//   ....[74]....
        /*04e0*/ 	.word	0x00018f80


	//   ....[75]....
        /*04e4*/ 	.word	0x00019010


	//   ....[76]....
        /*04e8*/ 	.word	0x00019140


	//----- nvinfo : EIATTR_REG_RECONFIG
	.align		4
.L_329:
        /*04ec*/ 	.byte	0x01, 0x54
	.zero		2


	//----- nvinfo : EIATTR_SYSCALL_OFFSETS
	.align		4
        /*04f0*/ 	.byte	0x04, 0x46
        /*04f2*/ 	.short	(.L_331 - .L_330)


	//   ....[0]....
.L_330:
        /*04f4*/ 	.word	0x00001a90


	//   ....[1]....
        /*04f8*/ 	.word	0x00013cf0


	//   ....[2]....
        /*04fc*/ 	.word	0x00013e30


	//   ....[3]....
        /*0500*/ 	.word	0x00013f30


	//----- nvinfo : EIATTR_MBARRIER_INSTR_OFFSETS
	.align		4
.L_331:
        /*0504*/ 	.byte	0x04, 0x39
        /*0506*/ 	.short	(.L_333 - .L_332)


	//   ....[0]....
.L_332:
        /*0508*/ 	.word	0x000002a0
        /*050c*/ 	.word	0x000000ff
        /*0510*/ 	.word	0x00038800
        /*0514*/ 	.short	0x0100
        /*0516*/ 	.byte	0x08
	.zero		1


	//   ....[1]....
        /*0518*/ 	.word	0x000002b0
        /*051c*/ 	.word	0x000000ff
        /*0520*/ 	.word	0x00038820
        /*0524*/ 	.short	0x0100
        /*0526*/ 	.byte	0x08
	.zero		1


	//   ....[2]....
        /*0528*/ 	.word	0x000003a0
        /*052c*/ 	.word	0x000000ff
        /*0530*/ 	.word	0x00038830
        /*0534*/ 	.short	0x0100
        /*0536*/ 	.byte	0x08
	.zero		1


	//   ....[3]....
        /*0538*/ 	.word	0x000003b0
        /*053c*/ 	.word	0x000000ff
        /*0540*/ 	.word	0x00038840
        /*0544*/ 	.short	0x0100
        /*0546*/ 	.byte	0x08
	.zero		1


	//   ....[4]....
        /*0548*/ 	.word	0x000003c0
        /*054c*/ 	.word	0x000000ff
        /*0550*/ 	.word	0x00038838
        /*0554*/ 	.short	0x0100
        /*0556*/ 	.byte	0x08
	.zero		1


	//   ....[5]....
        /*0558*/ 	.word	0x000003d0
        /*055c*/ 	.word	0x000000ff
        /*0560*/ 	.word	0x00038848
        /*0564*/ 	.short	0x0100
        /*0566*/ 	.byte	0x08
	.zero		1


	//   ....[6]....
        /*0568*/ 	.word	0x00000500
        /*056c*/ 	.word	0x000000ff
        /*0570*/ 	.word	0x00038850
        /*0574*/ 	.short	0x0100
        /*0576*/ 	.byte	0x08
	.zero		1


	//   ....[7]....
        /*0578*/ 	.word	0x00000510
        /*057c*/ 	.word	0x000000ff
        /*0580*/ 	.word	0x00038860
        /*0584*/ 	.short	0x0100
        /*0586*/ 	.byte	0x08
	.zero		1


	//   ....[8]....
        /*0588*/ 	.word	0x00000520
        /*058c*/ 	.word	0x000000ff
        /*0590*/ 	.word	0x00038858
        /*0594*/ 	.short	0x0100
        /*0596*/ 	.byte	0x08
	.zero		1


	//   ....[9]....
        /*0598*/ 	.word	0x00000530
        /*059c*/ 	.word	0x000000ff
        /*05a0*/ 	.word	0x00038868
        /*05a4*/ 	.short	0x0100
        /*05a6*/ 	.byte	0x08
	.zero		1


	//   ....[10]....
        /*05a8*/ 	.word	0x00000620
        /*05ac*/ 	.word	0x000000ff
        /*05b0*/ 	.word	0x00038870
        /*05b4*/ 	.short	0x0100
        /*05b6*/ 	.byte	0x06
	.zero		1


	//   ....[11]....
        /*05b8*/ 	.word	0x00000630
        /*05bc*/ 	.word	0x000000ff
        /*05c0*/ 	.word	0x00038880
        /*05c4*/ 	.short	0x0100
        /*05c6*/ 	.byte	0x06
	.zero		1


	//   ....[12]....
        /*05c8*/ 	.word	0x00000640
        /*05cc*/ 	.word	0x000000ff
        /*05d0*/ 	.word	0x00038878
        /*05d4*/ 	.short	0x0100
        /*05d6*/ 	.byte	0x06
	.zero		1


	//   ....[13]....
        /*05d8*/ 	.word	0x00000650
        /*05dc*/ 	.word	0x000000ff
        /*05e0*/ 	.word	0x00038888
        /*05e4*/ 	.short	0x0100
        /*05e6*/ 	.byte	0x06
	.zero		1


	//   ....[14]....
        /*05e8*/ 	.word	0x00000780
        /*05ec*/ 	.word	0x000000ff
        /*05f0*/ 	.word	0x00038890
        /*05f4*/ 	.short	0x0100
        /*05f6*/ 	.byte	0x08
	.zero		1


	//   ....[15]....
        /*05f8*/ 	.word	0x00000790
        /*05fc*/ 	.word	0x000000ff
        /*0600*/ 	.word	0x000388a0
        /*0604*/ 	.short	0x0100
        /*0606*/ 	.byte	0x08
	.zero		1


	//   ....[16]....
        /*0608*/ 	.word	0x000007a0
        /*060c*/ 	.word	0x000000ff
        /*0610*/ 	.word	0x00038898
        /*0614*/ 	.short	0x0100
        /*0616*/ 	.byte	0x08
	.zero		1


	//   ....[17]....
        /*0618*/ 	.word	0x000007b0
        /*061c*/ 	.word	0x000000ff
        /*0620*/ 	.word	0x000388a8
        /*0624*/ 	.short	0x0100
        /*0626*/ 	.byte	0x08
	.zero		1


	//   ....[18]....
        /*0628*/ 	.word	0x000008e0
        /*062c*/ 	.word	0x000000ff
        /*0630*/ 	.word	0x000388b0
        /*0634*/ 	.short	0x0100
        /*0636*/ 	.byte	0x08
	.zero		1


	//   ....[19]....
        /*0638*/ 	.word	0x000008f0
        /*063c*/ 	.word	0x000000ff
        /*0640*/ 	.word	0x000388c0
        /*0644*/ 	.short	0x0100
        /*0646*/ 	.byte	0x08
	.zero		1


	//   ....[20]....
        /*0648*/ 	.word	0x00000900
        /*064c*/ 	.word	0x000000ff
        /*0650*/ 	.word	0x000388b8
        /*0654*/ 	.short	0x0100
        /*0656*/ 	.byte	0x08
	.zero		1


	//   ....[21]....
        /*0658*/ 	.word	0x00000910
        /*065c*/ 	.word	0x000000ff
        /*0660*/ 	.word	0x000388c8
        /*0664*/ 	.short	0x0100
        /*0666*/ 	.byte	0x08
	.zero		1


	//   ....[22]....
        /*0668*/ 	.word	0x00001b40
        /*066c*/ 	.word	0x000000ff
        /*0670*/ 	.word	0x00038800
        /*0674*/ 	.short	0x010a
        /*0676*/ 	.byte	0x06
	.zero		1


	//   ....[23]....
        /*0678*/ 	.word	0x00001be0
        /*067c*/ 	.word	0x00000000
        /*0680*/ 	.word	0x00038830
        /*0684*/ 	.short	0x010a
        /*0686*/ 	.byte	0x3f
	.zero		1


	//   ....[24]....
        /*0688*/ 	.word	0x00001c50
        /*068c*/ 	.word	0x00000000
        /*0690*/ 	.word	0x00038830
        /*0694*/ 	.short	0x010a
        /*0696*/ 	.byte	0x3f
	.zero		1


	//   ....[25]....
        /*0698*/ 	.word	0x00004ee0
        /*069c*/ 	.word	0x00000000
        /*06a0*/ 	.word	0x00000000
        /*06a4*/ 	.short	0x0101
        /*06a6*/ 	.byte	0x3f
	.zero		1


	//   ....[26]....
        /*06a8*/ 	.word	0x00006570
        /*06ac*/ 	.word	0x000000ff
        /*06b0*/ 	.word	0x00038830
        /*06b4*/ 	.short	0x010a
        /*06b6*/ 	.byte	0x04
	.zero		1


	//   ....[27]....
        /*06b8*/ 	.word	0x000065c0
        /*06bc*/ 	.word	0x000000ff
        /*06c0*/ 	.word	0x00038830
        /*06c4*/ 	.short	0x010a
        /*06c6*/ 	.byte	0x04
	.zero		1


	//   ....[28]....
        /*06c8*/ 	.word	0x00008a80
        /*06cc*/ 	.word	0x000000ff
        /*06d0*/ 	.word	0x00038850
        /*06d4*/ 	.short	0x010a
        /*06d6*/ 	.byte	0x04
	.zero		1


	//   ....[29]....
        /*06d8*/ 	.word	0x00008ac0
        /*06dc*/ 	.word	0x000000ff
        /*06e0*/ 	.word	0x00038850
        /*06e4*/ 	.short	0x010a
        /*06e6*/ 	.byte	0x04
	.zero		1


	//   ....[30]....
        /*06e8*/ 	.word	0x0000a2d0
        /*06ec*/ 	.word	0x0000000e
        /*06f0*/ 	.word	0x00000000
        /*06f4*/ 	.short	0x0101
        /*06f6*/ 	.byte	0x3f
	.zero		1


	//   ....[31]....
        /*06f8*/ 	.word	0x0000a340
        /*06fc*/ 	.word	0x0000009f
        /*0700*/ 	.word	0x00000000
        /*0704*/ 	.short	0x0101
        /*0706*/ 	.byte	0x3f
	.zero		1


	//   ....[32]....
        /*0708*/ 	.word	0x0000a740
        /*070c*/ 	.word	0x000000ff
        /*0710*/ 	.word	0x00038830
        /*0714*/ 	.short	0x010a
        /*0716*/ 	.byte	0x04
	.zero		1


	//   ....[33]....
        /*0718*/ 	.word	0x0000a780
        /*071c*/ 	.word	0x000000ff
        /*0720*/ 	.word	0x00038830
        /*0724*/ 	.short	0x010a
        /*0726*/ 	.byte	0x04
	.zero		1


	//   ....[34]....
        /*0728*/ 	.word	0x0000d030
        /*072c*/ 	.word	0x000000ff
        /*0730*/ 	.word	0x00038850
        /*0734*/ 	.short	0x010a
        /*0736*/ 	.byte	0x04
	.zero		1


	//   ....[35]....
        /*0738*/ 	.word	0x0000d070
        /*073c*/ 	.word	0x000000ff
        /*0740*/ 	.word	0x00038850
        /*0744*/ 	.short	0x010a
        /*0746*/ 	.byte	0x04
	.zero		1


	//   ....[36]....
        /*0748*/ 	.word	0x0000e1f0
        /*074c*/ 	.word	0x00000015
        /*0750*/ 	.word	0x00000000
        /*0754*/ 	.short	0x0101
        /*0756*/ 	.byte	0x3f
	.zero		1


	//   ....[37]....
        /*0758*/ 	.word	0x0000e260
        /*075c*/ 	.word	0x00000017
        /*0760*/ 	.word	0x00000000
        /*0764*/ 	.short	0x0101
        /*0766*/ 	.byte	0x3f
	.zero		1


	//   ....[38]....
        /*0768*/ 	.word	0x0000eda0
        /*076c*/ 	.word	0x000000ff
        /*0770*/ 	.word	0x00038850
        /*0774*/ 	.short	0x010a
        /*0776*/ 	.byte	0x07
	.zero		1


	//   ....[39]....
        /*0778*/ 	.word	0x0000ede0
        /*077c*/ 	.word	0x000000ff
        /*0780*/ 	.word	0x00038850
        /*0784*/ 	.short	0x010a
        /*0786*/ 	.byte	0x07
	.zero		1


	//   ....[40]....
        /*0788*/ 	.word	0x0000f2d0
        /*078c*/ 	.word	0x00000009
        /*0790*/ 	.word	0x00000000
        /*0794*/ 	.short	0x0101
        /*0796*/ 	.byte	0x3f
	.zero		1


	//   ....[41]....
        /*0798*/ 	.word	0x00011350
        /*079c*/ 	.word	0x00000013
        /*07a0*/ 	.word	0x00000000
        /*07a4*/ 	.short	0x0101
        /*07a6*/ 	.byte	0x3f
	.zero		1


	//   ....[42]....
        /*07a8*/ 	.word	0x00014760
        /*07ac*/ 	.word	0x00000008
        /*07b0*/ 	.word	0x00038840
        /*07b4*/ 	.short	0x010a
        /*07b6*/ 	.byte	0x3f
	.zero		1


	//   ....[43]....
        /*07b8*/ 	.word	0x00014dd0
        /*07bc*/ 	.word	0x00000009
        /*07c0*/ 	.word	0x00038820
        /*07c4*/ 	.short	0x010a
        /*07c6*/ 	.byte	0x3f
	.zero		1


	//   ....[44]....
        /*07c8*/ 	.word	0x00015100
        /*07cc*/ 	.word	0x00000002
        /*07d0*/ 	.word	0x00038840
        /*07d4*/ 	.short	0x010a
        /*07d6*/ 	.byte	0x3f
	.zero		1


	//   ....[45]....
        /*07d8*/ 	.word	0x00015450
        /*07dc*/ 	.word	0x00000003
        /*07e0*/ 	.word	0x00000060
        /*07e4*/ 	.short	0x010a
        /*07e6*/ 	.byte	0x3f
	.zero		1


	//   ....[46]....
        /*07e8*/ 	.word	0x00015ac0
        /*07ec*/ 	.word	0x00000002
        /*07f0*/ 	.word	0x00038840
        /*07f4*/ 	.short	0x010a
        /*07f6*/ 	.byte	0x3f
	.zero		1


	//   ....[47]....
        /*07f8*/ 	.word	0x00015e10
        /*07fc*/ 	.word	0x00000003
        /*0800*/ 	.word	0x00000060
        /*0804*/ 	.short	0x010a
        /*0806*/ 	.byte	0x3f
	.zero		1


	//   ....[48]....
        /*0808*/ 	.word	0x00016380
        /*080c*/ 	.word	0x00000002
        /*0810*/ 	.word	0x00038840
        /*0814*/ 	.short	0x010a
        /*0816*/ 	.byte	0x3f
	.zero		1


	//   ....[49]....
        /*0818*/ 	.word	0x000166d0
        /*081c*/ 	.word	0x00000002
        /*0820*/ 	.word	0x00000060
        /*0824*/ 	.short	0x010a
        /*0826*/ 	.byte	0x3f
	.zero		1


	//   ....[50]....
        /*0828*/ 	.word	0x00016bf0
        /*082c*/ 	.word	0x00000003
        /*0830*/ 	.word	0x00038860
        /*0834*/ 	.short	0x010a
        /*0836*/ 	.byte	0x3f
	.zero		1


	//   ....[51]....
        /*0838*/ 	.word	0x00017ca0
        /*083c*/ 	.word	0x00000000
        /*0840*/ 	.word	0x00038820
        /*0844*/ 	.short	0x010a
        /*0846*/ 	.byte	0x3f
	.zero		1


	//   ....[52]....
        /*0848*/ 	.word	0x00017e80
        /*084c*/ 	.word	0x00000006
        /*0850*/ 	.word	0x00000000
        /*0854*/ 	.short	0x010a
        /*0856*/ 	.byte	0x3f
	.zero		1


	//   ....[53]....
        /*0858*/ 	.word	0x00017ef0
        /*085c*/ 	.word	0x00000007
        /*0860*/ 	.word	0x00000000
        /*0864*/ 	.short	0x010a
        /*0866*/ 	.byte	0x3f
	.zero		1


	//   ....[54]....
        /*0868*/ 	.word	0x00017f60
        /*086c*/ 	.word	0x00000004
        /*0870*/ 	.word	0x00000000
        /*0874*/ 	.short	0x010a
        /*0876*/ 	.byte	0x3f
	.zero		1


	//   ....[55]....
        /*0878*/ 	.word	0x00017f90
        /*087c*/ 	.word	0x00000003
        /*0880*/ 	.word	0x00000000
        /*0884*/ 	.short	0x010a
        /*0886*/ 	.byte	0x3f
	.zero		1


	//   ....[56]....
        /*0888*/ 	.word	0x00018010
        /*088c*/ 	.word	0x00000003
        /*0890*/ 	.word	0x00038800
        /*0894*/ 	.short	0x010a
        /*0896*/ 	.byte	0x3f
	.zero		1


	//   ....[57]....
        /*0898*/ 	.word	0x00018060
        /*089c*/ 	.word	0x00000000
        /*08a0*/ 	.word	0x00038830
        /*08a4*/ 	.short	0x010a
        /*08a6*/ 	.byte	0x3f
	.zero		1


	//   ....[58]....
        /*08a8*/ 	.word	0x000180d0
        /*08ac*/ 	.word	0x00000004
        /*08b0*/ 	.word	0x00038830
        /*08b4*/ 	.short	0x010a
        /*08b6*/ 	.byte	0x3f
	.zero		1


	//   ....[59]....
        /*08b8*/ 	.word	0x00018130
        /*08bc*/ 	.word	0x00000003
        /*08c0*/ 	.word	0x00038850
        /*08c4*/ 	.short	0x010a
        /*08c6*/ 	.byte	0x3f
	.zero		1


	//   ....[60]....
        /*08c8*/ 	.word	0x00018190
        /*08cc*/ 	.word	0x00000004
        /*08d0*/ 	.word	0x00038830
        /*08d4*/ 	.short	0x010a
        /*08d6*/ 	.byte	0x3f
	.zero		1


	//   ....[61]....
        /*08d8*/ 	.word	0x000181f0
        /*08dc*/ 	.word	0x00000003
        /*08e0*/ 	.word	0x00038850
        /*08e4*/ 	.short	0x010a
        /*08e6*/ 	.byte	0x3f
	.zero		1


	//   ....[62]....
        /*08e8*/ 	.word	0x00018250
        /*08ec*/ 	.word	0x00000007
        /*08f0*/ 	.word	0x00038850
        /*08f4*/ 	.short	0x010a
        /*08f6*/ 	.byte	0x3f
	.zero		1


	//   ....[63]....
        /*08f8*/ 	.word	0x000183f0
        /*08fc*/ 	.word	0x00000008
        /*0900*/ 	.word	0x00038840
        /*0904*/ 	.short	0x010a
        /*0906*/ 	.byte	0x3f
	.zero		1


	//   ....[64]....
        /*0908*/ 	.word	0x00018470
        /*090c*/ 	.word	0x00000008
        /*0910*/ 	.word	0x00038820
        /*0914*/ 	.short	0x010a
        /*0916*/ 	.byte	0x3f
	.zero		1


	//   ....[65]....
        /*0918*/ 	.word	0x000184c0
        /*091c*/ 	.word	0x00000002
        /*0920*/ 	.word	0x00038840
        /*0924*/ 	.short	0x010a
        /*0926*/ 	.byte	0x3f
	.zero		1


	//   ....[66]....
        /*0928*/ 	.word	0x00018510
        /*092c*/ 	.word	0x00000003
        /*0930*/ 	.word	0x00000060
        /*0934*/ 	.short	0x010a
        /*0936*/ 	.byte	0x3f
	.zero		1


	//   ....[67]....
        /*0938*/ 	.word	0x00018560
        /*093c*/ 	.word	0x00000002
        /*0940*/ 	.word	0x00038840
        /*0944*/ 	.short	0x010a
        /*0946*/ 	.byte	0x3f
	.zero		1


	//   ....[68]....
        /*0948*/ 	.word	0x000185b0
        /*094c*/ 	.word	0x00000003
        /*0950*/ 	.word	0x00000060
        /*0954*/ 	.short	0x010a
        /*0956*/ 	.byte	0x3f
	.zero		1


	//   ....[69]....
        /*0958*/ 	.word	0x00018600
        /*095c*/ 	.word	0x00000002
        /*0960*/ 	.word	0x00038840
        /*0964*/ 	.short	0x010a
        /*0966*/ 	.byte	0x3f
	.zero		1


	//   ....[70]....
        /*0968*/ 	.word	0x00018650
        /*096c*/ 	.word	0x00000002
        /*0970*/ 	.word	0x00000060
        /*0974*/ 	.short	0x010a
        /*0976*/ 	.byte	0x3f
	.zero		1


	//   ....[71]....
        /*0978*/ 	.word	0x000186a0
        /*097c*/ 	.word	0x00000003
        /*0980*/ 	.word	0x00038860
        /*0984*/ 	.short	0x010a
        /*0986*/ 	.byte	0x3f
	.zero		1


	//   ....[72]....
        /*0988*/ 	.word	0x00019060
        /*098c*/ 	.word	0x00000000
        /*0990*/ 	.word	0x00038820
        /*0994*/ 	.short	0x010a
        /*0996*/ 	.byte	0x3f
	.zero		1


	//   ....[73]....
        /*0998*/ 	.word	0x00019200
        /*099c*/ 	.word	0x00000006
        /*09a0*/ 	.word	0x00000000
        /*09a4*/ 	.short	0x010a
        /*09a6*/ 	.byte	0x3f
	.zero		1


	//   ....[74]....
        /*09a8*/ 	.word	0x00019250
        /*09ac*/ 	.word	0x00000007
        /*09b0*/ 	.word	0x00000000
        /*09b4*/ 	.short	0x010a
        /*09b6*/ 	.byte	0x3f
	.zero		1


	//   ....[75]....
        /*09b8*/ 	.word	0x000192a0
        /*09bc*/ 	.word	0x00000004
        /*09c0*/ 	.word	0x00000000
        /*09c4*/ 	.short	0x010a
        /*09c6*/ 	.byte	0x3f
	.zero		1


	//----- nvinfo : EIATTR_NUM_MBARRIERS
	.align		4
.L_333:
        /*09c8*/ 	.byte	0x03, 0x38
        /*09ca*/ 	.short	0x0016


	//----- nvinfo : EIATTR_EXIT_INSTR_OFFSETS
	.align		4
        /*09cc*/ 	.byte	0x04, 0x1c
        /*09ce*/ 	.short	(.L_335 - .L_334)


	//   ....[0]....
.L_334:
        /*09d0*/ 	.word	0x00000a80


	//   ....[1]....
        /*09d4*/ 	.word	0x00012820


	//   ....[2]....
        /*09d8*/ 	.word	0x00012880


	//   ....[3]....
        /*09dc*/ 	.word	0x00017fe0


	//----- nvinfo : EIATTR_MAX_THREADS
	.align		4
.L_335:
        /*09e0*/ 	.byte	0x04, 0x05
        /*09e2*/ 	.short	(.L_337 - .L_336)
.L_336:
        /*09e4*/ 	.word	0x00000180
        /*09e8*/ 	.word	0x00000001
        /*09ec*/ 	.word	0x00000001


	//----- nvinfo : EIATTR_CRS_STACK_SIZE
	.align		4
.L_337:
        /*09f0*/ 	.byte	0x04, 0x1e
        /*09f2*/ 	.short	(.L_339 - .L_338)
.L_338:
        /*09f4*/ 	.word	0x00000000


	//----- nvinfo : EIATTR_CBANK_PARAM_SIZE
	.align		4
.L_339:
        /*09f8*/ 	.byte	0x03, 0x19
        /*09fa*/ 	.short	0x0a70


	//----- nvinfo : EIATTR_PARAM_CBANK
	.align		4
        /*09fc*/ 	.byte	0x04, 0x0a
        /*09fe*/ 	.short	(.L_341 - .L_340)
	.align		4
.L_340:
        /*0a00*/ 	.word	index@(.nv.constant0._ZN7cutlass13device_kernelIN5flash11enable_sm90INS1_16FlashAttnFwdSm90INS1_25CollectiveMainloopFwdSm90ILi2EN4cute5tupleIJNS5_1CILi1EEES8_S8_EEENS6_IJNS7_ILi128EEENS7_ILi80EEENS7_ILi256EEEEEELi256ENS_6half_tEfNS_4arch4Sm90ELb1ELb0ELb1ELb1ELb0ELb0ELb0ELb1ELb1ELb0ELb0ELb0EEENS1_21CollectiveEpilogueFwdINS6_IJSA_SC_SB_EEES9_SE_SG_Li256ELb1ELb0ELb0ELb0EEENS1_36VarlenDynamicPersistentTileSchedulerILi128ELi80ELi256ELi32ELb0ELb0ELb1ELb1ELb1ELb1EEEEEEEEEvNT_6ParamsE)
        /*0a04*/ 	.short	0x0210
        /*0a06*/ 	.short	0x0a70


	//----- nvinfo : EIATTR_SW_WAR
	.align		4
.L_341:
        /*0a08*/ 	.byte	0x04, 0x36
        /*0a0a*/ 	.short	(.L_343 - .L_342)
.L_342:
        /*0a0c*/ 	.word	0x00000008
.L_343:


//--------------------- .nv.info._ZN7cutlass13device_kernelIN5flash11enable_sm90INS1_16FlashAttnFwdSm90INS1_25CollectiveMainloopFwdSm90ILi2EN4cute5tupleIJNS5_1CILi1EEES8_S8_EEENS6_IJNS7_ILi128EEENS7_ILi80EEENS7_ILi256EEEEEELi256ENS_6half_tEfNS_4arch4Sm90ELb1ELb0ELb1ELb1ELb0ELb1ELb0ELb1ELb1ELb0ELb0ELb0EEENS1_21CollectiveEpilogueFwdINS6_IJSA_SC_SB_EEES9_SE_SG_Li256ELb1ELb0ELb0ELb0EEENS1_36VarlenDynamicPersistentTileSchedulerILi128ELi80ELi256ELi32ELb0ELb0ELb1ELb1ELb1ELb1EEEEEEEEEvNT_6ParamsE --------------------------
	.section	.nv.info._ZN7cutlass13device_kernelIN5flash11enable_sm90INS1_16FlashAttnFwdSm90INS1_25CollectiveMainloopFwdSm90ILi2EN4cute5tupleIJNS5_1CILi1EEES8_S8_EEENS6_IJNS7_ILi128EEENS7_ILi80EEENS7_ILi256EEEEEELi256ENS_6half_tEfNS_4arch4Sm90ELb1ELb0ELb1ELb1ELb0ELb1ELb0ELb1ELb1ELb0ELb0ELb0EEENS1_21CollectiveEpilogueFwdINS6_IJSA_SC_SB_EEES9_SE_SG_Li256ELb1ELb0ELb0ELb0EEENS1_36VarlenDynamicPersistentTileSchedulerILi128ELi80ELi256ELi32ELb0ELb0ELb1ELb1ELb1ELb1EEEEEEEEEvNT_6ParamsE,"",@"SHT_CUDA_INFO"
	.sectionflags	@""
	.align	4


	//----- nvinfo : EIATTR_CUDA_API_VERSION
	.align		4
        /*0000*/ 	.byte	0x04, 0x37
        /*0002*/ 	.short	(.L_345 - .L_344)
.L_344:
        /*0004*/ 	.word	0x00000082


	//----- nvinfo : EIATTR_KPARAM_INFO
	.align		4
.L_345:
        /*0008*/ 	.byte	0x04, 0x17
        /*000a*/ 	.short	(.L_347 - .L_346)
.L_346:
        /*000c*/ 	.word	0x00000000
        /*0010*/ 	.short	0x0000
        /*0012*/ 	.short	0x0070
        /*0014*/ 	.byte	0x00, 0xf0, 0x01, 0x28


	//----- nvinfo : EIATTR_SPARSE_MMA_MASK
	.align		4
.L_347:
        /*0018*/ 	.byte	0x03, 0x50
        /*001a*/ 	.short	0x0000


	//----- nvinfo : EIATTR_MAXREG_COUNT
	.align		4
        /*001c*/ 	.byte	0x03, 0x1b
        /*001e*/ 	.short	0x00a8


	//----- nvinfo : EIATTR_NUM_BARRIERS
	.align		4
        /*0020*/ 	.byte	0x02, 0x4c
        /*0022*/ 	.byte	0x10
	.zero		1


	//----- nvinfo : EIATTR_EXTERNS
	.align		4
        /*0024*/ 	.byte	0x04, 0x0f
        /*0026*/ 	.short	(.L_349 - .L_348)


	//   ....[0]....
	.align		4
.L_348:
        /*0028*/ 	.word	index@(__assertfail)


	//----- nvinfo : EIATTR_ANNOTATIONS
	.align		4
.L_349:
        /*002c*/ 	.byte	0x04, 0x55
        /*002e*/ 	.short	(.L_351 - .L_350)


	//   ....[0]....
.L_350:
        /* <DEDUP_REMOVED lines=84> */


	//----- nvinfo : EIATTR_MERCURY_ISA_VERSION
	.align		4
.L_351:
        /*0558*/ 	.byte	0x03, 0x5f
        /*055a*/ 	.short	0x0101


	//----- nvinfo : EIATTR_UNUSED_LOAD_BYTE_OFFSET
	.align		4
        /*055c*/ 	.byte	0x04, 0x44
        /*055e*/ 	.short	(.L_353 - .L_352)


	//   ....[0]....
.L_352:
        /*0560*/ 	.word	0x00000ae0
        /*0564*/ 	.word	0x0000fff0


	//   ....[1]....
        /*0568*/ 	.word	0x00024db0
        /*056c*/ 	.word	0x0000fff0


	//----- nvinfo : EIATTR_INT_WARP_WIDE_INSTR_OFFSETS
	.align		4
.L_353:
        /*0570*/ 	.byte	0x04, 0x31
        /*0572*/ 	.short	(.L_355 - .L_354)


	//   ....[0]....
.L_354:
        /*0574*/ 	.word	0x000001c0


	//   ....[1]....
        /*0578*/ 	.word	0x00000200


	//   ....[2]....
        /*057c*/ 	.word	0x00000270


	//   ....[3]....
        /*0580*/ 	.word	0x00029970


	//   ....[4]....
        /*0584*/ 	.word	0x00029a00


	//   ....[5]....
        /*0588*/ 	.word	0x00029e80


	//   ....[6]....
        /*058c*/ 	.word	0x00029eb0


	//   ....[7]....
        /*0590*/ 	.word	0x0002a0c0


	//   ....[8]....
        /*0594*/ 	.word	0x0002a1b0


	//   ....[9]....
        /*0598*/ 	.word	0x0002a2a0


	//   ....[10]....
        /*059c*/ 	.word	0x0002c8b0


	//   ....[11]....
        /*05a0*/ 	.word	0x0002c940


	//----- nvinfo : EIATTR_COOP_GROUP_MASK_REGIDS
	.align		4
.L_355:
        /*05a4*/ 	.byte	0x04, 0x29
        /*05a6*/ 	.short	(.L_357 - .L_356)


	//   ....[0]....
.L_356:
        /*05a8*/ 	.word	0xffffffff


	//   ....[1]....
        /*05ac*/ 	.word	0xffffffff


	//   ....[2]....
        /*05b0*/ 	.word	0xffffffff


	//   ....[3]....
        /*05b4*/ 	.word	0xffffffff


	//   ....[4]....
        /*05b8*/ 	.word	0xffffffff


	//   ....[5]....
        /*05bc*/ 	.word	0xffffffff


	//   ....[6]....
        /*05c0*/ 	.word	0xffffffff


	//   ....[7]....
        /*05c4*/ 	.word	0xffffffff


	//   ....[8]....
        /*05c8*/ 	.word	0xffffffff


	//   ....[9]....
        /*05cc*/ 	.word	0xffffffff


	//   ....[10]....
        /*05d0*/ 	.word	0xffffffff


	//   ....[11]....
        /*05d4*/ 	.word	0xffffffff


	//   ....[12]....
        /*05d8*/ 	.word	0xffffffff


	//   ....[13]....
        /*05dc*/ 	.word	0xffffffff


	//   ....[14]....
        /*05e0*/ 	.word	0xffffffff


	//   ....[15]....
        /*05e4*/ 	.word	0xffffffff


	//   ....[16]....
        /*05e8*/ 	.word	0xffffffff


	//   ....[17]....
        /*05ec*/ 	.word	0xffffffff


	//   ....[18]....
        /*05f0*/ 	.word	0xffffffff


	//   ....[19]....
        /*05f4*/ 	.word	0xffffffff


	//   ....[20]....
        /*05f8*/ 	.word	0xffffffff


	//   ....[21]....
        /*05fc*/ 	.word	0xffffffff


	//   ....[22]....
        /*0600*/ 	.word	0xffffffff


	//   ....[23]....
        /*0604*/ 	.word	0xffffffff


	//   ....[24]....
        /*0608*/ 	.word	0xffffffff


	//   ....[25]....
        /*060c*/ 	.word	0xffffffff


	//   ....[26]....
        /*0610*/ 	.word	0xffffffff


	//   ....[27]....
        /*0614*/ 	.word	0xffffffff


	//   ....[28]....
        /*0618*/ 	.word	0xffffffff


	//   ....[29]....
        /*061c*/ 	.word	0xffffffff


	//   ....[30]....
        /*0620*/ 	.word	0xffffffff


	//   ....[31]....
        /*0624*/ 	.word	0xffffffff


	//   ....[32]....
        /*0628*/ 	.word	0xffffffff


	//   ....[33]....
        /*062c*/ 	.word	0xffffffff


	//   ....[34]....
        /*0630*/ 	.word	0xffffffff


	//   ....[35]....
        /*0634*/ 	.word	0xffffffff


	//   ....[36]....
        /*0638*/ 	.word	0xffffffff


	//   ....[37]....
        /*063c*/ 	.word	0xffffffff


	//   ....[38]....
        /*0640*/ 	.word	0xffffffff


	//   ....[39]....
        /*0644*/ 	.word	0xffffffff


	//   ....[40]....
        /*0648*/ 	.word	0xffffffff


	//   ....[41]....
        /*064c*/ 	.word	0xffffffff


	//   ....[42]....
        /*0650*/ 	.word	0xffffffff


	//   ....[43]....
        /*0654*/ 	.word	0xffffffff


	//   ....[44]....
        /*0658*/ 	.word	0xffffffff


	//   ....[45]....
        /*065c*/ 	.word	0xffffffff


	//   ....[46]....
        /*0660*/ 	.word	0xffffffff


	//   ....[47]....
        /*0664*/ 	.word	0xffffffff


	//   ....[48]....
        /*0668*/ 	.word	0xffffffff


	//   ....[49]....
        /*066c*/ 	.word	0xffffffff


	//   ....[50]....
        /*0670*/ 	.word	0xffffffff


	//   ....[51]....
        /*0674*/ 	.word	0xffffffff


	//   ....[52]....
        /*0678*/ 	.word	0xffffffff


	//   ....[53]....
        /*067c*/ 	.word	0xffffffff


	//   ....[54]....
        /*0680*/ 	.word	0xffffffff


	//   ....[55]....
        /*0684*/ 	.word	0xffffffff


	//   ....[56]....
        /*0688*/ 	.word	0xffffffff


	//   ....[57]....
        /*068c*/ 	.word	0xffffffff


	//   ....[58]....
        /*0690*/ 	.word	0x0500000f


	//   ....[59]....
        /*0694*/ 	.word	0x0500000f


	//   ....[60]....
        /*0698*/ 	.word	0x0500000f


	//   ....[61]....
        /*069c*/ 	.word	0x0500000f


	//   ....[62]....
        /*06a0*/ 	.word	0x0500000f


	//   ....[63]....
        /*06a4*/ 	.word	0x0500000f


	//   ....[64]....
        /*06a8*/ 	.word	0x0500000f


	//   ....[65]....
        /*06ac*/ 	.word	0x0500000f


	//   ....[66]....
        /*06b0*/ 	.word	0x0500000f


	//   ....[67]....
        /*06b4*/ 	.word	0x0500000f


	//   ....[68]....
        /*06b8*/ 	.word	0x0500000f


	//   ....[69]....
        /*06bc*/ 	.word	0x0500000f


	//   ....[70]....
        /*06c0*/ 	.word	0x0500000f


	//   ....[71]....
        /*06c4*/ 	.word	0x0500000f


	//   ....[72]....
        /*06c8*/ 	.word	0x0500000f


	//   ....[73]....
        /*06cc*/ 	.word	0x0500000f


	//   ....[74]....
        /*06d0*/ 	.word	0x0500000f


	//   ....[75]....
        /*06d4*/ 	.word	0x0500000f


	//   ....[76]....
        /*06d8*/ 	.word	0x0500000f


	//   ....[77]....
        /*06dc*/ 	.word	0x0500000f


	//   ....[78]....
        /*06e0*/ 	.word	0x0500000f


	//   ....[79]....
        /*06e4*/ 	.word	0x0500000f


	//   ....[80]....
        /*06e8*/ 	.word	0x0500000f


	//   ....[81]....
        /*06ec*/ 	.word	0x0500000f


	//   ....[82]....
        /*06f0*/ 	.word	0x0500000f


	//   ....[83]....
        /*06f4*/ 	.word	0x0500000f


	//   ....[84]....
        /*06f8*/ 	.word	0x0500000f


	//   ....[85]....
        /*06fc*/ 	.word	0x0500000f


	//   ....[86]....
        /*0700*/ 	.word	0x0500000f


	//   ....[87]....
        /*0704*/ 	.word	0x0500000f


	//   ....[88]....
        /*0708*/ 	.word	0x0500000f


	//   ....[89]....
        /*070c*/ 	.word	0x0500000f


	//   ....[90]....
        /*0710*/ 	.word	0x0500000f


	//   ....[91]....
        /*0714*/ 	.word	0x0500000f


	//   ....[92]....
        /*0718*/ 	.word	0x0500000f


	//   ....[93]....
        /*071c*/ 	.word	0x0500000f


	//   ....[94]....
        /*0720*/ 	.word	0x0500000f


	//   ....[95]....
        /*0724*/ 	.word	0x0500000f


	//   ....[96]....
        /*0728*/ 	.word	0x0500000f


	//   ....[97]....
        /*072c*/ 	.word	0x0500000f


	//   ....[98]....
        /*0730*/ 	.word	0x0500000f


	//   ....[99]....
        /*0734*/ 	.word	0x0500000f


	//   ....[100]....
        /*0738*/ 	.word	0x0500000f


	//   ....[101]....
        /*073c*/ 	.word	0x0500000f


	//   ....[102]....
        /*0740*/ 	.word	0x0500000f


	//   ....[103]....
        /*0744*/ 	.word	0x0500000f


	//   ....[104]....
        /*0748*/ 	.word	0x0500000f


	//   ....[105]....
        /*074c*/ 	.word	0x0500000f


	//   ....[106]....
        /*0750*/ 	.word	0x0500000f


	//   ....[107]....
        /*0754*/ 	.word	0x0500000f


	//   ....[108]....
        /*0758*/ 	.word	0x0500000f


	//   ....[109]....
        /*075c*/ 	.word	0x0500000f


	//----- nvinfo : EIATTR_COOP_GROUP_INSTR_OFFSETS
	.align		4
.L_357:
        /*0760*/ 	.byte	0x04, 0x28
        /*0762*/ 	.short	(.L_359 - .L_358)


	//   ....[0]....
.L_358:
        /*0764*/ 	.word	0x00000060


	//   ....[1]....
        /*0768*/ 	.word	0x000001d0


	//   ....[2]....
        /*076c*/ 	.word	0x00000220


	//   ....[3]....
        /*0770*/ 	.word	0x00000450


	//   ....[4]....
        /*0774*/ 	.word	0x000005b0


	//   ....[5]....
        /*0778*/ 	.word	0x000006d0


	//   ....[6]....
        /*077c*/ 	.word	0x00000830


	//   ....[7]....
        /*0780*/ 	.word	0x0000ab20


	//   ....[8]....
        /*0784*/ 	.word	0x00017a90


	//   ....[9]....
        /*0788*/ 	.word	0x00017b30


	//   ....[10]....
        /*078c*/ 	.word	0x000180b0


	//   ....[11]....
        /*0790*/ 	.word	0x000180d0


	//   ....[12]....
        /*0794*/ 	.word	0x0001daf0


	//   ....[13]....
        /*0798*/ 	.word	0x0001dbf0


	//   ....[14]....
        /*079c*/ 	.word	0x0001e090


	//   ....[15]....
        /*07a0*/ 	.word	0x0001e100


	//   ....[16]....
        /*07a4*/ 	.word	0x00022bd0


	//   ....[17]....
        /*07a8*/ 	.word	0x00022bf0


	//   ....[18]....
        /*07ac*/ 	.word	0x00022ef0


	//   ....[19]....
        /*07b0*/ 	.word	0x00023090


	//   ....[20]....
        /*07b4*/ 	.word	0x00024310


	//   ....[21]....
        /*07b8*/ 	.word	0x00024390


	//   ....[22]....
        /*07bc*/ 	.word	0x000243b0


	//   ....[23]....
        /*07c0*/ 	.word	0x000243c0


	//   ....[24]....
        /*07c4*/ 	.word	0x000276c0


	//   ....[25]....
        /*07c8*/ 	.word	0x00027840


	//   ....[26]....
        /*07cc*/ 	.word	0x00027870


	//   ....[27]....
        /*07d0*/ 	.word	0x000278b0


	//   ....[28]....
        /*07d4*/ 	.word	0x00027920


	//   ....[29]....
        /*07d8*/ 	.word	0x00027980


	//   ....[30]....
        /*07dc*/ 	.word	0x000279c0


	//   ....[31]....
        /*07e0*/ 	.word	0x00027b60


	//   ....[32]....
        /*07e4*/ 	.word	0x00027bc0


	//   ....[33]....
        /*07e8*/ 	.word	0x00027c00


	//   ....[34]....
        /*07ec*/ 	.word	0x00027c40


	//   ....[35]....
        /*07f0*/ 	.word	0x00027c70


	//   ....[36]....
        /*07f4*/ 	.word	0x00027ca0


	//   ....[37]....
        /*07f8*/ 	.word	0x00027d30


	//   ....[38]....
        /*07fc*/ 	.word	0x00027d90


	//   ....[39]....
        /*0800*/ 	.word	0x00027e20


	//   ....[40]....
        /*0804*/ 	.word	0x0002cdf0


	//   ....[41]....
        /*0808*/ 	.word	0x0002ce00


	//   ....[42]....
        /*080c*/ 	.word	0x0002cf10


	//   ....[43]....
        /*0810*/ 	.word	0x0002cf70


	//   ....[44]....
        /*0814*/ 	.word	0x0002cfb0


	//   ....[45]....
        /*0818*/ 	.word	0x0002cff0


	//   ....[46]....
        /*081c*/ 	.word	0x0002d020


	//   ....[47]....
        /*0820*/ 	.word	0x0002d050


	//   ....[48]....
        /*0824*/ 	.word	0x0002d1e0


	//   ....[49]....
        /*0828*/ 	.word	0x0002d240


	//   ....[50]....
        /*082c*/ 	.word	0x0002d280


	//   ....[51]....
        /*0830*/ 	.word	0x0002d2c0


	//   ....[52]....
        /*0834*/ 	.word	0x0002d2f0


	//   ....[53]....
        /*0838*/ 	.word	0x0002d320


	//   ....[54]....
        /*083c*/ 	.word	0x0002d3e0


	//   ....[55]....
        /*0840*/ 	.word	0x0002d400


	//   ....[56]....
        /*0844*/ 	.word	0x0002d470


	//   ....[57]....
        /*0848*/ 	.word	0x0002db00


	//   ....[58]....
        /*084c*/ 	.word	0x0002df60


	//   ....[59]....
        /*0850*/ 	.word	0x0002e000


	//   ....[60]....
        /*0854*/ 	.word	0x0002e0a0


	//   ....[61]....
        /*0858*/ 	.word	0x0002e140


	//   ....[62]....
        /*085c*/ 	.word	0x0002e1e0


	//   ....[63]....
        /*0860*/ 	.word	0x0002e280


	//   ....[64]....
        /*0864*/ 	.word	0x0002e320


	//   ....[65]....
        /*0868*/ 	.word	0x0002e3c0


	//   ....[66]....
        /*086c*/ 	.word	0x0002e460


	//   ....[67]....
        /*0870*/ 	.word	0x0002e500


	//   ....[68]....
        /*0874*/ 	.word	0x0002e5a0


	//   ....[69]....
        /*0878*/ 	.word	0x0002e640


	//   ....[70]....
        /*087c*/ 	.word	0x0002e6e0


	//   ....[71]....
        /*0880*/ 	.word	0x0002e780


	//   ....[72]....
        /*0884*/ 	.word	0x0002e820


	//   ....[73]....
        /*0888*/ 	.word	0x0002e8c0


	//   ....[74]....
        /*088c*/ 	.word	0x0002e9b0


	//   ....[75]....
        /*0890*/ 	.word	0x0002ea50


	//   ....[76]....
        /*0894*/ 	.word	0x0002eaf0


	//   ....[77]....
        /*0898*/ 	.word	0x0002eb90


	//   ....[78]....
        /*089c*/ 	.word	0x0002ec30


	//   ....[79]....
        /*08a0*/ 	.word	0x0002ecd0


	//   ....[80]....
        /*08a4*/ 	.word	0x0002ed70


	//   ....[81]....
        /*08a8*/ 	.word	0x0002ee10


	//   ....[82]....
        /*08ac*/ 	.word	0x0002eeb0


	//   ....[83]....
        /*08b0*/ 	.word	0x0002ef50


	//   ....[84]....
        /*08b4*/ 	.word	0x0002eff0


	//   ....[85]....
        /*08b8*/ 	.word	0x0002f090


	//   ....[86]....
        /*08bc*/ 	.word	0x0002f130


	//   ....[87]....
        /*08c0*/ 	.word	0x0002f1d0


	//   ....[88]....
        /*08c4*/ 	.word	0x0002f270


	//   ....[89]....
        /*08c8*/ 	.word	0x0002f310


	//   ....[90]....
        /*08cc*/ 	.word	0x0002f610


	//   ....[91]....
        /*08d0*/ 	.word	0x0002f8f0


	//   ....[92]....
        /*08d4*/ 	.word	0x0002fd10


	//   ....[93]....
        /*08d8*/ 	.word	0x0002fda0


	//   ....[94]....
        /*08dc*/ 	.word	0x0002fe40


	//   ....[95]....
        /*08e0*/ 	.word	0x0002fef0


	//   ....[96]....
        /*08e4*/ 	.word	0x0002ff70


	//   ....[97]....
        /*08e8*/ 	.word	0x0002fff0


	//   ....[98]....
        /*08ec*/ 	.word	0x00030070


	//   ....[99]....
        /*08f0*/ 	.word	0x000300f0


	//   ....[100]....
        /*08f4*/ 	.word	0x00030180


	//   ....[101]....
        /*08f8*/ 	.word	0x00030230


	//   ....[102]....
        /*08fc*/ 	.word	0x000302b0


	//   ....[103]....
        /*0900*/ 	.word	0x00030330


	//   ....[104]....
        /*0904*/ 	.word	0x000303b0


	//   ....[105]....
        /*0908*/ 	.word	0x00030430


	//   ....[106]....
        /*090c*/ 	.word	0x000304a0


	//   ....[107]....
        /*0910*/ 	.word	0x00030540


	//   ....[108]....
        /*0914*/ 	.word	0x000305d0


	//   ....[109]....
        /*0918*/ 	.word	0x00030700


	//----- nvinfo : EIATTR_REG_RECONFIG
	.align		4
.L_359:
        /*091c*/ 	.byte	0x01, 0x54
	.zero		2


	//----- nvinfo : EIATTR_SYSCALL_OFFSETS
	.align		4
        /*0920*/ 	.byte	0x04, 0x46
        /*0922*/ 	.short	(.L_361 - .L_360)


	//   ....[0]....
.L_360:
        /*0924*/ 	.word	0x00001970


	//   ....[1]....
        /*0928*/ 	.word	0x00001ac0


	//   ....[2]....
        /*092c*/ 	.word	0x0000acc0


	//   ....[3]....
        /*0930*/ 	.word	0x0000b170


	//   ....[4]....
        /*0934*/ 	.word	0x00029b90


	//   ....[5]....
        /*0938*/ 	.word	0x00029cd0


	//   ....[6]....
        /*093c*/ 	.word	0x00029dd0


	//----- nvinfo : EIATTR_MBARRIER_INSTR_OFFSETS
	.align		4
.L_361:
        /*0940*/ 	.byte	0x04, 0x39
        /*0942*/ 	.short	(.L_363 - .L_362)


	//   ....[0]....
.L_362:
        /*0944*/ 	.word	0x00000300
        /*0948*/ 	.word	0x000000ff
        /*094c*/ 	.word	0x00038800
        /*0950*/ 	.short	0x0100
        /*0952*/ 	.byte	0x08
	.zero		1


	//   ....[1]....
        /*0954*/ 	.word	0x00000310
        /*0958*/ 	.word	0x000000ff
        /*095c*/ 	.word	0x00038820
        /*0960*/ 	.short	0x0100
        /*0962*/ 	.byte	0x08
	.zero		1


	//   ....[2]....
        /*0964*/ 	.word	0x00000400
        /*0968*/ 	.word	0x000000ff
        /*096c*/ 	.word	0x00038830
        /*0970*/ 	.short	0x0100
        /*0972*/ 	.byte	0x08
	.zero		1


	//   ....[3]....
        /*0974*/ 	.word	0x00000410
        /*0978*/ 	.word	0x000000ff
        /*097c*/ 	.word	0x00038840
        /*0980*/ 	.short	0x0100
        /*0982*/ 	.byte	0x08
	.zero		1


	//   ....[4]....
        /*0984*/ 	.word	0x00000420
        /*0988*/ 	.word	0x000000ff
        /*098c*/ 	.word	0x00038838
        /*0990*/ 	.short	0x0100
        /*0992*/ 	.byte	0x08
	.zero		1


	//   ....[5]....
        /*0994*/ 	.word	0x00000430
        /*0998*/ 	.word	0x000000ff
        /*099c*/ 	.word	0x00038848
        /*09a0*/ 	.short	0x0100
        /*09a2*/ 	.byte	0x08
	.zero		1


	//   ....[6]....
        /*09a4*/ 	.word	0x00000560
        /*09a8*/ 	.word	0x000000ff
        /*09ac*/ 	.word	0x00038850
        /*09b0*/ 	.short	0x0100
        /*09b2*/ 	.byte	0x08
	.zero		1


	//   ....[7]....
        /*09b4*/ 	.word	0x00000570
        /*09b8*/ 	.word	0x000000ff
        /*09bc*/ 	.word	0x00038860
        /*09c0*/ 	.short	0x0100
        /*09c2*/ 	.byte	0x08
	.zero		1


	//   ....[8]....
        /*09c4*/ 	.word	0x00000580
        /*09c8*/ 	.word	0x000000ff
        /*09cc*/ 	.word	0x00038858
        /*09d0*/ 	.short	0x0100
        /*09d2*/ 	.byte	0x08
	.zero		1


	//   ....[9]....
        /*09d4*/ 	.word	0x00000590
        /*09d8*/ 	.word	0x000000ff
        /*09dc*/ 	.word	0x00038868
        /*09e0*/ 	.short	0x0100
        /*09e2*/ 	.byte	0x08
	.zero		1


	//   ....[10]....
        /*09e4*/ 	.word	0x00000680
        /*09e8*/ 	.word	0x000000ff
        /*09ec*/ 	.word	0x00038870
        /*09f0*/ 	.short	0x0100
        /*09f2*/ 	.byte	0x06
	.zero		1


	//   ....[11]....
        /*09f4*/ 	.word	0x00000690
        /*09f8*/ 	.word	0x000000ff
        /*09fc*/ 	.word	0x00038880
        /*0a00*/ 	.short	0x0100
        /*0a02*/ 	.byte	0x06
	.zero		1


	//   ....[12]....
        /*0a04*/ 	.word	0x000006a0
        /*0a08*/ 	.word	0x000000ff
        /*0a0c*/ 	.word	0x00038878
        /*0a10*/ 	.short	0x0100
        /*0a12*/ 	.byte	0x06
	.zero		1


	//   ....[13]....
        /*0a14*/ 	.word	0x000006b0
        /*0a18*/ 	.word	0x000000ff
        /*0a1c*/ 	.word	0x00038888
        /*0a20*/ 	.short	0x0100
        /*0a22*/ 	.byte	0x06
	.zero		1


	//   ....[14]....
        /*0a24*/ 	.word	0x000007e0
        /*0a28*/ 	.word	0x000000ff
        /*0a2c*/ 	.word	0x00038890
        /*0a30*/ 	.short	0x0100
        /*0a32*/ 	.byte	0x08
	.zero		1


	//   ....[15]....
        /*0a34*/ 	.word	0x000007f0
        /*0a38*/ 	.word	0x000000ff
        /*0a3c*/ 	.word	0x000388a0
        /*0a40*/ 	.short	0x0100
        /*0a42*/ 	.byte	0x08
	.zero		1


	//   ....[16]....
        /*0a44*/ 	.word	0x00000800
        /*0a48*/ 	.word	0x000000ff
        /*0a4c*/ 	.word	0x00038898
        /*0a50*/ 	.short	0x0100
        /*0a52*/ 	.byte	0x08
	.zero		1


	//   ....[17]....
        /*0a54*/ 	.word	0x00000810
        /*0a58*/ 	.word	0x000000ff
        /*0a5c*/ 	.word	0x000388a8
        /*0a60*/ 	.short	0x0100
        /*0a62*/ 	.byte	0x08
	.zero		1


	//   ....[18]....
        /*0a64*/ 	.word	0x00000940
        /*0a68*/ 	.word	0x000000ff
        /*0a6c*/ 	.word	0x000388b0
        /*0a70*/ 	.short	0x0100
        /*0a72*/ 	.byte	0x08
	.zero		1


	//   ....[19]....
        /*0a74*/ 	.word	0x00000950
        /*0a78*/ 	.word	0x000000ff
        /*0a7c*/ 	.word	0x000388c0
        /*0a80*/ 	.short	0x0100
        /*0a82*/ 	.byte	0x08
	.zero		1


	//   ....[20]....
        /*0a84*/ 	.word	0x00000960
        /*0a88*/ 	.word	0x000000ff
        /*0a8c*/ 	.word	0x000388b8
        /*0a90*/ 	.short	0x0100
        /*0a92*/ 	.byte	0x08
	.zero		1


	//   ....[21]....
        /*0a94*/ 	.word	0x00000970
        /*0a98*/ 	.word	0x000000ff
        /*0a9c*/ 	.word	0x000388c8
        /*0aa0*/ 	.short	0x0100
        /*0aa2*/ 	.byte	0x08
	.zero		1


	//   ....[22]....
        /*0aa4*/ 	.word	0x00003600
        /*0aa8*/ 	.word	0x00000000
        /*0aac*/ 	.word	0x00038890
        /*0ab0*/ 	.short	0x010a
        /*0ab2*/ 	.byte	0x3f
	.zero		1


	//   ....[23]....
        /*0ab4*/ 	.word	0x00006900
        /*0ab8*/ 	.word	0x00000000
        /*0abc*/ 	.word	0x00038890
        /*0ac0*/ 	.short	0x010a
        /*0ac2*/ 	.byte	0x3f
	.zero		1


	//   ....[24]....
        /*0ac4*/ 	.word	0x00009900
        /*0ac8*/ 	.word	0x00000000
        /*0acc*/ 	.word	0x00038890
        /*0ad0*/ 	.short	0x010a
        /*0ad2*/ 	.byte	0x3f
	.zero		1


	//   ....[25]....
        /*0ad4*/ 	.word	0x00009d10
        /*0ad8*/ 	.word	0x00000028
        /*0adc*/ 	.word	0x00000000
        /*0ae0*/ 	.short	0x0101
        /*0ae2*/ 	.byte	0x3f
	.zero		1


	//   ....[26]....
        /*0ae4*/ 	.word	0x00009d50
        /*0ae8*/ 	.word	0x00000000
        /*0aec*/ 	.word	0x000388b0
        /*0af0*/ 	.short	0x010a
        /*0af2*/ 	.byte	0x3f
	.zero		1


	//   ....[27]....
        /*0af4*/ 	.word	0x0000a570
        /*0af8*/ 	.word	0x00000000
        /*0afc*/ 	.word	0x00000000
        /*0b00*/ 	.short	0x0101
        /*0b02*/ 	.byte	0x3f
	.zero		1


	//   ....[28]....
        /*0b04*/ 	.word	0x0000ad50
        /*0b08*/ 	.word	0x00000010
        /*0b0c*/ 	.word	0x00038800
        /*0b10*/ 	.short	0x010a
        /*0b12*/ 	.byte	0x3f
	.zero		1


	//   ....[29]....
        /*0b14*/ 	.word	0x0000ada0
        /*0b18*/ 	.word	0x00000010
        /*0b1c*/ 	.word	0x00038800
        /*0b20*/ 	.short	0x010a
        /*0b22*/ 	.byte	0x3f
	.zero		1


	//   ....[30]....
        /*0b24*/ 	.word	0x0000c710
        /*0b28*/ 	.word	0x00000010
        /*0b2c*/ 	.word	0x00038800
        /*0b30*/ 	.short	0x010a
        /*0b32*/ 	.byte	0x3f
	.zero		1


	//   ....[31]....
        /*0b34*/ 	.word	0x00010a10
        /*0b38*/ 	.word	0x00000010
        /*0b3c*/ 	.word	0x00038800
        /*0b40*/ 	.short	0x010a
        /*0b42*/ 	.byte	0x3f
	.zero		1


	//   ....[32]....
        /*0b44*/ 	.word	0x000141a0
        /*0b48*/ 	.word	0x00000000
        /*0b4c*/ 	.word	0x00038830
        /*0b50*/ 	.short	0x010a
        /*0b52*/ 	.byte	0x3f
	.zero		1


	//   ....[33]....
        /*0b54*/ 	.word	0x00014220
        /*0b58*/ 	.word	0x00000000
        /*0b5c*/ 	.word	0x00038830
        /*0b60*/ 	.short	0x010a
        /*0b62*/ 	.byte	0x3f
	.zero		1


	//   ....[34]....
        /*0b64*/ 	.word	0x00017800
        /*0b68*/ 	.word	0x00000000
        /*0b6c*/ 	.word	0x00000000
        /*0b70*/ 	.short	0x0101
        /*0b72*/ 	.byte	0x3f
	.zero		1


	//   ....[35]....
        /*0b74*/ 	.word	0x000196f0
        /*0b78*/ 	.word	0x0000000b
        /*0b7c*/ 	.word	0x00038830
        /*0b80*/ 	.short	0x010a
        /*0b82*/ 	.byte	0x3f
	.zero		1


	//   ....[36]....
        /*0b84*/ 	.word	0x00019770
        /*0b88*/ 	.word	0x0000000b
        /*0b8c*/ 	.word	0x00038830
        /*0b90*/ 	.short	0x010a
        /*0b92*/ 	.byte	0x3f
	.zero		1


	//   ....[37]....
        /*0b94*/ 	.word	0x0001ce90
        /*0b98*/ 	.word	0x00000009
        /*0b9c*/ 	.word	0x00038850
        /*0ba0*/ 	.short	0x010a
        /*0ba2*/ 	.byte	0x3f
	.zero		1


	//   ....[38]....
        /*0ba4*/ 	.word	0x0001cee0
        /*0ba8*/ 	.word	0x00000009
        /*0bac*/ 	.word	0x00038850
        /*0bb0*/ 	.short	0x010a
        /*0bb2*/ 	.byte	0x3f
	.zero		1


	//   ....[39]....
        /*0bb4*/ 	.word	0x0001e240
        /*0bb8*/ 	.word	0x0000000b
        /*0bbc*/ 	.word	0x00000000
        /*0bc0*/ 	.short	0x0101
        /*0bc2*/ 	.byte	0x3f
	.zero		1


	//   ....[40]....
        /*0bc4*/ 	.word	0x0001e270
        /*0bc8*/ 	.word	0x00000009
        /*0bcc*/ 	.word	0x00000000
        /*0bd0*/ 	.short	0x0101
        /*0bd2*/ 	.byte	0x3f
	.zero		1


	//   ....[41]....
        /*0bd4*/ 	.word	0x0001eac0
        /*0bd8*/ 	.word	0x00000003
        /*0bdc*/ 	.word	0x00038830
        /*0be0*/ 	.short	0x010a
        /*0be2*/ 	.byte	0x3f
	.zero		1


	//   ....[42]....
        /*0be4*/ 	.word	0x0001eb40
        /*0be8*/ 	.word	0x00000003
        /*0bec*/ 	.word	0x00038830
        /*0bf0*/ 	.short	0x010a
        /*0bf2*/ 	.byte	0x3f
	.zero		1


	//   ....[43]....
        /*0bf4*/ 	.word	0x00022260
        /*0bf8*/ 	.word	0x00000009
        /*0bfc*/ 	.word	0x00038850
        /*0c00*/ 	.short	0x010a
        /*0c02*/ 	.byte	0x3f
	.zero		1


	//   ....[44]....
        /*0c04*/ 	.word	0x000222b0
        /*0c08*/ 	.word	0x00000009
        /*0c0c*/ 	.word	0x00038850
        /*0c10*/ 	.short	0x010a
        /*0c12*/ 	.byte	0x3f
	.zero		1


	//   ....[45]....
        /*0c14*/ 	.word	0x000232d0
        /*0c18*/ 	.word	0x0000009d
        /*0c1c*/ 	.word	0x00000000
        /*0c20*/ 	.short	0x0101
        /*0c22*/ 	.byte	0x3f
	.zero		1


	//   ....[46]....
        /*0c24*/ 	.word	0x00023350
        /*0c28*/ 	.word	0x00000009
        /*0c2c*/ 	.word	0x00000000
        /*0c30*/ 	.short	0x0101
        /*0c32*/ 	.byte	0x3f
	.zero		1


	//   ....[47]....
        /*0c34*/ 	.word	0x00023ff0
        /*0c38*/ 	.word	0x00000000
        /*0c3c*/ 	.word	0x00038850
        /*0c40*/ 	.short	0x010a
        /*0c42*/ 	.byte	0x3f
	.zero		1


	//   ....[48]....
        /*0c44*/ 	.word	0x00024090
        /*0c48*/ 	.word	0x00000000
        /*0c4c*/ 	.word	0x00038850
        /*0c50*/ 	.short	0x010a
        /*0c52*/ 	.byte	0x3f
	.zero		1


	//   ....[49]....
        /*0c54*/ 	.word	0x00024540
        /*0c58*/ 	.word	0x0000000b
        /*0c5c*/ 	.word	0x00000000
        /*0c60*/ 	.short	0x0101
        /*0c62*/ 	.byte	0x3f
	.zero		1


	//   ....[50]....
        /*0c64*/ 	.word	0x00026500
        /*0c68*/ 	.word	0x00000000
        /*0c6c*/ 	.word	0x00000000
        /*0c70*/ 	.short	0x0101
        /*0c72*/ 	.byte	0x3f
	.zero		1


	//   ....[51]....
        /*0c74*/ 	.word	0x00028b60
        /*0c78*/ 	.word	0x00000009
        /*0c7c*/ 	.word	0x00038820
        /*0c80*/ 	.short	0x010a
        /*0c82*/ 	.byte	0x3f
	.zero		1


	//   ....[52]....
        /*0c84*/ 	.word	0x00028bf0
        /*0c88*/ 	.word	0x00000005
        /*0c8c*/ 	.word	0x000388a0
        /*0c90*/ 	.short	0x010a
        /*0c92*/ 	.byte	0x3f
	.zero		1


	//   ....[53]....
        /*0c94*/ 	.word	0x00028ec0
        /*0c98*/ 	.word	0x00000005
        /*0c9c*/ 	.word	0x000388c0
        /*0ca0*/ 	.short	0x010a
        /*0ca2*/ 	.byte	0x3f
	.zero		1


	//   ....[54]....
        /*0ca4*/ 	.word	0x000292b0
        /*0ca8*/ 	.word	0x00000006
        /*0cac*/ 	.word	0x000388a0
        /*0cb0*/ 	.short	0x010a
        /*0cb2*/ 	.byte	0x3f
	.zero		1


	//   ....[55]....
        /*0cb4*/ 	.word	0x00029560
        /*0cb8*/ 	.word	0x00000006
        /*0cbc*/ 	.word	0x000388c0
        /*0cc0*/ 	.short	0x010a
        /*0cc2*/ 	.byte	0x3f
	.zero		1


	//   ....[56]....
        /*0cc4*/ 	.word	0x0002a5d0
        /*0cc8*/ 	.word	0x00000007
        /*0ccc*/ 	.word	0x00038840
        /*0cd0*/ 	.short	0x010a
        /*0cd2*/ 	.byte	0x3f
	.zero		1


	//   ....[57]....
        /*0cd4*/ 	.word	0x0002ac40
        /*0cd8*/ 	.word	0x0000000a
        /*0cdc*/ 	.word	0x00038820
        /*0ce0*/ 	.short	0x010a
        /*0ce2*/ 	.byte	0x3f
	.zero		1


	//   ....[58]....
        /*0ce4*/ 	.word	0x0002af50
        /*0ce8*/ 	.word	0x00000007
        /*0cec*/ 	.word	0x00038840
        /*0cf0*/ 	.short	0x010a
        /*0cf2*/ 	.byte	0x3f
	.zero		1


	//   ....[59]....
        /*0cf4*/ 	.word	0x0002b2a0
        /*0cf8*/ 	.word	0x00000008
        /*0cfc*/ 	.word	0x00000060
        /*0d00*/ 	.short	0x010a
        /*0d02*/ 	.byte	0x3f
	.zero		1


	//   ....[60]....
        /*0d04*/ 	.word	0x0002b900
        /*0d08*/ 	.word	0x00000002
        /*0d0c*/ 	.word	0x00038840
        /*0d10*/ 	.short	0x010a
        /*0d12*/ 	.byte	0x3f
	.zero		1


	//   ....[61]....
        /*0d14*/ 	.word	0x0002bc50
        /*0d18*/ 	.word	0x00000003
        /*0d1c*/ 	.word	0x00000060
        /*0d20*/ 	.short	0x010a
        /*0d22*/ 	.byte	0x3f
	.zero		1


	//   ....[62]....
        /*0d24*/ 	.word	0x0002c1b0
        /*0d28*/ 	.word	0x00000002
        /*0d2c*/ 	.word	0x00038840
        /*0d30*/ 	.short	0x010a
        /*0d32*/ 	.byte	0x3f
	.zero		1


	//   ....[63]....
        /*0d34*/ 	.word	0x0002c500
        /*0d38*/ 	.word	0x00000002
        /*0d3c*/ 	.word	0x00000060
        /*0d40*/ 	.short	0x010a
        /*0d42*/ 	.byte	0x3f
	.zero		1


	//   ....[64]....
        /*0d44*/ 	.word	0x0002ca00
        /*0d48*/ 	.word	0x00000003
        /*0d4c*/ 	.word	0x00038860
        /*0d50*/ 	.short	0x010a
        /*0d52*/ 	.byte	0x3f
	.zero		1


	//   ....[65]....
        /*0d54*/ 	.word	0x0002da80
        /*0d58*/ 	.word	0x00000000
        /*0d5c*/ 	.word	0x00038820
        /*0d60*/ 	.short	0x010a
        /*0d62*/ 	.byte	0x3f
	.zero		1


	//   ....[66]....
        /*0d64*/ 	.word	0x0002dc50
        /*0d68*/ 	.word	0x00000006
        /*0d6c*/ 	.word	0x00000000
        /*0d70*/ 	.short	0x010a
        /*0d72*/ 	.byte	0x3f
	.zero		1


	//   ....[67]....
        /*0d74*/ 	.word	0x0002dcc0
        /*0d78*/ 	.word	0x00000007
        /*0d7c*/ 	.word	0x00000000
        /*0d80*/ 	.short	0x010a
        /*0d82*/ 	.byte	0x3f
	.zero		1


	//   ....[68]....
        /*0d84*/ 	.word	0x0002dd30
        /*0d88*/ 	.word	0x00000004
        /*0d8c*/ 	.word	0x00000000
        /*0d90*/ 	.short	0x010a
        /*0d92*/ 	.byte	0x3f
	.zero		1


	//   ....[69]....
        /*0d94*/ 	.word	0x0002dd60
        /*0d98*/ 	.word	0x00000003
        /*0d9c*/ 	.word	0x00000000
        /*0da0*/ 	.short	0x010a
        /*0da2*/ 	.byte	0x3f
	.zero		1


	//   ....[70]....
        /*0da4*/ 	.word	0x0002ddc0
        /*0da8*/ 	.word	0x00000000
        /*0dac*/ 	.word	0x00038890
        /*0db0*/ 	.short	0x010a
        /*0db2*/ 	.byte	0x3f
	.zero		1


	//   ....[71]....
        /*0db4*/ 	.word	0x0002de10
        /*0db8*/ 	.word	0x00000000
        /*0dbc*/ 	.word	0x00038890
        /*0dc0*/ 	.short	0x010a
        /*0dc2*/ 	.byte	0x3f
	.zero		1


	//   ....[72]....
        /*0dc4*/ 	.word	0x0002de60
        /*0dc8*/ 	.word	0x00000000
        /*0dcc*/ 	.word	0x00038890
        /*0dd0*/ 	.short	0x010a
        /*0dd2*/ 	.byte	0x3f
	.zero		1


	//   ....[73]....
        /*0dd4*/ 	.word	0x0002deb0
        /*0dd8*/ 	.word	0x00000000
        /*0ddc*/ 	.word	0x000388b0
        /*0de0*/ 	.short	0x010a
        /*0de2*/ 	.byte	0x3f
	.zero		1


	//   ....[74]....
        /*0de4*/ 	.word	0x0002e900
        /*0de8*/ 	.word	0x00000010
        /*0dec*/ 	.word	0x00038800
        /*0df0*/ 	.short	0x010a
        /*0df2*/ 	.byte	0x3f
	.zero		1


	//   ....[75]....
        /*0df4*/ 	.word	0x0002f350
        /*0df8*/ 	.word	0x00000010
        /*0dfc*/ 	.word	0x00038800
        /*0e00*/ 	.short	0x010a
        /*0e02*/ 	.byte	0x3f
	.zero		1


	//   ....[76]....
        /*0e04*/ 	.word	0x0002f3a0
        /*0e08*/ 	.word	0x00000000
        /*0e0c*/ 	.word	0x00038830
        /*0e10*/ 	.short	0x010a
        /*0e12*/ 	.byte	0x3f
	.zero		1


	//   ....[77]....
        /*0e14*/ 	.word	0x0002f3f0
        /*0e18*/ 	.word	0x0000000b
        /*0e1c*/ 	.word	0x00038830
        /*0e20*/ 	.short	0x010a
        /*0e22*/ 	.byte	0x3f
	.zero		1


	//   ....[78]....
        /*0e24*/ 	.word	0x0002f440
        /*0e28*/ 	.word	0x00000009
        /*0e2c*/ 	.word	0x00038850
        /*0e30*/ 	.short	0x010a
        /*0e32*/ 	.byte	0x3f
	.zero		1


	//   ....[79]....
        /*0e34*/ 	.word	0x0002f490
        /*0e38*/ 	.word	0x00000003
        /*0e3c*/ 	.word	0x00038830
        /*0e40*/ 	.short	0x010a
        /*0e42*/ 	.byte	0x3f
	.zero		1


	//   ....[80]....
        /*0e44*/ 	.word	0x0002f4e0
        /*0e48*/ 	.word	0x00000009
        /*0e4c*/ 	.word	0x00038850
        /*0e50*/ 	.short	0x010a
        /*0e52*/ 	.byte	0x3f
	.zero		1


	//   ....[81]....
        /*0e54*/ 	.word	0x0002f530
        /*0e58*/ 	.word	0x00000000
        /*0e5c*/ 	.word	0x00038850
        /*0e60*/ 	.short	0x010a
        /*0e62*/ 	.byte	0x3f
	.zero		1


	//   ....[82]....
        /*0e64*/ 	.word	0x0002f6d0
        /*0e68*/ 	.word	0x00000009
        /*0e6c*/ 	.word	0x00038820
        /*0e70*/ 	.short	0x010a
        /*0e72*/ 	.byte	0x3f
	.zero		1


	//   ....[83]....
        /*0e74*/ 	.word	0x0002f720
        /*0e78*/ 	.word	0x00000005
        /*0e7c*/ 	.word	0x000388a0
        /*0e80*/ 	.short	0x010a
        /*0e82*/ 	.byte	0x3f
	.zero		1


	//   ....[84]....
        /*0e84*/ 	.word	0x0002f770
        /*0e88*/ 	.word	0x00000005
        /*0e8c*/ 	.word	0x000388c0
        /*0e90*/ 	.short	0x010a
        /*0e92*/ 	.byte	0x3f
	.zero		1


	//   ....[85]....
        /*0e94*/ 	.word	0x0002f7c0
        /*0e98*/ 	.word	0x00000006
        /*0e9c*/ 	.word	0x000388a0
        /*0ea0*/ 	.short	0x010a
        /*0ea2*/ 	.byte	0x3f
	.zero		1


	//   ....[86]....
        /*0ea4*/ 	.word	0x0002f810
        /*0ea8*/ 	.word	0x00000006
        /*0eac*/ 	.word	0x000388c0
        /*0eb0*/ 	.short	0x010a
        /*0eb2*/ 	.byte	0x3f
	.zero		1


	//   ....[87]....
        /*0eb4*/ 	.word	0x0002f9b0
        /*0eb8*/ 	.word	0x00000007
        /*0ebc*/ 	.word	0x00038840
        /*0ec0*/ 	.short	0x010a
        /*0ec2*/ 	.byte	0x3f
	.zero		1


	//   ....[88]....
        /*0ec4*/ 	.word	0x0002fa30
        /*0ec8*/ 	.word	0x00000003
        /*0ecc*/ 	.word	0x00038820
        /*0ed0*/ 	.short	0x010a
        /*0ed2*/ 	.byte	0x3f
	.zero		1


	//   ....[89]....
        /*0ed4*/ 	.word	0x0002fa80
        /*0ed8*/ 	.word	0x00000007
        /*0edc*/ 	.word	0x00038840
        /*0ee0*/ 	.short	0x010a
        /*0ee2*/ 	.byte	0x3f
	.zero		1


	//   ....[90]....
        /*0ee4*/ 	.word	0x0002fad0
        /*0ee8*/ 	.word	0x00000008
        /*0eec*/ 	.word	0x00000060
        /*0ef0*/ 	.short	0x010a
        /*0ef2*/ 	.byte	0x3f
	.zero		1


	//   ....[91]....
        /*0ef4*/ 	.word	0x0002fb20
        /*0ef8*/ 	.word	0x00000002
        /*0efc*/ 	.word	0x00038840
        /*0f00*/ 	.short	0x010a
        /*0f02*/ 	.byte	0x3f
	.zero		1


	//   ....[92]....
        /*0f04*/ 	.word	0x0002fb70
        /*0f08*/ 	.word	0x00000003
        /*0f0c*/ 	.word	0x00000060
        /*0f10*/ 	.short	0x010a
        /*0f12*/ 	.byte	0x3f
	.zero		1


	//   ....[93]....
        /*0f14*/ 	.word	0x0002fbc0
        /*0f18*/ 	.word	0x00000002
        /*0f1c*/ 	.word	0x00038840
        /*0f20*/ 	.short	0x010a
        /*0f22*/ 	.byte	0x3f
	.zero		1


	//   ....[94]....
        /*0f24*/ 	.word	0x0002fc10
        /*0f28*/ 	.word	0x00000002
        /*0f2c*/ 	.word	0x00000060
        /*0f30*/ 	.short	0x010a
        /*0f32*/ 	.byte	0x3f
	.zero		1


	//   ....[95]....
        /*0f34*/ 	.word	0x0002fc60
        /*0f38*/ 	.word	0x00000003
        /*0f3c*/ 	.word	0x00038860
        /*0f40*/ 	.short	0x010a
        /*0f42*/ 	.byte	0x3f
	.zero		1


	//   ....[96]....
        /*0f44*/ 	.word	0x00030620
        /*0f48*/ 	.word	0x00000000
        /*0f4c*/ 	.word	0x00038820
        /*0f50*/ 	.short	0x010a
        /*0f52*/ 	.byte	0x3f
	.zero		1


	//   ....[97]....
        /*0f54*/ 	.word	0x000307c0
        /*0f58*/ 	.word	0x00000006
        /*0f5c*/ 	.word	0x00000000
        /*0f60*/ 	.short	0x010a
        /*0f62*/ 	.byte	0x3f
	.zero		1


	//   ....[98]....
        /*0f64*/ 	.word	0x00030810
        /*0f68*/ 	.word	0x00000007
        /*0f6c*/ 	.word	0x00000000
        /*0f70*/ 	.short	0x010a
        /*0f72*/ 	.byte	0x3f
	.zero		1


	//   ....[99]....
        /*0f74*/ 	.word	0x00030860
        /*0f78*/ 	.word	0x00000004
        /*0f7c*/ 	.word	0x00000000
        /*0f80*/ 	.short	0x010a
        /*0f82*/ 	.byte	0x3f
	.zero		1


	//----- nvinfo : EIATTR_NUM_MBARRIERS
	.align		4
.L_363:
        /*0f84*/ 	.byte	0x03, 0x38
        /*0f86*/ 	.short	0x0016


	//----- nvinfo : EIATTR_EXIT_INSTR_OFFSETS
	.align		4
        /*0f88*/ 	.byte	0x04, 0x1c
        /*0f8a*/ 	.short	(.L_365 - .L_364)


	//   ....[0]....
.L_364:
        /*0f8c*/ 	.word	0x0002ddb0


	//----- nvinfo : EIATTR_MAX_THREADS
	.align		4
.L_365:
        /*0f90*/ 	.byte	0x04, 0x05
        /*0f92*/ 	.short	(.L_367 - .L_366)
.L_366:
        /*0f94*/ 	.word	0x00000180
        /*0f98*/ 	.word	0x00000001
        /*0f9c*/ 	.word	0x00000001


	//----- nvinfo : EIATTR_CRS_STACK_SIZE
	.align		4
.L_367:
        /*0fa0*/ 	.byte	0x04, 0x1e
        /*0fa2*/ 	.short	(.L_369 - .L_368)
.L_368:
        /*0fa4*/ 	.word	0x00000000


	//----- nvinfo : EIATTR_CBANK_PARAM_SIZE
	.align		4
.L_369:
        /*0fa8*/ 	.byte	0x03, 0x19
        /*0faa*/ 	.short	0x0a70


	//----- nvinfo : EIATTR_PARAM_CBANK
	.align		4
        /*0fac*/ 	.byte	0x04, 0x0a
        /*0fae*/ 	.short	(.L_371 - .L_370)
	.align		4
.L_370:
        /*0fb0*/ 	.word	index@(.nv.constant0._ZN7cutlass13device_kernelIN5flash11enable_sm90INS1_16FlashAttnFwdSm90INS1_25CollectiveMainloopFwdSm90ILi2EN4cute5tupleIJNS5_1CILi1EEES8_S8_EEENS6_IJNS7_ILi128EEENS7_ILi80EEENS7_ILi256EEEEEELi256ENS_6half_tEfNS_4arch4Sm90ELb1ELb0ELb1ELb1ELb0ELb1ELb0ELb1ELb1ELb0ELb0ELb0EEENS1_21CollectiveEpilogueFwdINS6_IJSA_SC_SB_EEES9_SE_SG_Li256ELb1ELb0ELb0ELb0EEENS1_36VarlenDynamicPersistentTileSchedulerILi128ELi80ELi256ELi32ELb0ELb0ELb1ELb1ELb1ELb1EEEEEEEEEvNT_6ParamsE)
        /*0fb4*/ 	.short	0x0210
        /*0fb6*/ 	.short	0x0a70


	//----- nvinfo : EIATTR_SW_WAR
	.align		4
.L_371:
        /*0fb8*/ 	.byte	0x04, 0x36
        /*0fba*/ 	.short	(.L_373 - .L_372)
.L_372:
        /*0fbc*/ 	.word	0x00000008
.L_373:


//--------------------- .nv.callgraph             --------------------------
	.section	.nv.callgraph,"",@"SHT_CUDA_CALLGRAPH"
	.align	4
	.sectionentsize	8
	.align		4
        /*0000*/ 	.word	0x00000000
	.align		4
        /*0004*/ 	.word	0xffffffff
	.align		4
        /*0008*/ 	.word	index@(_ZN7cutlass13device_kernelIN5flash11enable_sm90INS1_16FlashAttnFwdSm90INS1_25CollectiveMainloopFwdSm90ILi2EN4cute5tupleIJNS5_1CILi1EEES8_S8_EEENS6_IJNS7_ILi128EEENS7_ILi80EEENS7_ILi256EEEEEELi256ENS_6half_tEfNS_4arch4Sm90ELb0ELb0ELb1ELb0ELb0ELb0ELb0ELb1ELb1ELb0ELb0ELb0EEENS1_21CollectiveEpilogueFwdINS6_IJSA_SC_SB_EEES9_SE_SG_Li256ELb0ELb0ELb0ELb0EEENS1_29StaticPersistentTileSchedulerILb0EEEEEEEEEvNT_6ParamsE)
	.align		4
        /*000c*/ 	.word	index@(__assertfail)
	.align		4
        /*0010*/ 	.word	index@(_ZN7cutlass13device_kernelIN5flash11enable_sm90INS1_16FlashAttnFwdSm90INS1_25CollectiveMainloopFwdSm90ILi2EN4cute5tupleIJNS5_1CILi2EEENS7_ILi1EEES9_EEENS6_IJNS7_ILi128EEENS7_ILi80EEENS7_ILi256EEEEEELi256ENS_6half_tEfNS_4arch4Sm90ELb0ELb0ELb1ELb0ELb0ELb0ELb0ELb1ELb1ELb0ELb0ELb0EEENS1_21CollectiveEpilogueFwdINS6_IJSB_SD_SC_EEESA_SF_SH_Li256ELb0ELb0ELb0ELb0EEENS1_29StaticPersistentTileSchedulerILb0EEEEEEEEEvNT_6ParamsE)
	.align		4
        /*0014*/ 	.word	index@(__assertfail)
	.align		4
        /*0018*/ 	.word	index@(_ZN7cutlass13device_kernelIN5flash11enable_sm90INS1_16FlashAttnFwdSm90INS1_25CollectiveMainloopFwdSm90ILi2EN4cute5tupleIJNS5_1CILi1EEES8_S8_EEENS6_IJNS7_ILi128EEENS7_ILi80EEENS7_ILi256EEEEEELi256ENS_6half_tEfNS_4arch4Sm90ELb0ELb0ELb1ELb1ELb0ELb0ELb0ELb1ELb1ELb0ELb0ELb0EEENS1_21CollectiveEpilogueFwdINS6_IJSA_SC_SB_EEES9_SE_SG_Li256ELb1ELb0ELb0ELb0EEENS1_36VarlenDynamicPersistentTileSchedulerILi128ELi80ELi256ELi32ELb0ELb0ELb1ELb0ELb1ELb1EEEEEEEEEvNT_6ParamsE)
	.align		4
        /*001c*/ 	.word	index@(__assertfail)
	.align		4
        /*0020*/ 	.word	index@(_ZN7cutlass13device_kernelIN5flash11enable_sm90INS1_16FlashAttnFwdSm90INS1_25CollectiveMainloopFwdSm90ILi2EN4cute5tupleIJNS5_1CILi1EEES8_S8_EEENS6_IJNS7_ILi128EEENS7_ILi80EEENS7_ILi256EEEEEELi256ENS_6half_tEfNS_4arch4Sm90ELb0ELb0ELb1ELb1ELb0ELb1ELb0ELb1ELb1ELb0ELb0ELb0EEENS1_21CollectiveEpilogueFwdINS6_IJSA_SC_SB_EEES9_SE_SG_Li256ELb1ELb0ELb0ELb0EEENS1_36VarlenDynamicPersistentTileSchedulerILi128ELi80ELi256ELi32ELb0ELb0ELb1ELb0ELb1ELb1EEEEEEEEEvNT_6ParamsE)
	.align		4
        /*0024*/ 	.word	index@(__assertfail)
	.align		4
        /*0028*/ 	.word	index@(_ZN7cutlass13device_kernelIN5flash11enable_sm90INS1_16FlashAttnFwdSm90INS1_25CollectiveMainloopFwdSm90ILi2EN4cute5tupleIJNS5_1CILi1EEES8_S8_EEENS6_IJNS7_ILi128EEENS7_ILi64EEENS7_ILi256EEEEEELi256ENS_6half_tEfNS_4arch4Sm90ELb0ELb1ELb1ELb0ELb0ELb0ELb0ELb1ELb1ELb0ELb0ELb0EEENS1_21CollectiveEpilogueFwdINS6_IJSA_SC_SB_EEES9_SE_SG_Li256ELb0ELb0ELb0ELb0EEENS1_30DynamicPersistentTileSchedulerILi256ELi32ELb0ELb0ELb1EEEEEEEEEvNT_6ParamsE)
	.align		4
        /*002c*/ 	.word	index@(__assertfail)
	.align		4
        /*0030*/ 	.word	index@(_ZN7cutlass13device_kernelIN5flash11enable_sm90INS1_16FlashAttnFwdSm90INS1_25CollectiveMainloopFwdSm90ILi2EN4cute5tupleIJNS5_1CILi1EEES8_S8_EEENS6_IJNS7_ILi128EEENS7_ILi64EEENS7_ILi256EEEEEELi256ENS_6half_tEfNS_4arch4Sm90ELb0ELb1ELb1ELb1ELb0ELb0ELb0ELb1ELb1ELb0ELb0ELb0EEENS1_21CollectiveEpilogueFwdINS6_IJSA_SC_SB_EEES9_SE_SG_Li256ELb1ELb0ELb0ELb0EEENS1_36VarlenDynamicPersistentTileSchedulerILi128ELi64ELi256ELi32ELb0ELb0ELb1ELb1ELb0ELb1EEEEEEEEEvNT_6ParamsE)
	.align		4
        /*0034*/ 	.word	index@(__assertfail)
	.align		4
        /*0038*/ 	.word	index@(_ZN7cutlass13device_kernelIN5flash11enable_sm90INS1_16FlashAttnFwdSm90INS1_25CollectiveMainloopFwdSm90ILi2EN4cute5tupleIJNS5_1CILi1EEES8_S8_EEENS6_IJNS7_ILi128EEENS7_ILi64EEENS7_ILi256EEEEEELi256ENS_6half_tEfNS_4arch4Sm90ELb0ELb1ELb1ELb1ELb0ELb1ELb0ELb1ELb1ELb0ELb0ELb0EEENS1_21CollectiveEpilogueFwdINS6_IJSA_SC_SB_EEES9_SE_SG_Li256ELb1ELb0ELb0ELb0EEENS1_36VarlenDynamicPersistentTileSchedulerILi128ELi64ELi256ELi32ELb0ELb0ELb1ELb1ELb0ELb1EEEEEEEEEvNT_6ParamsE)
	.align		4
        /*003c*/ 	.word	index@(__assertfail)
	.align		4
        /*0040*/ 	.word	index@(_ZN7cutlass13device_kernelIN5flash11enable_sm90INS1_16FlashAttnFwdSm90INS1_25CollectiveMainloopFwdSm90ILi2EN4cute5tupleIJNS5_1CILi1EEES8_S8_EEENS6_IJNS7_ILi128EEENS7_ILi80EEENS7_ILi256EEEEEELi256ENS_6half_tEfNS_4arch4Sm90ELb1ELb0ELb1ELb0ELb0ELb0ELb0ELb1ELb1ELb0ELb0ELb0EEENS1_21CollectiveEpilogueFwdINS6_IJSA_SC_SB_EEES9_SE_SG_Li256ELb0ELb0ELb0ELb0EEENS1_30DynamicPersistentTileSchedulerILi256ELi32ELb0ELb0ELb1EEEEEEEEEvNT_6ParamsE)
	.align		4
        /*0044*/ 	.word	index@(__assertfail)
	.align		4
        /*0048*/ 	.word	index@(_ZN7cutlass13device_kernelIN5flash11enable_sm90INS1_16FlashAttnFwdSm90INS1_25CollectiveMainloopFwdSm90ILi2EN4cute5tupleIJNS5_1CILi1EEES8_S8_EEENS6_IJNS7_ILi128EEENS7_ILi80EEENS7_ILi256EEEEEELi256ENS_6half_tEfNS_4arch4Sm90ELb1ELb0ELb1ELb1ELb0ELb0ELb0ELb1ELb1ELb0ELb0ELb0EEENS1_21CollectiveEpilogueFwdINS6_IJSA_SC_SB_EEES9_SE_SG_Li256ELb1ELb0ELb0ELb0EEENS1_36VarlenDynamicPersistentTileSchedulerILi128ELi80ELi256ELi32ELb0ELb0ELb1ELb1ELb1ELb1EEEEEEEEEvNT_6ParamsE)
	.align		4
        /*004c*/ 	.word	index@(__assertfail)
	.align		4
        /*0050*/ 	.word	index@(_ZN7cutlass13device_kernelIN5flash11enable_sm90INS1_16FlashAttnFwdSm90INS1_25CollectiveMainloopFwdSm90ILi2EN4cute5tupleIJNS5_1CILi1EEES8_S8_EEENS6_IJNS7_ILi128EEENS7_ILi80EEENS7_ILi256EEEEEELi256ENS_6half_tEfNS_4arch4Sm90ELb1ELb0ELb1ELb1ELb0ELb1ELb0ELb1ELb1ELb0ELb0ELb0EEENS1_21CollectiveEpilogueFwdINS6_IJSA_SC_SB_EEES9_SE_SG_Li256ELb1ELb0ELb0ELb0EEENS1_36VarlenDynamicPersistentTileSchedulerILi128ELi80ELi256ELi32ELb0ELb0ELb1ELb1ELb1ELb1EEEEEEEEEvNT_6ParamsE)
	.align		4
        /*0054*/ 	.word	index@(__assertfail)
	.align		4
        /*0058*/ 	.word	0x00000000
	.align		4
        /*005c*/ 	.word	0xfffffffe
	.align		4
        /*0060*/ 	.word	0x00000000
	.align		4
        /*0064*/ 	.word	0xfffffffd
	.align		4
        /*0068*/ 	.word	0x00000000
	.align		4
        /*006c*/ 	.word	0xfffffffc


//--------------------- .nv.constant4             --------------------------
	.section	.nv.constant4,"a",@progbits
	.align	8
	.align		8
.nv.constant4:
        /*0000*/ 	.dword	__assertfail
	.align		8
        /*0008*/ 	.dword	__unnamed_1
	.align		8
        /*0010*/ 	.dword	__unnamed_2
	.align		8
        /*0018*/ 	.dword	__unnamed_3
	.align		8
        /*0020*/ 	.dword	__unnamed_4
	.align		8
        /*0028*/ 	.dword	__unnamed_5
	.align		8
        /*0030*/ 	.dword	__unnamed_6
	.align		8
        /*0038*/ 	.dword	__unnamed_7
	.align		8
        /*0040*/ 	.dword	__unnamed_8
	.align		8
        /*0048*/ 	.dword	__unnamed_9
	.align		8
        /*0050*/ 	.dword	_ZN74_INTERNAL_0b3d2bd4_38_flash_fwd_hdim256_fp16_softcap_sm90_cu_ceb34e2a_35714cuda3std3__45__cpo5beginE
	.align		8
        /*0058*/ 	.dword	_ZN74_INTERNAL_0b3d2bd4_38_flash_fwd_hdim256_fp16_softcap_sm90_cu_ceb34e2a_35714cuda3std3__45__cpo3endE
	.align		8
        /*0060*/ 	.dword	_ZN74_INTERNAL_0b3d2bd4_38_flash_fwd_hdim256_fp16_softcap_sm90_cu_ceb34e2a_35714cuda3std3__45__cpo6cbeginE
	.align		8
        /*0068*/ 	.dword	_ZN74_INTERNAL_0b3d2bd4_38_flash_fwd_hdim256_fp16_softcap_sm90_cu_ceb34e2a_35714cuda3std3__45__cpo4cendE
	.align		8
        /*0070*/ 	.dword	_ZN74_INTERNAL_0b3d2bd4_38_flash_fwd_hdim256_fp16_softcap_sm90_cu_ceb34e2a_35714cuda3std3__476_GLOBAL__N__0b3d2bd4_38_flash_fwd_hdim256_fp16_softcap_sm90_cu_ceb34e2a_35716ignoreE
	.align		8
        /*0078*/ 	.dword	_ZN74_INTERNAL_0b3d2bd4_38_flash_fwd_hdim256_fp16_softcap_sm90_cu_ceb34e2a_35714cuda3std3__419piecewise_constructE
	.align		8
        /*0080*/ 	.dword	_ZN74_INTERNAL_0b3d2bd4_38_flash_fwd_hdim256_fp16_softcap_sm90_cu_ceb34e2a_35714cuda3std3__48in_placeE
	.align		8
        /*0088*/ 	.dword	_ZN74_INTERNAL_0b3d2bd4_38_flash_fwd_hdim256_fp16_softcap_sm90_cu_ceb34e2a_35714cuda3std6ranges3__45__cpo4swapE
	.align		8
        /*0090*/ 	.dword	_ZN74_INTERNAL_0b3d2bd4_38_flash_fwd_hdim256_fp16_softcap_sm90_cu_ceb34e2a_35714cuda3std6ranges3__45__cpo9iter_moveE
	.align		8
        /*0098*/ 	.dword	_ZN74_INTERNAL_0b3d2bd4_38_flash_fwd_hdim256_fp16_softcap_sm90_cu_ceb34e2a_35714cute7productE
	.align		8
        /*00a0*/ 	.dword	_ZN74_INTERNAL_0b3d2bd4_38_flash_fwd_hdim256_fp16_softcap_sm90_cu_ceb34e2a_35714cute1_E
	.align		8
        /*00a8*/ 	.dword	$str$23
	.align		8
        /*00b0*/ 	.dword	$str$24


//--------------------- .text._ZN7cutlass13device_kernelIN5flash11enable_sm90INS1_16FlashAttnFwdSm90INS1_25CollectiveMainloopFwdSm90ILi2EN4cute5tupleIJNS5_1CILi1EEES8_S8_EEENS6_IJNS7_ILi128EEENS7_ILi80EEENS7_ILi256EEEEEELi256ENS_6half_tEfNS_4arch4Sm90ELb0ELb0ELb1ELb0ELb0ELb0ELb0ELb1ELb1ELb0ELb0ELb0EEENS1_21CollectiveEpilogueFwdINS6_IJSA_SC_SB_EEES9_SE_SG_Li256ELb0ELb0ELb0ELb0EEENS1_29StaticPersistentTileSchedulerILb0EEEEEEEEEvNT_6ParamsE --------------------------
	.section	.text._ZN7cutlass13device_kernelIN5flash11enable_sm90INS1_16FlashAttnFwdSm90INS1_25CollectiveMainloopFwdSm90ILi2EN4cute5tupleIJNS5_1CILi1EEES8_S8_EEENS6_IJNS7_ILi128EEENS7_ILi80EEENS7_ILi256EEEEEELi256ENS_6half_tEfNS_4arch4Sm90ELb0ELb0ELb1ELb0ELb0ELb0ELb0ELb1ELb1ELb0ELb0ELb0EEENS1_21CollectiveEpilogueFwdINS6_IJSA_SC_SB_EEES9_SE_SG_Li256ELb0ELb0ELb0ELb0EEENS1_29StaticPersistentTileSchedulerILb0EEEEEEEEEvNT_6ParamsE,"ax",@progbits
	.align	128
.text._ZN7cutlass13device_kernelIN5flash11enable_sm90INS1_16FlashAttnFwdSm90INS1_25CollectiveMainloopFwdSm90ILi2EN4cute5tupleIJNS5_1CILi1EEES8_S8_EEENS6_IJNS7_ILi128EEENS7_ILi80EEENS7_ILi256EEEEEELi256ENS_6half_tEfNS_4arch4Sm90ELb0ELb0ELb1ELb0ELb0ELb0ELb0ELb1ELb1ELb0ELb0ELb0EEENS1_21CollectiveEpilogueFwdINS6_IJSA_SC_SB_EEES9_SE_SG_Li256ELb0ELb0ELb0ELb0EEENS1_29StaticPersistentTileSchedulerILb0EEEEEEEEEvNT_6ParamsE:
        .type           _ZN7cutlass13device_kernelIN5flash11enable_sm90INS1_16FlashAttnFwdSm90INS1_25CollectiveMainloopFwdSm90ILi2EN4cute5tupleIJNS5_1CILi1EEES8_S8_EEENS6_IJNS7_ILi128EEENS7_ILi80EEENS7_ILi256EEEEEELi256ENS_6half_tEfNS_4arch4Sm90ELb0ELb0ELb1ELb0ELb0ELb0ELb0ELb1ELb1ELb0ELb0ELb0EEENS1_21CollectiveEpilogueFwdINS6_IJSA_SC_SB_EEES9_SE_SG_Li256ELb0ELb0ELb0ELb0EEENS1_29StaticPersistentTileSchedulerILb0EEEEEEEEEvNT_6ParamsE,@function
        .size           _ZN7cutlass13device_kernelIN5flash11enable_sm90INS1_16FlashAttnFwdSm90INS1_25CollectiveMainloopFwdSm90ILi2EN4cute5tupleIJNS5_1CILi1EEES8_S8_EEENS6_IJNS7_ILi128EEENS7_ILi80EEENS7_ILi256EEEEEELi256ENS_6half_tEfNS_4arch4Sm90ELb0ELb0ELb1ELb0ELb0ELb0ELb0ELb1ELb1ELb0ELb0ELb0EEENS1_21CollectiveEpilogueFwdINS6_IJSA_SC_SB_EEES9_SE_SG_Li256ELb0ELb0ELb0ELb0EEENS1_29StaticPersistentTileSchedulerILb0EEEEEEEEEvNT_6ParamsE,(.L_x_2838 - _ZN7cutlass13device_kernelIN5flash11enable_sm90INS1_16FlashAttnFwdSm90INS1_25CollectiveMainloopFwdSm90ILi2EN4cute5tupleIJNS5_1CILi1EEES8_S8_EEENS6_IJNS7_ILi128EEENS7_ILi80EEENS7_ILi256EEEEEELi256ENS_6half_tEfNS_4arch4Sm90ELb0ELb0ELb1ELb0ELb0ELb0ELb0ELb1ELb1ELb0ELb0ELb0EEENS1_21CollectiveEpilogueFwdINS6_IJSA_SC_SB_EEES9_SE_SG_Li256ELb0ELb0ELb0ELb0EEENS1_29StaticPersistentTileSchedulerILb0EEEEEEEEEvNT_6ParamsE)
        .other          _ZN7cutlass13device_kernelIN5flash11enable_sm90INS1_16FlashAttnFwdSm90INS1_25CollectiveMainloopFwdSm90ILi2EN4cute5tupleIJNS5_1CILi1EEES8_S8_EEENS6_IJNS7_ILi128EEENS7_ILi80EEENS7_ILi256EEEEEELi256ENS_6half_tEfNS_4arch4Sm90ELb0ELb0ELb1ELb0ELb0ELb0ELb0ELb1ELb1ELb0ELb0ELb0EEENS1_21CollectiveEpilogueFwdINS6_IJSA_SC_SB_EEES9_SE_SG_Li256ELb0ELb0ELb0ELb0EEENS1_29StaticPersistentTileSchedulerILb0EEEEEEEEEvNT_6ParamsE,@"STO_CUDA_ENTRY STV_DEFAULT"
_ZN7cutlass13device_kernelIN5flash11enable_sm90INS1_16FlashAttnFwdSm90INS1_25CollectiveMainloopFwdSm90ILi2EN4cute5tupleIJNS5_1CILi1EEES8_S8_EEENS6_IJNS7_ILi128EEENS7_ILi80EEENS7_ILi256EEEEEELi256ENS_6half_tEfNS_4arch4Sm90ELb0ELb0ELb1ELb0ELb0ELb0ELb0ELb1ELb1ELb0ELb0ELb0EEENS1_21CollectiveEpilogueFwdINS6_IJSA_SC_SB_EEES9_SE_SG_Li256ELb0ELb0ELb0ELb0EEENS1_29StaticPersistentTileSchedulerILb0EEEEEEEEEvNT_6ParamsE:
[----:B------:R-:W1:Y:S02]  /*0000*/  LDC R1, c[0x0][0x28] ;  /* 0x00000a00ff017b82 */ /* 0x000e640000000800 */
[----:B-1----:R-:W-:Y:S01]  /*0010*/  VIADD R1, R1, 0xffffffe0 ;  /* 0xffffffe001017836 */ /* 0x002fe20000000000 */
[----:B------:R-:W1:Y:S01]  /*0020*/  S2R R3, SR_TID.X ;  /* 0x0000000000037919 */ /* 0x000e620000002100 */
[----:B------:R-:W-:Y:S01]  /*0030*/  ELECT P0, URZ, PT ;  /* 0x00000000003f782f */ /* 0x000fe20003800000 */
[----:B------:R-:W-:Y:S01]  /*0040*/  BSSY B0, `(.L_x_0) ;  /* 0x0000013000007945 */ /* 0x000fe20003800000 */
[----:B-1----:R-:W-:-:S05]  /*0050*/  SHF.R.U32.HI R0, RZ, 0x5, R3 ;  /* 0x00000005ff007819 */ /* 0x002fca0000011603 */
[----:B------:R-:W1:Y:S02]  /*0060*/  SHFL.IDX PT, R2, R0, RZ, 0x1f ;  /* 0x00001fff00027589 */ /* 0x000e6400000e0000 */
[----:B-1----:R-:W-:-:S13]  /*0070*/  ISETP.EQ.AND P0, PT, R2, RZ, P0 ;  /* 0x000000ff0200720c */ /* 0x002fda0000702270 */
[----:B------:R-:W-:Y:S05]  /*0080*/  @!P0 BRA `(.L_x_1) ;  /* 0x0000000000388947 */ /* 0x000fea0003800000 */
[----:B------:R-:W-:Y:S02]  /*0090*/  ULDC.64 UR4, c[0x0][0x198] ;  /* 0x0000660000047ab9 */ /* 0x000fe40000000a00 */
[----:B------:R-:W-:Y:S02]  /*00a0*/  UIADD3 UR6, UP0, UR4, 0x270, URZ ;  /* 0x0000027004067890 */ /* 0x000fe4000ff1e03f */
[----:B------:R-:W-:Y:S02]  /*00b0*/  UIADD3 UR8, UP1, UR4, 0x370, URZ ;  /* 0x0000037004087890 */ /* 0x000fe4000ff3e03f */
[----:B------:R-:W-:Y:S02]  /*00c0*/  UIADD3 UR10, UP2, UR4, 0x470, URZ ;  /* 0x00000470040a7890 */ /* 0x000fe4000ff5e03f */
[----:B------:R-:W-:Y:S02]  /*00d0*/  UIADD3 UR4, UP3, UR4, 0x9f0, URZ ;  /* 0x000009f004047890 */ /* 0x000fe4000ff7e03f */
[----:B------:R-:W-:-:S02]  /*00e0*/  UIADD3.X UR7, URZ, UR5, URZ, UP0, !UPT ;  /* 0x000000053f077290 */ /* 0x000fc400087fe43f */
[----:B------:R-:W-:Y:S02]  /*00f0*/  UIADD3.X UR9, URZ, UR5, URZ, UP1, !UPT ;  /* 0x000000053f097290 */ /* 0x000fe40008ffe43f */
[----:B------:R-:W-:Y:S02]  /*0100*/  UIADD3.X UR11, URZ, UR5, URZ, UP2, !UPT ;  /* 0x000000053f0b7290 */ /* 0x000fe400097fe43f */
[----:B------:R-:W-:-:S03]  /*0110*/  UIADD3.X UR5, URZ, UR5, URZ, UP3, !UPT ;  /* 0x000000053f057290 */ /* 0x000fc60009ffe43f */
[----:B------:R1:W-:Y:S02]  /*0120*/  UTMACCTL.PF [UR6] ;  /* 0x00000000060079b9 */ /* 0x0003e40008040000 */
[----:B------:R1:W-:Y:S02]  /*0130*/  UTMACCTL.PF [UR8] ;  /* 0x00000000080079b9 */ /* 0x0003e40008040000 */
[----:B------:R1:W-:Y:S02]  /*0140*/  UTMACCTL.PF [UR10] ;  /* 0x000000000a0079b9 */ /* 0x0003e40008040000 */
[----:B------:R1:W-:Y:S02]  /*0150*/  UTMACCTL.PF [UR4] ;  /* 0x00000000040079b9 */ /* 0x0003e40008040000 */
[----:B-1----:R-:W-:Y:S01]  /*0160*/  NOP ;  /* 0x0000000000007918 */ /* 0x002fe20000000000 */
.L_x_1:
[----:B------:R-:W-:Y:S05]  /*0170*/  BSYNC B0 ;  /* 0x0000000000007941 */ /* 0x000fea0003800000 */
.L_x_0:
[----:B------:R-:W-:Y:S01]  /*0180*/  VOTEU.ANY UP0, P0 ;  /* 0x00000000003f7886 */ /* 0x000fe20000000100 */
[----:B------:R-:W1:Y:S01]  /*0190*/  SHFL.IDX PT, R2, R0, RZ, 0x1f ;  /* 0x00001fff00027589 */ /* 0x000e6200000e0000 */
[----:B------:R-:W-:Y:S01]  /*01a0*/  UMOV UR4, 0x1 ;  /* 0x0000000100047882 */ /* 0x000fe20000000000 */
[----:B------:R-:W-:Y:S02]  /*01b0*/  VOTEU.ANY UP1, P0 ;  /* 0x00000000003f7886 */ /* 0x000fe40000020100 */
[----:B------:R-:W2:Y:S01]  /*01c0*/  @UP0 S2UR UR7, SR_CgaCtaId ;  /* 0x00000000000709c3 */ /* 0x000ea20000008800 */
[----:B------:R-:W-:Y:S01]  /*01d0*/  @UP0 UMOV UR6, 0x400 ;  /* 0x0000040000060882 */ /* 0x000fe20000000000 */
[----:B------:R-:W-:-:S04]  /*01e0*/  @UP0 UIADD3 UR4, -UR4, 0x100000, URZ ;  /* 0x0010000004040890 */ /* 0x000fc8000fffe13f */
[----:B------:R-:W-:Y:S02]  /*01f0*/  @UP0 USHF.L.U32 UR5, UR4, 0xb, URZ ;  /* 0x0000000b04050899 */ /* 0x000fe4000800063f */
[----:B------:R-:W-:Y:S01]  /*0200*/  @UP0 USHF.L.U32 UR4, UR4, 0x1, URZ ;  /* 0x0000000104040899 */ /* 0x000fe2000800063f */
[----:B-1----:R-:W-:Y:S02]  /*0210*/  ISETP.NE.AND P1, PT, R2, RZ, PT ;  /* 0x000000ff0200720c */ /* 0x002fe40003f25270 */
[----:B------:R-:W-:Y:S01]  /*0220*/  SHF.R.U32.HI R2, RZ, 0x7, R3 ;  /* 0x00000007ff027819 */ /* 0x000fe20000011603 */
[----:B--2---:R-:W-:Y:S01]  /*0230*/  @UP0 ULEA UR6, UR7, UR6, 0x18 ;  /* 0x0000000607060291 */ /* 0x004fe2000f8ec03f */
[----:B------:R-:W-:-:S04]  /*0240*/  VOTEU.ANY UP0, P0 ;  /* 0x00000000003f7886 */ /* 0x000fc80000000100 */
[----:B------:R-:W1:Y:S04]  /*0250*/  SHFL.IDX PT, R2, R2, RZ, 0x1f ;  /* 0x00001fff02027589 */ /* 0x000e6800000e0000 */
[----:B------:R-:W2:Y:S03]  /*0260*/  FENCE.VIEW.ASYNC.S ;  /* 0x00000000000073c6 */ /* 0x000ea60000000000 */
[----:B--2---:R2:W3:Y:S01]  /*0270*/  @UP0 SYNCS.EXCH.64 URZ, [UR6+0x38800], UR4 ;  /* 0x03880004063f05b2 */ /* 0x0044e20008000100 */
[----:B------:R2:W4:Y:S01]  /*0280*/  @UP1 SYNCS.EXCH.64 URZ, [UR6+0x38820], UR4 ;  /* 0x03882004063f15b2 */ /* 0x0005220008000100 */
[----:B------:R-:W-:Y:S05]  /*0290*/  @P1 BRA `(.L_x_2) ;  /* 0x0000000000481947 */ /* 0x000fea0003800000 */
[----:B--2---:R-:W2:Y:S01]  /*02a0*/  S2UR UR5, SR_CgaCtaId ;  /* 0x00000000000579c3 */ /* 0x004ea20000008800 */
[----:B------:R-:W-:Y:S01]  /*02b0*/  UMOV UR4, 0x400 ;  /* 0x0000040000047882 */ /* 0x000fe20000000000 */
[----:B------:R-:W-:Y:S01]  /*02c0*/  UMOV UR6, 0x1 ;  /* 0x0000000100067882 */ /* 0x000fe20000000000 */
[----:B------:R-:W-:Y:S01]  /*02d0*/  UMOV UR9, 0x2 ;  /* 0x0000000200097882 */ /* 0x000fe20000000000 */
[----:B------:R-:W-:-:S04]  /*02e0*/  UIADD3 UR6, -UR6, 0x100000, URZ ;  /* 0x0010000006067890 */ /* 0x000fc8000fffe13f */
[----:B------:R-:W-:Y:S02]  /*02f0*/  USHF.L.U32 UR7, UR6, 0xb, URZ ;  /* 0x0000000b06077899 */ /* 0x000fe4000800063f */
[----:B------:R-:W-:Y:S01]  /*0300*/  USHF.L.U32 UR6, UR6, 0x1, URZ ;  /* 0x0000000106067899 */ /* 0x000fe2000800063f */
[----:B------:R-:W-:Y:S01]  /*0310*/  ELECT P0, URZ, PT ;  /* 0x00000000003f782f */ /* 0x000fe20003800000 */
[----:B--2---:R-:W-:Y:S02]  /*0320*/  ULEA UR8, UR5, UR4, 0x18 ;  /* 0x0000000405087291 */ /* 0x004fe4000f8ec03f */
[----:B------:R-:W-:-:S04]  /*0330*/  UIADD3 UR4, -UR9, 0x100000, URZ ;  /* 0x0010000009047890 */ /* 0x000fc8000fffe13f */
[----:B------:R-:W-:Y:S02]  /*0340*/  USHF.L.U32 UR5, UR4, 0xb, URZ ;  /* 0x0000000b04057899 */ /* 0x000fe4000800063f */
[----:B------:R-:W-:Y:S01]  /*0350*/  USHF.L.U32 UR4, UR4, 0x1, URZ ;  /* 0x0000000104047899 */ /* 0x000fe2000800063f */
[----:B------:R-:W2:Y:S03]  /*0360*/  FENCE.VIEW.ASYNC.S ;  /* 0x00000000000073c6 */ /* 0x000ea60000000000 */
[----:B--2---:R2:W1:Y:S08]  /*0370*/  SYNCS.EXCH.64 URZ, [UR8+0x38830], UR6 ;  /* 0x03883006083f75b2 */ /* 0x0044700008000100 */
[----:B------:R2:W1:Y:S01]  /*0380*/  SYNCS.EXCH.64 URZ, [UR8+0x38840], UR4 ;  /* 0x03884004083f75b2 */ /* 0x0004620008000100 */
[----:B------:R2:W1:Y:S01]  /*0390*/  SYNCS.EXCH.64 URZ, [UR8+0x38838], UR6 ;  /* 0x03883806083f75b2 */ /* 0x0004620008000100 */
[----:B------:R2:W1:Y:S01]  /*03a0*/  SYNCS.EXCH.64 URZ, [UR8+0x38848], UR4 ;  /* 0x03884804083f75b2 */ /* 0x0004620008000100 */
[----:B------:R-:W-:Y:S01]  /*03b0*/  NOP ;  /* 0x0000000000007918 */ /* 0x000fe20000000000 */
.L_x_2:
[----:B------:R-:W5:Y:S01]  /*03c0*/  SHFL.IDX PT, R4, R0, RZ, 0x1f ;  /* 0x00001fff00047589 */ /* 0x000f6200000e0000 */
[----:B------:R-:W-:Y:S01]  /*03d0*/  NOP ;  /* 0x0000000000007918 */ /* 0x000fe20000000000 */
[----:B-----5:R-:W-:-:S13]  /*03e0*/  ISETP.NE.AND P0, PT, R4, RZ, PT ;  /* 0x000000ff0400720c */ /* 0x020fda0003f05270 */
[----:B------:R-:W-:Y:S05]  /*03f0*/  @P0 BRA `(.L_x_3) ;  /* 0x0000000000480947 */ /* 0x000fea0003800000 */
[----:B--2---:R-:W2:Y:S01]  /*0400*/  S2UR UR5, SR_CgaCtaId ;  /* 0x00000000000579c3 */ /* 0x004ea20000008800 */
[----:B------:R-:W-:Y:S01]  /*0410*/  UMOV UR4, 0x400 ;  /* 0x0000040000047882 */ /* 0x000fe20000000000 */
[----:B------:R-:W-:Y:S01]  /*0420*/  UMOV UR6, 0x1 ;  /* 0x0000000100067882 */ /* 0x000fe20000000000 */
[----:B------:R-:W-:Y:S01]  /*0430*/  UMOV UR7, 0x2 ;  /* 0x0000000200077882 */ /* 0x000fe20000000000 */
[----:B------:R-:W-:Y:S01]  /*0440*/  ELECT P0, URZ, PT ;  /* 0x00000000003f782f */ /* 0x000fe20003800000 */
[----:B--2---:R-:W-:Y:S02]  /*0450*/  ULEA UR8, UR5, UR4, 0x18 ;  /* 0x0000000405087291 */ /* 0x004fe4000f8ec03f */
[----:B------:R-:W-:-:S04]  /*0460*/  UIADD3 UR4, -UR6, 0x100000, URZ ;  /* 0x0010000006047890 */ /* 0x000fc8000fffe13f */
[----:B------:R-:W-:Y:S02]  /*0470*/  USHF.L.U32 UR5, UR4, 0xb, URZ ;  /* 0x0000000b04057899 */ /* 0x000fe4000800063f */
[----:B------:R-:W-:Y:S02]  /*0480*/  USHF.L.U32 UR4, UR4, 0x1, URZ ;  /* 0x0000000104047899 */ /* 0x000fe4000800063f */
        /* <DEDUP_REMOVED lines=9> */
.L_x_3:
[----:B------:R-:W5:Y:S01]  /*0520*/  SHFL.IDX PT, R4, R0, RZ, 0x1f ;  /* 0x00001fff00047589 */ /* 0x000f6200000e0000 */
[----:B------:R-:W-:Y:S01]  /*0530*/  NOP ;  /* 0x0000000000007918 */ /* 0x000fe20000000000 */
[----:B-----5:R-:W-:-:S13]  /*0540*/  ISETP.NE.AND P0, PT, R4, RZ, PT ;  /* 0x000000ff0400720c */ /* 0x020fda0003f05270 */
[----:B------:R-:W-:Y:S05]  /*0550*/  @P0 BRA `(.L_x_4) ;  /* 0x0000000000380947 */ /* 0x000fea0003800000 */
[----:B--2---:R-:W2:Y:S01]  /*0560*/  S2UR UR5, SR_CgaCtaId ;  /* 0x00000000000579c3 */ /* 0x004ea20000008800 */
[----:B------:R-:W-:Y:S01]  /*0570*/  UMOV UR4, 0x400 ;  /* 0x0000040000047882 */ /* 0x000fe20000000000 */
[----:B------:R-:W-:Y:S01]  /*0580*/  UMOV UR7, 0x1 ;  /* 0x0000000100077882 */ /* 0x000fe20000000000 */
[----:B------:R-:W-:Y:S01]  /*0590*/  ELECT P0, URZ, PT ;  /* 0x00000000003f782f */ /* 0x000fe20003800000 */
[----:B--2---:R-:W-:Y:S02]  /*05a0*/  ULEA UR6, UR5, UR4, 0x18 ;  /* 0x0000000405067291 */ /* 0x004fe4000f8ec03f */
[----:B------:R-:W-:-:S04]  /*05b0*/  UIADD3 UR4, -UR7, 0x100000, URZ ;  /* 0x0010000007047890 */ /* 0x000fc8000fffe13f */
[----:B------:R-:W-:Y:S02]  /*05c0*/  USHF.L.U32 UR5, UR4, 0xb, URZ ;  /* 0x0000000b04057899 */ /* 0x000fe4000800063f */
[----:B------:R-:W-:Y:S01]  /*05d0*/  USHF.L.U32 UR4, UR4, 0x1, URZ ;  /* 0x0000000104047899 */ /* 0x000fe2000800063f */
[----:B------:R-:W2:Y:S11]  /*05e0*/  FENCE.VIEW.ASYNC.S ;  /* 0x00000000000073c6 */ /* 0x000eb60000000000 */
[----:B--2---:R2:W1:Y:S01]  /*05f0*/  SYNCS.EXCH.64 URZ, [UR6+0x38870], UR4 ;  /* 0x03887004063f75b2 */ /* 0x0044620008000100 */
[----:B------:R2:W1:Y:S01]  /*0600*/  SYNCS.EXCH.64 URZ, [UR6+0x38880], UR4 ;  /* 0x03888004063f75b2 */ /* 0x0004620008000100 */
[----:B------:R2:W1:Y:S01]  /*0610*/  SYNCS.EXCH.64 URZ, [UR6+0x38878], UR4 ;  /* 0x03887804063f75b2 */ /* 0x0004620008000100 */
[----:B------:R2:W1:Y:S01]  /*0620*/  SYNCS.EXCH.64 URZ, [UR6+0x38888], UR4 ;  /* 0x03888804063f75b2 */ /* 0x0004620008000100 */
[----:B------:R-:W-:Y:S01]  /*0630*/  NOP ;  /* 0x0000000000007918 */ /* 0x000fe20000000000 */
.L_x_4:
        /* <DEDUP_REMOVED lines=22> */
.L_x_5:
        /* <DEDUP_REMOVED lines=22> */
.L_x_6:
[----:B-1----:R-:W-:Y:S01]  /*0900*/  ISETP.NE.AND P0, PT, R2, RZ, PT ;  /* 0x000000ff0200720c */ /* 0x002fe20003f05270 */
[----:B------:R-:W-:Y:S01]  /*0910*/  IMAD.MOV.U32 R2, RZ, RZ, 0x1 ;  /* 0x00000001ff027424 */ /* 0x000fe200078e00ff */
[----:B------:R-:W-:-:S04]  /*0920*/  NOP ;  /* 0x0000000000007918 */ /* 0x000fc80000000000 */
[----:B------:R-:W-:-:S05]  /*0930*/  SEL R2, R2, 0x2, !P0 ;  /* 0x0000000202027807 */ /* 0x000fca0004000000 */
[----:B------:R1:W-:Y:S01]  /*0940*/  STL [R1+0x1c], R2 ;  /* 0x00001c0201007387 */ /* 0x0003e20000100800 */
[----:B---34-:R-:W-:Y:S06]  /*0950*/  BAR.SYNC.DEFER_BLOCKING 0x0 ;  /* 0x0000000000007b1d */ /* 0x018fec0000010000 */
[----:B------:R-:W-:Y:S05]  /*0960*/  @!P0 BRA `(.L_x_7) ;  /* 0x000000b400048947 */ /* 0x000fea0003800000 */
.L_x_8:
[----:B------:R-:W-:-:S08]  /*0970*/  NOP ;  /* 0x0000000000007918 */ /* 0x000fd00000000000 */
[----:B------:R-:W3:Y:S02]  /*0980*/  USETMAXREG.TRY_ALLOC.CTAPOOL UP0, 0xf0 ;  /* 0x000000f0000079c8 */ /* 0x000ee40008000600 */
[----:B---3--:R-:W-:-:S13]  /*0990*/  PLOP3.LUT P0, PT, PT, PT, UP0, 0x80, 0x0 ;  /* 0x000000000000781c */ /* 0x008fda0003f0f008 */
[----:B------:R-:W-:Y:S05]  /*09a0*/  @!P0 BRA `(.L_x_8) ;  /* 0xfffffffc00f08947 */ /* 0x000fea000383ffff */
[----:B--2---:R-:W2:Y:S08]  /*09b0*/  S2UR UR7, SR_CTAID.X ;  /* 0x00000000000779c3 */ /* 0x004eb00000002500 */
[----:B------:R-:W-:Y:S08]  /*09c0*/  BAR.ARV 0x8, 0x120 ;  /* 0x0204800000007b1d */ /* 0x000ff00000002000 */
[----:B------:R-:W2:Y:S02]  /*09d0*/  LDC R0, c[0x0][0xda4] ;  /* 0x00036900ff007b82 */ /* 0x000ea40000000800 */
[----:B--2---:R-:W-:-:S13]  /*09e0*/  ISETP.LE.AND P0, PT, R0, UR7, PT ;  /* 0x0000000700007c0c */ /* 0x004fda000bf03270 */
[----:B------:R-:W-:Y:S05]  /*09f0*/  @P0 EXIT ;  /* 0x000000000000094d */ /* 0x000fea0003800000 */
[----:B------:R-:W2:Y:S01]  /*0a00*/  LDL.LU R8, [R1+0x1c] ;  /* 0x00001c0001087983 */ /* 0x000ea20000300800 */
[----:B------:R-:W-:Y:S01]  /*0a10*/  IADD3 R0, R3, -0x80, RZ ;  /* 0xffffff8003007810 */ /* 0x000fe20007ffe0ff */
[----:B------:R-:W3:Y:S01]  /*0a20*/  S2UR UR5, SR_CgaCtaId ;  /* 0x00000000000579c3 */ /* 0x000ee20000008800 */
[----:B------:R-:W-:Y:S01]  /*0a30*/  UMOV UR4, 0x400 ;  /* 0x0000040000047882 */ /* 0x000fe20000000000 */
[----:B------:R-:W-:Y:S01]  /*0a40*/  IMAD.MOV.U32 R220, RZ, RZ, -0x2 ;  /* 0xfffffffeffdc7424 */ /* 0x000fe200078e00ff */
[----:B------:R-:W-:Y:S01]  /*0a50*/  SHF.R.S32.HI R3, RZ, 0x1f, R0 ;  /* 0x0000001fff037819 */ /* 0x000fe20000011400 */
[----:B------:R-:W-:Y:S01]  /*0a60*/  IMAD.U32 R212, RZ, RZ, UR7 ;  /* 0x00000007ffd47e24 */ /* 0x000fe2000f8e00ff */
[----:B------:R-:W-:Y:S01]  /*0a70*/  UMOV UR38, URZ ;  /* 0x0000003f00267c82 */ /* 0x000fe20008000000 */
[----:B------:R-:W-:Y:S01]  /*0a80*/  IMAD.MOV.U32 R213, RZ, RZ, RZ ;  /* 0x000000ffffd57224 */ /* 0x000fe200078e00ff */
[CC--:B-1----:R-:W-:Y:S01]  /*0a90*/  LEA.HI R2, R3.reuse, R0.reuse, RZ, 0x7 ;  /* 0x0000000003027211 */ /* 0x0c2fe200078f38ff */
[----:B------:R-:W1:Y:S01]  /*0aa0*/  S2UR UR6, SR_SWINHI ;  /* 0x00000000000679c3 */ /* 0x000e620000002f00 */
[----:B------:R-:W-:-:S02]  /*0ab0*/  LEA.HI R6, R3, R0, RZ, 0x4 ;  /* 0x0000000003067211 */ /* 0x000fc400078f20ff */
[----:B------:R-:W-:Y:S02]  /*0ac0*/  LOP3.LUT R5, R2, 0xffffff80, RZ, 0xc0, !PT ;  /* 0xffffff8002057812 */ /* 0x000fe400078ec0ff */
[----:B------:R-:W-:Y:S02]  /*0ad0*/  LOP3.LUT R7, R6, 0x3fffff0, RZ, 0xc0, !PT ;  /* 0x03fffff006077812 */ /* 0x000fe400078ec0ff */
[----:B------:R-:W-:Y:S01]  /*0ae0*/  SHF.R.S32.HI R9, RZ, 0x4, R6 ;  /* 0x00000004ff097819 */ /* 0x000fe20000011406 */
[C---:B------:R-:W-:Y:S01]  /*0af0*/  IMAD.IADD R214, R0.reuse, 0x1, -R5 ;  /* 0x0000000100d67824 */ /* 0x040fe200078e0a05 */
[----:B------:R-:W-:Y:S01]  /*0b00*/  LEA.HI R218, R3, R0, RZ, 0x5 ;  /* 0x0000000003da7211 */ /* 0x000fe200078f28ff */
[----:B------:R-:W-:Y:S01]  /*0b10*/  IMAD.IADD R7, R0, 0x1, -R7 ;  /* 0x0000000100077824 */ /* 0x000fe200078e0a07 */
[----:B------:R-:W-:Y:S02]  /*0b20*/  LEA.HI R6, R6, R9, RZ, 0x1 ;  /* 0x0000000906067211 */ /* 0x000fe400078f08ff */
[----:B------:R-:W-:-:S02]  /*0b30*/  SHF.R.S32.HI R5, RZ, 0x1f, R214 ;  /* 0x0000001fff057819 */ /* 0x000fc400000114d6 */
[----:B------:R-:W-:Y:S01]  /*0b40*/  LOP3.LUT R6, R6, 0x1ffffffe, RZ, 0xc0, !PT ;  /* 0x1ffffffe06067812 */ /* 0x000fe200078ec0ff */
[----:B---3--:R-:W-:Y:S01]  /*0b50*/  ULEA UR8, UR5, UR4, 0x18 ;  /* 0x0000000405087291 */ /* 0x008fe2000f8ec03f */
[----:B------:R-:W-:Y:S02]  /*0b60*/  LEA.HI R4, R5, R214, RZ, 0x2 ;  /* 0x000000d605047211 */ /* 0x000fe400078f10ff */
[----:B------:R-:W-:Y:S02]  /*0b70*/  SHF.R.S32.HI R218, RZ, 0x5, R218 ;  /* 0x00000005ffda7819 */ /* 0x000fe400000114da */
[--C-:B------:R-:W-:Y:S02]  /*0b80*/  SHF.R.S32.HI R0, RZ, 0x2, R4.reuse ;  /* 0x00000002ff007819 */ /* 0x100fe40000011404 */
[----:B------:R-:W-:Y:S01]  /*0b90*/  SHF.R.S32.HI R3, RZ, 0x1f, R4 ;  /* 0x0000001fff037819 */ /* 0x000fe20000011404 */
[----:B------:R-:W-:Y:S01]  /*0ba0*/  IMAD R7, R218, 0x10, R7 ;  /* 0x00000010da077824 */ /* 0x000fe200078e0207 */
[----:B------:R-:W-:Y:S01]  /*0bb0*/  SHF.R.S32.HI R217, RZ, 0x7, R2 ;  /* 0x00000007ffd97819 */ /* 0x000fe20000011402 */
[----:B------:R-:W-:Y:S01]  /*0bc0*/  UMOV UR4, UR8 ;  /* 0x0000000800047c82 */ /* 0x000fe20008000000 */
[----:B-1----:R-:W-:Y:S01]  /*0bd0*/  UMOV UR5, UR6 ;  /* 0x0000000600057c82 */ /* 0x002fe20008000000 */
[----:B------:R-:W-:Y:S01]  /*0be0*/  LEA.HI R3, R3, R0, RZ, 0x3 ;  /* 0x0000000003037211 */ /* 0x000fe200078f18ff */
[----:B------:R-:W-:Y:S01]  /*0bf0*/  IMAD.U32 R17, RZ, RZ, UR5 ;  /* 0x00000005ff117e24 */ /* 0x000fe2000f8e00ff */
[----:B------:R-:W-:-:S02]  /*0c00*/  IADD3 R6, R9, -R6, RZ ;  /* 0x8000000609067210 */ /* 0x000fc40007ffe0ff */
[----:B------:R-:W-:Y:S02]  /*0c10*/  LOP3.LUT R3, R3, 0xfffffff8, RZ, 0xc0, !PT ;  /* 0xfffffff803037812 */ /* 0x000fe400078ec0ff */
[----:B------:R-:W-:Y:S01]  /*0c20*/  LEA.HI R5, R5, R214, RZ, 0x5 ;  /* 0x000000d605057211 */ /* 0x000fe200078f28ff */
[----:B------:R-:W-:Y:S01]  /*0c30*/  IMAD R6, R7, 0x8, R6 ;  /* 0x0000000807067824 */ /* 0x000fe200078e0206 */
[----:B------:R-:W-:Y:S01]  /*0c40*/  LEA.HI R2, R2, R217, RZ, 0x1 ;  /* 0x000000d902027211 */ /* 0x000fe200078f08ff */
[----:B------:R-:W-:Y:S01]  /*0c50*/  IMAD.IADD R7, R0, 0x1, -R3 ;  /* 0x0000000100077824 */ /* 0x000fe200078e0a03 */
[----:B------:R-:W-:Y:S02]  /*0c60*/  SHF.R.S32.HI R0, RZ, 0x5, R5 ;  /* 0x00000005ff007819 */ /* 0x000fe40000011405 */
[----:B------:R-:W-:Y:S02]  /*0c70*/  LOP3.LUT R2, R2, 0x3fffffe, RZ, 0xc0, !PT ;  /* 0x03fffffe02027812 */ /* 0x000fe400078ec0ff */
[----:B------:R-:W-:Y:S01]  /*0c80*/  LOP3.LUT R3, R4, 0x7ffffffc, RZ, 0xc0, !PT ;  /* 0x7ffffffc04037812 */ /* 0x000fe200078ec0ff */
[----:B------:R-:W-:Y:S01]  /*0c90*/  IMAD R7, R0, 0x10, R7 ;  /* 0x0000001000077824 */ /* 0x000fe200078e0207 */
[----:B------:R-:W-:Y:S01]  /*0ca0*/  MOV R16, UR4 ;  /* 0x0000000400107c02 */ /* 0x000fe20008000f00 */
[----:B------:R-:W-:Y:S01]  /*0cb0*/  IMAD.IADD R2, R217, 0x1, -R2 ;  /* 0x00000001d9027824 */ /* 0x000fe200078e0a02 */
[----:B------:R-:W-:Y:S01]  /*0cc0*/  SHF.L.U32 R5, R6, 0x3, RZ ;  /* 0x0000000306057819 */ /* 0x000fe200000006ff */
[----:B------:R-:W-:Y:S01]  /*0cd0*/  IMAD.IADD R3, R214, 0x1, -R3 ;  /* 0x00000001d6037824 */ /* 0x000fe200078e0a03 */
[----:B------:R-:W-:Y:S01]  /*0ce0*/  UMOV UR4, URZ ;  /* 0x0000003f00047c82 */ /* 0x000fe20008000000 */
[----:B------:R-:W-:-:S02]  /*0cf0*/  MOV R18, UR8 ;  /* 0x0000000800127c02 */ /* 0x000fc40008000f00 */
[----:B------:R-:W-:Y:S01]  /*0d00*/  IMAD R220, R3, R220, 0x50 ;  /* 0x0000005003dc7424 */ /* 0x000fe200078e02dc */
[----:B------:R-:W-:Y:S01]  /*0d10*/  LEA R219, R2, R7, 0x6 ;  /* 0x0000000702db7211 */ /* 0x000fe200078e30ff */
[----:B------:R-:W-:Y:S01]  /*0d20*/  IMAD.WIDE R16, R5, 0x2, R16 ;  /* 0x0000000205107825 */ /* 0x000fe200078e0210 */
[----:B------:R-:W-:Y:S02]  /*0d30*/  MOV R19, UR4 ;  /* 0x0000000400137c02 */ /* 0x000fe40008000f00 */
[----:B--2---:R-:W-:-:S07]  /*0d40*/  LOP3.LUT R23, R8, 0x1, RZ, 0xfc, !PT ;  /* 0x0000000108177812 */ /* 0x004fce00078efcff */
.L_x_31:
[----:B------:R-:W1:Y:S01]  /*0d50*/  SHFL.IDX PT, R0, R217, RZ, 0x1f ;  /* 0x00001fffd9007589 */ /* 0x000e6200000e0000 */
[----:B------:R-:W2:Y:S01]  /*0d60*/  LDC R65, c[0x0][0x2e0] ;  /* 0x0000b800ff417b82 */ /* 0x000ea20000000800 */
[----:B------:R-:W-:Y:S01]  /*0d70*/  R2UR UR12, R18 ;  /* 0x00000000120c72ca */ /* 0x000fe200000e0000 */
[----:B------:R-:W-:Y:S01]  /*0d80*/  ULDC UR4, c[0x0][0xda8] ;  /* 0x00036a0000047ab9 */ /* 0x000fe20000000800 */
[----:B------:R-:W-:Y:S01]  /*0d90*/  ULDC.64 UR8, c[0x0][0x3f8] ;  /* 0x0000fe0000087ab9 */ /* 0x000fe20000000a00 */
[----:B------:R-:W-:Y:S01]  /*0da0*/  R2UR UR10, R212 ;  /* 0x00000000d40a72ca */ /* 0x000fe200000e0000 */
[----:B------:R-:W-:Y:S02]  /*0db0*/  UISETP.NE.AND UP1, UPT, UR4, 0x1, UPT ;  /* 0x000000010400788c */ /* 0x000fe4000bf25270 */
[----:B------:R-:W-:Y:S01]  /*0dc0*/  UISETP.NE.U32.AND UP0, UPT, UR8, URZ, UPT ;  /* 0x0000003f0800728c */ /* 0x000fe2000bf05070 */
[----:B------:R-:W-:Y:S01]  /*0dd0*/  ULDC UR5, c[0x0][0xdb4] ;  /* 0x00036d0000057ab9 */ /* 0x000fe20000000800 */
[----:B------:R-:W-:-:S02]  /*0de0*/  ULDC UR6, c[0x0][0x404] ;  /* 0x0001010000067ab9 */ /* 0x000fc40000000800 */
[----:B------:R-:W-:Y:S02]  /*0df0*/  UISETP.NE.AND.EX UP0, UPT, UR9, URZ, UPT, UP0 ;  /* 0x0000003f0900728c */ /* 0x000fe4000bf05300 */
[----:B------:R-:W-:Y:S02]  /*0e00*/  UISETP.NE.AND UP2, UPT, UR5, 0x1, UPT ;  /* 0x000000010500788c */ /* 0x000fe4000bf45270 */
[----:B------:R-:W-:Y:S02]  /*0e10*/  UIADD3 UR9, UR12, 0x14400, URZ ;  /* 0x000144000c097890 */ /* 0x000fe4000fffe03f */
[----:B------:R-:W-:Y:S01]  /*0e20*/  USEL UR6, UR6, 0x1, UP0 ;  /* 0x0000000106067887 */ /* 0x000fe20008000000 */
[----:B------:R-:W-:Y:S01]  /*0e30*/  @UP1 ULDC UR5, c[0x0][0xdac] ;  /* 0x00036b0000051ab9 */ /* 0x000fe20000000800 */
[----:B------:R-:W-:Y:S01]  /*0e40*/  ULOP3.LUT UP0, URZ, UR9, 0x9f, URZ, 0xc0, !UPT ;  /* 0x0000009f093f7892 */ /* 0x000fe2000f80c03f */
[----:B------:R-:W-:Y:S01]  /*0e50*/  UMOV UR11, UR10 ;  /* 0x0000000a000b7c82 */ /* 0x000fe20008000000 */
[----:B-1----:R-:W-:-:S02]  /*0e60*/  R2UR UR7, R0 ;  /* 0x00000000000772ca */ /* 0x002fc400000e0000 */
[----:B--2---:R-:W-:Y:S01]  /*0e70*/  IMAD R65, R65, UR6, RZ ;  /* 0x0000000641417c24 */ /* 0x004fe2000f8e02ff */
[----:B------:R-:W-:Y:S01]  /*0e80*/  @UP1 ULDC UR6, c[0x0][0xdb0] ;  /* 0x00036c0000061ab9 */ /* 0x000fe20000000800 */
[----:B------:R-:W-:Y:S02]  /*0e90*/  PLOP3.LUT P0, PT, PT, PT, UP0, 0x80, 0x0 ;  /* 0x000000000000781c */ /* 0x000fe40003f0f008 */
[----:B------:R-:W-:-:S04]  /*0ea0*/  VIADD R0, R65, 0x4f ;  /* 0x0000004f41007836 */ /* 0x000fc80000000000 */
[----:B------:R-:W-:-:S03]  /*0eb0*/  IMAD.HI R0, R0, 0x66666667, RZ ;  /* 0x6666666700007827 */ /* 0x000fc600078e02ff */
[----:B------:R-:W-:Y:S02]  /*0ec0*/  ULEA.HI UR4, UR7, UR7, URZ, 0x1 ;  /* 0x0000000707047291 */ /* 0x000fe4000f8f083f */
[----:B------:R-:W-:Y:S02]  /*0ed0*/  SHF.R.U32.HI R3, RZ, 0x1f, R0 ;  /* 0x0000001fff037819 */ /* 0x000fe40000011600 */
[----:B------:R-:W-:Y:S02]  /*0ee0*/  ULOP3.LUT UR8, UR4, 0x1e, URZ, 0xc0, !UPT ;  /* 0x0000001e04087892 */ /* 0x000fe4000f8ec03f */
[----:B------:R-:W-:Y:S01]  /*0ef0*/  LEA.HI.SX32 R152, R0, R3, 0x1b ;  /* 0x0000000300987211 */ /* 0x000fe200078fdaff */
[----:B------:R-:W-:Y:S02]  /*0f00*/  UIMAD.WIDE.U32 UR4, UR10, UR5, URZ ;  /* 0x000000050a0472a5 */ /* 0x000fe4000f8e003f */
[----:B------:R-:W-:Y:S02]  /*0f10*/  UIADD3 UR8, UR7, -UR8, URZ ;  /* 0x8000000807087290 */ /* 0x000fe4000fffe03f */
[----:B------:R-:W-:-:S02]  /*0f20*/  @UP1 USHF.R.U32.HI UR11, URZ, UR6, UR5 ;  /* 0x000000063f0b1299 */ /* 0x000fc40008011605 */
[----:B------:R-:W-:Y:S01]  /*0f30*/  ULEA UR8, UR8, UR9, 0xd ;  /* 0x0000000908087291 */ /* 0x000fe2000f8e683f */
[----:B------:R-:W-:Y:S02]  /*0f40*/  @UP2 ULDC.64 UR6, c[0x0][0xdb8] ;  /* 0x00036e0000062ab9 */ /* 0x000fe40000000a00 */
[----:B------:R-:W-:Y:S02]  /*0f50*/  UIMAD.WIDE.U32 UR4, UR11, UR6, URZ ;  /* 0x000000060b0472a5 */ /* 0x000fe4000f8e003f */
[----:B------:R-:W-:Y:S01]  /*0f60*/  IMAD.U32 R216, RZ, RZ, UR11 ;  /* 0x0000000bffd87e24 */ /* 0x000fe2000f8e00ff */
[----:B------:R-:W-:Y:S01]  /*0f70*/  USHF.R.U32.HI UR8, URZ, 0x4, UR8 ;  /* 0x000000043f087899 */ /* 0x000fe20008011608 */
[----:B------:R-:W-:Y:S01]  /*0f80*/  UMOV UR36, UR11 ;  /* 0x0000000b00247c82 */ /* 0x000fe20008000000 */
[----:B------:R-:W-:Y:S02]  /*0f90*/  @UP2 USHF.R.U32.HI UR36, URZ, UR7, UR5 ;  /* 0x000000073f242299 */ /* 0x000fe40008011605 */
[----:B------:R-:W-:Y:S01]  /*0fa0*/  UMOV UR4, UR10 ;  /* 0x0000000a00047c82 */ /* 0x000fe20008000000 */
[----:B------:R-:W-:Y:S01]  /*0fb0*/  ULOP3.LUT UR37, UR8, 0x3fff, URZ, 0xc0, !UPT ;  /* 0x00003fff08257892 */ /* 0x000fe2000f8ec03f */
[----:B------:R-:W-:Y:S01]  /*0fc0*/  MOV R215, UR4 ;  /* 0x0000000400d77c02 */ /* 0x000fe20008000f00 */
[----:B------:R-:W-:Y:S10]  /*0fd0*/  @!P0 BRA `(.L_x_9) ;  /* 0x0000000000408947 */ /* 0x000ff40003800000 */
[----:B------:R-:W-:Y:S01]  /*0fe0*/  MOV R0, 0x0 ;  /* 0x0000000000007802 */ /* 0x000fe20000000f00 */
[----:B------:R-:W-:Y:S01]  /*0ff0*/  ULDC.64 UR4, c[0x4][0xa8] ;  /* 0x01002a0000047ab9 */ /* 0x000fe20000000a00 */
[----:B------:R-:W-:Y:S01]  /*1000*/  ULDC.64 UR6, c[0x4][0x20] ;  /* 0x0100080000067ab9 */ /* 0x000fe20000000a00 */
[----:B------:R-:W-:Y:S01]  /*1010*/  IMAD.U32 R4, RZ, RZ, UR4 ;  /* 0x00000004ff047e24 */ /* 0x000fe2000f8e00ff */
[----:B------:R1:W2:Y:S01]  /*1020*/  LDC.64 R2, c[0x4][R0] ;  /* 0x0100000000027b82 */ /* 0x0002a20000000a00 */
[----:B------:R-:W-:Y:S01]  /*1030*/  IMAD.U32 R5, RZ, RZ, UR5 ;  /* 0x00000005ff057e24 */ /* 0x000fe2000f8e00ff */
[----:B------:R-:W-:Y:S01]  /*1040*/  ULDC.64 UR4, c[0x4][0xb0] ;  /* 0x01002c0000047ab9 */ /* 0x000fe20000000a00 */
[----:B------:R-:W-:Y:S01]  /*1050*/  IMAD.U32 R10, RZ, RZ, UR6 ;  /* 0x00000006ff0a7e24 */ /* 0x000fe2000f8e00ff */
[----:B------:R-:W-:Y:S01]  /*1060*/  MOV R6, UR4 ;  /* 0x0000000400067c02 */ /* 0x000fe20008000f00 */
[----:B------:R-:W-:Y:S01]  /*1070*/  IMAD.U32 R7, RZ, RZ, UR5 ;  /* 0x00000005ff077e24 */ /* 0x000fe2000f8e00ff */
[----:B------:R-:W-:Y:S01]  /*1080*/  MOV R11, UR7 ;  /* 0x00000007000b7c02 */ /* 0x000fe20008000f00 */
[----:B------:R-:W-:Y:S01]  /*1090*/  IMAD.MOV.U32 R8, RZ, RZ, 0x70 ;  /* 0x00000070ff087424 */ /* 0x000fe200078e00ff */
[----:B------:R-:W-:Y:S01]  /*10a0*/  MOV R13, RZ ;  /* 0x000000ff000d7202 */ /* 0x000fe20000000f00 */
[----:B-1----:R-:W-:-:S07]  /*10b0*/  IMAD.MOV.U32 R12, RZ, RZ, 0x1 ;  /* 0x00000001ff0c7424 */ /* 0x002fce00078e00ff */
[----:B------:R-:W-:-:S07]  /*10c0*/  LEPC R20, `(.L_x_9) ;  /* 0x000000001014794e */ /* 0x000fce0000000000 */
[----:B--2---:R-:W-:Y:S05]  /*10d0*/  CALL.ABS.NOINC R2 ;  /* 0x0000000002007343 */ /* 0x004fea0003c00000 */
.L_x_9:
[----:B------:R-:W-:Y:S02]  /*10e0*/  R2UR UR4, R18 ;  /* 0x00000000120472ca */ /* 0x000fe400000e0000 */
[----:B------:R-:W-:Y:S02]  /*10f0*/  LOP3.LUT R0, R213, 0x1, RZ, 0xc0, !PT ;  /* 0x00000001d5007812 */ /* 0x000fe400078ec0ff */
[----:B------:R-:W-:Y:S02]  /*1100*/  ISETP.NE.AND P0, PT, R23, 0x3, PT ;  /* 0x000000031700780c */ /* 0x000fe40003f05270 */
[----:B------:R-:W-:-:S07]  /*1110*/  SHF.L.U32 R0, R0, 0x1f, RZ ;  /* 0x0000001f00007819 */ /* 0x000fce00000006ff */
[----:B------:R-:W1:Y:S02]  /*1120*/  SYNCS.PHASECHK.TRANS64.TRYWAIT P1, [UR4+0x38800], R0 ;  /* 0x03880000ff0075a7 */ /* 0x000e640008020144 */
[----:B-1----:R-:W-:Y:S05]  /*1130*/  @!P1 BRA `(.L_x_10) ;  /* 0x000000e000ac9947 */ /* 0x002fea0003800000 */
.L_x_90:
[----:B------:R-:W-:Y:S05]  /*1140*/  @!P0 BRA `(.L_x_11) ;  /* 0x0000000000048947 */ /* 0x000fea0003800000 */
[----:B------:R-:W-:Y:S01]  /*1150*/  BPT.TRAP 0x1 ;  /* 0x000000040000795c */ /* 0x000fe20000300000 */
.L_x_11:
[----:B------:R-:W-:Y:S01]  /*1160*/  R2UR UR5, R19 ;  /* 0x00000000130572ca */ /* 0x000fe200000e0000 */
[----:B-1----:R-:W-:Y:S01]  /*1170*/  IMAD.U32 R0, RZ, RZ, UR38 ;  /* 0x00000026ff007e24 */ /* 0x002fe2000f8e00ff */
[----:B------:R-:W-:-:S11]  /*1180*/  R2UR UR4, R18 ;  /* 0x00000000120472ca */ /* 0x000fd600000e0000 */
[----:B------:R-:W-:Y:S02]  /*1190*/  IMAD.U32 R3, RZ, RZ, UR5 ;  /* 0x00000005ff037e24 */ /* 0x000fe4000f8e00ff */
[----:B------:R-:W-:-:S03]  /*11a0*/  LEA R0, R0, UR4, 0x3 ;  /* 0x0000000400007c11 */ /* 0x000fc6000f8e18ff */
[----:B------:R-:W-:-:S04]  /*11b0*/  SHF.L.U32 R3, R3, 0x1f, RZ ;  /* 0x0000001f03037819 */ /* 0x000fc800000006ff */
[----:B------:R1:W2:Y:S01]  /*11c0*/  SYNCS.PHASECHK.TRANS64.TRYWAIT P2, [R0+URZ+0x38830], R3 ;  /* 0x03883003000075a7 */ /* 0x0002a2000804017f */
[----:B------:R-:W-:Y:S05]  /*11d0*/  @!P0 BRA `(.L_x_12) ;  /* 0x0000000000048947 */ /* 0x000fea0003800000 */
[----:B------:R-:W-:Y:S01]  /*11e0*/  BPT.TRAP 0x1 ;  /* 0x000000040000795c */ /* 0x000fe20000300000 */
.L_x_12:
[----:B------:R-:W3:Y:S01]  /*11f0*/  S2R R2, SR_TID.X ;  /* 0x0000000000027919 */ /* 0x000ee20000002100 */
[----:B------:R-:W-:Y:S02]  /*1200*/  MOV R151, RZ ;  /* 0x000000ff00977202 */ /* 0x000fe40000000f00 */
[----:B---3--:R-:W-:-:S04]  /*1210*/  LOP3.LUT R2, R2, 0x7f, RZ, 0xc0, !PT ;  /* 0x0000007f02027812 */ /* 0x008fc800078ec0ff */
[----:B------:R-:W-:Y:S01]  /*1220*/  ISETP.NE.AND P1, PT, R2, RZ, PT ;  /* 0x000000ff0200720c */ /* 0x000fe20003f25270 */
[----:B--2---:R-:W-:-:S12]  /*1230*/  @P2 BRA `(.L_x_13) ;  /* 0x0000000000082947 */ /* 0x004fd80003800000 */
[----:B------:R-:W2:Y:S02]  /*1240*/  SYNCS.PHASECHK.TRANS64.TRYWAIT P2, [R0+URZ+0x38830], R3 ;  /* 0x03883003000075a7 */ /* 0x000ea4000804017f */
[----:B--2---:R-:W-:Y:S05]  /*1250*/  @!P2 BRA `(.L_x_14) ;  /* 0x000000e00080a947 */ /* 0x004fea0003800000 */
.L_x_13:
[----:B------:R-:W-:Y:S05]  /*1260*/  WARPSYNC.ALL ;  /* 0x0000000000007948 */ /* 0x000fea0003800000 */
[----:B------:R-:W-:Y:S01]  /*1270*/  R2UR UR4, R18 ;  /* 0x00000000120472ca */ /* 0x000fe200000e0000 */
[----:B------:R-:W-:Y:S01]  /*1280*/  ULOP3.LUT UR5, UR37, 0x10000, URZ, 0xfc, !UPT ;  /* 0x0001000025057892 */ /* 0x000fe2000f8efc3f */
[----:B------:R-:W-:Y:S01]  /*1290*/  WARPGROUP.ARRIVE ;  /* 0x00000000000079c5 */ /* 0x000fe20000000000 */
[----:B------:R-:W-:Y:S01]  /*12a0*/  UMOV UR9, 0x40000040 ;  /* 0x4000004000097882 */ /* 0x000fe20000000000 */
[----:B------:R-:W-:Y:S01]  /*12b0*/  UMOV UR11, 0x40000040 ;  /* 0x40000040000b7882 */ /* 0x000fe20000000000 */
[----:B------:R-:W-:Y:S01]  /*12c0*/  UMOV UR21, UR9 ;  /* 0x0000000900157c82 */ /* 0x000fe20008000000 */
[----:B------:R-:W-:Y:S01]  /*12d0*/  MOV R15, UR9 ;  /* 0x00000009000f7c02 */ /* 0x000fe20008000f00 */
[----:B------:R-:W-:Y:S01]  /*12e0*/  UMOV UR13, UR21 ;  /* 0x00000015000d7c82 */ /* 0x000fe20008000000 */
[----:B------:R-:W-:Y:S01]  /*12f0*/  UMOV UR8, UR5 ;  /* 0x0000000500087c82 */ /* 0x000fe20008000000 */
[----:B------:R-:W-:Y:S01]  /*1300*/  UMOV UR15, 0x40000040 ;  /* 0x40000040000f7882 */ /* 0x000fe20000000000 */
[----:B------:R-:W-:Y:S01]  /*1310*/  UMOV UR20, UR8 ;  /* 0x0000000800147c82 */ /* 0x000fe20008000000 */
[----:B------:R-:W-:Y:S01]  /*1320*/  IMAD.U32 R14, RZ, RZ, UR8 ;  /* 0x00000008ff0e7e24 */ /* 0x000fe2000f8e00ff */
[----:B------:R-:W-:Y:S01]  /*1330*/  UMOV UR12, UR20 ;  /* 0x00000014000c7c82 */ /* 0x000fe20008000000 */
[----:B------:R-:W-:Y:S01]  /*1340*/  UIADD3 UR4, UR4, 0x24400, URZ ;  /* 0x0002440004047890 */ /* 0x000fe2000fffe03f */
[----:B------:R-:W-:Y:S01]  /*1350*/  MOV R2, UR38 ;  /* 0x0000002600027c02 */ /* 0x000fe20008000f00 */
[----:B------:R-:W-:Y:S01]  /*1360*/  UMOV UR16, UR20 ;  /* 0x0000001400107c82 */ /* 0x000fe20008000000 */
[----:B------:R-:W-:Y:S01]  /*1370*/  UMOV UR17, UR21 ;  /* 0x0000001500117c82 */ /* 0x000fe20008000000 */
[----:B------:R-:W-:Y:S01]  /*1380*/  USHF.R.U32.HI UR4, URZ, 0x4, UR4 ;  /* 0x000000043f047899 */ /* 0x000fe20008011604 */
[----:B-12---:R-:W-:Y:S01]  /*1390*/  MOV R3, UR36 ;  /* 0x0000002400037c02 */ /* 0x006fe20008000f00 */
[----:B------:R-:W-:Y:S01]  /*13a0*/  UMOV UR19, 0x40000040 ;  /* 0x4000004000137882 */ /* 0x000fe20000000000 */
[----:B------:R-:W-:Y:S01]  /*13b0*/  UMOV UR23, 0x40000040 ;  /* 0x4000004000177882 */ /* 0x000fe20000000000 */
[----:B------:R-:W-:Y:S01]  /*13c0*/  ULOP3.LUT UR4, UR4, 0x3fff, URZ, 0xc0, !UPT ;  /* 0x00003fff04047892 */ /* 0x000fe2000f8ec03f */
[----:B------:R-:W-:Y:S01]  /*13d0*/  P2R R64, PR, RZ, 0x1 ;  /* 0x00000001ff407803 */ /* 0x000fe20000000000 */
[----:B------:R-:W-:Y:S01]  /*13e0*/  UMOV UR27, 0x40000040 ;  /* 0x40000040001b7882 */ /* 0x000fe20000000000 */
[----:B------:R-:W-:Y:S01]  /*13f0*/  UMOV UR31, 0x40000040 ;  /* 0x40000040001f7882 */ /* 0x000fe20000000000 */
[----:B------:R-:W-:Y:S01]  /*1400*/  ULOP3.LUT UR6, UR4, 0x10000, URZ, 0xfc, !UPT ;  /* 0x0001000004067892 */ /* 0x000fe2000f8efc3f */
[----:B------:R-:W-:Y:S01]  /*1410*/  @!P1 VIADD R0, R0, 0x38840 ;  /* 0x0003884000009836 */ /* 0x000fe20000000000 */
[----:B------:R-:W-:Y:S01]  /*1420*/  UMOV UR35, 0x40000040 ;  /* 0x4000004000237882 */ /* 0x000fe20000000000 */
[----:B------:R-:W-:Y:S01]  /*1430*/  UMOV UR43, 0x40000040 ;  /* 0x40000040002b7882 */ /* 0x000fe20000000000 */
[----:B------:R-:W-:Y:S01]  /*1440*/  UIMAD UR4, UR38, 0xa00, UR6 ;  /* 0x00000a00260478a4 */ /* 0x000fe2000f8e0206 */
[--C-:B------:R-:W-:Y:S01]  /*1450*/  IMAD.MOV.U32 R150, RZ, RZ, R151.reuse ;  /* 0x000000ffff967224 */ /* 0x100fe200078e0097 */
[----:B------:R-:W-:Y:S01]  /*1460*/  UMOV UR47, 0x40000040 ;  /* 0x40000040002f7882 */ /* 0x000fe20000000000 */
[----:B------:R-:W-:Y:S01]  /*1470*/  IMAD.U32 R22, RZ, RZ, UR6 ;  /* 0x00000006ff167e24 */ /* 0x000fe2000f8e00ff */
[----:B------:R-:W-:Y:S01]  /*1480*/  UIADD3 UR14, UR4, 0x100, URZ ;  /* 0x00000100040e7890 */ /* 0x000fe2000fffe03f */
[----:B------:R-:W-:Y:S01]  /*1490*/  @!P1 PRMT R0, RZ, 0x654, R0 ;  /* 0x00000654ff009816 */ /* 0x000fe20000000000 */
[----:B------:R-:W-:Y:S01]  /*14a0*/  UIADD3 UR18, UR4, 0x180, URZ ;  /* 0x0000018004127890 */ /* 0x000fe2000fffe03f */
[-C--:B------:R-:W-:Y:S01]  /*14b0*/  MOV R149, R151.reuse ;  /* 0x0000009700957202 */ /* 0x080fe20000000f00 */
[----:B------:R-:W-:Y:S01]  /*14c0*/  UMOV UR10, UR4 ;  /* 0x00000004000a7c82 */ /* 0x000fe20008000000 */
[----:B------:R-:W-:Y:S01]  /*14d0*/  UIADD3 UR6, UR5, 0x2, URZ ;  /* 0x0000000205067890 */ /* 0x000fe2000fffe03f */
[----:B------:R-:W-:Y:S01]  /*14e0*/  HGMMA.64x16x16.F32 R56, gdesc[UR8], RZ, !UPT, gsb0 ;  /* 0x00200000083879f0 */ /* 0x000fe2000c0008ff */
[----:B------:R-:W-:Y:S01]  /*14f0*/  UIADD3 UR10, UR4, 0x80, URZ ;  /* 0x00000080040a7890 */ /* 0x000fe2000fffe03f */
[--C-:B------:R-:W-:Y:S01]  /*1500*/  IMAD.MOV.U32 R148, RZ, RZ, R151.reuse ;  /* 0x000000ffff947224 */ /* 0x100fe200078e0097 */
[----:B------:R-:W-:Y:S01]  /*1510*/  UMOV UR8, UR20 ;  /* 0x0000001400087c82 */ /* 0x000fe20008000000 */
[----:B------:R-:W-:Y:S01]  /*1520*/  UMOV UR9, UR21 ;  /* 0x0000001500097c82 */ /* 0x000fe20008000000 */
[----:B------:R-:W-:Y:S01]  /*1530*/  UMOV UR11, 0x40000040 ;  /* 0x40000040000b7882 */ /* 0x000fe20000000000 */
[----:B------:R-:W-:Y:S01]  /*1540*/  UIADD3 UR7, UR4, 0x2, URZ ;  /* 0x0000000204077890 */ /* 0x000fe2000fffe03f */
[--C-:B------:R-:W-:Y:S01]  /*1550*/  IMAD.MOV.U32 R147, RZ, RZ, R151.reuse ;  /* 0x000000ffff937224 */ /* 0x100fe200078e0097 */
[----:B------:R-:W-:Y:S01]  /*1560*/  UIADD3 UR22, UR4, 0x402, URZ ;  /* 0x0000040204167890 */ /* 0x000fe2000fffe03f */
[-C--:B------:R-:W-:Y:S01]  /*1570*/  MOV R146, R151.reuse ;  /* 0x0000009700927202 */ /* 0x080fe20000000f00 */
[----:B------:R-:W-:Y:S01]  /*1580*/  UIADD3 UR26, UR4, 0x404, URZ ;  /* 0x00000404041a7890 */ /* 0x000fe2000fffe03f */
[--C-:B------:R-:W-:Y:S01]  /*1590*/  IMAD.MOV.U32 R145, RZ, RZ, R151.reuse ;  /* 0x000000ffff917224 */ /* 0x100fe200078e0097 */
        /* <DEDUP_REMOVED lines=10> */
[----:B------:R-:W-:Y:S01]  /*1640*/  UMOV UR51, 0x40000040 ;  /* 0x4000004000337882 */ /* 0x000fe20000000000 */
[----:B------:R-:W-:Y:S01]  /*1650*/  UIADD3 UR54, UR4, 0x800, URZ ;  /* 0x0000080004367890 */ /* 0x000fe2000fffe03f */
[--C-:B------:R-:W-:Y:S01]  /*1660*/  IMAD.MOV.U32 R139, RZ, RZ, R151.reuse ;  /* 0x000000ffff8b7224 */ /* 0x100fe200078e0097 */
[----:B------:R-:W-:Y:S01]  /*1670*/  UMOV UR55, 0x40000040 ;  /* 0x4000004000377882 */ /* 0x000fe20000000000 */
[----:B------:R-:W-:Y:S01]  /*1680*/  UIADD3 UR58, UR4, 0x802, URZ ;  /* 0x00000802043a7890 */ /* 0x000fe2000fffe03f */
[--C-:B------:R-:W-:Y:S01]  /*1690*/  IMAD.MOV.U32 R138, RZ, RZ, R151.reuse ;  /* 0x000000ffff8a7224 */ /* 0x100fe200078e0097 */
[----:B------:R-:W-:Y:S01]  /*16a0*/  UMOV UR59, 0x40000040 ;  /* 0x40000040003b7882 */ /* 0x000fe20000000000 */
[----:B------:R-:W-:Y:S01]  /*16b0*/  UMOV UR39, 0x40000040 ;  /* 0x4000004000277882 */ /* 0x000fe20000000000 */
[-C--:B------:R-:W-:Y:S01]  /*16c0*/  MOV R137, R151.reuse ;  /* 0x0000009700897202 */ /* 0x080fe20000000f00 */
[--C-:B------:R-:W-:Y:S01]  /*16d0*/  IMAD.MOV.U32 R136, RZ, RZ, R151.reuse ;  /* 0x000000ffff887224 */ /* 0x100fe200078e0097 */
        /* <DEDUP_REMOVED lines=18> */
[----:B------:R-:W-:Y:S01]  /*1800*/  MOV R107, R151 ;  /* 0x00000097006b7202 */ /* 0x000fe20000000f00 */
[----:B------:R-:W-:Y:S01]  /*1810*/  IMAD.MOV.U32 R121, RZ, RZ, R151 ;  /* 0x000000ffff797224 */ /* 0x000fe200078e0097 */
[----:B------:R-:W-:-:S02]  /*1820*/  WARPGROUP.DEPBAR.LE gsb0, 0x0 ;  /* 0x00008000000079c5 */ /* 0x000fc40000010000 */
[----:B------:R-:W-:Y:S01]  /*1830*/  WARPGROUP.ARRIVE ;  /* 0x00000000000079c5 */ /* 0x000fe20000000000 */
[--C-:B------:R-:W-:Y:S01]  /*1840*/  IMAD.MOV.U32 R120, RZ, RZ, R151.reuse ;  /* 0x000000ffff787224 */ /* 0x100fe200078e0097 */
[-C--:B------:R-:W-:Y:S01]  /*1850*/  MOV R104, R151.reuse ;  /* 0x0000009700687202 */ /* 0x080fe20000000f00 */
[--C-:B------:R-:W-:Y:S01]  /*1860*/  IMAD.MOV.U32 R118, RZ, RZ, R151.reuse ;  /* 0x000000ffff767224 */ /* 0x100fe200078e0097 */
[-C--:B------:R-:W-:Y:S01]  /*1870*/  MOV R98, R151.reuse ;  /* 0x0000009700627202 */ /* 0x080fe20000000f00 */
[--C-:B------:R-:W-:Y:S01]  /*1880*/  IMAD.MOV.U32 R117, RZ, RZ, R151.reuse ;  /* 0x000000ffff757224 */ /* 0x100fe200078e0097 */
[----:B------:R-:W-:Y:S01]  /*1890*/  HGMMA.64x16x16.F32 R48, gdesc[UR8], RZ, !UPT, gsb0 ;  /* 0x00200000083079f0 */ /* 0x000fe2000c0008ff */
[----:B------:R-:W-:Y:S01]  /*18a0*/  UIADD3 UR10, UR4, 0x200, URZ ;  /* 0x00000200040a7890 */ /* 0x000fe2000fffe03f */
[--C-:B------:R-:W-:Y:S01]  /*18b0*/  IMAD.MOV.U32 R115, RZ, RZ, R151.reuse ;  /* 0x000000ffff737224 */ /* 0x100fe200078e0097 */
[----:B------:R-:W-:Y:S01]  /*18c0*/  UMOV UR8, UR20 ;  /* 0x0000001400087c82 */ /* 0x000fe20008000000 */
[----:B------:R-:W-:Y:S01]  /*18d0*/  UMOV UR9, UR21 ;  /* 0x0000001500097c82 */ /* 0x000fe20008000000 */
[----:B------:R-:W-:Y:S01]  /*18e0*/  UMOV UR11, 0x40000040 ;  /* 0x40000040000b7882 */ /* 0x000fe20000000000 */
        /* <DEDUP_REMOVED lines=10> */
[----:B------:R-:W-:-:S02]  /*1990*/  IMAD.MOV.U32 R106, RZ, RZ, R151 ;  /* 0x000000ffff6a7224 */ /* 0x000fc400078e0097 */
[--C-:B------:R-:W-:Y:S02]  /*19a0*/  IMAD.MOV.U32 R105, RZ, RZ, R151.reuse ;  /* 0x000000ffff697224 */ /* 0x100fe400078e0097 */
[--C-:B------:R-:W-:Y:S02]  /*19b0*/  IMAD.MOV.U32 R103, RZ, RZ, R151.reuse ;  /* 0x000000ffff677224 */ /* 0x100fe400078e0097 */
[--C-:B------:R-:W-:Y:S02]  /*19c0*/  IMAD.MOV.U32 R102, RZ, RZ, R151.reuse ;  /* 0x000000ffff667224 */ /* 0x100fe400078e0097 */
[--C-:B------:R-:W-:Y:S02]  /*19d0*/  IMAD.MOV.U32 R100, RZ, RZ, R151.reuse ;  /* 0x000000ffff647224 */ /* 0x100fe400078e0097 */
[--C-:B------:R-:W-:Y:S02]  /*19e0*/  IMAD.MOV.U32 R96, RZ, RZ, R151.reuse ;  /* 0x000000ffff607224 */ /* 0x100fe400078e0097 */
        /* <DEDUP_REMOVED lines=9> */
[----:B------:R-:W-:Y:S01]  /*1a80*/  IMAD.MOV.U32 R66, RZ, RZ, R151 ;  /* 0x000000ffff427224 */ /* 0x000fe200078e0097 */
[----:B------:R-:W-:Y:S02]  /*1a90*/  WARPGROUP.DEPBAR.LE gsb0, 0x0 ;  /* 0x00008000000079c5 */ /* 0x000fe40000010000 */
[----:B------:R-:W-:-:S06]  /*1aa0*/  WARPGROUP.ARRIVE ;  /* 0x00000000000079c5 */ /* 0x000fcc0000000000 */
[----:B------:R-:W-:Y:S01]  /*1ab0*/  HGMMA.64x16x16.F32 R40, gdesc[UR12], RZ, !UPT, gsb0 ;  /* 0x002000000c2879f0 */ /* 0x000fe2000c0008ff */
[----:B------:R-:W-:Y:S01]  /*1ac0*/  UMOV UR12, UR6 ;  /* 0x00000006000c7c82 */ /* 0x000fe20008000000 */
[----:B------:R-:W-:Y:S01]  /*1ad0*/  UMOV UR13, 0x40000040 ;  /* 0x40000040000d7882 */ /* 0x000fe20000000000 */
[----:B------:R-:W-:Y:S01]  /*1ae0*/  UMOV UR14, UR7 ;  /* 0x00000007000e7c82 */ /* 0x000fe20008000000 */
[----:B------:R-:W-:Y:S01]  /*1af0*/  UMOV UR15, 0x40000040 ;  /* 0x40000040000f7882 */ /* 0x000fe20000000000 */
[----:B------:R-:W-:Y:S01]  /*1b00*/  UMOV UR20, UR12 ;  /* 0x0000000c00147c82 */ /* 0x000fe20008000000 */
[----:B------:R-:W-:Y:S01]  /*1b10*/  UMOV UR21, UR13 ;  /* 0x0000000d00157c82 */ /* 0x000fe20008000000 */
[----:B------:R-:W-:Y:S01]  /*1b20*/  IMAD.U32 R12, RZ, RZ, UR12 ;  /* 0x0000000cff0c7e24 */ /* 0x000fe2000f8e00ff */
[----:B------:R-:W-:Y:S01]  /*1b30*/  UIADD3 UR6, UR5, 0x4, URZ ;  /* 0x0000000405067890 */ /* 0x000fe2000fffe03f */
[----:B------:R-:W-:Y:S01]  /*1b40*/  IMAD.U32 R13, RZ, RZ, UR13 ;  /* 0x0000000dff0d7e24 */ /* 0x000fe2000f8e00ff */
[----:B------:R-:W-:Y:S01]  /*1b50*/  UIADD3 UR7, UR4, 0x4, URZ ;  /* 0x0000000404077890 */ /* 0x000fe2000fffe03f */
[----:B------:R-:W-:-:S02]  /*1b60*/  WARPGROUP.DEPBAR.LE gsb0, 0x0 ;  /* 0x00008000000079c5 */ /* 0x000fc40000010000 */
[----:B------:R-:W-:-:S06]  /*1b70*/  WARPGROUP.ARRIVE ;  /* 0x00000000000079c5 */ /* 0x000fcc0000000000 */
[----:B------:R-:W-:Y:S01]  /*1b80*/  HGMMA.64x16x16.F32 R32, gdesc[UR16], RZ, !UPT, gsb0 ;  /* 0x00200000102079f0 */ /* 0x000fe2000c0008ff */
[----:B------:R-:W-:Y:S01]  /*1b90*/  UIADD3 UR18, UR4, 0x182, URZ ;  /* 0x0000018204127890 */ /* 0x000fe2000fffe03f */
[----:B------:R-:W-:Y:S01]  /*1ba0*/  UMOV UR16, UR20 ;  /* 0x0000001400107c82 */ /* 0x000fe20008000000 */
[----:B------:R-:W-:Y:S01]  /*1bb0*/  UMOV UR17, UR21 ;  /* 0x0000001500117c82 */ /* 0x000fe20008000000 */
[----:B------:R-:W-:Y:S01]  /*1bc0*/  UMOV UR19, 0x40000040 ;  /* 0x4000004000137882 */ /* 0x000fe20000000000 */
[----:B------:R-:W-:Y:S02]  /*1bd0*/  WARPGROUP.DEPBAR.LE gsb0, 0x0 ;  /* 0x00008000000079c5 */ /* 0x000fe40000010000 */
        /* <DEDUP_REMOVED lines=8> */
[----:B------:R-:W-:Y:S01]  /*1c60*/  HGMMA.64x16x16.F32 R56, gdesc[UR12], R56, gsb0 ;  /* 0x002000000c3879f0 */ /* 0x000fe20008000838 */
        /* <DEDUP_REMOVED lines=14> */
[----:B------:R-:W-:Y:S01]  /*1d50*/  UMOV UR12, UR6 ;  /* 0x00000006000c7c82 */ /* 0x000fe20008000000 */
[----:B------:R-:W-:Y:S01]  /*1d60*/  UMOV UR13, 0x40000040 ;  /* 0x40000040000d7882 */ /* 0x000fe20000000000 */
[----:B------:R-:W-:Y:S01]  /*1d70*/  UMOV UR14, UR7 ;  /* 0x00000007000e7c82 */ /* 0x000fe20008000000 */
[----:B------:R-:W-:Y:S01]  /*1d80*/  UMOV UR15, 0x40000040 ;  /* 0x40000040000f7882 */ /* 0x000fe20000000000 */
[----:B------:R-:W-:Y:S01]  /*1d90*/  UMOV UR20, UR12 ;  /* 0x0000000c00147c82 */ /* 0x000fe20008000000 */
[----:B------:R-:W-:Y:S01]  /*1da0*/  UMOV UR21, UR13 ;  /* 0x0000000d00157c82 */ /* 0x000fe20008000000 */
[----:B------:R-:W-:Y:S01]  /*1db0*/  MOV R10, UR12 ;  /* 0x0000000c000a7c02 */ /* 0x000fe20008000f00 */
[----:B------:R-:W-:Y:S01]  /*1dc0*/  IMAD.U32 R11, RZ, RZ, UR13 ;  /* 0x0000000dff0b7e24 */ /* 0x000fe2000f8e00ff */
[----:B------:R-:W-:Y:S02]  /*1dd0*/  UIADD3 UR6, UR5, 0x6, URZ ;  /* 0x0000000605067890 */ /* 0x000fe4000fffe03f */
[----:B------:R-:W-:Y:S01]  /*1de0*/  UIADD3 UR7, UR4, 0x6, URZ ;  /* 0x0000000604077890 */ /* 0x000fe2000fffe03f */
[----:B------:R-:W-:-:S02]  /*1df0*/  WARPGROUP.DEPBAR.LE gsb0, 0x0 ;  /* 0x00008000000079c5 */ /* 0x000fc40000010000 */
        /* <DEDUP_REMOVED lines=36> */
[----:B------:R-:W-:Y:S01]  /*2040*/  IMAD.U32 R8, RZ, RZ, UR12 ;  /* 0x0000000cff087e24 */ /* 0x000fe2000f8e00ff */
[----:B------:R-:W-:Y:S01]  /*2050*/  MOV R9, UR13 ;  /* 0x0000000d00097c02 */ /* 0x000fe20008000f00 */
        /* <DEDUP_REMOVED lines=49> */
[----:B------:R-:W-:Y:S01]  /*2370*/  UMOV UR16, UR8 ;  /* 0x0000000800107c82 */ /* 0x000fe20008000000 */
[----:B------:R-:W-:Y:S01]  /*2380*/  UMOV UR17, UR9 ;  /* 0x0000000900117c82 */ /* 0x000fe20008000000 */
[----:B------:R-:W-:Y:S02]  /*2390*/  UIADD3 UR6, UR5, 0x402, URZ ;  /* 0x0000040205067890 */ /* 0x000fe4000fffe03f */
[----:B------:R-:W-:Y:S01]  /*23a0*/  UIADD3 UR7, UR5, 0x804, URZ ;  /* 0x0000080405077890 */ /* 0x000fe2000fffe03f */
[----:B------:R-:W-:-:S02]  /*23b0*/  WARPGROUP.DEPBAR.LE gsb0, 0x0 ;  /* 0x00008000000079c5 */ /* 0x000fc40000010000 */
        /* <DEDUP_REMOVED lines=13> */
[----:B------:R-:W-:Y:S01]  /*2490*/  UMOV UR12, UR6 ;  /* 0x00000006000c7c82 */ /* 0x000fe20008000000 */
[----:B------:R-:W-:Y:S01]  /*24a0*/  UMOV UR13, 0x40000040 ;  /* 0x40000040000d7882 */ /* 0x000fe20000000000 */
[----:B------:R-:W-:Y:S01]  /*24b0*/  UMOV UR15, 0x40000040 ;  /* 0x40000040000f7882 */ /* 0x000fe20000000000 */
[----:B------:R-:W-:Y:S01]  /*24c0*/  UMOV UR20, UR12 ;  /* 0x0000000c00147c82 */ /* 0x000fe20008000000 */
[----:B------:R-:W-:Y:S01]  /*24d0*/  UMOV UR21, UR13 ;  /* 0x0000000d00157c82 */ /* 0x000fe20008000000 */
[----:B------:R-:W-:Y:S01]  /*24e0*/  UIADD3 UR6, UR5, 0x404, URZ ;  /* 0x0000040405067890 */ /* 0x000fe2000fffe03f */
        /* <DEDUP_REMOVED lines=10> */
[----:B------:R-:W-:Y:S02]  /*2590*/  UIADD3 UR10, UR4, 0x504, URZ ;  /* 0x00000504040a7890 */ /* 0x000fe4000fffe03f */
        /* <DEDUP_REMOVED lines=29> */
[----:B------:R-:W-:Y:S03]  /*2770*/  HGMMA.64x16x16.F32 R24, gdesc[UR12], R24, gsb0 ;  /* 0x002000000c1879f0 */ /* 0x000fe60008000818 */
        /* <DEDUP_REMOVED lines=105> */
[----:B------:R-:W-:Y:S01]  /*2e10*/  UIADD3 UR6, UR4, 0x704, URZ ;  /* 0x0000070404067890 */ /* 0x000fe2000fffe03f */
        /* <DEDUP_REMOVED lines=11> */
[----:B------:R-:W-:Y:S01]  /*2ed0*/  UIADD3 UR7, UR5, 0x806, URZ ;  /* 0x0000080605077890 */ /* 0x000fe2000fffe03f */
[----:B------:R-:W-:Y:S01]  /*2ee0*/  ULDC UR10, c[0x0][0x9d8] ;  /* 0x00027600000a7ab9 */ /* 0x000fe20000000800 */
[----:B------:R-:W-:-:S02]  /*2ef0*/  WARPGROUP.DEPBAR.LE gsb0, 0x0 ;  /* 0x00008000000079c5 */ /* 0x000fc40000010000 */
        /* <DEDUP_REMOVED lines=21> */
[----:B------:R-:W-:Y:S01]  /*3050*/  UMOV UR44, UR40 ;  /* 0x00000028002c7c82 */ /* 0x000fe20008000000 */
[----:B------:R-:W-:Y:S01]  /*3060*/  UMOV UR45, UR41 ;  /* 0x00000029002d7c82 */ /* 0x000fe20008000000 */
[----:B------:R-:W-:Y:S01]  /*3070*/  UIADD3 UR7, UR4, 0x706, URZ ;  /* 0x0000070604077890 */ /* 0x000fe2000fffe03f */
[----:B------:R-:W-:-:S02]  /*3080*/  WARPGROUP.DEPBAR.LE gsb0, 0x0 ;  /* 0x00008000000079c5 */ /* 0x000fc40000010000 */
[----:B------:R-:W-:-:S06]  /*3090*/  WARPGROUP.ARRIVE ;  /* 0x00000000000079c5 */ /* 0x000fcc0000000000 */
[----:B------:R-:W-:Y:S01]  /*30a0*/  HGMMA.64x16x16.F32 R32, gdesc[UR32], R32, gsb0 ;  /* 0x00200000202079f0 */ /* 0x000fe20008000820 */
[----:B------:R-:W-:Y:S01]  /*30b0*/  UMOV UR34, UR6 ;  /* 0x0000000600227c82 */ /* 0x000fe20008000000 */
[----:B------:R-:W-:Y:S01]  /*30c0*/  UMOV UR35, 0x40000040 ;  /* 0x4000004000237882 */ /* 0x000fe20000000000 */
[----:B------:R-:W-:Y:S01]  /*30d0*/  UIADD3 UR6, UR5, 0xc00, URZ ;  /* 0x00000c0005067890 */ /* 0x000fe2000fffe03f */
        /* <DEDUP_REMOVED lines=83> */
[----:B------:R-:W-:Y:S01]  /*3610*/  UIADD3 UR6, UR4, 0x804, URZ ;  /* 0x0000080404067890 */ /* 0x000fe2000fffe03f */
[----:B------:R-:W-:Y:S01]  /*3620*/  UMOV UR36, UR52 ;  /* 0x0000003400247c82 */ /* 0x000fe20008000000 */
[----:B------:R-:W-:Y:S01]  /*3630*/  UMOV UR37, UR53 ;  /* 0x0000003500257c82 */ /* 0x000fe20008000000 */
[----:B------:R-:W-:Y:S01]  /*3640*/  UMOV UR56, UR52 ;  /* 0x0000003400387c82 */ /* 0x000fe20008000000 */
[----:B------:R-:W-:-:S03]  /*3650*/  UMOV UR57, UR53 ;  /* 0x0000003500397c82 */ /* 0x000fc60008000000 */
[----:B------:R-:W-:Y:S01]  /*3660*/  UMOV UR38, UR6 ;  /* 0x0000000600267c82 */ /* 0x000fe20008000000 */
[----:B------:R-:W-:Y:S01]  /*3670*/  UIADD3 UR6, UR4, 0x984, URZ ;  /* 0x0000098404067890 */ /* 0x000fe2000fffe03f */
        /* <DEDUP_REMOVED lines=17> */
[----:B------:R-:W-:Y:S02]  /*3790*/  R2UR UR36, R3 ;  /* 0x00000000032472ca */ /* 0x000fe400000e0000 */
[----:B------:R-:W-:Y:S02]  /*37a0*/  IADD3 R3, R220, R65, RZ ;  /* 0x00000041dc037210 */ /* 0x000fe40007ffe0ff */
[----:B------:R-:W-:-:S03]  /*37b0*/  R2UR UR38, R2 ;  /* 0x00000000022672ca */ /* 0x000fc600000e0000 */
[----:B------:R-:W-:-:S05]  /*37c0*/  IMAD R3, R152, -0x50, R3 ;  /* 0xffffffb098037824 */ /* 0x000fca00078e0203 */
[C---:B------:R-:W-:Y:S02]  /*37d0*/  ISETP.GT.AND P6, PT, R3.reuse, RZ, PT ;  /* 0x000000ff0300720c */ /* 0x040fe40003fc4270 */
[C---:B------:R-:W-:Y:S02]  /*37e0*/  ISETP.GT.AND P5, PT, R3.reuse, 0x1, PT ;  /* 0x000000010300780c */ /* 0x040fe40003fa4270 */
[C---:B------:R-:W-:Y:S02]  /*37f0*/  ISETP.GT.AND P4, PT, R3.reuse, 0x8, PT ;  /* 0x000000080300780c */ /* 0x040fe40003f84270 */
[C---:B------:R-:W-:Y:S02]  /*3800*/  ISETP.GT.AND P2, PT, R3.reuse, 0x9, PT ;  /* 0x000000090300780c */ /* 0x040fe40003f44270 */
[----:B------:R-:W-:Y:S01]  /*3810*/  ISETP.GT.AND P3, PT, R3, 0x10, PT ;  /* 0x000000100300780c */ /* 0x000fe20003f64270 */
        /* <DEDUP_REMOVED lines=10> */
[----:B------:R-:W-:Y:S01]  /*38c0*/  UMOV UR5, UR15 ;  /* 0x0000000f00057c82 */ /* 0x000fe20008000000 */
[----:B------:R-:W-:Y:S01]  /*38d0*/  IMAD.U32 R7, RZ, RZ, UR57 ;  /* 0x00000039ff077e24 */ /* 0x000fe2000f8e00ff */
[----:B------:R-:W-:Y:S01]  /*38e0*/  UMOV UR7, 0x40000040 ;  /* 0x4000004000077882 */ /* 0x000fe20000000000 */
        /* <DEDUP_REMOVED lines=17> */
[----:B------:R-:W-:Y:S01]  /*3a00*/  WARPGROUP.ARRIVE ;  /* 0x00000000000079c5 */ /* 0x000fe20000000000 */
[----:B------:R-:W-:Y:S01]  /*3a10*/  FMUL.FTZ R56, R56, UR10 ;  /* 0x0000000a38387c20 */ /* 0x000fe20008410000 */
[----:B------:R-:W-:Y:S01]  /*3a20*/  FMUL.FTZ R57, R57, UR10 ;  /* 0x0000000a39397c20 */ /* 0x000fe20008410000 */
[----:B------:R-:W-:Y:S01]  /*3a30*/  FMUL.FTZ R60, R60, UR10 ;  /* 0x0000000a3c3c7c20 */ /* 0x000fe20008410000 */
[----:B------:R-:W-:Y:S01]  /*3a40*/  FMUL.FTZ R61, R61, UR10 ;  /* 0x0000000a3d3d7c20 */ /* 0x000fe20008410000 */
[----:B------:R-:W-:Y:S01]  /*3a50*/  FMUL.FTZ R58, R58, UR10 ;  /* 0x0000000a3a3a7c20 */ /* 0x000fe20008410000 */
[----:B------:R-:W-:Y:S01]  /*3a60*/  HGMMA.64x16x16.F32 R48, gdesc[UR56], R48, gsb0 ;  /* 0x00200000383079f0 */ /* 0x000fe20008000830 */
[----:B------:R-:W-:Y:S01]  /*3a70*/  UIADD3 UR58, UR4, 0x886, URZ ;  /* 0x00000886043a7890 */ /* 0x000fe2000fffe03f */
[----:B------:R-:W1:Y:S01]  /*3a80*/  MUFU.TANH R56, R56 ;  /* 0x0000003800387308 */ /* 0x000e620000002400 */
[----:B------:R-:W-:Y:S01]  /*3a90*/  UMOV UR56, UR14 ;  /* 0x0000000e00387c82 */ /* 0x000fe20008000000 */
[----:B------:R-:W-:Y:S01]  /*3aa0*/  UMOV UR57, UR15 ;  /* 0x0000000f00397c82 */ /* 0x000fe20008000000 */
[----:B------:R-:W-:Y:S01]  /*3ab0*/  UMOV UR59, 0x40000040 ;  /* 0x40000040003b7882 */ /* 0x000fe20000000000 */
[----:B------:R-:W-:Y:S01]  /*3ac0*/  FMUL.FTZ R59, R59, UR10 ;  /* 0x0000000a3b3b7c20 */ /* 0x000fe20008410000 */
[----:B------:R-:W-:Y:S01]  /*3ad0*/  FMUL.FTZ R62, R62, UR10 ;  /* 0x0000000a3e3e7c20 */ /* 0x000fe20008410000 */
[----:B------:R-:W-:-:S02]  /*3ae0*/  FMUL.FTZ R63, R63, UR10 ;  /* 0x0000000a3f3f7c20 */ /* 0x000fc40008410000 */
[----:B------:R-:W2:Y:S08]  /*3af0*/  MUFU.TANH R57, R57 ;  /* 0x0000003900397308 */ /* 0x000eb00000002400 */
[----:B------:R-:W3:Y:S01]  /*3b00*/  MUFU.TANH R60, R60 ;  /* 0x0000003c003c7308 */ /* 0x000ee20000002400 */
[----:B-1----:R-:W-:Y:S02]  /*3b10*/  FSEL R67, R56, -INF , P6 ;  /* 0xff80000038437808 */ /* 0x002fe40003000000 */
[----:B------:R-:W-:-:S05]  /*3b20*/  MOV R56, R151 ;  /* 0x0000009700387202 */ /* 0x000fca0000000f00 */
[----:B------:R-:W1:Y:S01]  /*3b30*/  MUFU.TANH R61, R61 ;  /* 0x0000003d003d7308 */ /* 0x000e620000002400 */
[----:B--2---:R-:W-:-:S04]  /*3b40*/  FSEL R57, R57, -INF , P5 ;  /* 0xff80000039397808 */ /* 0x004fc80002800000 */
[----:B------:R-:W-:-:S03]  /*3b50*/  FMNMX.FTZ R2, R67, R57, !PT ;  /* 0x0000003943027209 */ /* 0x000fc60007810000 */
[----:B------:R-:W2:Y:S01]  /*3b60*/  MUFU.TANH R58, R58 ;  /* 0x0000003a003a7308 */ /* 0x000ea20000002400 */
[----:B---3--:R-:W-:Y:S01]  /*3b70*/  FSEL R71, R60, -INF , P4 ;  /* 0xff8000003c477808 */ /* 0x008fe20002000000 */
[----:B------:R-:W-:-:S03]  /*3b80*/  IMAD.MOV.U32 R60, RZ, RZ, R151 ;  /* 0x000000ffff3c7224 */ /* 0x000fc600078e0097 */
[----:B------:R-:W-:-:S03]  /*3b90*/  FMNMX.FTZ R2, R71, R2, !PT ;  /* 0x0000000247027209 */ /* 0x000fc60007810000 */
[----:B------:R-:W3:Y:S01]  /*3ba0*/  MUFU.TANH R59, R59 ;  /* 0x0000003b003b7308 */ /* 0x000ee20000002400 */
[----:B-1----:R-:W-:-:S04]  /*3bb0*/  FSEL R61, R61, -INF , P2 ;  /* 0xff8000003d3d7808 */ /* 0x002fc80001000000 */
[----:B------:R-:W-:-:S03]  /*3bc0*/  FMNMX.FTZ R2, R61, R2, !PT ;  /* 0x000000023d027209 */ /* 0x000fc60007810000 */
[----:B------:R-:W1:Y:S01]  /*3bd0*/  MUFU.TANH R62, R62 ;  /* 0x0000003e003e7308 */ /* 0x000e620000002400 */
[----:B--2---:R-:W-:Y:S01]  /*3be0*/  FSEL R21, R58, -INF , P6 ;  /* 0xff8000003a157808 */ /* 0x004fe20003000000 */
        /* <DEDUP_REMOVED lines=9> */
[----:B------:R-:W2:Y:S01]  /*3c80*/  MUFU.TANH R48, R48 ;  /* 0x0000003000307308 */ /* 0x000ea20000002400 */
[----:B------:R-:W-:Y:S01]  /*3c90*/  UMOV UR56, UR14 ;  /* 0x0000000e00387c82 */ /* 0x000fe20008000000 */
[----:B------:R-:W-:Y:S01]  /*3ca0*/  UMOV UR57, UR15 ;  /* 0x0000000f00397c82 */ /* 0x000fe20008000000 */
[----:B------:R-:W-:Y:S01]  /*3cb0*/  UMOV UR59, 0x40000040 ;  /* 0x40000040003b7882 */ /* 0x000fe20000000000 */
[----:B------:R-:W-:Y:S01]  /*3cc0*/  UMOV UR4, UR14 ;  /* 0x0000000e00047c82 */ /* 0x000fe20008000000 */
[----:B------:R-:W-:Y:S01]  /*3cd0*/  FMUL.FTZ R51, R51, UR10 ;  /* 0x0000000a33337c20 */ /* 0x000fe20008410000 */
[----:B------:R-:W-:Y:S01]  /*3ce0*/  FMUL.FTZ R54, R54, UR10 ;  /* 0x0000000a36367c20 */ /* 0x000fe20008410000 */
[----:B------:R-:W-:Y:S01]  /*3cf0*/  ISETP.GT.AND P6, PT, R3, 0x11, PT ;  /* 0x000000110300780c */ /* 0x000fe20003fc4270 */
[----:B------:R-:W4:Y:S01]  /*3d00*/  MUFU.TANH R49, R49 ;  /* 0x0000003100317308 */ /* 0x000f220000002400 */
[----:B---3--:R-:W-:Y:S01]  /*3d10*/  FSEL R59, R59, -INF , P5 ;  /* 0xff8000003b3b7808 */ /* 0x008fe20002800000 */
[----:B------:R-:W-:Y:S01]  /*3d20*/  FMUL.FTZ R55, R55, UR10 ;  /* 0x0000000a37377c20 */ /* 0x000fe20008410000 */
[----:B------:R-:W-:Y:S01]  /*3d30*/  ISETP.GT.AND P5, PT, R3, 0x18, PT ;  /* 0x000000180300780c */ /* 0x000fe20003fa4270 */
[----:B------:R-:W-:Y:S01]  /*3d40*/  IMAD.MOV.U32 R58, RZ, RZ, R151 ;  /* 0x000000ffff3a7224 */ /* 0x000fe200078e0097 */
[----:B-1----:R-:W-:-:S02]  /*3d50*/  FSEL R69, R62, -INF , P4 ;  /* 0xff8000003e457808 */ /* 0x002fc40002000000 */
[----:B------:R-:W-:Y:S01]  /*3d60*/  ISETP.GT.AND P4, PT, R3, 0x19, PT ;  /* 0x000000190300780c */ /* 0x000fe20003f84270 */
[----:B------:R-:W1:Y:S01]  /*3d70*/  MUFU.TANH R52, R52 ;  /* 0x0000003400347308 */ /* 0x000e620000002400 */
[----:B--2---:R-:W-:Y:S01]  /*3d80*/  FSEL R75, R48, -INF , P3 ;  /* 0xff800000304b7808 */ /* 0x004fe20001800000 */
[----:B------:R-:W-:Y:S01]  /*3d90*/  IMAD.MOV.U32 R48, RZ, RZ, R151 ;  /* 0x000000ffff307224 */ /* 0x000fe200078e0097 */
[----:B------:R-:W-:Y:S02]  /*3da0*/  MOV R62, R151 ;  /* 0x00000097003e7202 */ /* 0x000fe40000000f00 */
[----:B------:R-:W-:-:S03]  /*3db0*/  FMNMX.FTZ R2, R75, R2, !PT ;  /* 0x000000024b027209 */ /* 0x000fc60007810000 */
[----:B------:R-:W2:Y:S01]  /*3dc0*/  MUFU.TANH R63, R63 ;  /* 0x0000003f003f7308 */ /* 0x000ea20000002400 */
[----:B----4-:R-:W-:-:S04]  /*3dd0*/  FSEL R49, R49, -INF , P6 ;  /* 0xff80000031317808 */ /* 0x010fc80003000000 */
[----:B------:R-:W-:-:S03]  /*3de0*/  FMNMX.FTZ R2, R49, R2, !PT ;  /* 0x0000000231027209 */ /* 0x000fc60007810000 */
[----:B------:R-:W3:Y:S01]  /*3df0*/  MUFU.TANH R53, R53 ;  /* 0x0000003500357308 */ /* 0x000ee20000002400 */
[----:B-1----:R-:W-:Y:S01]  /*3e00*/  FSEL R79, R52, -INF , P5 ;  /* 0xff800000344f7808 */ /* 0x002fe20002800000 */
[----:B------:R-:W-:-:S03]  /*3e10*/  IMAD.MOV.U32 R52, RZ, RZ, R151 ;  /* 0x000000ffff347224 */ /* 0x000fc600078e0097 */
[----:B------:R-:W-:-:S03]  /*3e20*/  FMNMX.FTZ R2, R79, R2, !PT ;  /* 0x000000024f027209 */ /* 0x000fc60007810000 */
[----:B------:R-:W1:Y:S01]  /*3e30*/  MUFU.TANH R50, R50 ;  /* 0x0000003200327308 */ /* 0x000e620000002400 */
[----:B--2---:R-:W-:Y:S02]  /*3e40*/  FSEL R63, R63, -INF , P2 ;  /* 0xff8000003f3f7808 */ /* 0x004fe40001000000 */
[----:B------:R-:W-:-:S05]  /*3e50*/  ISETP.GT.AND P2, PT, R3, 0x20, PT ;  /* 0x000000200300780c */ /* 0x000fca0003f44270 */
[----:B------:R-:W2:Y:S01]  /*3e60*/  MUFU.TANH R51, R51 ;  /* 0x0000003300337308 */ /* 0x000ea20000002400 */
[----:B---3--:R-:W-:Y:S01]  /*3e70*/  FSEL R53, R53, -INF , P4 ;  /* 0xff80000035357808 */ /* 0x008fe20002000000 */
[----:B------:R-:W-:Y:S02]  /*3e80*/  WARPGROUP.DEPBAR.LE gsb0, 0x0 ;  /* 0x00008000000079c5 */ /* 0x000fe40000010000 */
[----:B------:R-:W-:Y:S01]  /*3e90*/  WARPGROUP.ARRIVE ;  /* 0x00000000000079c5 */ /* 0x000fe20000000000 */
[----:B------:R-:W-:Y:S01]  /*3ea0*/  FMUL.FTZ R40, R40, UR10 ;  /* 0x0000000a28287c20 */ /* 0x000fe20008410000 */
[----:B------:R-:W-:Y:S01]  /*3eb0*/  FMUL.FTZ R41, R41, UR10 ;  /* 0x0000000a29297c20 */ /* 0x000fe20008410000 */
[----:B------:R-:W-:Y:S01]  /*3ec0*/  FMUL.FTZ R44, R44, UR10 ;  /* 0x0000000a2c2c7c20 */ /* 0x000fe20008410000 */
[----:B------:R-:W-:Y:S01]  /*3ed0*/  FMUL.FTZ R45, R45, UR10 ;  /* 0x0000000a2d2d7c20 */ /* 0x000fe20008410000 */
[----:B------:R-:W3:Y:S01]  /*3ee0*/  MUFU.TANH R54, R54 ;  /* 0x0000003600367308 */ /* 0x000ee20000002400 */
[----:B------:R-:W-:Y:S01]  /*3ef0*/  HGMMA.64x16x16.F32 R32, gdesc[UR56], R32, gsb0 ;  /* 0x00200000382079f0 */ /* 0x000fe20008000820 */
[----:B------:R-:W-:Y:S01]  /*3f00*/  FMUL.FTZ R43, R43, UR10 ;  /* 0x0000000a2b2b7c20 */ /* 0x000fe20008410000 */
[----:B------:R-:W-:Y:S01]  /*3f10*/  FMUL.FTZ R42, R42, UR10 ;  /* 0x0000000a2a2a7c20 */ /* 0x000fe20008410000 */
[----:B-1----:R-:W-:Y:S01]  /*3f20*/  FSEL R73, R50, -INF , P3 ;  /* 0xff80000032497808 */ /* 0x002fe20001800000 */
[----:B------:R-:W-:Y:S01]  /*3f30*/  FMUL.FTZ R46, R46, UR10 ;  /* 0x0000000a2e2e7c20 */ /* 0x000fe20008410000 */
[----:B------:R-:W-:Y:S01]  /*3f40*/  ISETP.GT.AND P3, PT, R3, 0x21, PT ;  /* 0x000000210300780c */ /* 0x000fe20003f64270 */
[----:B------:R-:W-:Y:S01]  /*3f50*/  FMUL.FTZ R47, R47, UR10 ;  /* 0x0000000a2f2f7c20 */ /* 0x000fe20008410000 */
[----:B------:R-:W1:Y:S01]  /*3f60*/  MUFU.TANH R40, R40 ;  /* 0x0000002800287308 */ /* 0x000e620000002400 */
[----:B------:R-:W-:-:S02]  /*3f70*/  FMNMX.FTZ R2, R53, R2, !PT ;  /* 0x0000000235027209 */ /* 0x000fc40007810000 */
[----:B--2---:R-:W-:Y:S02]  /*3f80*/  FSEL R51, R51, -INF , P6 ;  /* 0xff80000033337808 */ /* 0x004fe40003000000 */
[C---:B------:R-:W-:Y:S02]  /*3f90*/  ISETP.GT.AND P6, PT, R3.reuse, 0x28, PT ;  /* 0x000000280300780c */ /* 0x040fe40003fc4270 */
[----:B------:R-:W-:Y:S01]  /*3fa0*/  MOV R50, R151 ;  /* 0x0000009700327202 */ /* 0x000fe20000000f00 */
[----:B------:R-:W2:Y:S01]  /*3fb0*/  MUFU.TANH R41, R41 ;  /* 0x0000002900297308 */ /* 0x000ea20000002400 */
[----:B---3--:R-:W-:Y:S01]  /*3fc0*/  FSEL R77, R54, -INF , P5 ;  /* 0xff800000364d7808 */ /* 0x008fe20002800000 */
[----:B------:R-:W-:Y:S01]  /*3fd0*/  IMAD.MOV.U32 R54, RZ, RZ, R151 ;  /* 0x000000ffff367224 */ /* 0x000fe200078e0097 */
[----:B------:R-:W-:-:S05]  /*3fe0*/  ISETP.GT.AND P5, PT, R3, 0x29, PT ;  /* 0x000000290300780c */ /* 0x000fca0003fa4270 */
[----:B------:R-:W3:Y:S01]  /*3ff0*/  MUFU.TANH R44, R44 ;  /* 0x0000002c002c7308 */ /* 0x000ee20000002400 */
[----:B-1----:R-:W-:-:S04]  /*4000*/  FSEL R83, R40, -INF , P2 ;  /* 0xff80000028537808 */ /* 0x002fc80001000000 */
[----:B------:R-:W-:-:S03]  /*4010*/  FMNMX.FTZ R2, R83, R2, !PT ;  /* 0x0000000253027209 */ /* 0x000fc60007810000 */
[----:B------:R-:W1:Y:S01]  /*4020*/  MUFU.TANH R55, R55 ;  /* 0x0000003700377308 */ /* 0x000e620000002400 */
[----:B--2---:R-:W-:-:S04]  /*4030*/  FSEL R41, R41, -INF , P3 ;  /* 0xff80000029297808 */ /* 0x004fc80001800000 */
[----:B------:R-:W-:-:S03]  /*4040*/  FMNMX.FTZ R2, R41, R2, !PT ;  /* 0x0000000229027209 */ /* 0x000fc60007810000 */
[----:B------:R-:W2:Y:S01]  /*4050*/  MUFU.TANH R45, R45 ;  /* 0x0000002d002d7308 */ /* 0x000ea20000002400 */
[----:B---3--:R-:W-:-:S04]  /*4060*/  FSEL R85, R44, -INF , P6 ;  /* 0xff8000002c557808 */ /* 0x008fc80003000000 */
[----:B------:R-:W-:-:S03]  /*4070*/  FMNMX.FTZ R2, R85, R2, !PT ;  /* 0x0000000255027209 */ /* 0x000fc60007810000 */
[----:B------:R-:W3:Y:S01]  /*4080*/  MUFU.TANH R43, R43 ;  /* 0x0000002b002b7308 */ /* 0x000ee20000002400 */
[----:B-1----:R-:W-:Y:S02]  /*4090*/  FSEL R55, R55, -INF , P4 ;  /* 0xff80000037377808 */ /* 0x002fe40002000000 */
[----:B------:R-:W-:Y:S01]  /*40a0*/  ISETP.GT.AND P4, PT, R3, 0x30, PT ;  /* 0x000000300300780c */ /* 0x000fe20003f84270 */
[----:B------:R-:W-:Y:S02]  /*40b0*/  WARPGROUP.DEPBAR.LE gsb0, 0x0 ;  /* 0x00008000000079c5 */ /* 0x000fe40000010000 */
[----:B------:R-:W-:Y:S01]  /*40c0*/  WARPGROUP.ARRIVE ;  /* 0x00000000000079c5 */ /* 0x000fe20000000000 */
[----:B------:R-:W-:Y:S01]  /*40d0*/  FMUL.FTZ R32, R32, UR10 ;  /* 0x0000000a20207c20 */ /* 0x000fe20008410000 */
[----:B------:R-:W-:Y:S01]  /*40e0*/  FMUL.FTZ R33, R33, UR10 ;  /* 0x0000000a21217c20 */ /* 0x000fe20008410000 */
[----:B------:R-:W-:Y:S01]  /*40f0*/  FMUL.FTZ R36, R36, UR10 ;  /* 0x0000000a24247c20 */ /* 0x000fe20008410000 */
[----:B------:R-:W1:Y:S01]  /*4100*/  MUFU.TANH R42, R42 ;  /* 0x0000002a002a7308 */ /* 0x000e620000002400 */
[----:B------:R-:W-:Y:S01]  /*4110*/  FMUL.FTZ R37, R37, UR10 ;  /* 0x0000000a25257c20 */ /* 0x000fe20008410000 */
[----:B------:R-:W-:Y:S01]  /*4120*/  HGMMA.64x16x16.F32 R24, gdesc[UR4], R24, gsb0 ;  /* 0x00200000041879f0 */ /* 0x000fe20008000818 */
[----:B------:R-:W-:Y:S01]  /*4130*/  FMUL.FTZ R34, R34, UR10 ;  /* 0x0000000a22227c20 */ /* 0x000fe20008410000 */
[----:B------:R-:W-:Y:S01]  /*4140*/  FMUL.FTZ R35, R35, UR10 ;  /* 0x0000000a23237c20 */ /* 0x000fe20008410000 */
[----:B--2---:R-:W-:Y:S01]  /*4150*/  FSEL R87, R45, -INF , P5 ;  /* 0xff8000002d577808 */ /* 0x004fe20002800000 */
[----:B------:R-:W-:Y:S01]  /*4160*/  FMUL.FTZ R38, R38, UR10 ;  /* 0x0000000a26267c20 */ /* 0x000fe20008410000 */
[----:B---3--:R-:W-:Y:S01]  /*4170*/  FSEL R43, R43, -INF , P3 ;  /* 0xff8000002b2b7808 */ /* 0x008fe20001800000 */
[----:B------:R-:W2:Y:S01]  /*4180*/  MUFU.TANH R32, R32 ;  /* 0x0000002000207308 */ /* 0x000ea20000002400 */
[----:B------:R-:W-:Y:S01]  /*4190*/  ISETP.GT.AND P3, PT, R3, 0x31, PT ;  /* 0x000000310300780c */ /* 0x000fe20003f64270 */
[----:B------:R-:W-:Y:S01]  /*41a0*/  FMUL.FTZ R39, R39, UR10 ;  /* 0x0000000a27277c20 */ /* 0x000fe20008410000 */
[----:B------:R-:W-:Y:S01]  /*41b0*/  FMNMX.FTZ R2, R87, R2, !PT ;  /* 0x0000000257027209 */ /* 0x000fe20007810000 */
[----:B------:R-:W-:-:S04]  /*41c0*/  ULDC UR4, c[0x0][0x988] ;  /* 0x0002620000047ab9 */ /* 0x000fc80000000800 */
[----:B------:R-:W3:Y:S01]  /*41d0*/  MUFU.TANH R33, R33 ;  /* 0x0000002100217308 */ /* 0x000ee20000002400 */
[----:B-1----:R-:W-:Y:S02]  /*41e0*/  FSEL R81, R42, -INF , P2 ;  /* 0xff8000002a517808 */ /* 0x002fe40001000000 */
[----:B------:R-:W-:-:S05]  /*41f0*/  ISETP.GT.AND P2, PT, R3, 0x38, PT ;  /* 0x000000380300780c */ /* 0x000fca0003f44270 */
[----:B------:R-:W1:Y:S01]  /*4200*/  MUFU.TANH R46, R46 ;  /* 0x0000002e002e7308 */ /* 0x000e620000002400 */
[----:B--2---:R-:W-:-:S04]  /*4210*/  FSEL R89, R32, -INF , P4 ;  /* 0xff80000020597808 */ /* 0x004fc80002000000 */
[----:B------:R-:W-:-:S03]  /*4220*/  FMNMX.FTZ R2, R89, R2, !PT ;  /* 0x0000000259027209 */ /* 0x000fc60007810000 */
[----:B------:R-:W2:Y:S01]  /*4230*/  MUFU.TANH R36, R36 ;  /* 0x0000002400247308 */ /* 0x000ea20000002400 */
[----:B---3--:R-:W-:-:S04]  /*4240*/  FSEL R91, R33, -INF , P3 ;  /* 0xff800000215b7808 */ /* 0x008fc80001800000 */
[----:B------:R-:W-:-:S03]  /*4250*/  FMNMX.FTZ R2, R91, R2, !PT ;  /* 0x000000025b027209 */ /* 0x000fc60007810000 */
[----:B------:R-:W3:Y:S01]  /*4260*/  MUFU.TANH R47, R47 ;  /* 0x0000002f002f7308 */ /* 0x000ee20000002400 */
[----:B-1----:R-:W-:Y:S01]  /*4270*/  FSEL R45, R46, -INF , P6 ;  /* 0xff8000002e2d7808 */ /* 0x002fe20003000000 */
[----:B------:R-:W-:Y:S01]  /*4280*/  IMAD.MOV.U32 R46, RZ, RZ, R151 ;  /* 0x000000ffff2e7224 */ /* 0x000fe200078e0097 */
[----:B------:R-:W-:-:S05]  /*4290*/  ISETP.GT.AND P6, PT, R3, 0x39, PT ;  /* 0x000000390300780c */ /* 0x000fca0003fc4270 */
[----:B------:R-:W1:Y:S01]  /*42a0*/  MUFU.TANH R37, R37 ;  /* 0x0000002500257308 */ /* 0x000e620000002400 */
[----:B--2---:R-:W-:-:S04]  /*42b0*/  FSEL R93, R36, -INF , P2 ;  /* 0xff800000245d7808 */ /* 0x004fc80001000000 */
[----:B------:R-:W-:Y:S01]  /*42c0*/  FMNMX.FTZ R2, R93, R2, !PT ;  /* 0x000000025d027209 */ /* 0x000fe20007810000 */
[----:B------:R-:W-:Y:S02]  /*42d0*/  WARPGROUP.DEPBAR.LE gsb0, 0x0 ;  /* 0x00008000000079c5 */ /* 0x000fe40000010000 */
[----:B------:R-:W-:Y:S01]  /*42e0*/  FMUL.FTZ R24, R24, UR10 ;  /* 0x0000000a18187c20 */ /* 0x000fe20008410000 */
[----:B------:R-:W-:Y:S01]  /*42f0*/  FMUL.FTZ R25, R25, UR10 ;  /* 0x0000000a19197c20 */ /* 0x000fe20008410000 */
[----:B------:R-:W2:Y:S01]  /*4300*/  MUFU.TANH R34, R34 ;  /* 0x0000002200227308 */ /* 0x000ea20000002400 */
[----:B------:R-:W-:Y:S01]  /*4310*/  FMUL.FTZ R28, R28, UR10 ;  /* 0x0000000a1c1c7c20 */ /* 0x000fe20008410000 */
[----:B------:R-:W-:Y:S01]  /*4320*/  FMUL.FTZ R29, R29, UR10 ;  /* 0x0000000a1d1d7c20 */ /* 0x000fe20008410000 */
[----:B---3--:R-:W-:Y:S01]  /*4330*/  FSEL R47, R47, -INF , P5 ;  /* 0xff8000002f2f7808 */ /* 0x008fe20002800000 */
[----:B------:R-:W-:Y:S01]  /*4340*/  FMUL.FTZ R26, R26, UR10 ;  /* 0x0000000a1a1a7c20 */ /* 0x000fe20008410000 */
[----:B------:R-:W-:Y:S01]  /*4350*/  ISETP.GT.AND P5, PT, R3, 0x40, PT ;  /* 0x000000400300780c */ /* 0x000fe20003fa4270 */
[----:B------:R-:W-:Y:S01]  /*4360*/  FMUL.FTZ R27, R27, UR10 ;  /* 0x0000000a1b1b7c20 */ /* 0x000fe20008410000 */
[----:B-1----:R-:W-:Y:S01]  /*4370*/  FSEL R37, R37, -INF , P6 ;  /* 0xff80000025257808 */ /* 0x002fe20003000000 */
[----:B------:R-:W1:Y:S01]  /*4380*/  MUFU.TANH R24, R24 ;  /* 0x0000001800187308 */ /* 0x000e620000002400 */
[----:B------:R-:W-:Y:S01]  /*4390*/  FMUL.FTZ R30, R30, UR10 ;  /* 0x0000000a1e1e7c20 */ /* 0x000fe20008410000 */
[----:B------:R-:W-:Y:S01]  /*43a0*/  FMUL.FTZ R31, R31, UR10 ;  /* 0x0000000a1f1f7c20 */ /* 0x000fe20008410000 */
[----:B------:R-:W-:Y:S01]  /*43b0*/  FMNMX.FTZ R2, R37, R2, !PT ;  /* 0x0000000225027209 */ /* 0x000fe20007810000 */
[----:B------:R3:W-:Y:S04]  /*43c0*/  @!P1 SYNCS.ARRIVE.TRANS64.RED.A1T0 RZ, [R0+URZ], RZ ;  /* 0x000000ff00ff99a7 */ /* 0x0007e8000810043f */
[----:B------:R-:W4:Y:S01]  /*43d0*/  MUFU.TANH R35, R35 ;  /* 0x0000002300237308 */ /* 0x000f220000002400 */
[----:B--2---:R-:W-:-:S02]  /*43e0*/  FSEL R33, R34, -INF , P4 ;  /* 0xff80000022217808 */ /* 0x004fc40002000000 */
[----:B------:R-:W-:-:S05]  /*43f0*/  ISETP.GT.AND P4, PT, R3, 0x41, PT ;  /* 0x000000410300780c */ /* 0x000fca0003f84270 */
[----:B------:R-:W2:Y:S01]  /*4400*/  MUFU.TANH R25, R25 ;  /* 0x0000001900197308 */ /* 0x000ea20000002400 */
[----:B-1----:R-:W-:-:S04]  /*4410*/  FSEL R95, R24, -INF , P5 ;  /* 0xff800000185f7808 */ /* 0x002fc80002800000 */
[----:B------:R-:W-:-:S03]  /*4420*/  FMNMX.FTZ R2, R95, R2, !PT ;  /* 0x000000025f027209 */ /* 0x000fc60007810000 */
[----:B------:R-:W1:Y:S01]  /*4430*/  MUFU.TANH R38, R38 ;  /* 0x0000002600267308 */ /* 0x000e620000002400 */
[----:B----4-:R-:W-:Y:S02]  /*4440*/  FSEL R35, R35, -INF , P3 ;  /* 0xff80000023237808 */ /* 0x010fe40001800000 */
[----:B------:R-:W-:-:S05]  /*4450*/  ISETP.GT.AND P3, PT, R3, 0x48, PT ;  /* 0x000000480300780c */ /* 0x000fca0003f64270 */
[----:B------:R-:W4:Y:S01]  /*4460*/  MUFU.TANH R28, R28 ;  /* 0x0000001c001c7308 */ /* 0x000f220000002400 */
[----:B--2---:R-:W-:-:S04]  /*4470*/  FSEL R97, R25, -INF , P4 ;  /* 0xff80000019617808 */ /* 0x004fc80002000000 */
[----:B------:R-:W-:-:S03]  /*4480*/  FMNMX.FTZ R2, R97, R2, !PT ;  /* 0x0000000261027209 */ /* 0x000fc60007810000 */
[----:B------:R-:W2:Y:S01]  /*4490*/  MUFU.TANH R29, R29 ;  /* 0x0000001d001d7308 */ /* 0x000ea20000002400 */
[----:B-1----:R-:W-:Y:S02]  /*44a0*/  FSEL R25, R38, -INF , P2 ;  /* 0xff80000026197808 */ /* 0x002fe40001000000 */
[----:B------:R-:W-:-:S05]  /*44b0*/  ISETP.GT.AND P2, PT, R3, 0x49, PT ;  /* 0x000000490300780c */ /* 0x000fca0003f44270 */
[----:B------:R-:W1:Y:S01]  /*44c0*/  MUFU.TANH R39, R39 ;  /* 0x0000002700277308 */ /* 0x000e620000002400 */
[----:B----4-:R-:W-:-:S04]  /*44d0*/  FSEL R99, R28, -INF , P3 ;  /* 0xff8000001c637808 */ /* 0x010fc80001800000 */
[----:B------:R-:W-:-:S03]  /*44e0*/  FMNMX.FTZ R2, R99, R2, !PT ;  /* 0x0000000263027209 */ /* 0x000fc60007810000 */
[----:B------:R-:W-:Y:S01]  /*44f0*/  MUFU.TANH R26, R26 ;  /* 0x0000001a001a7308 */ /* 0x000fe20000002400 */
[----:B--2---:R-:W-:-:S04]  /*4500*/  FSEL R101, R29, -INF , P2 ;  /* 0xff8000001d657808 */ /* 0x004fc80001000000 */
[----:B------:R-:W-:-:S03]  /*4510*/  FMNMX.FTZ R3, R101, R2, !PT ;  /* 0x0000000265037209 */ /* 0x000fc60007810000 */
[----:B------:R-:W2:Y:S01]  /*4520*/  MUFU.TANH R27, R27 ;  /* 0x0000001b001b7308 */ /* 0x000ea20000002400 */
[----:B-1----:R-:W-:Y:S01]  /*4530*/  FSEL R39, R39, -INF , P6 ;  /* 0xff80000027277808 */ /* 0x002fe20003000000 */
[----:B------:R-:W1:Y:S06]  /*4540*/  SHFL.BFLY PT, R2, R3, 0x2, 0x1f ;  /* 0x0c401f0003027f89 */ /* 0x000e6c00000e0000 */
[----:B------:R-:W4:Y:S08]  /*4550*/  MUFU.TANH R30, R30 ;  /* 0x0000001e001e7308 */ /* 0x000f300000002400 */
[----:B------:R-:W5:Y:S01]  /*4560*/  MUFU.TANH R31, R31 ;  /* 0x0000001f001f7308 */ /* 0x000f620000002400 */
[----:B--2---:R-:W-:-:S02]  /*4570*/  FSEL R27, R27, -INF , P4 ;  /* 0xff8000001b1b7808 */ /* 0x004fc40002000000 */
[----:B----4-:R-:W-:Y:S02]  /*4580*/  FSEL R29, R30, -INF , P3 ;  /* 0xff8000001e1d7808 */ /* 0x010fe40001800000 */
[----:B-1----:R-:W-:Y:S01]  /*4590*/  FMNMX.FTZ R4, R3, R2, !PT ;  /* 0x0000000203047209 */ /* 0x002fe20007810000 */
[----:B------:R-:W-:Y:S01]  /*45a0*/  IMAD.U32 R2, RZ, RZ, UR4 ;  /* 0x00000004ff027e24 */ /* 0x000fe2000f8e00ff */
[----:B------:R-:W-:-:S03]  /*45b0*/  FSEL R3, R26, -INF , P5 ;  /* 0xff8000001a037808 */ /* 0x000fc60002800000 */
[----:B------:R-:W1:Y:S01]  /*45c0*/  SHFL.BFLY PT, R5, R4, 0x1, 0x1f ;  /* 0x0c201f0004057f89 */ /* 0x000e6200000e0000 */
[----:B-----5:R-:W-:Y:S02]  /*45d0*/  FSEL R31, R31, -INF , P2 ;  /* 0xff8000001f1f7808 */ /* 0x020fe40001000000 */
[----:B-1----:R-:W-:Y:S02]  /*45e0*/  FMNMX.FTZ R5, R4, R5, !PT ;  /* 0x0000000504057209 */ /* 0x002fe40007810000 */
[----:B------:R-:W-:Y:S02]  /*45f0*/  FMNMX.FTZ R4, R21, R59, !PT ;  /* 0x0000003b15047209 */ /* 0x000fe40007810000 */
[C---:B------:R-:W-:Y:S01]  /*4600*/  FSETP.NEU.FTZ.AND P0, PT, R5.reuse, -INF , PT ;  /* 0xff8000000500780b */ /* 0x040fe20003f1d000 */
[----:B------:R-:W-:Y:S01]  /*4610*/  FMUL.FTZ R20, R5, R2 ;  /* 0x0000000205147220 */ /* 0x000fe20000410000 */
[----:B------:R-:W-:-:S04]  /*4620*/  FMNMX.FTZ R4, R69, R4, !PT ;  /* 0x0000000445047209 */ /* 0x000fc80007810000 */
[----:B------:R-:W-:Y:S02]  /*4630*/  FMNMX.FTZ R4, R63, R4, !PT ;  /* 0x000000043f047209 */ /* 0x000fe40007810000 */
[----:B------:R-:W-:Y:S02]  /*4640*/  FSEL R20, R20, RZ, P0 ;  /* 0x000000ff14147208 */ /* 0x000fe40000000000 */
[----:B------:R-:W-:Y:S02]  /*4650*/  FMNMX.FTZ R4, R73, R4, !PT ;  /* 0x0000000449047209 */ /* 0x000fe40007810000 */
[----:B------:R-:W-:Y:S01]  /*4660*/  ISETP.NE.AND P0, PT, R64, RZ, PT ;  /* 0x000000ff4000720c */ /* 0x000fe20003f05270 */
[--C-:B------:R-:W-:Y:S01]  /*4670*/  FFMA.FTZ R24, R49, R2, -R20.reuse ;  /* 0x0000000231187223 */ /* 0x100fe20000010814 */
[----:B------:R-:W-:Y:S01]  /*4680*/  FMNMX.FTZ R4, R51, R4, !PT ;  /* 0x0000000433047209 */ /* 0x000fe20007810000 */
[-CC-:B------:R-:W-:Y:S01]  /*4690*/  FFMA.FTZ R67, R67, R2.reuse, -R20.reuse ;  /* 0x0000000243437223 */ /* 0x180fe20000010814 */
[-CC-:B------:R-:W-:Y:S01]  /*46a0*/  FFMA.FTZ R57, R57, R2.reuse, -R20.reuse ;  /* 0x0000000239397223 */ /* 0x180fe20000010814 */
[--C-:B------:R-:W-:Y:S01]  /*46b0*/  FFMA.FTZ R71, R71, R2, -R20.reuse ;  /* 0x0000000247477223 */ /* 0x100fe20000010814 */
[----:B------:R-:W-:Y:S01]  /*46c0*/  FMNMX.FTZ R4, R77, R4, !PT ;  /* 0x000000044d047209 */ /* 0x000fe20007810000 */
[-CC-:B------:R-:W-:Y:S01]  /*46d0*/  FFMA.FTZ R61, R61, R2.reuse, -R20.reuse ;  /* 0x000000023d3d7223 */ /* 0x180fe20000010814 */
[----:B------:R-:W-:Y:S01]  /*46e0*/  MUFU.EX2 R208, R57 ;  /* 0x0000003900d07308 */ /* 0x000fe20000000800 */
[--C-:B------:R-:W-:Y:S01]  /*46f0*/  FFMA.FTZ R75, R75, R2, -R20.reuse ;  /* 0x000000024b4b7223 */ /* 0x100fe20000010814 */
[----:B------:R-:W-:Y:S01]  /*4700*/  FMNMX.FTZ R4, R55, R4, !PT ;  /* 0x0000000437047209 */ /* 0x000fe20007810000 */
[-CC-:B------:R-:W-:Y:S01]  /*4710*/  FFMA.FTZ R79, R79, R2.reuse, -R20.reuse ;  /* 0x000000024f4f7223 */ /* 0x180fe20000010814 */
[-CC-:B------:R-:W-:Y:S01]  /*4720*/  FFMA.FTZ R53, R53, R2.reuse, -R20.reuse ;  /* 0x0000000235357223 */ /* 0x180fe20000010814 */
[--C-:B------:R-:W-:Y:S01]  /*4730*/  FFMA.FTZ R83, R83, R2, -R20.reuse ;  /* 0x0000000253537223 */ /* 0x100fe20000010814 */
[----:B------:R-:W-:Y:S01]  /*4740*/  FMNMX.FTZ R4, R81, R4, !PT ;  /* 0x0000000451047209 */ /* 0x000fe20007810000 */
[-CC-:B------:R-:W-:Y:S01]  /*4750*/  FFMA.FTZ R41, R41, R2.reuse, -R20.reuse ;  /* 0x0000000229297223 */ /* 0x180fe20000010814 */
[----:B------:R-:W1:Y:S01]  /*4760*/  MUFU.EX2 R67, R67 ;  /* 0x0000004300437308 */ /* 0x000e620000000800 */
        /* <DEDUP_REMOVED lines=14> */
[----:B------:R-:W-:Y:S01]  /*4850*/  FFMA.FTZ R20, R101, R2, -R20 ;  /* 0x0000000265147223 */ /* 0x000fe20000010814 */
[----:B------:R2:W-:Y:S01]  /*4860*/  MUFU.EX2 R210, R61 ;  /* 0x0000003d00d27308 */ /* 0x0005e20000000800 */
[----:B-1----:R-:W-:Y:S01]  /*4870*/  FADD.FTZ R38, R67, R208 ;  /* 0x000000d043267221 */ /* 0x002fe20000010000 */
[----:B------:R-:W-:Y:S01]  /*4880*/  FMNMX.FTZ R4, R35, R4, !PT ;  /* 0x0000000423047209 */ /* 0x000fe20007810000 */
[--C-:B------:R-:W-:Y:S01]  /*4890*/  IMAD.MOV.U32 R64, RZ, RZ, R151.reuse ;  /* 0x000000ffff407224 */ /* 0x100fe200078e0097 */
[----:B------:R-:W-:Y:S01]  /*48a0*/  F2FP.F16.F32.PACK_AB R208, R208, R67 ;  /* 0x00000043d0d0723e */ /* 0x000fe200000000ff */
[--C-:B------:R-:W-:Y:S01]  /*48b0*/  IMAD.MOV.U32 R67, RZ, RZ, R151.reuse ;  /* 0x000000ffff437224 */ /* 0x100fe200078e0097 */
[----:B------:R-:W-:Y:S01]  /*48c0*/  FMNMX.FTZ R4, R25, R4, !PT ;  /* 0x0000000419047209 */ /* 0x000fe20007810000 */
[--C-:B------:R-:W-:Y:S01]  /*48d0*/  IMAD.MOV.U32 R57, RZ, RZ, R151.reuse ;  /* 0x000000ffff397224 */ /* 0x100fe200078e0097 */
[----:B------:R-:W-:Y:S01]  /*48e0*/  MUFU.EX2 R75, R75 ;  /* 0x0000004b004b7308 */ /* 0x000fe20000000800 */
[----:B------:R-:W-:Y:S01]  /*48f0*/  MOV R101, R151 ;  /* 0x0000009700657202 */ /* 0x000fe20000000f00 */
[----:B--2---:R-:W-:Y:S01]  /*4900*/  IMAD.MOV.U32 R61, RZ, RZ, R151 ;  /* 0x000000ffff3d7224 */ /* 0x004fe200078e0097 */
[----:B------:R-:W-:-:S04]  /*4910*/  FMNMX.FTZ R4, R39, R4, !PT ;  /* 0x0000000427047209 */ /* 0x000fc80007810000 */
[----:B------:R-:W-:Y:S01]  /*4920*/  FMNMX.FTZ R4, R3, R4, !PT ;  /* 0x0000000403047209 */ /* 0x000fe20007810000 */
[----:B------:R-:W1:Y:S03]  /*4930*/  MUFU.EX2 R24, R24 ;  /* 0x0000001800187308 */ /* 0x000e660000000800 */
[----:B------:R-:W-:-:S04]  /*4940*/  FMNMX.FTZ R4, R27, R4, !PT ;  /* 0x000000041b047209 */ /* 0x000fc80007810000 */
[----:B------:R-:W-:Y:S01]  /*4950*/  FMNMX.FTZ R4, R29, R4, !PT ;  /* 0x000000041d047209 */ /* 0x000fe20007810000 */
[----:B------:R-:W-:Y:S03]  /*4960*/  MUFU.EX2 R79, R79 ;  /* 0x0000004f004f7308 */ /* 0x000fe60000000800 */
[----:B------:R-:W-:-:S05]  /*4970*/  FMNMX.FTZ R4, R31, R4, !PT ;  /* 0x000000041f047209 */ /* 0x000fca0007810000 */
[----:B------:R-:W2:Y:S01]  /*4980*/  SHFL.BFLY PT, R49, R4, 0x2, 0x1f ;  /* 0x0c401f0004317f89 */ /* 0x000ea200000e0000 */
[----:B------:R4:W-:Y:S01]  /*4990*/  MUFU.EX2 R206, R53 ;  /* 0x0000003500ce7308 */ /* 0x0009e20000000800 */
[----:B-1----:R-:W-:-:S07]  /*49a0*/  F2FP.F16.F32.PACK_AB R204, R24, R75 ;  /* 0x0000004b18cc723e */ /* 0x002fce00000000ff */
[----:B------:R-:W-:Y:S01]  /*49b0*/  MUFU.EX2 R83, R83 ;  /* 0x0000005300537308 */ /* 0x000fe20000000800 */
[----:B----4-:R-:W-:-:S07]  /*49c0*/  MOV R53, R151 ;  /* 0x0000009700357202 */ /* 0x010fce0000000f00 */
[----:B------:R1:W-:Y:S01]  /*49d0*/  MUFU.EX2 R200, R41 ;  /* 0x0000002900c87308 */ /* 0x0003e20000000800 */
[----:B--2---:R-:W-:-:S07]  /*49e0*/  FMNMX.FTZ R49, R4, R49, !PT ;  /* 0x0000003104317209 */ /* 0x004fce0007810000 */
[----:B------:R-:W-:Y:S01]  /*49f0*/  MUFU.EX2 R85, R85 ;  /* 0x0000005500557308 */ /* 0x000fe20000000800 */
[----:B-1----:R-:W-:Y:S01]  /*4a00*/  MOV R41, R151 ;  /* 0x0000009700297202 */ /* 0x002fe20000000f00 */
[----:B------:R-:W1:Y:S06]  /*4a10*/  SHFL.BFLY PT, R4, R49, 0x1, 0x1f ;  /* 0x0c201f0031047f89 */ /* 0x000e6c00000e0000 */
[----:B------:R-:W-:Y:S08]  /*4a20*/  MUFU.EX2 R198, R37 ;  /* 0x0000002500c67308 */ /* 0x000ff00000000800 */
[----:B------:R2:W-:Y:S08]  /*4a30*/  MUFU.EX2 R202, R87 ;  /* 0x0000005700ca7308 */ /* 0x0005f00000000800 */
[----:B------:R-:W-:Y:S01]  /*4a40*/  MUFU.EX2 R89, R89 ;  /* 0x0000005900597308 */ /* 0x000fe20000000800 */
[--C-:B--2---:R-:W-:Y:S01]  /*4a50*/  IMAD.MOV.U32 R87, RZ, RZ, R151.reuse ;  /* 0x000000ffff577224 */ /* 0x104fe200078e0097 */
[----:B-1----:R-:W-:Y:S01]  /*4a60*/  FMNMX.FTZ R4, R49, R4, !PT ;  /* 0x0000000431047209 */ /* 0x002fe20007810000 */
[----:B------:R-:W-:-:S03]  /*4a70*/  IMAD.MOV.U32 R49, RZ, RZ, R151 ;  /* 0x000000ffff317224 */ /* 0x000fc600078e0097 */
[C---:B------:R-:W-:Y:S01]  /*4a80*/  FSETP.NEU.FTZ.AND P2, PT, R4.reuse, -INF , PT ;  /* 0xff8000000400780b */ /* 0x040fe20003f5d000 */
[-C--:B------:R-:W-:Y:S01]  /*4a90*/  FMUL.FTZ R26, R4, R2.reuse ;  /* 0x00000002041a7220 */ /* 0x080fe20000410000 */
[----:B------:R-:W-:Y:S04]  /*4aa0*/  MUFU.EX2 R196, R91 ;  /* 0x0000005b00c47308 */ /* 0x000fe80000000800 */
[----:B------:R-:W-:Y:S02]  /*4ab0*/  FSEL R26, R26, RZ, P2 ;  /* 0x000000ff1a1a7208 */ /* 0x000fe40001000000 */
[----:B------:R-:W-:Y:S02]  /*4ac0*/  ISETP.GE.AND P2, PT, R65, 0x51, PT ;  /* 0x000000514100780c */ /* 0x000fe40003f46270 */
[----:B------:R-:W-:Y:S01]  /*4ad0*/  MUFU.EX2 R93, R93 ;  /* 0x0000005d005d7308 */ /* 0x000fe20000000800 */
[-CC-:B------:R-:W-:Y:S01]  /*4ae0*/  FFMA.FTZ R21, R21, R2.reuse, -R26.reuse ;  /* 0x0000000215157223 */ /* 0x180fe2000001081a */
[-CC-:B------:R-:W-:Y:S01]  /*4af0*/  FFMA.FTZ R59, R59, R2.reuse, -R26.reuse ;  /* 0x000000023b3b7223 */ /* 0x180fe2000001081a */
[-CC-:B------:R-:W-:Y:S01]  /*4b00*/  FFMA.FTZ R69, R69, R2.reuse, -R26.reuse ;  /* 0x0000000245457223 */ /* 0x180fe2000001081a */
[-CC-:B------:R-:W-:Y:S01]  /*4b10*/  FFMA.FTZ R63, R63, R2.reuse, -R26.reuse ;  /* 0x000000023f3f7223 */ /* 0x180fe2000001081a */
[-CC-:B------:R-:W-:Y:S01]  /*4b20*/  FFMA.FTZ R73, R73, R2.reuse, -R26.reuse ;  /* 0x0000000249497223 */ /* 0x180fe2000001081a */
[-CC-:B------:R-:W-:Y:S01]  /*4b30*/  FFMA.FTZ R51, R51, R2.reuse, -R26.reuse ;  /* 0x0000000233337223 */ /* 0x180fe2000001081a */
[-CC-:B------:R-:W-:Y:S01]  /*4b40*/  FFMA.FTZ R77, R77, R2.reuse, -R26.reuse ;  /* 0x000000024d4d7223 */ /* 0x180fe2000001081a */
[----:B------:R1:W-:Y:S01]  /*4b50*/  MUFU.EX2 R209, R21 ;  /* 0x0000001500d17308 */ /* 0x0003e20000000800 */
[-CC-:B------:R-:W-:Y:S01]  /*4b60*/  FFMA.FTZ R55, R55, R2.reuse, -R26.reuse ;  /* 0x0000000237377223 */ /* 0x180fe2000001081a */
[-CC-:B------:R-:W-:Y:S01]  /*4b70*/  FFMA.FTZ R81, R81, R2.reuse, -R26.reuse ;  /* 0x0000000251517223 */ /* 0x180fe2000001081a */
[-CC-:B------:R-:W-:Y:S01]  /*4b80*/  FFMA.FTZ R43, R43, R2.reuse, -R26.reuse ;  /* 0x000000022b2b7223 */ /* 0x180fe2000001081a */
[-CC-:B------:R-:W-:Y:S01]  /*4b90*/  FFMA.FTZ R45, R45, R2.reuse, -R26.reuse ;  /* 0x000000022d2d7223 */ /* 0x180fe2000001081a */
[-CC-:B------:R-:W-:Y:S01]  /*4ba0*/  FFMA.FTZ R35, R35, R2.reuse, -R26.reuse ;  /* 0x0000000223237223 */ /* 0x180fe2000001081a */
[-CC-:B------:R-:W-:Y:S01]  /*4bb0*/  FFMA.FTZ R47, R47, R2.reuse, -R26.reuse ;  /* 0x000000022f2f7223 */ /* 0x180fe2000001081a */
[-C--:B------:R-:W-:Y:S01]  /*4bc0*/  FFMA.FTZ R33, R33, R2.reuse, -R26 ;  /* 0x0000000221217223 */ /* 0x080fe2000001081a */
[----:B------:R-:W2:Y:S01]  /*4bd0*/  MUFU.EX2 R28, R59 ;  /* 0x0000003b001c7308 */ /* 0x000ea20000000800 */
[----:B-1----:R-:W-:Y:S01]  /*4be0*/  FADD.FTZ R21, R71, R38 ;  /* 0x0000002647157221 */ /* 0x002fe20000010000 */
[-CC-:B------:R-:W-:Y:S01]  /*4bf0*/  FFMA.FTZ R25, R25, R2.reuse, -R26.reuse ;  /* 0x0000000219197223 */ /* 0x180fe2000001081a */
[-CC-:B------:R-:W-:Y:S01]  /*4c00*/  FFMA.FTZ R39, R39, R2.reuse, -R26.reuse ;  /* 0x0000000227277223 */ /* 0x180fe2000001081a */
[-CC-:B------:R-:W-:Y:S01]  /*4c10*/  FFMA.FTZ R3, R3, R2.reuse, -R26.reuse ;  /* 0x0000000203037223 */ /* 0x180fe2000001081a */
[C---:B------:R-:W-:Y:S01]  /*4c20*/  FADD.FTZ R40, R210.reuse, R21 ;  /* 0x00000015d2287221 */ /* 0x040fe20000010000 */
[-CC-:B------:R-:W-:Y:S01]  /*4c30*/  FFMA.FTZ R27, R27, R2.reuse, -R26.reuse ;  /* 0x000000021b1b7223 */ /* 0x180fe2000001081a */
[-C--:B------:R-:W-:Y:S01]  /*4c40*/  FFMA.FTZ R29, R29, R2.reuse, -R26 ;  /* 0x000000021d1d7223 */ /* 0x080fe2000001081a */
[----:B------:R-:W1:Y:S01]  /*4c50*/  MUFU.EX2 R69, R69 ;  /* 0x0000004500457308 */ /* 0x000e620000000800 */
[----:B------:R-:W-:Y:S01]  /*4c60*/  FADD.FTZ R21, R75, R40 ;  /* 0x000000284b157221 */ /* 0x000fe20000010000 */
[----:B------:R-:W-:Y:S01]  /*4c70*/  FFMA.FTZ R31, R31, R2, -R26 ;  /* 0x000000021f1f7223 */ /* 0x000fe2000001081a */
[----:B------:R-:W-:Y:S01]  /*4c80*/  F2FP.F16.F32.PACK_AB R210, R210, R71 ;  /* 0x00000047d2d2723e */ /* 0x000fe200000000ff */
[----:B------:R-:W-:-:S02]  /*4c90*/  IMAD.MOV.U32 R91, RZ, RZ, R151 ;  /* 0x000000ffff5b7224 */ /* 0x000fc400078e0097 */
[----:B------:R-:W-:Y:S01]  /*4ca0*/  FADD.FTZ R42, R24, R21 ;  /* 0x00000015182a7221 */ /* 0x000fe20000010000 */
[--C-:B------:R-:W-:Y:S01]  /*4cb0*/  IMAD.MOV.U32 R75, RZ, RZ, R151.reuse ;  /* 0x000000ffff4b7224 */ /* 0x100fe200078e0097 */
[----:B------:R-:W-:Y:S01]  /*4cc0*/  MOV R71, R151 ;  /* 0x0000009700477202 */ /* 0x000fe20000000f00 */
[----:B------:R4:W5:Y:S01]  /*4cd0*/  MUFU.EX2 R30, R63 ;  /* 0x0000003f001e7308 */ /* 0x0009620000000800 */
[----:B--2---:R-:W-:Y:S01]  /*4ce0*/  FADD.FTZ R40, R209, R28 ;  /* 0x0000001cd1287221 */ /* 0x004fe20000010000 */
[----:B------:R-:W-:Y:S01]  /*4cf0*/  FADD.FTZ R37, R79, R42 ;  /* 0x0000002a4f257221 */ /* 0x000fe20000010000 */
[----:B------:R-:W-:Y:S01]  /*4d00*/  F2FP.F16.F32.PACK_AB R209, R28, R209 ;  /* 0x000000d11cd1723e */ /* 0x000fe200000000ff */
[----:B------:R-:W-:Y:S01]  /*4d10*/  IMAD.MOV.U32 R28, RZ, RZ, R151 ;  /* 0x000000ffff1c7224 */ /* 0x000fe200078e0097 */
[----:B------:R-:W-:Y:S01]  /*4d20*/  MOV R65, R151 ;  /* 0x0000009700417202 */ /* 0x000fe20000000f00 */
[C---:B------:R-:W-:Y:S01]  /*4d30*/  FADD.FTZ R44, R206.reuse, R37 ;  /* 0x00000025ce2c7221 */ /* 0x040fe20000010000 */
[----:B------:R-:W-:Y:S01]  /*4d40*/  F2FP.F16.F32.PACK_AB R206, R206, R79 ;  /* 0x0000004fcece723e */ /* 0x000fe200000000ff */
[----:B------:R-:W2:Y:S01]  /*4d50*/  MUFU.EX2 R73, R73 ;  /* 0x0000004900497308 */ /* 0x000ea20000000800 */
[----:B-1----:R-:W-:Y:S01]  /*4d60*/  FADD.FTZ R21, R69, R40 ;  /* 0x0000002845157221 */ /* 0x002fe20000010000 */
[----:B------:R-:W-:Y:S01]  /*4d70*/  FADD.FTZ R37, R83, R44 ;  /* 0x0000002c53257221 */ /* 0x000fe20000010000 */
[--C-:B------:R-:W-:Y:S01]  /*4d80*/  IMAD.MOV.U32 R79, RZ, RZ, R151.reuse ;  /* 0x000000ffff4f7224 */ /* 0x100fe200078e0097 */
[----:B------:R-:W-:Y:S01]  /*4d90*/  MOV R59, R151 ;  /* 0x00000097003b7202 */ /* 0x000fe20000000f00 */
[----:B----4-:R-:W-:-:S02]  /*4da0*/  IMAD.MOV.U32 R63, RZ, RZ, R151 ;  /* 0x000000ffff3f7224 */ /* 0x010fc400078e0097 */
[C---:B------:R-:W-:Y:S01]  /*4db0*/  FADD.FTZ R44, R200.reuse, R37 ;  /* 0x00000025c82c7221 */ /* 0x040fe20000010000 */
[----:B------:R-:W-:Y:S01]  /*4dc0*/  F2FP.F16.F32.PACK_AB R200, R200, R83 ;  /* 0x00000053c8c8723e */ /* 0x000fe200000000ff */
[----:B------:R1:W4:Y:S01]  /*4dd0*/  MUFU.EX2 R32, R51 ;  /* 0x0000003300207308 */ /* 0x0003220000000800 */
[C---:B-----5:R-:W-:Y:S01]  /*4de0*/  FADD.FTZ R42, R30.reuse, R21 ;  /* 0x000000151e2a7221 */ /* 0x060fe20000010000 */
[----:B------:R-:W-:Y:S01]  /*4df0*/  F2FP.F16.F32.PACK_AB R211, R30, R69 ;  /* 0x000000451ed3723e */ /* 0x000fe200000000ff */
[--C-:B------:R-:W-:Y:S01]  /*4e00*/  IMAD.MOV.U32 R69, RZ, RZ, R151.reuse ;  /* 0x000000ffff457224 */ /* 0x100fe200078e0097 */
[----:B------:R-:W-:Y:S01]  /*4e10*/  MOV R83, R151 ;  /* 0x0000009700537202 */ /* 0x000fe20000000f00 */
[--C-:B------:R-:W-:Y:S02]  /*4e20*/  IMAD.MOV.U32 R37, RZ, RZ, R151.reuse ;  /* 0x000000ffff257224 */ /* 0x100fe400078e0097 */
[--C-:B------:R-:W-:Y:S01]  /*4e30*/  IMAD.MOV.U32 R30, RZ, RZ, R151.reuse ;  /* 0x000000ffff1e7224 */ /* 0x100fe200078e0097 */
[----:B------:R-:W5:Y:S01]  /*4e40*/  MUFU.EX2 R77, R77 ;  /* 0x0000004d004d7308 */ /* 0x000f620000000800 */
[----:B--2---:R-:W-:Y:S01]  /*4e50*/  FADD.FTZ R21, R73, R42 ;  /* 0x0000002a49157221 */ /* 0x004fe20000010000 */
[----:B-1----:R-:W-:-:S06]  /*4e60*/  IMAD.MOV.U32 R51, RZ, RZ, R151 ;  /* 0x000000ffff337224 */ /* 0x002fcc00078e0097 */
[----:B------:R1:W2:Y:S01]  /*4e70*/  MUFU.EX2 R34, R55 ;  /* 0x0000003700227308 */ /* 0x0002a20000000800 */
[C---:B----4-:R-:W-:Y:S01]  /*4e80*/  FADD.FTZ R42, R32.reuse, R21 ;  /* 0x00000015202a7221 */ /* 0x050fe20000010000 */
[----:B------:R-:W-:Y:S01]  /*4e90*/  F2FP.F16.F32.PACK_AB R205, R32, R73 ;  /* 0x0000004920cd723e */ /* 0x000fe200000000ff */
[----:B------:R-:W-:Y:S01]  /*4ea0*/  IMAD.MOV.U32 R73, RZ, RZ, R151 ;  /* 0x000000ffff497224 */ /* 0x000fe200078e0097 */
[----:B------:R-:W-:-:S04]  /*4eb0*/  MOV R32, R151 ;  /* 0x0000009700207202 */ /* 0x000fc80000000f00 */
[----:B------:R-:W4:Y:S01]  /*4ec0*/  MUFU.EX2 R81, R81 ;  /* 0x0000005100517308 */ /* 0x000f220000000800 */
[----:B-----5:R-:W-:Y:S01]  /*4ed0*/  FADD.FTZ R21, R77, R42 ;  /* 0x0000002a4d157221 */ /* 0x020fe20000010000 */
[----:B-1----:R-:W-:-:S06]  /*4ee0*/  IMAD.MOV.U32 R55, RZ, RZ, R151 ;  /* 0x000000ffff377224 */ /* 0x002fcc00078e0097 */
[----:B------:R1:W5:Y:S01]  /*4ef0*/  MUFU.EX2 R36, R43 ;  /* 0x0000002b00247308 */ /* 0x0003620000000800 */
[C---:B--2---:R-:W-:Y:S01]  /*4f00*/  FADD.FTZ R42, R34.reuse, R21 ;  /* 0x00000015222a7221 */ /* 0x044fe20000010000 */
[----:B------:R-:W-:Y:S01]  /*4f10*/  F2FP.F16.F32.PACK_AB R207, R34, R77 ;  /* 0x0000004d22cf723e */ /* 0x000fe200000000ff */
[----:B------:R-:W-:Y:S01]  /*4f20*/  IMAD.MOV.U32 R34, RZ, RZ, R151 ;  /* 0x000000ffff227224 */ /* 0x000fe200078e0097 */
[----:B------:R-:W-:-:S04]  /*4f30*/  MOV R77, R151 ;  /* 0x00000097004d7202 */ /* 0x000fc80000000f00 */
[----:B------:R-:W2:Y:S01]  /*4f40*/  MUFU.EX2 R45, R45 ;  /* 0x0000002d002d7308 */ /* 0x000ea20000000800 */
[----:B----4-:R-:W-:Y:S01]  /*4f50*/  FADD.FTZ R21, R81, R42 ;  /* 0x0000002a51157221 */ /* 0x010fe20000010000 */
[----:B-1----:R-:W-:-:S06]  /*4f60*/  IMAD.MOV.U32 R43, RZ, RZ, R151 ;  /* 0x000000ffff2b7224 */ /* 0x002fcc00078e0097 */
[----:B------:R1:W-:Y:S01]  /*4f70*/  MUFU.EX2 R40, R35 ;  /* 0x0000002300287308 */ /* 0x0003e20000000800 */
[C---:B-----5:R-:W-:Y:S01]  /*4f80*/  FADD.FTZ R42, R36.reuse, R21 ;  /* 0x00000015242a7221 */ /* 0x060fe20000010000 */
[----:B------:R-:W-:Y:S01]  /*4f90*/  F2FP.F16.F32.PACK_AB R201, R36, R81 ;  /* 0x0000005124c9723e */ /* 0x000fe200000000ff */
[--C-:B------:R-:W-:Y:S02]  /*4fa0*/  IMAD.MOV.U32 R81, RZ, RZ, R151.reuse ;  /* 0x000000ffff517224 */ /* 0x100fe400078e0097 */
[----:B------:R-:W-:-:S03]  /*4fb0*/  IMAD.MOV.U32 R36, RZ, RZ, R151 ;  /* 0x000000ffff247224 */ /* 0x000fc600078e0097 */
[----:B------:R4:W5:Y:S01]  /*4fc0*/  MUFU.EX2 R38, R47 ;  /* 0x0000002f00267308 */ /* 0x0009620000000800 */
[----:B-1----:R-:W-:Y:S01]  /*4fd0*/  FADD.FTZ R35, R85, R44 ;  /* 0x0000002c55237221 */ /* 0x002fe20000010000 */
[----:B--2---:R-:W-:-:S03]  /*4fe0*/  FADD.FTZ R21, R45, R42 ;  /* 0x0000002a2d157221 */ /* 0x004fc60000010000 */
[C---:B------:R-:W-:Y:S01]  /*4ff0*/  FADD.FTZ R44, R202.reuse, R35 ;  /* 0x00000023ca2c7221 */ /* 0x040fe20000010000 */
[----:B------:R-:W-:Y:S01]  /*5000*/  F2FP.F16.F32.PACK_AB R202, R202, R85 ;  /* 0x00000055caca723e */ /* 0x000fe200000000ff */
[----:B------:R-:W-:Y:S01]  /*5010*/  IMAD.MOV.U32 R85, RZ, RZ, R151 ;  /* 0x000000ffff557224 */ /* 0x000fe200078e0097 */
[----:B------:R-:W1:Y:S01]  /*5020*/  MUFU.EX2 R33, R33 ;  /* 0x0000002100217308 */ /* 0x000e620000000800 */
[----:B------:R-:W-:Y:S01]  /*5030*/  FADD.FTZ R35, R89, R44 ;  /* 0x0000002c59237221 */ /* 0x000fe20000010000 */
[-C--:B----4-:R-:W-:Y:S02]  /*5040*/  MOV R47, R151.reuse ;  /* 0x00000097002f7202 */ /* 0x090fe40000000f00 */
[----:B------:R-:W-:Y:S01]  /*5050*/  MOV R44, R151 ;  /* 0x00000097002c7202 */ /* 0x000fe20000000f00 */
[C---:B------:R-:W-:Y:S01]  /*5060*/  FADD.FTZ R26, R196.reuse, R35 ;  /* 0x00000023c41a7221 */ /* 0x040fe20000010000 */
[----:B------:R-:W-:Y:S02]  /*5070*/  F2FP.F16.F32.PACK_AB R196, R196, R89 ;  /* 0x00000059c4c4723e */ /* 0x000fe400000000ff */
[----:B------:R-:W2:Y:S01]  /*5080*/  MUFU.EX2 R95, R95 ;  /* 0x0000005f005f7308 */ /* 0x000ea20000000800 */
[----:B------:R-:W-:Y:S01]  /*5090*/  FADD.FTZ R35, R93, R26 ;  /* 0x0000001a5d237221 */ /* 0x000fe20000010000 */
[C---:B-----5:R-:W-:Y:S01]  /*50a0*/  FADD.FTZ R42, R38.reuse, R21 ;  /* 0x00000015262a7221 */ /* 0x060fe20000010000 */
[----:B------:R-:W-:Y:S01]  /*50b0*/  F2FP.F16.F32.PACK_AB R203, R38, R45 ;  /* 0x0000002d26cb723e */ /* 0x000fe200000000ff */
[----:B------:R-:W-:-:S02]  /*50c0*/  IMAD.MOV.U32 R45, RZ, RZ, R151 ;  /* 0x000000ffff2d7224 */ /* 0x000fc400078e0097 */
[C---:B------:R-:W-:Y:S01]  /*50d0*/  FADD.FTZ R24, R198.reuse, R35 ;  /* 0x00000023c6187221 */ /* 0x040fe20000010000 */
[----:B------:R-:W-:Y:S01]  /*50e0*/  F2FP.F16.F32.PACK_AB R198, R198, R93 ;  /* 0x0000005dc6c6723e */ /* 0x000fe200000000ff */
[--C-:B------:R-:W-:Y:S01]  /*50f0*/  IMAD.MOV.U32 R93, RZ, RZ, R151.reuse ;  /* 0x000000ffff5d7224 */ /* 0x100fe200078e0097 */
[----:B------:R4:W5:Y:S01]  /*5100*/  MUFU.EX2 R192, R97 ;  /* 0x0000006100c07308 */ /* 0x0009620000000800 */
[----:B-1----:R-:W-:Y:S01]  /*5110*/  FADD.FTZ R21, R33, R42 ;  /* 0x0000002a21157221 */ /* 0x002fe20000010000 */
[C---:B------:R-:W-:Y:S01]  /*5120*/  F2FP.F16.F32.PACK_AB R197, R40.reuse, R33 ;  /* 0x0000002128c5723e */ /* 0x040fe200000000ff */
[----:B------:R-:W-:Y:S01]  /*5130*/  IMAD.MOV.U32 R33, RZ, RZ, R151 ;  /* 0x000000ffff217224 */ /* 0x000fe200078e0097 */
[-C--:B------:R-:W-:Y:S02]  /*5140*/  MOV R89, R151.reuse ;  /* 0x0000009700597202 */ /* 0x080fe40000000f00 */
[----:B------:R-:W-:Y:S02]  /*5150*/  MOV R38, R151 ;  /* 0x0000009700267202 */ /* 0x000fe40000000f00 */
[----:B------:R-:W1:Y:S01]  /*5160*/  MUFU.EX2 R25, R25 ;  /* 0x0000001900197308 */ /* 0x000e620000000800 */
[----:B--2---:R-:W-:Y:S01]  /*5170*/  FADD.FTZ R35, R95, R24 ;  /* 0x000000185f237221 */ /* 0x004fe20000010000 */
[----:B------:R-:W-:Y:S01]  /*5180*/  FADD.FTZ R24, R40, R21 ;  /* 0x0000001528187221 */ /* 0x000fe20000010000 */
[----:B----4-:R-:W-:-:S02]  /*5190*/  IMAD.MOV.U32 R97, RZ, RZ, R151 ;  /* 0x000000ffff617224 */ /* 0x010fc400078e0097 */
[----:B------:R-:W-:-:S03]  /*51a0*/  IMAD.MOV.U32 R40, RZ, RZ, R151 ;  /* 0x000000ffff287224 */ /* 0x000fc600078e0097 */
[----:B------:R-:W-:Y:S01]  /*51b0*/  MUFU.EX2 R99, R99 ;  /* 0x0000006300637308 */ /* 0x000fe20000000800 */
[C---:B-----5:R-:W-:Y:S01]  /*51c0*/  FADD.FTZ R42, R192.reuse, R35 ;  /* 0x00000023c02a7221 */ /* 0x060fe20000010000 */
[----:B------:R-:W-:Y:S02]  /*51d0*/  F2FP.F16.F32.PACK_AB R192, R192, R95 ;  /* 0x0000005fc0c0723e */ /* 0x000fe400000000ff */
[-C--:B------:R-:W-:Y:S02]  /*51e0*/  MOV R95, R151.reuse ;  /* 0x00000097005f7202 */ /* 0x080fe40000000f00 */
[----:B------:R-:W-:Y:S02]  /*51f0*/  MOV R35, R151 ;  /* 0x0000009700237202 */ /* 0x000fe40000000f00 */
[----:B---3--:R2:W3:Y:S01]  /*5200*/  MUFU.EX2 R0, R39 ;  /* 0x0000002700007308 */ /* 0x0084e20000000800 */
[----:B-1----:R-:W-:-:S07]  /*5210*/  FADD.FTZ R21, R25, R24 ;  /* 0x0000001819157221 */ /* 0x002fce0000010000 */
[----:B------:R-:W1:Y:S01]  /*5220*/  MUFU.EX2 R20, R20 ;  /* 0x0000001400147308 */ /* 0x000e620000000800 */
[----:B--2---:R-:W-:-:S07]  /*5230*/  IMAD.MOV.U32 R39, RZ, RZ, R151 ;  /* 0x000000ffff277224 */ /* 0x004fce00078e0097 */
[----:B------:R-:W2:Y:S01]  /*5240*/  MUFU.EX2 R3, R3 ;  /* 0x0000000300037308 */ /* 0x000ea20000000800 */
[----:B---3--:R-:W-:Y:S01]  /*5250*/  F2FP.F16.F32.PACK_AB R199, R0, R25 ;  /* 0x0000001900c7723e */ /* 0x008fe200000000ff */
[----:B------:R-:W-:-:S06]  /*5260*/  IMAD.MOV.U32 R25, RZ, RZ, R151 ;  /* 0x000000ffff197224 */ /* 0x000fcc00078e0097 */
[----:B------:R3:W4:Y:S01]  /*5270*/  MUFU.EX2 R26, R27 ;  /* 0x0000001b001a7308 */ /* 0x0007220000000800 */
[----:B-1----:R-:W-:-:S07]  /*5280*/  F2FP.F16.F32.PACK_AB R194, R20, R99 ;  /* 0x0000006314c2723e */ /* 0x002fce00000000ff */
[----:B------:R-:W1:Y:S01]  /*5290*/  MUFU.EX2 R29, R29 ;  /* 0x0000001d001d7308 */ /* 0x000e620000000800 */
[----:B---3--:R-:W-:Y:S01]  /*52a0*/  FADD.FTZ R27, R99, R42 ;  /* 0x0000002a631b7221 */ /* 0x008fe20000010000 */
[----:B------:R-:W-:Y:S01]  /*52b0*/  FADD.FTZ R42, R0, R21 ;  /* 0x00000015002a7221 */ /* 0x000fe20000010000 */
[----:B------:R-:W-:Y:S01]  /*52c0*/  MOV R0, 0x3f800000 ;  /* 0x3f80000000007802 */ /* 0x000fe20000000f00 */
[----:B------:R-:W-:Y:S02]  /*52d0*/  IMAD.MOV.U32 R99, RZ, RZ, R151 ;  /* 0x000000ffff637224 */ /* 0x000fe400078e0097 */
[----:B------:R-:W-:Y:S01]  /*52e0*/  FADD.FTZ R21, R20, R27 ;  /* 0x0000001b14157221 */ /* 0x000fe20000010000 */
[----:B--2---:R-:W-:Y:S01]  /*52f0*/  FADD.FTZ R27, R3, R42 ;  /* 0x0000002a031b7221 */ /* 0x004fe20000010000 */
[----:B------:R-:W-:Y:S01]  /*5300*/  IMAD.MOV.U32 R42, RZ, RZ, R151 ;  /* 0x000000ffff2a7224 */ /* 0x000fe200078e0097 */
[----:B------:R2:W3:Y:S01]  /*5310*/  MUFU.EX2 R24, R31 ;  /* 0x0000001f00187308 */ /* 0x0004e20000000800 */
[C---:B----4-:R-:W-:Y:S01]  /*5320*/  F2FP.F16.F32.PACK_AB R193, R26.reuse, R3 ;  /* 0x000000031ac1723e */ /* 0x050fe200000000ff */
[----:B------:R-:W-:Y:S01]  /*5330*/  FADD.FTZ R20, R26, R27 ;  /* 0x0000001b1a147221 */ /* 0x000fe20000010000 */
[----:B------:R-:W-:Y:S01]  /*5340*/  IMAD.MOV.U32 R3, RZ, RZ, 0x3f800000 ;  /* 0x3f800000ff037424 */ /* 0x000fe200078e00ff */
[----:B------:R-:W-:-:S02]  /*5350*/  MOV R26, R151 ;  /* 0x00000097001a7202 */ /* 0x000fc40000000f00 */
[----:B-1----:R-:W-:Y:S01]  /*5360*/  FADD.FTZ R27, R29, R20 ;  /* 0x000000141d1b7221 */ /* 0x002fe20000010000 */
[----:B--2---:R-:W-:-:S03]  /*5370*/  IMAD.MOV.U32 R31, RZ, RZ, R151 ;  /* 0x000000ffff1f7224 */ /* 0x004fc600078e0097 */
[C---:B---3--:R-:W-:Y:S01]  /*5380*/  FADD.FTZ R20, R24.reuse, R27 ;  /* 0x0000001b18147221 */ /* 0x048fe20000010000 */
[----:B------:R-:W-:Y:S01]  /*5390*/  F2FP.F16.F32.PACK_AB R195, R24, R29 ;  /* 0x0000001d18c3723e */ /* 0x000fe200000000ff */
[--C-:B------:R-:W-:Y:S01]  /*53a0*/  IMAD.MOV.U32 R27, RZ, RZ, R151.reuse ;  /* 0x000000ffff1b7224 */ /* 0x100fe200078e0097 */
[----:B------:R-:W-:Y:S01]  /*53b0*/  MOV R29, R151 ;  /* 0x00000097001d7202 */ /* 0x000fe20000000f00 */
[----:B------:R-:W-:Y:S01]  /*53c0*/  IMAD.MOV.U32 R24, RZ, RZ, R151 ;  /* 0x000000ffff187224 */ /* 0x000fe200078e0097 */
[----:B------:R-:W-:Y:S06]  /*53d0*/  @!P2 BRA `(.L_x_15) ;  /* 0x0000004000e0a947 */ /* 0x000fec0003800000 */
[----:B------:R-:W-:Y:S01]  /*53e0*/  R2UR UR61, R19 ;  /* 0x00000000133d72ca */ /* 0x000fe200000e0000 */
[----:B------:R-:W-:Y:S01]  /*53f0*/  IMAD.MOV.U32 R223, RZ, RZ, R4 ;  /* 0x000000ffffdf7224 */ /* 0x000fe200078e0004 */
[----:B------:R-:W-:Y:S01]  /*5400*/  IADD3 R221, R152, -0x2, RZ ;  /* 0xfffffffe98dd7810 */ /* 0x000fe20007ffe0ff */
[----:B------:R-:W-:Y:S01]  /*5410*/  IMAD.MOV.U32 R222, RZ, RZ, R5 ;  /* 0x000000ffffde7224 */ /* 0x000fe200078e0005 */
[----:B------:R-:W-:Y:S02]  /*5420*/  MOV R0, 0x3f800000 ;  /* 0x3f80000000007802 */ /* 0x000fe40000000f00 */
[----:B------:R-:W-:Y:S02]  /*5430*/  CS2R R150, SRZ ;  /* 0x0000000000967805 */ /* 0x000fe4000001ff00 */
[----:B------:R-:W-:Y:S02]  /*5440*/  CS2R R146, SRZ ;  /* 0x0000000000927805 */ /* 0x000fe4000001ff00 */
[----:B------:R-:W-:-:S02]  /*5450*/  CS2R R142, SRZ ;  /* 0x00000000008e7805 */ /* 0x000fc4000001ff00 */
[----:B------:R-:W-:Y:S02]  /*5460*/  CS2R R138, SRZ ;  /* 0x00000000008a7805 */ /* 0x000fe4000001ff00 */
[----:B------:R-:W-:Y:S02]  /*5470*/  CS2R R134, SRZ ;  /* 0x0000000000867805 */ /* 0x000fe4000001ff00 */
[----:B------:R-:W-:Y:S02]  /*5480*/  CS2R R130, SRZ ;  /* 0x0000000000827805 */ /* 0x000fe4000001ff00 */
        /* <DEDUP_REMOVED lines=57> */
[----:B------:R-:W-:Y:S01]  /*5820*/  CS2R R24, SRZ ;  /* 0x0000000000187805 */ /* 0x000fe2000001ff00 */
[----:B------:R-:W-:Y:S01]  /*5830*/  UMOV UR39, UR38 ;  /* 0x0000002600277c82 */ /* 0x000fe20008000000 */
[----:B------:R-:W-:-:S05]  /*5840*/  ULDC UR37, c[0x0][0x9d8] ;  /* 0x0002760000257ab9 */ /* 0x000fca0000000800 */
.L_x_24:
[----:B------:R-:W-:-:S04]  /*5850*/  UIADD3 UR4, UR39, 0x1, URZ ;  /* 0x0000000127047890 */ /* 0x000fc8000fffe03f */
[----:B------:R-:W-:-:S04]  /*5860*/  UISETP.NE.AND UP0, UPT, UR4, 0x2, UPT ;  /* 0x000000020400788c */ /* 0x000fc8000bf05270 */
[----:B------:R-:W-:Y:S02]  /*5870*/  USEL UR5, URZ, 0x1, UP0 ;  /* 0x000000013f057887 */ /* 0x000fe40008000000 */
[----:B------:R-:W-:Y:S02]  /*5880*/  USEL UR38, UR4, URZ, UP0 ;  /* 0x0000003f04267287 */ /* 0x000fe40008000000 */
[----:B------:R-:W-:-:S06]  /*5890*/  ULOP3.LUT UR4, UR61, UR5, URZ, 0x3c, !UPT ;  /* 0x000000053d047292 */ /* 0x000fcc000f8e3c3f */
[----:B------:R-:W-:Y:S01]  /*58a0*/  IMAD.U32 R19, RZ, RZ, UR4 ;  /* 0x00000004ff137e24 */ /* 0x000fe2000f8e00ff */
[----:B------:R-:W-:Y:S06]  /*58b0*/  @!P0 BRA `(.L_x_16) ;  /* 0x0000000000048947 */ /* 0x000fec0003800000 */
[----:B------:R-:W-:Y:S01]  /*58c0*/  BPT.TRAP 0x1 ;  /* 0x000000040000795c */ /* 0x000fe20000300000 */
.L_x_16:
[----:B------:R-:W-:Y:S02]  /*58d0*/  R2UR UR5, R18 ;  /* 0x00000000120572ca */ /* 0x000fe400000e0000 */
[----:B------:R-:W-:-:S11]  /*58e0*/  R2UR UR4, R19 ;  /* 0x00000000130472ca */ /* 0x000fd600000e0000 */
[----:B------:R-:W-:Y:S02]  /*58f0*/  ULEA UR60, UR38, UR5, 0x3 ;  /* 0x00000005263c7291 */ /* 0x000fe4000f8e183f */
[----:B------:R-:W-:-:S05]  /*5900*/  IMAD.U32 R2, RZ, RZ, UR4 ;  /* 0x00000004ff027e24 */ /* 0x000fca000f8e00ff */
[----:B------:R-:W-:-:S04]  /*5910*/  SHF.L.U32 R2, R2, 0x1f, RZ ;  /* 0x0000001f02027819 */ /* 0x000fc800000006ff */
[----:B------:R1:W2:Y:S01]  /*5920*/  SYNCS.PHASECHK.TRANS64.TRYWAIT P2, [UR60+0x38830], R2 ;  /* 0x03883002ff0075a7 */ /* 0x0002a2000804017c */
[----:B------:R-:W-:Y:S05]  /*5930*/  @!P0 BRA `(.L_x_17) ;  /* 0x0000000000048947 */ /* 0x000fea0003800000 */
[----:B------:R-:W-:Y:S01]  /*5940*/  BPT.TRAP 0x1 ;  /* 0x000000040000795c */ /* 0x000fe20000300000 */
.L_x_17:
[----:B--2---:R-:W-:Y:S05]  /*5950*/  @P2 BRA `(.L_x_18) ;  /* 0x0000000000082947 */ /* 0x004fea0003800000 */
[----:B------:R-:W2:Y:S02]  /*5960*/  SYNCS.PHASECHK.TRANS64.TRYWAIT P2, [UR60+0x38830], R2 ;  /* 0x03883002ff0075a7 */ /* 0x000ea4000804017c */
[----:B--2---:R-:W-:Y:S05]  /*5970*/  @!P2 BRA `(.L_x_19) ;  /* 0x0000009800cca947 */ /* 0x004fea0003800000 */
.L_x_18:
[----:B------:R-:W-:Y:S01]  /*5980*/  R2UR UR4, R22 ;  /* 0x00000000160472ca */ /* 0x000fe200000e0000 */
[----:B------:R-:W-:Y:S01]  /*5990*/  WARPGROUP.ARRIVE ;  /* 0x00000000000079c5 */ /* 0x000fe20000000000 */
[----:B------:R-:W-:Y:S01]  /*59a0*/  R2UR UR10, R14 ;  /* 0x000000000e0a72ca */ /* 0x000fe200000e0000 */
[----:B------:R-:W-:Y:S01]  /*59b0*/  UMOV UR59, 0x40000040 ;  /* 0x40000040003b7882 */ /* 0x000fe20000000000 */
        /* <DEDUP_REMOVED lines=9> */
[----:B------:R-:W-:Y:S01]  /*5a50*/  UIMAD UR4, UR38, 0xa00, UR4 ;  /* 0x00000a00260478a4 */ /* 0x000fe2000f8e0204 */
[-C--:B------:R-:W-:Y:S01]  /*5a60*/  FMUL.FTZ R24, R24, R3.reuse ;  /* 0x0000000318187220 */ /* 0x080fe20000410000 */
[----:B------:R-:W-:Y:S01]  /*5a70*/  UMOV UR56, UR10 ;  /* 0x0000000a00387c82 */ /* 0x000fe20008000000 */
[----:B------:R-:W-:Y:S01]  /*5a80*/  UMOV UR43, 0x40000040 ;  /* 0x40000040002b7882 */ /* 0x000fe20000000000 */
[----:B------:R-:W-:Y:S01]  /*5a90*/  UMOV UR57, UR11 ;  /* 0x0000000b00397c82 */ /* 0x000fe20008000000 */
[----:B------:R-:W-:Y:S01]  /*5aa0*/  UIADD3 UR5, UR4, 0x80, URZ ;  /* 0x0000008004057890 */ /* 0x000fe2000fffe03f */
[-C--:B------:R-:W-:Y:S01]  /*5ab0*/  FMUL.FTZ R25, R25, R3.reuse ;  /* 0x0000000319197220 */ /* 0x080fe20000410000 */
[----:B------:R-:W-:Y:S01]  /*5ac0*/  UMOV UR58, UR4 ;  /* 0x00000004003a7c82 */ /* 0x000fe20008000000 */
[----:B------:R-:W-:Y:S01]  /*5ad0*/  UIADD3 UR6, UR4, 0x100, URZ ;  /* 0x0000010004067890 */ /* 0x000fe2000fffe03f */
[----:B------:R-:W-:Y:S01]  /*5ae0*/  HGMMA.64x16x16.F32 R184, gdesc[UR56], RZ, !UPT, gsb0 ;  /* 0x0020000038b879f0 */ /* 0x000fe2000c0008ff */
[----:B------:R-:W-:Y:S01]  /*5af0*/  UMOV UR56, UR10 ;  /* 0x0000000a00387c82 */ /* 0x000fe20008000000 */
[----:B------:R-:W-:Y:S01]  /*5b00*/  UMOV UR57, UR11 ;  /* 0x0000000b00397c82 */ /* 0x000fe20008000000 */
[----:B------:R-:W-:Y:S01]  /*5b10*/  UMOV UR58, UR5 ;  /* 0x00000005003a7c82 */ /* 0x000fe20008000000 */
[----:B------:R-:W-:Y:S01]  /*5b20*/  UMOV UR59, 0x40000040 ;  /* 0x40000040003b7882 */ /* 0x000fe20000000000 */
[----:B------:R-:W-:Y:S01]  /*5b30*/  UIADD3 UR5, UR4, 0x180, URZ ;  /* 0x0000018004057890 */ /* 0x000fe2000fffe03f */
[-C--:B------:R-:W-:Y:S01]  /*5b40*/  FMUL.FTZ R28, R28, R3.reuse ;  /* 0x000000031c1c7220 */ /* 0x080fe20000410000 */
        /* <DEDUP_REMOVED lines=12> */
[----:B------:R-:W-:Y:S01]  /*5c10*/  UMOV UR47, 0x40000040 ;  /* 0x40000040002f7882 */ /* 0x000fe20000000000 */
[----:B------:R-:W-:Y:S01]  /*5c20*/  UIADD3 UR50, UR4, 0x782, URZ ;  /* 0x0000078204327890 */ /* 0x000fe2000fffe03f */
[-C--:B------:R-:W-:Y:S01]  /*5c30*/  FMUL.FTZ R41, R41, R3.reuse ;  /* 0x0000000329297220 */ /* 0x080fe20000410000 */
[----:B------:R-:W-:Y:S01]  /*5c40*/  UMOV UR51, 0x40000040 ;  /* 0x4000004000337882 */ /* 0x000fe20000000000 */
[----:B------:R-:W-:Y:S01]  /*5c50*/  UIADD3 UR54, UR4, 0x784, URZ ;  /* 0x0000078404367890 */ /* 0x000fe2000fffe03f */
[-C--:B------:R-:W-:Y:S01]  /*5c60*/  FMUL.FTZ R44, R44, R3.reuse ;  /* 0x000000032c2c7220 */ /* 0x080fe20000410000 */
[----:B------:R-:W-:Y:S01]  /*5c70*/  UMOV UR55, 0x40000040 ;  /* 0x4000004000377882 */ /* 0x000fe20000000000 */
[----:B------:R-:W-:Y:S01]  /*5c80*/  UMOV UR7, 0x40000040 ;  /* 0x4000004000077882 */ /* 0x000fe20000000000 */
[-C--:B------:R-:W-:Y:S01]  /*5c90*/  FMUL.FTZ R45, R45, R3.reuse ;  /* 0x000000032d2d7220 */ /* 0x080fe20000410000 */
        /* <DEDUP_REMOVED lines=23> */
[----:B------:R-:W-:Y:S01]  /*5e10*/  FMUL.FTZ R93, R93, R3 ;  /* 0x000000035d5d7220 */ /* 0x000fe20000410000 */
[----:B------:R-:W-:-:S02]  /*5e20*/  WARPGROUP.DEPBAR.LE gsb0, 0x0 ;  /* 0x00008000000079c5 */ /* 0x000fc40000010000 */
[----:B------:R-:W-:Y:S01]  /*5e30*/  WARPGROUP.ARRIVE ;  /* 0x00000000000079c5 */ /* 0x000fe20000000000 */
[-C--:B------:R-:W-:Y:S01]  /*5e40*/  FMUL.FTZ R96, R96, R3.reuse ;  /* 0x0000000360607220 */ /* 0x080fe20000410000 */
[-C--:B------:R-:W-:Y:S01]  /*5e50*/  FMUL.FTZ R97, R97, R3.reuse ;  /* 0x0000000361617220 */ /* 0x080fe20000410000 */
[-C--:B------:R-:W-:Y:S01]  /*5e60*/  FMUL.FTZ R100, R100, R3.reuse ;  /* 0x0000000364647220 */ /* 0x080fe20000410000 */
[-C--:B------:R-:W-:Y:S01]  /*5e70*/  FMUL.FTZ R101, R101, R3.reuse ;  /* 0x0000000365657220 */ /* 0x080fe20000410000 */
[-C--:B------:R-:W-:Y:S01]  /*5e80*/  FMUL.FTZ R104, R104, R3.reuse ;  /* 0x0000000368687220 */ /* 0x080fe20000410000 */
[----:B------:R-:W-:Y:S01]  /*5e90*/  HGMMA.64x16x16.F32 R176, gdesc[UR56], RZ, !UPT, gsb0 ;  /* 0x0020000038b079f0 */ /* 0x000fe2000c0008ff */
[----:B------:R-:W-:Y:S01]  /*5ea0*/  UMOV UR56, UR10 ;  /* 0x0000000a00387c82 */ /* 0x000fe20008000000 */
[----:B------:R-:W-:Y:S01]  /*5eb0*/  UMOV UR57, UR11 ;  /* 0x0000000b00397c82 */ /* 0x000fe20008000000 */
[----:B------:R-:W-:Y:S01]  /*5ec0*/  UMOV UR58, UR6 ;  /* 0x00000006003a7c82 */ /* 0x000fe20008000000 */
[----:B------:R-:W-:Y:S01]  /*5ed0*/  UMOV UR59, 0x40000040 ;  /* 0x40000040003b7882 */ /* 0x000fe20000000000 */
[----:B------:R-:W-:Y:S01]  /*5ee0*/  UIADD3 UR6, UR4, 0x200, URZ ;  /* 0x0000020004067890 */ /* 0x000fe2000fffe03f */
        /* <DEDUP_REMOVED lines=96> */
[----:B------:R-:W-:-:S06]  /*64f0*/  WARPGROUP.ARRIVE ;  /* 0x00000000000079c5 */ /* 0x000fcc0000000000 */
[----:B------:R-:W-:Y:S01]  /*6500*/  HGMMA.64x16x16.F32 R160, gdesc[UR56], RZ, !UPT, gsb0 ;  /* 0x0020000038a079f0 */ /* 0x000fe2000c0008ff */
[----:B------:R-:W-:Y:S01]  /*6510*/  UMOV UR56, UR10 ;  /* 0x0000000a00387c82 */ /* 0x000fe20008000000 */
[----:B------:R-:W-:Y:S01]  /*6520*/  UMOV UR57, UR11 ;  /* 0x0000000b00397c82 */ /* 0x000fe20008000000 */
[----:B------:R-:W-:Y:S01]  /*6530*/  UMOV UR58, UR6 ;  /* 0x00000006003a7c82 */ /* 0x000fe20008000000 */
[----:B------:R-:W-:Y:S01]  /*6540*/  UMOV UR59, 0x40000040 ;  /* 0x40000040003b7882 */ /* 0x000fe20000000000 */
[----:B------:R-:W-:Y:S01]  /*6550*/  UIADD3 UR6, UR4, 0x102, URZ ;  /* 0x0000010204067890 */ /* 0x000fe2000fffe03f */
[----:B------:R-:W-:Y:S02]  /*6560*/  R2UR UR10, R8 ;  /* 0x00000000080a72ca */ /* 0x000fe400000e0000 */
[----:B------:R-:W-:Y:S01]  /*6570*/  R2UR UR11, R9 ;  /* 0x00000000090b72ca */ /* 0x000fe200000e0000 */
        /* <DEDUP_REMOVED lines=11> */
[----:B------:R-:W-:Y:S01]  /*6630*/  UMOV UR57, UR19 ;  /* 0x0000001300397c82 */ /* 0x000fe20008000000 */
[----:B------:R-:W-:Y:S01]  /*6640*/  UMOV UR58, UR5 ;  /* 0x00000005003a7c82 */ /* 0x000fe20008000000 */
[----:B------:R-:W-:Y:S01]  /*6650*/  UMOV UR59, 0x40000040 ;  /* 0x40000040003b7882 */ /* 0x000fe20000000000 */
[----:B------:R-:W-:Y:S01]  /*6660*/  UIADD3 UR5, UR4, 0x182, URZ ;  /* 0x0000018204057890 */ /* 0x000fe2000fffe03f */
        /* <DEDUP_REMOVED lines=23> */
[----:B------:R-:W-:Y:S02]  /*67e0*/  UIADD3 UR6, UR4, 0x104, URZ ;  /* 0x0000010404067890 */ /* 0x000fe4000fffe03f */
[----:B------:R-:W-:Y:S01]  /*67f0*/  UIADD3 UR18, UR4, 0x284, URZ ;  /* 0x0000028404127890 */ /* 0x000fe2000fffe03f */
        /* <DEDUP_REMOVED lines=81> */
[----:B------:R-:W-:Y:S01]  /*6d10*/  UMOV UR11, 0x40000040 ;  /* 0x40000040000b7882 */ /* 0x000fe20000000000 */
[----:B------:R-:W-:Y:S01]  /*6d20*/  UIADD3 UR6, UR4, 0x380, URZ ;  /* 0x0000038004067890 */ /* 0x000fe2000fffe03f */
        /* <DEDUP_REMOVED lines=32> */
[----:B------:R-:W-:Y:S02]  /*6f30*/  UIADD3 UR10, UR4, 0x906, URZ ;  /* 0x00000906040a7890 */ /* 0x000fe4000fffe03f */
        /* <DEDUP_REMOVED lines=28> */
[----:B------:R-:W-:Y:S02]  /*7100*/  R2UR UR14, R6 ;  /* 0x00000000060e72ca */ /* 0x000fe400000e0000 */
[----:B------:R-:W-:-:S11]  /*7110*/  R2UR UR15, R7 ;  /* 0x00000000070f72ca */ /* 0x000fd600000e0000 */
[----:B------:R-:W-:Y:S02]  /*7120*/  UMOV UR56, UR14 ;  /* 0x0000000e00387c82 */ /* 0x000fe40008000000 */
[----:B------:R-:W-:Y:S01]  /*7130*/  UMOV UR57, UR15 ;  /* 0x0000000f00397c82 */ /* 0x000fe20008000000 */
        /* <DEDUP_REMOVED lines=239> */
[----:B------:R-:W-:-:S03]  /*8030*/  UIADD3 UR6, UR4, 0x886, URZ ;  /* 0x0000088604067890 */ /* 0x000fc6000fffe03f */
[----:B------:R-:W-:Y:S01]  /*8040*/  UMOV UR4, UR14 ;  /* 0x0000000e00047c82 */ /* 0x000fe20008000000 */
[----:B------:R-:W-:Y:S02]  /*8050*/  WARPGROUP.DEPBAR.LE gsb0, 0x0 ;  /* 0x00008000000079c5 */ /* 0x000fe40000010000 */
[----:B------:R-:W-:-:S06]  /*8060*/  WARPGROUP.ARRIVE ;  /* 0x00000000000079c5 */ /* 0x000fcc0000000000 */
[----:B------:R-:W-:Y:S03]  /*8070*/  HGMMA.64x16x16.F32 R152, gdesc[UR52], R152, gsb0 ;  /* 0x00200000349879f0 */ /* 0x000fe60008000898 */
[----:B------:R-:W-:Y:S02]  /*8080*/  WARPGROUP.DEPBAR.LE gsb0, 0x0 ;  /* 0x00008000000079c5 */ /* 0x000fe40000010000 */
[----:B------:R-:W-:-:S06]  /*8090*/  WARPGROUP.ARRIVE ;  /* 0x00000000000079c5 */ /* 0x000fcc0000000000 */
[----:B------:R-:W-:Y:S01]  /*80a0*/  HGMMA.64x16x16.F32 R184, gdesc[UR56], R184, gsb0 ;  /* 0x0020000038b879f0 */ /* 0x000fe200080008b8 */
[----:B------:R-:W-:Y:S01]  /*80b0*/  UMOV UR56, UR14 ;  /* 0x0000000e00387c82 */ /* 0x000fe20008000000 */
[----:B------:R-:W-:Y:S01]  /*80c0*/  UMOV UR57, UR15 ;  /* 0x0000000f00397c82 */ /* 0x000fe20008000000 */
[----:B------:R-:W-:Y:S01]  /*80d0*/  UMOV UR58, UR5 ;  /* 0x00000005003a7c82 */ /* 0x000fe20008000000 */
[----:B------:R-:W-:Y:S01]  /*80e0*/  UMOV UR59, 0x40000040 ;  /* 0x40000040003b7882 */ /* 0x000fe20000000000 */
[----:B------:R-:W-:Y:S01]  /*80f0*/  UMOV UR5, UR15 ;  /* 0x0000000f00057c82 */ /* 0x000fe20008000000 */
        /* <DEDUP_REMOVED lines=18> */
[----:B------:R-:W-:Y:S02]  /*8220*/  WARPGROUP.DEPBAR.LE gsb0, 0x0 ;  /* 0x00008000000079c5 */ /* 0x000fe40000010000 */
[----:B------:R-:W-:-:S06]  /*8230*/  WARPGROUP.ARRIVE ;  /* 0x00000000000079c5 */ /* 0x000fcc0000000000 */
[----:B------:R-:W-:Y:S03]  /*8240*/  HGMMA.64x16x16.F32 R152, gdesc[UR4], R152, gsb0 ;  /* 0x00200000049879f0 */ /* 0x000fe60008000898 */
[----:B------:R-:W-:Y:S02]  /*8250*/  WARPGROUP.DEPBAR.LE gsb0, 0x0 ;  /* 0x00008000000079c5 */ /* 0x000fe40000010000 */
[----:B------:R-:W-:Y:S05]  /*8260*/  @!P0 BRA `(.L_x_20) ;  /* 0x0000000000048947 */ /* 0x000fea0003800000 */
[----:B------:R-:W-:Y:S01]  /*8270*/  BPT.TRAP 0x1 ;  /* 0x000000040000795c */ /* 0x000fe20000300000 */
.L_x_20:
[----:B------:R-:W-:Y:S02]  /*8280*/  R2UR UR4, R18 ;  /* 0x00000000120472ca */ /* 0x000fe400000e0000 */
[----:B------:R-:W-:-:S04]  /*8290*/  MOV R0, UR61 ;  /* 0x0000003d00007c02 */ /* 0x000fc80008000f00 */
[----:B------:R-:W-:-:S07]  /*82a0*/  SHF.L.U32 R0, R0, 0x1f, RZ ;  /* 0x0000001f00007819 */ /* 0x000fce00000006ff */
[----:B------:R-:W-:-:S09]  /*82b0*/  ULEA UR5, UR39, UR4, 0x3 ;  /* 0x0000000427057291 */ /* 0x000fd2000f8e183f */
[----:B------:R3:W4:Y:S01]  /*82c0*/  SYNCS.PHASECHK.TRANS64.TRYWAIT P2, [UR5+0x38850], R0 ;  /* 0x03885000ff0075a7 */ /* 0x0007220008040145 */
[----:B------:R-:W-:Y:S05]  /*82d0*/  @!P0 BRA `(.L_x_21) ;  /* 0x0000000000048947 */ /* 0x000fea0003800000 */
[----:B------:R-:W-:Y:S01]  /*82e0*/  BPT.TRAP 0x1 ;  /* 0x000000040000795c */ /* 0x000fe20000300000 */
.L_x_21:
[----:B----4-:R-:W-:Y:S05]  /*82f0*/  @P2 BRA `(.L_x_22) ;  /* 0x0000000000082947 */ /* 0x010fea0003800000 */
[----:B------:R-:W4:Y:S02]  /*8300*/  SYNCS.PHASECHK.TRANS64.TRYWAIT P2, [UR5+0x38850], R0 ;  /* 0x03885000ff0075a7 */ /* 0x000f240008040145 */
[----:B----4-:R-:W-:Y:S05]  /*8310*/  @!P2 BRA `(.L_x_23) ;  /* 0x00000070007ca947 */ /* 0x010fea0003800000 */
.L_x_22:
[----:B------:R-:W-:Y:S01]  /*8320*/  R2UR UR4, R18 ;  /* 0x00000000120472ca */ /* 0x000fe200000e0000 */
[----:B------:R-:W-:Y:S01]  /*8330*/  WARPGROUP.ARRIVE ;  /* 0x00000000000079c5 */ /* 0x000fe20000000000 */
[----:B------:R-:W-:Y:S01]  /*8340*/  UMOV UR7, 0x40000040 ;  /* 0x4000004000077882 */ /* 0x000fe20000000000 */
[----:B------:R-:W-:Y:S01]  /*8350*/  FMUL.FTZ R185, R185, UR37 ;  /* 0x00000025b9b97c20 */ /* 0x000fe20008410000 */
[----:B------:R-:W-:Y:S01]  /*8360*/  FMUL.FTZ R225, R177, UR37 ;  /* 0x00000025b1e17c20 */ /* 0x000fe20008410000 */
[----:B------:R-:W-:Y:S01]  /*8370*/  FMUL.FTZ R237, R168, UR37 ;  /* 0x00000025a8ed7c20 */ /* 0x000fe20008410000 */
[----:B------:R-:W-:Y:S01]  /*8380*/  FMUL.FTZ R229, R169, UR37 ;  /* 0x00000025a9e57c20 */ /* 0x000fe20008410000 */
[----:B------:R-:W-:Y:S01]  /*8390*/  FMUL.FTZ R169, R172, UR37 ;  /* 0x00000025aca97c20 */ /* 0x000fe20008410000 */
[----:B------:R-:W-:Y:S01]  /*83a0*/  FMUL.FTZ R235, R173, UR37 ;  /* 0x00000025adeb7c20 */ /* 0x000fe20008410000 */
[----:B------:R-:W-:Y:S01]  /*83b0*/  MUFU.TANH R185, R185 ;  /* 0x000000b900b97308 */ /* 0x000fe20000002400 */
[----:B------:R-:W-:Y:S01]  /*83c0*/  FMUL.FTZ R173, R160, UR37 ;  /* 0x00000025a0ad7c20 */ /* 0x000fe20008410000 */
[----:B------:R-:W-:Y:S01]  /*83d0*/  FMUL.FTZ R233, R161, UR37 ;  /* 0x00000025a1e97c20 */ /* 0x000fe20008410000 */
[----:B------:R-:W-:Y:S01]  /*83e0*/  FMUL.FTZ R227, R164, UR37 ;  /* 0x00000025a4e37c20 */ /* 0x000fe20008410000 */
[----:B------:R-:W-:Y:S01]  /*83f0*/  UIADD3 UR4, UR4, 0x400, URZ ;  /* 0x0000040004047890 */ /* 0x000fe2000fffe03f */
[----:B------:R-:W-:Y:S01]  /*8400*/  FMUL.FTZ R231, R165, UR37 ;  /* 0x00000025a5e77c20 */ /* 0x000fe20008410000 */
[----:B------:R-:W-:Y:S01]  /*8410*/  FMUL.FTZ R161, R152, UR37 ;  /* 0x0000002598a17c20 */ /* 0x000fe20008410000 */
[----:B------:R-:W-:Y:S01]  /*8420*/  FMUL.FTZ R165, R153, UR37 ;  /* 0x0000002599a57c20 */ /* 0x000fe20008410000 */
[----:B------:R-:W-:Y:S01]  /*8430*/  USHF.R.U32.HI UR4, URZ, 0x4, UR4 ;  /* 0x000000043f047899 */ /* 0x000fe20008011604 */
[----:B------:R-:W-:Y:S01]  /*8440*/  MUFU.TANH R225, R225 ;  /* 0x000000e100e17308 */ /* 0x000fe20000002400 */
[----:B------:R-:W-:Y:S01]  /*8450*/  FMUL.FTZ R153, R156, UR37 ;  /* 0x000000259c997c20 */ /* 0x000fe20008410000 */
[----:B------:R-:W-:Y:S01]  /*8460*/  FMUL.FTZ R187, R187, UR37 ;  /* 0x00000025bbbb7c20 */ /* 0x000fe20008410000 */
[----:B------:R-:W-:Y:S01]  /*8470*/  ULOP3.LUT UR4, UR4, 0x3fff, URZ, 0xc0, !UPT ;  /* 0x00003fff04047892 */ /* 0x000fe2000f8ec03f */
[----:B------:R-:W-:Y:S01]  /*8480*/  FMUL.FTZ R191, R191, UR37 ;  /* 0x00000025bfbf7c20 */ /* 0x000fe20008410000 */
[----:B------:R-:W-:Y:S01]  /*8490*/  FMUL.FTZ R177, R178, UR37 ;  /* 0x00000025b2b17c20 */ /* 0x000fe20008410000 */
[----:B------:R-:W-:Y:S01]  /*84a0*/  FMUL.FTZ R179, R179, UR37 ;  /* 0x00000025b3b37c20 */ /* 0x000fe20008410000 */
[----:B------:R-:W-:Y:S01]  /*84b0*/  ULOP3.LUT UR4, UR4, 0x2800000, URZ, 0xfc, !UPT ;  /* 0x0280000004047892 */ /* 0x000fe2000f8efc3f */
[----:B------:R-:W-:Y:S01]  /*84c0*/  MUFU.TANH R237, R237 ;  /* 0x000000ed00ed7308 */ /* 0x000fe20000002400 */
[----:B------:R-:W-:Y:S01]  /*84d0*/  FMUL.FTZ R171, R171, UR37 ;  /* 0x00000025abab7c20 */ /* 0x000fe20008410000 */
[----:B------:R-:W-:Y:S01]  /*84e0*/  FMUL.FTZ R152, R174, UR37 ;  /* 0x00000025ae987c20 */ /* 0x000fe20008410000 */
[----:B------:R-:W-:Y:S01]  /*84f0*/  UIMAD UR4, UR39, 0xa00, UR4 ;  /* 0x00000a00270478a4 */ /* 0x000fe2000f8e0204 */
[----:B------:R-:W-:Y:S01]  /*8500*/  FMUL.FTZ R175, R175, UR37 ;  /* 0x00000025afaf7c20 */ /* 0x000fe20008410000 */
[----:B------:R-:W-:Y:S01]  /*8510*/  FMUL.FTZ R156, R162, UR37 ;  /* 0x00000025a29c7c20 */ /* 0x000fe20008410000 */
[----:B------:R-:W-:Y:S01]  /*8520*/  FMUL.FTZ R163, R163, UR37 ;  /* 0x00000025a3a37c20 */ /* 0x000fe20008410000 */
[----:B------:R-:W-:Y:S01]  /*8530*/  FMUL.FTZ R160, R166, UR37 ;  /* 0x00000025a6a07c20 */ /* 0x000fe20008410000 */
[----:B------:R-:W-:Y:S01]  /*8540*/  MUFU.TANH R229, R229 ;  /* 0x000000e500e57308 */ /* 0x000fe20000002400 */
[----:B------:R-:W-:Y:S01]  /*8550*/  FMUL.FTZ R167, R167, UR37 ;  /* 0x00000025a7a77c20 */ /* 0x000fe20008410000 */
[----:B------:R-:W-:Y:S01]  /*8560*/  UMOV UR6, UR4 ;  /* 0x0000000400067c82 */ /* 0x000fe20008000000 */
[----:B------:R-:W-:Y:S01]  /*8570*/  FMUL.FTZ R155, R155, UR37 ;  /* 0x000000259b9b7c20 */ /* 0x000fe20008410000 */
[----:B------:R-:W-:Y:S01]  /*8580*/  HGMMA.64x256x16.F32 R24, R208, gdesc[UR4].tnspB, R24, gsb0 ;  /* 0x43e00004d0187df0 */ /* 0x000fe20008000818 */
[----:B------:R-:W-:Y:S01]  /*8590*/  UIADD3 UR6, UR4, 0x80, URZ ;  /* 0x0000008004067890 */ /* 0x000fe2000fffe03f */
[----:B------:R-:W-:Y:S01]  /*85a0*/  FMUL.FTZ R159, R159, UR37 ;  /* 0x000000259f9f7c20 */ /* 0x000fe20008410000 */
[----:B------:R-:W-:Y:S01]  /*85b0*/  UMOV UR7, 0x40000040 ;  /* 0x4000004000077882 */ /* 0x000fe20000000000 */
[----:B------:R-:W-:Y:S01]  /*85c0*/  MUFU.TANH R169, R169 ;  /* 0x000000a900a97308 */ /* 0x000fe20000002400 */
[----:B------:R-:W-:Y:S01]  /*85d0*/  IMAD.U32 R174, RZ, RZ, UR60 ;  /* 0x0000003cffae7e24 */ /* 0x000fe2000f8e00ff */
[----:B------:R-:W-:Y:S01]  /*85e0*/  ISETP.GT.AND P2, PT, R221, RZ, PT ;  /* 0x000000ffdd00720c */ /* 0x000fe20003f44270 */
[----:B------:R-:W-:Y:S01]  /*85f0*/  UMOV UR39, UR38 ;  /* 0x0000002600277c82 */ /* 0x000fe20008000000 */
[----:B------:R-:W-:Y:S01]  /*8600*/  R2UR UR61, R19 ;  /* 0x00000000133d72ca */ /* 0x000fe200000e0000 */
[----:B------:R-:W-:Y:S01]  /*8610*/  @!P1 VIADD R174, R174, 0x38840 ;  /* 0x00038840aeae9836 */ /* 0x000fe20000000000 */
[----:B------:R-:W-:-:S02]  /*8620*/  IADD3 R221, R221, -0x1, RZ ;  /* 0xffffffffdddd7810 */ /* 0x000fc40007ffe0ff */
[----:B------:R-:W-:Y:S02]  /*8630*/  MUFU.TANH R235, R235 ;  /* 0x000000eb00eb7308 */ /* 0x000fe40000002400 */
[----:B------:R-:W-:-:S06]  /*8640*/  @!P1 PRMT R174, RZ, 0x654, R174 ;  /* 0x00000654ffae9816 */ /* 0x000fcc00000000ae */
[----:B------:R-:W-:Y:S08]  /*8650*/  MUFU.TANH R173, R173 ;  /* 0x000000ad00ad7308 */ /* 0x000ff00000002400 */
        /* <DEDUP_REMOVED lines=18> */
[----:B------:R-:W-:Y:S01]  /*8780*/  MUFU.TANH R159, R159 ;  /* 0x0000009f009f7308 */ /* 0x000fe20000002400 */
[----:B------:R-:W-:-:S02]  /*8790*/  WARPGROUP.DEPBAR.LE gsb0, 0x0 ;  /* 0x00008000000079c5 */ /* 0x000fc40000010000 */
[----:B------:R-:W-:Y:S01]  /*87a0*/  WARPGROUP.ARRIVE ;  /* 0x00000000000079c5 */ /* 0x000fe20000000000 */
[----:B------:R-:W-:Y:S01]  /*87b0*/  FMUL.FTZ R209, R189, UR37 ;  /* 0x00000025bdd17c20 */ /* 0x000fe20008410000 */
[----:B------:R-:W-:Y:S01]  /*87c0*/  FMUL.FTZ R211, R176, UR37 ;  /* 0x00000025b0d37c20 */ /* 0x000fe20008410000 */
[----:B------:R-:W-:Y:S01]  /*87d0*/  FMUL.FTZ R189, R190, UR37 ;  /* 0x00000025bebd7c20 */ /* 0x000fe20008410000 */
[----:B------:R-:W-:Y:S02]  /*87e0*/  MOV R176, UR5 ;  /* 0x0000000500b07c02 */ /* 0x000fe40008000f00 */
[----:B------:R-:W-:Y:S01]  /*87f0*/  HGMMA.64x256x16.F32 R24, R204, gdesc[UR4].tnspB, R24, gsb0 ;  /* 0x43e00004cc187df0 */ /* 0x000fe20008000818 */
[----:B------:R-:W-:Y:S01]  /*8800*/  UIADD3 UR6, UR4, 0x100, URZ ;  /* 0x0000010004067890 */ /* 0x000fe2000fffe03f */
[----:B------:R-:W-:Y:S01]  /*8810*/  MUFU.TANH R209, R209 ;  /* 0x000000d100d17308 */ /* 0x000fe20000002400 */
[----:B------:R-:W-:Y:S01]  /*8820*/  UMOV UR7, 0x40000040 ;  /* 0x4000004000077882 */ /* 0x000fe20000000000 */
[----:B------:R-:W-:-:S05]  /*8830*/  @!P1 VIADD R176, R176, 0x38860 ;  /* 0x00038860b0b09836 */ /* 0x000fca0000000000 */
[----:B------:R-:W-:Y:S01]  /*8840*/  @!P1 PRMT R176, RZ, 0x654, R176 ;  /* 0x00000654ffb09816 */ /* 0x000fe200000000b0 */
[----:B------:R-:W-:Y:S08]  /*8850*/  MUFU.TANH R211, R211 ;  /* 0x000000d300d37308 */ /* 0x000ff00000002400 */
[----:B------:R-:W-:Y:S01]  /*8860*/  MUFU.TANH R189, R189 ;  /* 0x000000bd00bd7308 */ /* 0x000fe20000002400 */
[----:B------:R-:W-:-:S02]  /*8870*/  WARPGROUP.DEPBAR.LE gsb0, 0x0 ;  /* 0x00008000000079c5 */ /* 0x000fc40000010000 */
[----:B------:R-:W-:Y:S01]  /*8880*/  WARPGROUP.ARRIVE ;  /* 0x00000000000079c5 */ /* 0x000fe20000000000 */
[----:B------:R-:W-:Y:S01]  /*8890*/  FMUL.FTZ R205, R184, UR37 ;  /* 0x00000025b8cd7c20 */ /* 0x000fe20008410000 */
[----:B------:R-:W-:Y:S01]  /*88a0*/  FMUL.FTZ R207, R188, UR37 ;  /* 0x00000025bccf7c20 */ /* 0x000fe20008410000 */
[----:B------:R-:W-:-:S04]  /*88b0*/  FMUL.FTZ R184, R186, UR37 ;  /* 0x00000025bab87c20 */ /* 0x000fc80008410000 */
[----:B------:R-:W-:Y:S01]  /*88c0*/  HGMMA.64x256x16.F32 R24, R200, gdesc[UR4].tnspB, R24, gsb0 ;  /* 0x43e00004c8187df0 */ /* 0x000fe20008000818 */
[----:B------:R-:W-:Y:S01]  /*88d0*/  UIADD3 UR6, UR4, 0x180, URZ ;  /* 0x0000018004067890 */ /* 0x000fe2000fffe03f */
[----:B------:R-:W3:Y:S01]  /*88e0*/  MUFU.TANH R205, R205 ;  /* 0x000000cd00cd7308 */ /* 0x000ee20000002400 */
[----:B------:R-:W-:Y:S01]  /*88f0*/  UMOV UR7, 0x40000040 ;  /* 0x4000004000077882 */ /* 0x000fe20000000000 */
[----:B------:R-:W-:-:S06]  /*8900*/  UIADD3 UR4, UR4, 0x200, URZ ;  /* 0x0000020004047890 */ /* 0x000fcc000fffe03f */
[----:B------:R-:W5:Y:S08]  /*8910*/  MUFU.TANH R207, R207 ;  /* 0x000000cf00cf7308 */ /* 0x000f700000002400 */
[----:B------:R-:W-:Y:S01]  /*8920*/  MUFU.TANH R184, R184 ;  /* 0x000000b800b87308 */ /* 0x000fe20000002400 */
[----:B---34-:R-:W-:-:S04]  /*8930*/  FMNMX.FTZ R0, R205, R222, !PT ;  /* 0x000000decd007209 */ /* 0x018fc80007810000 */
[----:B------:R-:W-:-:S04]  /*8940*/  FMNMX.FTZ R0, R185, R0, !PT ;  /* 0x00000000b9007209 */ /* 0x000fc80007810000 */
[----:B-----5:R-:W-:-:S04]  /*8950*/  FMNMX.FTZ R0, R207, R0, !PT ;  /* 0x00000000cf007209 */ /* 0x020fc80007810000 */
[----:B------:R-:W-:-:S04]  /*8960*/  FMNMX.FTZ R0, R209, R0, !PT ;  /* 0x00000000d1007209 */ /* 0x000fc80007810000 */
[----:B------:R-:W-:-:S04]  /*8970*/  FMNMX.FTZ R0, R211, R0, !PT ;  /* 0x00000000d3007209 */ /* 0x000fc80007810000 */
[----:B------:R-:W-:Y:S01]  /*8980*/  FMNMX.FTZ R0, R225, R0, !PT ;  /* 0x00000000e1007209 */ /* 0x000fe20007810000 */
[----:B------:R-:W-:Y:S02]  /*8990*/  WARPGROUP.DEPBAR.LE gsb0, 0x0 ;  /* 0x00008000000079c5 */ /* 0x000fe40000010000 */
[----:B------:R-:W-:Y:S01]  /*89a0*/  WARPGROUP.ARRIVE ;  /* 0x00000000000079c5 */ /* 0x000fe20000000000 */
[----:B------:R-:W-:Y:S01]  /*89b0*/  FMUL.FTZ R203, R180, UR37 ;  /* 0x00000025b4cb7c20 */ /* 0x000fe20008410000 */
[----:B------:R-:W-:Y:S01]  /*89c0*/  FMUL.FTZ R201, R181, UR37 ;  /* 0x00000025b5c97c20 */ /* 0x000fe20008410000 */
[----:B------:R-:W-:-:S03]  /*89d0*/  FMUL.FTZ R181, R182, UR37 ;  /* 0x00000025b6b57c20 */ /* 0x000fc60008410000 */
[----:B------:R-:W-:Y:S01]  /*89e0*/  HGMMA.64x256x16.F32 R24, R196, gdesc[UR4].tnspB, R24, gsb0 ;  /* 0x43e00004c4187df0 */ /* 0x000fe20008000818 */
[----:B------:R-:W3:Y:S01]  /*89f0*/  MUFU.TANH R203, R203 ;  /* 0x000000cb00cb7308 */ /* 0x000ee20000002400 */
[----:B------:R-:W-:Y:S01]  /*8a00*/  UMOV UR6, UR4 ;  /* 0x0000000400067c82 */ /* 0x000fe20008000000 */
[----:B------:R-:W-:-:S06]  /*8a10*/  UMOV UR7, 0x40000040 ;  /* 0x4000004000077882 */ /* 0x000fcc0000000000 */
[----:B------:R-:W4:Y:S08]  /*8a20*/  MUFU.TANH R201, R201 ;  /* 0x000000c900c97308 */ /* 0x000f300000002400 */
[----:B------:R-:W-:Y:S01]  /*8a30*/  MUFU.TANH R181, R181 ;  /* 0x000000b500b57308 */ /* 0x000fe20000002400 */
[----:B---3--:R-:W-:-:S04]  /*8a40*/  FMNMX.FTZ R0, R203, R0, !PT ;  /* 0x00000000cb007209 */ /* 0x008fc80007810000 */
[----:B----4-:R-:W-:-:S04]  /*8a50*/  FMNMX.FTZ R0, R201, R0, !PT ;  /* 0x00000000c9007209 */ /* 0x010fc80007810000 */
[----:B------:R-:W-:-:S04]  /*8a60*/  FMNMX.FTZ R0, R237, R0, !PT ;  /* 0x00000000ed007209 */ /* 0x000fc80007810000 */
[----:B------:R-:W-:-:S04]  /*8a70*/  FMNMX.FTZ R0, R229, R0, !PT ;  /* 0x00000000e5007209 */ /* 0x000fc80007810000 */
[----:B------:R-:W-:-:S04]  /*8a80*/  FMNMX.FTZ R0, R169, R0, !PT ;  /* 0x00000000a9007209 */ /* 0x000fc80007810000 */
[----:B------:R-:W-:-:S04]  /*8a90*/  FMNMX.FTZ R0, R235, R0, !PT ;  /* 0x00000000eb007209 */ /* 0x000fc80007810000 */
[----:B-12---:R-:W-:Y:S01]  /*8aa0*/  FMNMX.FTZ R2, R173, R0, !PT ;  /* 0x00000000ad027209 */ /* 0x006fe20007810000 */
[----:B------:R-:W-:Y:S01]  /*8ab0*/  FMUL.FTZ R0, R157, UR37 ;  /* 0x000000259d007c20 */ /* 0x000fe20008410000 */
[----:B------:R-:W-:Y:S01]  /*8ac0*/  FMUL.FTZ R157, R183, UR37 ;  /* 0x00000025b79d7c20 */ /* 0x000fe20008410000 */
[----:B------:R-:W-:Y:S01]  /*8ad0*/  FMUL.FTZ R183, R170, UR37 ;  /* 0x00000025aab77c20 */ /* 0x000fe20008410000 */
[----:B------:R-:W-:-:S03]  /*8ae0*/  FMNMX.FTZ R2, R233, R2, !PT ;  /* 0x00000002e9027209 */ /* 0x000fc60007810000 */
[----:B------:R-:W1:Y:S01]  /*8af0*/  MUFU.TANH R0, R0 ;  /* 0x0000000000007308 */ /* 0x000e620000002400 */
[----:B------:R-:W-:-:S04]  /*8b00*/  FMNMX.FTZ R2, R227, R2, !PT ;  /* 0x00000002e3027209 */ /* 0x000fc80007810000 */
[----:B------:R-:W-:-:S03]  /*8b10*/  FMNMX.FTZ R2, R231, R2, !PT ;  /* 0x00000002e7027209 */ /* 0x000fc60007810000 */
[----:B------:R-:W2:Y:S01]  /*8b20*/  MUFU.TANH R157, R157 ;  /* 0x0000009d009d7308 */ /* 0x000ea20000002400 */
[----:B------:R-:W-:-:S04]  /*8b30*/  FMNMX.FTZ R2, R161, R2, !PT ;  /* 0x00000002a1027209 */ /* 0x000fc80007810000 */
[----:B------:R-:W-:-:S03]  /*8b40*/  FMNMX.FTZ R2, R165, R2, !PT ;  /* 0x00000002a5027209 */ /* 0x000fc60007810000 */
[----:B------:R-:W3:Y:S01]  /*8b50*/  MUFU.TANH R183, R183 ;  /* 0x000000b700b77308 */ /* 0x000ee20000002400 */
[----:B------:R-:W-:-:S04]  /*8b60*/  FMNMX.FTZ R3, R153, R2, !PT ;  /* 0x0000000299037209 */ /* 0x000fc80007810000 */
[----:B-1----:R-:W-:-:S05]  /*8b70*/  FMNMX.FTZ R3, R0, R3, !PT ;  /* 0x0000000300037209 */ /* 0x002fca0007810000 */
[----:B------:R-:W1:Y:S02]  /*8b80*/  SHFL.BFLY PT, R2, R3, 0x2, 0x1f ;  /* 0x0c401f0003027f89 */ /* 0x000e6400000e0000 */
[----:B-1----:R-:W-:Y:S02]  /*8b90*/  FMNMX.FTZ R5, R3, R2, !PT ;  /* 0x0000000203057209 */ /* 0x002fe40007810000 */
[----:B------:R-:W1:Y:S03]  /*8ba0*/  LDC R2, c[0x0][0x988] ;  /* 0x00026200ff027b82 */ /* 0x000e660000000800 */
[----:B------:R-:W4:Y:S02]  /*8bb0*/  SHFL.BFLY PT, R4, R5, 0x1, 0x1f ;  /* 0x0c201f0005047f89 */ /* 0x000f2400000e0000 */
[----:B----4-:R-:W-:Y:S02]  /*8bc0*/  FMNMX.FTZ R5, R5, R4, !PT ;  /* 0x0000000405057209 */ /* 0x010fe40007810000 */
[----:B------:R-:W-:-:S03]  /*8bd0*/  FMNMX.FTZ R4, R184, R223, !PT ;  /* 0x000000dfb8047209 */ /* 0x000fc60007810000 */
[----:B------:R-:W-:Y:S01]  /*8be0*/  FADD.FTZ R3, -R5, R222 ;  /* 0x000000de05037221 */ /* 0x000fe20000010100 */
[----:B------:R-:W-:Y:S02]  /*8bf0*/  FMNMX.FTZ R4, R187, R4, !PT ;  /* 0x00000004bb047209 */ /* 0x000fe40007810000 */
[----:B------:R-:W-:Y:S01]  /*8c00*/  MOV R222, R5 ;  /* 0x0000000500de7202 */ /* 0x000fe20000000f00 */
[----:B-1----:R-:W-:Y:S01]  /*8c10*/  FMUL.FTZ R3, R3, R2 ;  /* 0x0000000203037220 */ /* 0x002fe20000410000 */
[----:B------:R-:W-:-:S04]  /*8c20*/  FMNMX.FTZ R4, R189, R4, !PT ;  /* 0x00000004bd047209 */ /* 0x000fc80007810000 */
[----:B------:R-:W-:Y:S01]  /*8c30*/  FMNMX.FTZ R4, R191, R4, !PT ;  /* 0x00000004bf047209 */ /* 0x000fe20007810000 */
[----:B------:R-:W-:Y:S03]  /*8c40*/  MUFU.EX2 R3, R3 ;  /* 0x0000000300037308 */ /* 0x000fe60000000800 */
[----:B------:R-:W-:-:S04]  /*8c50*/  FMNMX.FTZ R4, R177, R4, !PT ;  /* 0x00000004b1047209 */ /* 0x000fc80007810000 */
[----:B------:R-:W-:-:S04]  /*8c60*/  FMNMX.FTZ R4, R179, R4, !PT ;  /* 0x00000004b3047209 */ /* 0x000fc80007810000 */
[----:B------:R-:W-:-:S04]  /*8c70*/  FMNMX.FTZ R4, R181, R4, !PT ;  /* 0x00000004b5047209 */ /* 0x000fc80007810000 */
[----:B--2---:R-:W-:-:S04]  /*8c80*/  FMNMX.FTZ R4, R157, R4, !PT ;  /* 0x000000049d047209 */ /* 0x004fc80007810000 */
[----:B---3--:R-:W-:Y:S01]  /*8c90*/  FMNMX.FTZ R4, R183, R4, !PT ;  /* 0x00000004b7047209 */ /* 0x008fe20007810000 */
[----:B------:R-:W-:Y:S02]  /*8ca0*/  WARPGROUP.DEPBAR.LE gsb0, 0x0 ;  /* 0x00008000000079c5 */ /* 0x000fe40000010000 */
[----:B------:R-:W-:Y:S01]  /*8cb0*/  WARPGROUP.ARRIVE ;  /* 0x00000000000079c5 */ /* 0x000fe20000000000 */
[----:B------:R-:W-:Y:S01]  /*8cc0*/  FMUL.FTZ R199, R158, UR37 ;  /* 0x000000259ec77c20 */ /* 0x000fe20008410000 */
[----:B------:R-:W-:Y:S01]  /*8cd0*/  FMUL.FTZ R158, R5, R2 ;  /* 0x00000002059e7220 */ /* 0x000fe20000410000 */
[----:B------:R-:W-:-:S03]  /*8ce0*/  FMUL.FTZ R197, R154, UR37 ;  /* 0x000000259ac57c20 */ /* 0x000fc60008410000 */
[----:B------:R-:W-:Y:S01]  /*8cf0*/  HGMMA.64x256x16.F32 R24, R192, gdesc[UR4].tnspB, R24, gsb0 ;  /* 0x43e00004c0187df0 */ /* 0x000fe20008000818 */
[--C-:B------:R-:W-:Y:S01]  /*8d00*/  FFMA.FTZ R208, R205, R2, -R158.reuse ;  /* 0x00000002cdd07223 */ /* 0x100fe2000001089e */
[----:B------:R-:W-:Y:S01]  /*8d10*/  FMNMX.FTZ R205, R171, R4, !PT ;  /* 0x00000004abcd7209 */ /* 0x000fe20007810000 */
[-CC-:B------:R-:W-:Y:S01]  /*8d20*/  FFMA.FTZ R210, R207, R2.reuse, -R158.reuse ;  /* 0x00000002cfd27223 */ /* 0x180fe2000001089e */
[----:B------:R-:W1:Y:S01]  /*8d30*/  MUFU.TANH R197, R197 ;  /* 0x000000c500c57308 */ /* 0x000e620000002400 */
[-CC-:B------:R-:W-:Y:S01]  /*8d40*/  FFMA.FTZ R209, R209, R2.reuse, -R158.reuse ;  /* 0x00000002d1d17223 */ /* 0x180fe2000001089e */
[----:B------:R-:W-:Y:S01]  /*8d50*/  FMNMX.FTZ R4, R152, R205, !PT ;  /* 0x000000cd98047209 */ /* 0x000fe20007810000 */
[-CC-:B------:R-:W-:Y:S01]  /*8d60*/  FFMA.FTZ R225, R225, R2.reuse, -R158.reuse ;  /* 0x00000002e1e17223 */ /* 0x180fe2000001089e */
[-CC-:B------:R-:W-:Y:S01]  /*8d70*/  FFMA.FTZ R154, R161, R2.reuse, -R158.reuse ;  /* 0x00000002a19a7223 */ /* 0x180fe2000001089e */
[--C-:B------:R-:W-:Y:S01]  /*8d80*/  FFMA.FTZ R161, R165, R2, -R158.reuse ;  /* 0x00000002a5a17223 */ /* 0x100fe2000001089e */
[----:B------:R-:W-:Y:S01]  /*8d90*/  FMNMX.FTZ R207, R175, R4, !PT ;  /* 0x00000004afcf7209 */ /* 0x000fe20007810000 */
[-CC-:B------:R-:W-:Y:S01]  /*8da0*/  FFMA.FTZ R206, R203, R2.reuse, -R158.reuse ;  /* 0x00000002cbce7223 */ /* 0x180fe2000001089e */
[----:B------:R-:W2:Y:S01]  /*8db0*/  MUFU.TANH R199, R199 ;  /* 0x000000c700c77308 */ /* 0x000ea20000002400 */
[-CC-:B------:R-:W-:Y:S01]  /*8dc0*/  FFMA.FTZ R203, R201, R2.reuse, -R158.reuse ;  /* 0x00000002c9cb7223 */ /* 0x180fe2000001089e */
[----:B------:R-:W-:Y:S01]  /*8dd0*/  FMNMX.FTZ R4, R156, R207, !PT ;  /* 0x000000cf9c047209 */ /* 0x000fe20007810000 */
[-CC-:B------:R-:W-:Y:S01]  /*8de0*/  FFMA.FTZ R202, R169, R2.reuse, -R158.reuse ;  /* 0x00000002a9ca7223 */ /* 0x180fe2000001089e */
[-CC-:B------:R-:W-:Y:S01]  /*8df0*/  FFMA.FTZ R196, R173, R2.reuse, -R158.reuse ;  /* 0x00000002adc47223 */ /* 0x180fe2000001089e */
[--C-:B------:R-:W-:Y:S01]  /*8e00*/  FFMA.FTZ R185, R185, R2, -R158.reuse ;  /* 0x00000002b9b97223 */ /* 0x100fe2000001089e */
[----:B------:R-:W-:Y:S01]  /*8e10*/  FMNMX.FTZ R207, R163, R4, !PT ;  /* 0x00000004a3cf7209 */ /* 0x000fe20007810000 */
[-CC-:B------:R-:W-:Y:S01]  /*8e20*/  FFMA.FTZ R204, R211, R2.reuse, -R158.reuse ;  /* 0x00000002d3cc7223 */ /* 0x180fe2000001089e */
[----:B------:R-:W-:Y:S01]  /*8e30*/  MUFU.EX2 R205, R209 ;  /* 0x000000d100cd7308 */ /* 0x000fe20000000800 */
[-CC-:B------:R-:W-:Y:S01]  /*8e40*/  FFMA.FTZ R200, R237, R2.reuse, -R158.reuse ;  /* 0x00000002edc87223 */ /* 0x180fe2000001089e */
[----:B------:R-:W-:Y:S01]  /*8e50*/  FMNMX.FTZ R4, R160, R207, !PT ;  /* 0x000000cfa0047209 */ /* 0x000fe20007810000 */
[-CC-:B------:R-:W-:Y:S01]  /*8e60*/  FFMA.FTZ R201, R229, R2.reuse, -R158.reuse ;  /* 0x00000002e5c97223 */ /* 0x180fe2000001089e */
[-CC-:B------:R-:W-:Y:S01]  /*8e70*/  FFMA.FTZ R169, R235, R2.reuse, -R158.reuse ;  /* 0x00000002eba97223 */ /* 0x180fe2000001089e */
[--C-:B------:R-:W-:Y:S01]  /*8e80*/  FFMA.FTZ R198, R227, R2, -R158.reuse ;  /* 0x00000002e3c67223 */ /* 0x100fe2000001089e */
[----:B------:R-:W-:Y:S01]  /*8e90*/  FMNMX.FTZ R4, R167, R4, !PT ;  /* 0x00000004a7047209 */ /* 0x000fe20007810000 */
[-CC-:B------:R-:W-:Y:S01]  /*8ea0*/  FFMA.FTZ R173, R231, R2.reuse, -R158.reuse ;  /* 0x00000002e7ad7223 */ /* 0x180fe2000001089e */
[----:B------:R3:W-:Y:S01]  /*8eb0*/  MUFU.EX2 R207, R225 ;  /* 0x000000e100cf7308 */ /* 0x0007e20000000800 */
[----:B------:R-:W-:Y:S01]  /*8ec0*/  FFMA.FTZ R153, R153, R2, -R158 ;  /* 0x0000000299997223 */ /* 0x000fe2000001089e */
[----:B-1----:R-:W-:-:S04]  /*8ed0*/  FMNMX.FTZ R4, R197, R4, !PT ;  /* 0x00000004c5047209 */ /* 0x002fc80007810000 */
[----:B------:R-:W-:Y:S02]  /*8ee0*/  FMNMX.FTZ R4, R155, R4, !PT ;  /* 0x000000049b047209 */ /* 0x000fe40007810000 */
[----:B------:R-:W1:Y:S01]  /*8ef0*/  MUFU.EX2 R208, R208 ;  /* 0x000000d000d07308 */ /* 0x000e620000000800 */
[--C-:B---3--:R-:W-:Y:S01]  /*8f00*/  FFMA.FTZ R225, R233, R2, -R158.reuse ;  /* 0x00000002e9e17223 */ /* 0x108fe2000001089e */
[----:B--2---:R-:W-:Y:S01]  /*8f10*/  FMNMX.FTZ R4, R199, R4, !PT ;  /* 0x00000004c7047209 */ /* 0x004fe20007810000 */
[----:B------:R-:W-:-:S03]  /*8f20*/  FFMA.FTZ R158, R0, R2, -R158 ;  /* 0x00000002009e7223 */ /* 0x000fc6000001089e */
[----:B------:R-:W-:Y:S02]  /*8f30*/  FMNMX.FTZ R4, R159, R4, !PT ;  /* 0x000000049f047209 */ /* 0x000fe40007810000 */
[----:B------:R-:W-:Y:S03]  /*8f40*/  MUFU.EX2 R185, R185 ;  /* 0x000000b900b97308 */ /* 0x000fe60000000800 */
[----:B------:R-:W2:Y:S05]  /*8f50*/  SHFL.BFLY PT, R209, R4, 0x2, 0x1f ;  /* 0x0c401f0004d17f89 */ /* 0x000eaa00000e0000 */
[----:B------:R-:W-:Y:S08]  /*8f60*/  MUFU.EX2 R210, R210 ;  /* 0x000000d200d27308 */ /* 0x000ff00000000800 */
[----:B------:R-:W-:Y:S08]  /*8f70*/  MUFU.EX2 R204, R204 ;  /* 0x000000cc00cc7308 */ /* 0x000ff00000000800 */
[----:B------:R-:W-:Y:S01]  /*8f80*/  MUFU.EX2 R206, R206 ;  /* 0x000000ce00ce7308 */ /* 0x000fe20000000800 */
[----:B--2---:R-:W-:-:S05]  /*8f90*/  FMNMX.FTZ R209, R4, R209, !PT ;  /* 0x000000d104d17209 */ /* 0x004fca0007810000 */
[----:B------:R-:W2:Y:S02]  /*8fa0*/  SHFL.BFLY PT, R4, R209, 0x1, 0x1f ;  /* 0x0c201f00d1047f89 */ /* 0x000ea400000e0000 */
[----:B------:R-:W-:Y:S08]  /*8fb0*/  MUFU.EX2 R203, R203 ;  /* 0x000000cb00cb7308 */ /* 0x000ff00000000800 */
[----:B------:R-:W-:Y:S08]  /*8fc0*/  MUFU.EX2 R200, R200 ;  /* 0x000000c800c87308 */ /* 0x000ff00000000800 */
[----:B------:R-:W-:Y:S01]  /*8fd0*/  MUFU.EX2 R201, R201 ;  /* 0x000000c900c97308 */ /* 0x000fe20000000800 */
[----:B--2---:R-:W-:-:S07]  /*8fe0*/  FMNMX.FTZ R4, R209, R4, !PT ;  /* 0x00000004d1047209 */ /* 0x004fce0007810000 */
[----:B------:R-:W-:Y:S01]  /*8ff0*/  MUFU.EX2 R202, R202 ;  /* 0x000000ca00ca7308 */ /* 0x000fe20000000800 */
[C---:B------:R-:W-:Y:S01]  /*9000*/  FADD.FTZ R165, -R4.reuse, R223 ;  /* 0x000000df04a57221 */ /* 0x040fe20000010100 */
[-C--:B------:R-:W-:Y:S01]  /*9010*/  FMUL.FTZ R162, R4, R2.reuse ;  /* 0x0000000204a27220 */ /* 0x080fe20000410000 */
[----:B------:R-:W-:Y:S02]  /*9020*/  IMAD.MOV.U32 R223, RZ, RZ, R4 ;  /* 0x000000ffffdf7224 */ /* 0x000fe400078e0004 */
[-C--:B------:R-:W-:Y:S01]  /*9030*/  FMUL.FTZ R0, R165, R2.reuse ;  /* 0x00000002a5007220 */ /* 0x080fe20000410000 */
[-CC-:B------:R-:W-:Y:S01]  /*9040*/  FFMA.FTZ R209, R184, R2.reuse, -R162.reuse ;  /* 0x00000002b8d17223 */ /* 0x180fe200000108a2 */
[-CC-:B------:R-:W-:Y:S01]  /*9050*/  FFMA.FTZ R164, R187, R2.reuse, -R162.reuse ;  /* 0x00000002bba47223 */ /* 0x180fe200000108a2 */
[-CC-:B------:R-:W-:Y:S01]  /*9060*/  FFMA.FTZ R211, R189, R2.reuse, -R162.reuse ;  /* 0x00000002bdd37223 */ /* 0x180fe200000108a2 */
[-CC-:B------:R-:W-:Y:S01]  /*9070*/  FFMA.FTZ R166, R191, R2.reuse, -R162.reuse ;  /* 0x00000002bfa67223 */ /* 0x180fe200000108a2 */
[-CC-:B------:R-:W-:Y:S01]  /*9080*/  FFMA.FTZ R165, R177, R2.reuse, -R162.reuse ;  /* 0x00000002b1a57223 */ /* 0x180fe200000108a2 */
        /* <DEDUP_REMOVED lines=8> */
[----:B------:R-:W2:Y:S01]  /*9110*/  MUFU.EX2 R209, R209 ;  /* 0x000000d100d17308 */ /* 0x000ea20000000800 */
[-CC-:B------:R-:W-:Y:S01]  /*9120*/  FFMA.FTZ R175, R175, R2.reuse, -R162.reuse ;  /* 0x00000002afaf7223 */ /* 0x180fe200000108a2 */
[-CC-:B------:R-:W-:Y:S01]  /*9130*/  FFMA.FTZ R160, R160, R2.reuse, -R162.reuse ;  /* 0x00000002a0a07223 */ /* 0x180fe200000108a2 */
[-CC-:B------:R-:W-:Y:S01]  /*9140*/  FFMA.FTZ R167, R167, R2.reuse, -R162.reuse ;  /* 0x00000002a7a77223 */ /* 0x180fe200000108a2 */
[-CC-:B------:R-:W-:Y:S01]  /*9150*/  FFMA.FTZ R197, R197, R2.reuse, -R162.reuse ;  /* 0x00000002c5c57223 */ /* 0x180fe200000108a2 */
[-CC-:B------:R-:W-:Y:S01]  /*9160*/  FFMA.FTZ R199, R199, R2.reuse, -R162.reuse ;  /* 0x00000002c7c77223 */ /* 0x180fe200000108a2 */
[----:B------:R-:W-:-:S02]  /*9170*/  FFMA.FTZ R159, R159, R2, -R162 ;  /* 0x000000029f9f7223 */ /* 0x000fc400000108a2 */
[----:B------:R-:W3:Y:S08]  /*9180*/  MUFU.EX2 R164, R164 ;  /* 0x000000a400a47308 */ /* 0x000ef00000000800 */
[----:B------:R-:W4:Y:S08]  /*9190*/  MUFU.EX2 R211, R211 ;  /* 0x000000d300d37308 */ /* 0x000f300000000800 */
[----:B------:R-:W5:Y:S08]  /*91a0*/  MUFU.EX2 R166, R166 ;  /* 0x000000a600a67308 */ /* 0x000f700000000800 */
[----:B------:R-:W-:Y:S08]  /*91b0*/  MUFU.EX2 R165, R165 ;  /* 0x000000a500a57308 */ /* 0x000ff00000000800 */
[----:B------:R-:W5:Y:S08]  /*91c0*/  MUFU.EX2 R168, R168 ;  /* 0x000000a800a87308 */ /* 0x000f700000000800 */
[----:B------:R-:W-:Y:S08]  /*91d0*/  MUFU.EX2 R170, R170 ;  /* 0x000000aa00aa7308 */ /* 0x000ff00000000800 */
[----:B------:R-:W5:Y:S08]  /*91e0*/  MUFU.EX2 R157, R157 ;  /* 0x0000009d009d7308 */ /* 0x000f700000000800 */
[----:B------:R-:W5:Y:S08]  /*91f0*/  MUFU.EX2 R172, R172 ;  /* 0x000000ac00ac7308 */ /* 0x000f700000000800 */
[----:B------:R-:W-:Y:S08]  /*9200*/  MUFU.EX2 R171, R171 ;  /* 0x000000ab00ab7308 */ /* 0x000ff00000000800 */
        /* <DEDUP_REMOVED lines=8> */
[----:B------:R-:W-:Y:S01]  /*9290*/  MUFU.EX2 R161, R161 ;  /* 0x000000a100a17308 */ /* 0x000fe20000000800 */
[----:B------:R-:W-:-:S02]  /*92a0*/  WARPGROUP.DEPBAR.LE gsb0, 0x0 ;  /* 0x00008000000079c5 */ /* 0x000fc40000010000 */
[----:B------:R1:W-:Y:S05]  /*92b0*/  @!P1 SYNCS.ARRIVE.TRANS64.RED.A1T0 RZ, [R174+URZ], RZ ;  /* 0x000000ffaeff99a7 */ /* 0x0003ea000810043f */
[----:B------:R-:W-:Y:S01]  /*92c0*/  MUFU.EX2 R153, R153 ;  /* 0x0000009900997308 */ /* 0x000fe20000000800 */
[----:B-1----:R-:W-:Y:S01]  /*92d0*/  FFMA.FTZ R174, R3, R21, R208 ;  /* 0x0000001503ae7223 */ /* 0x002fe200000100d0 */
[----:B--2---:R-:W-:Y:S01]  /*92e0*/  FFMA.FTZ R21, R0, R20, R209 ;  /* 0x0000001400157223 */ /* 0x004fe200000100d1 */
[----:B------:R1:W-:Y:S05]  /*92f0*/  @!P1 SYNCS.ARRIVE.TRANS64.RED.A1T0 RZ, [R176+URZ], RZ ;  /* 0x000000ffb0ff99a7 */ /* 0x0003ea000810043f */
[----:B------:R2:W-:Y:S01]  /*9300*/  MUFU.EX2 R20, R156 ;  /* 0x0000009c00147308 */ /* 0x0005e20000000800 */
[----:B------:R-:W-:Y:S01]  /*9310*/  FADD.FTZ R177, R185, R174 ;  /* 0x000000aeb9b17221 */ /* 0x000fe20000010000 */
[C---:B---3--:R-:W-:Y:S01]  /*9320*/  FADD.FTZ R174, R164.reuse, R21 ;  /* 0x00000015a4ae7221 */ /* 0x048fe20000010000 */
[----:B------:R-:W-:Y:S01]  /*9330*/  FFMA.FTZ R21, R163, R2, -R162 ;  /* 0x00000002a3157223 */ /* 0x000fe200000108a2 */
[----:B------:R-:W-:-:S02]  /*9340*/  F2FP.F16.F32.PACK_AB R209, R164, R209 ;  /* 0x000000d1a4d1723e */ /* 0x000fc400000000ff */
[----:B----4-:R-:W-:Y:S01]  /*9350*/  FADD.FTZ R163, R211, R174 ;  /* 0x000000aed3a37221 */ /* 0x010fe20000010000 */
[----:B-1----:R-:W-:Y:S01]  /*9360*/  FADD.FTZ R176, R210, R177 ;  /* 0x000000b1d2b07221 */ /* 0x002fe20000010000 */
[C---:B------:R-:W-:Y:S01]  /*9370*/  F2FP.F16.F32.PACK_AB R210, R205.reuse, R210 ;  /* 0x000000d2cdd2723e */ /* 0x040fe200000000ff */
[----:B------:R-:W1:Y:S01]  /*9380*/  MUFU.EX2 R21, R21 ;  /* 0x0000001500157308 */ /* 0x000e620000000800 */
[----:B-----5:R-:W-:Y:S01]  /*9390*/  FADD.FTZ R174, R166, R163 ;  /* 0x000000a3a6ae7221 */ /* 0x020fe20000010000 */
[----:B------:R-:W-:Y:S01]  /*93a0*/  FADD.FTZ R177, R205, R176 ;  /* 0x000000b0cdb17221 */ /* 0x000fe20000010000 */
[----:B------:R-:W-:Y:S01]  /*93b0*/  FFMA.FTZ R163, R155, R2, -R162 ;  /* 0x000000029ba37223 */ /* 0x000fe200000108a2 */
[----:B------:R-:W-:Y:S02]  /*93c0*/  F2FP.F16.F32.PACK_AB R205, R168, R165 ;  /* 0x000000a5a8cd723e */ /* 0x000fe400000000ff */
[----:B--2---:R-:W-:Y:S01]  /*93d0*/  FADD.FTZ R156, R204, R177 ;  /* 0x000000b1cc9c7221 */ /* 0x004fe20000010000 */
[----:B------:R-:W-:Y:S01]  /*93e0*/  FADD.FTZ R177, R165, R174 ;  /* 0x000000aea5b17221 */ /* 0x000fe20000010000 */
[----:B------:R2:W3:Y:S01]  /*93f0*/  MUFU.EX2 R155, R160 ;  /* 0x000000a0009b7308 */ /* 0x0004e20000000800 */
[C---:B------:R-:W-:Y:S01]  /*9400*/  F2FP.F16.F32.PACK_AB R204, R207.reuse, R204 ;  /* 0x000000cccfcc723e */ /* 0x040fe200000000ff */
[----:B------:R-:W-:Y:S01]  /*9410*/  FADD.FTZ R179, R207, R156 ;  /* 0x0000009ccfb37221 */ /* 0x000fe20000010000 */
[----:B------:R-:W-:Y:S01]  /*9420*/  FADD.FTZ R177, R168, R177 ;  /* 0x000000b1a8b17221 */ /* 0x000fe20000010000 */
[----:B------:R-:W-:-:S02]  /*9430*/  F2FP.F16.F32.PACK_AB R207, R157, R170 ;  /* 0x000000aa9dcf723e */ /* 0x000fc400000000ff */
[----:B------:R-:W-:Y:S01]  /*9440*/  FADD.FTZ R156, R206, R179 ;  /* 0x000000b3ce9c7221 */ /* 0x000fe20000010000 */
[----:B------:R-:W-:Y:S01]  /*9450*/  FADD.FTZ R162, R170, R177 ;  /* 0x000000b1aaa27221 */ /* 0x000fe20000010000 */
[----:B------:R1:W-:Y:S01]  /*9460*/  MUFU.EX2 R164, R197 ;  /* 0x000000c500a47308 */ /* 0x0003e20000000800 */
[----:B------:R-:W-:Y:S01]  /*9470*/  F2FP.F16.F32.PACK_AB R211, R166, R211 ;  /* 0x000000d3a6d3723e */ /* 0x000fe200000000ff */
[----:B------:R-:W-:Y:S01]  /*9480*/  FADD.FTZ R177, R203, R156 ;  /* 0x0000009ccbb17221 */ /* 0x000fe20000010000 */
[----:B------:R-:W-:Y:S01]  /*9490*/  FADD.FTZ R179, R157, R162 ;  /* 0x000000a29db37221 */ /* 0x000fe20000010000 */
[----:B------:R-:W-:Y:S02]  /*94a0*/  F2FP.F16.F32.PACK_AB R206, R203, R206 ;  /* 0x000000cecbce723e */ /* 0x000fe400000000ff */
[----:B--2---:R-:W-:Y:S01]  /*94b0*/  FADD.FTZ R160, R200, R177 ;  /* 0x000000b1c8a07221 */ /* 0x004fe20000010000 */
[----:B------:R-:W-:Y:S01]  /*94c0*/  FADD.FTZ R162, R172, R179 ;  /* 0x000000b3aca27221 */ /* 0x000fe20000010000 */
[----:B------:R2:W4:Y:S01]  /*94d0*/  MUFU.EX2 R156, R167 ;  /* 0x000000a7009c7308 */ /* 0x0005220000000800 */
[----:B-1----:R-:W-:Y:S01]  /*94e0*/  F2FP.F16.F32.PACK_AB R197, R21, R20 ;  /* 0x0000001415c5723e */ /* 0x002fe200000000ff */
[----:B------:R-:W-:Y:S01]  /*94f0*/  FADD.FTZ R177, R201, R160 ;  /* 0x000000a0c9b17221 */ /* 0x000fe20000010000 */
[----:B------:R-:W-:Y:S01]  /*9500*/  FADD.FTZ R179, R171, R162 ;  /* 0x000000a2abb37221 */ /* 0x000fe20000010000 */
[----:B------:R-:W-:-:S02]  /*9510*/  F2FP.F16.F32.PACK_AB R200, R201, R200 ;  /* 0x000000c8c9c8723e */ /* 0x000fc400000000ff */
[----:B------:R-:W-:Y:S01]  /*9520*/  FADD.FTZ R160, R202, R177 ;  /* 0x000000b1caa07221 */ /* 0x000fe20000010000 */
[----:B------:R-:W-:Y:S01]  /*9530*/  FADD.FTZ R162, R152, R179 ;  /* 0x000000b398a27221 */ /* 0x000fe20000010000 */
[----:B------:R1:W5:Y:S01]  /*9540*/  MUFU.EX2 R193, R163 ;  /* 0x000000a300c17308 */ /* 0x0003620000000800 */
[----:B------:R-:W-:Y:S01]  /*9550*/  F2FP.F16.F32.PACK_AB R208, R185, R208 ;  /* 0x000000d0b9d0723e */ /* 0x000fe200000000ff */
[----:B------:R-:W-:Y:S01]  /*9560*/  FADD.FTZ R165, R169, R160 ;  /* 0x000000a0a9a57221 */ /* 0x000fe20000010000 */
[----:B--2---:R-:W-:Y:S01]  /*9570*/  FADD.FTZ R167, R175, R162 ;  /* 0x000000a2afa77221 */ /* 0x004fe20000010000 */
[----:B------:R-:W-:Y:S02]  /*9580*/  F2FP.F16.F32.PACK_AB R201, R171, R172 ;  /* 0x000000acabc9723e */ /* 0x000fe400000000ff */
[----:B------:R-:W-:Y:S01]  /*9590*/  FADD.FTZ R160, R196, R165 ;  /* 0x000000a5c4a07221 */ /* 0x000fe20000010000 */
[----:B------:R-:W-:Y:S01]  /*95a0*/  FADD.FTZ R162, R20, R167 ;  /* 0x000000a714a27221 */ /* 0x000fe20000010000 */
[----:B------:R2:W5:Y:S01]  /*95b0*/  MUFU.EX2 R166, R199 ;  /* 0x000000c700a67308 */ /* 0x0005620000000800 */
[----:B------:R-:W-:Y:S01]  /*95c0*/  F2FP.F16.F32.PACK_AB R202, R169, R202 ;  /* 0x000000caa9ca723e */ /* 0x000fe200000000ff */
[----:B------:R-:W-:Y:S01]  /*95d0*/  FADD.FTZ R157, R225, R160 ;  /* 0x000000a0e19d7221 */ /* 0x000fe20000010000 */
[----:B------:R-:W-:Y:S01]  /*95e0*/  FADD.FTZ R162, R21, R162 ;  /* 0x000000a215a27221 */ /* 0x000fe20000010000 */
[----:B------:R-:W-:-:S02]  /*95f0*/  F2FP.F16.F32.PACK_AB R203, R175, R152 ;  /* 0x00000098afcb723e */ /* 0x000fc400000000ff */
[----:B------:R-:W-:Y:S01]  /*9600*/  FADD.FTZ R160, R198, R157 ;  /* 0x0000009dc6a07221 */ /* 0x000fe20000010000 */
[----:B---3--:R-:W-:Y:S01]  /*9610*/  FADD.FTZ R157, R155, R162 ;  /* 0x000000a29b9d7221 */ /* 0x008fe20000010000 */
[----:B------:R-:W3:Y:S01]  /*9620*/  MUFU.EX2 R158, R158 ;  /* 0x0000009e009e7308 */ /* 0x000ee20000000800 */
[----:B------:R-:W-:Y:S01]  /*9630*/  F2FP.F16.F32.PACK_AB R196, R225, R196 ;  /* 0x000000c4e1c4723e */ /* 0x000fe200000000ff */
[C---:B-1----:R-:W-:Y:S01]  /*9640*/  FADD.FTZ R163, R173.reuse, R160 ;  /* 0x000000a0ada37221 */ /* 0x042fe20000010000 */
[----:B----4-:R-:W-:Y:S01]  /*9650*/  FADD.FTZ R157, R156, R157 ;  /* 0x0000009d9c9d7221 */ /* 0x010fe20000010000 */
[----:B------:R-:W-:Y:S02]  /*9660*/  F2FP.F16.F32.PACK_AB R198, R173, R198 ;  /* 0x000000c6adc6723e */ /* 0x000fe400000000ff */
[----:B------:R-:W-:Y:S01]  /*9670*/  FADD.FTZ R20, R154, R163 ;  /* 0x000000a39a147221 */ /* 0x000fe20000010000 */
[----:B------:R-:W-:Y:S01]  /*9680*/  FADD.FTZ R157, R164, R157 ;  /* 0x0000009da49d7221 */ /* 0x000fe20000010000 */
[----:B------:R-:W1:Y:S01]  /*9690*/  MUFU.EX2 R159, R159 ;  /* 0x0000009f009f7308 */ /* 0x000e620000000800 */
[----:B--2---:R-:W-:Y:S01]  /*96a0*/  F2FP.F16.F32.PACK_AB R199, R156, R155 ;  /* 0x0000009b9cc7723e */ /* 0x004fe200000000ff */
[----:B------:R-:W-:Y:S01]  /*96b0*/  FADD.FTZ R20, R161, R20 ;  /* 0x00000014a1147221 */ /* 0x000fe20000010000 */
[----:B-----5:R-:W-:Y:S01]  /*96c0*/  FADD.FTZ R157, R193, R157 ;  /* 0x0000009dc19d7221 */ /* 0x020fe20000010000 */
[----:B------:R-:W-:-:S02]  /*96d0*/  F2FP.F16.F32.PACK_AB R192, R161, R154 ;  /* 0x0000009aa1c0723e */ /* 0x000fc400000000ff */
[----:B------:R-:W-:Y:S01]  /*96e0*/  FADD.FTZ R21, R153, R20 ;  /* 0x0000001499157221 */ /* 0x000fe20000010000 */
[----:B------:R-:W-:Y:S01]  /*96f0*/  FADD.FTZ R157, R166, R157 ;  /* 0x0000009da69d7221 */ /* 0x000fe20000010000 */
[----:B------:R-:W-:Y:S02]  /*9700*/  F2FP.F16.F32.PACK_AB R193, R193, R164 ;  /* 0x000000a4c1c1723e */ /* 0x000fe400000000ff */
[C---:B---3--:R-:W-:Y:S01]  /*9710*/  FADD.FTZ R21, R158.reuse, R21 ;  /* 0x000000159e157221 */ /* 0x048fe20000010000 */
[----:B------:R-:W-:Y:S01]  /*9720*/  F2FP.F16.F32.PACK_AB R194, R158, R153 ;  /* 0x000000999ec2723e */ /* 0x000fe200000000ff */
[C---:B-1----:R-:W-:Y:S01]  /*9730*/  FADD.FTZ R20, R159.reuse, R157 ;  /* 0x0000009d9f147221 */ /* 0x042fe20000010000 */
[----:B------:R-:W-:Y:S01]  /*9740*/  F2FP.F16.F32.PACK_AB R195, R159, R166 ;  /* 0x000000a69fc3723e */ /* 0x000fe200000000ff */
[----:B------:R-:W-:Y:S06]  /*9750*/  @P2 BRA `(.L_x_24) ;  /* 0xffffffc0003c2947 */ /* 0x000fec000383ffff */
.L_x_15:
[----:B------:R-:W-:Y:S06]  /*9760*/  BAR.ARV 0x8, 0x120 ;  /* 0x0204800000007b1d */ /* 0x000fec0000002000 */
        /* <DEDUP_REMOVED lines=128> */
[----:B------:R-:W-:Y:S06]  /*9f70*/  @!P0 BRA `(.L_x_25) ;  /* 0x0000000000048947 */ /* 0x000fec0003800000 */
[----:B------:R-:W-:Y:S01]  /*9f80*/  BPT.TRAP 0x1 ;  /* 0x000000040000795c */ /* 0x000fe20000300000 */
.L_x_25:
        /* <DEDUP_REMOVED lines=8> */
.L_x_26:
[----:B--2---:R-:W-:Y:S05]  /*a010*/  @P2 BRA `(.L_x_27) ;  /* 0x0000000000082947 */ /* 0x004fea0003800000 */
[----:B------:R-:W2:Y:S02]  /*a020*/  SYNCS.PHASECHK.TRANS64.TRYWAIT P0, [UR7+0x38850], R0 ;  /* 0x03885000ff0075a7 */ /* 0x000ea40008000147 */
[----:B--2---:R-:W-:Y:S05]  /*a030*/  @!P0 BRA `(.L_x_28) ;  /* 0x00000054004c8947 */ /* 0x004fea0003800000 */
.L_x_27:
[----:B------:R-:W-:Y:S01]  /*a040*/  R2UR UR4, R18 ;  /* 0x00000000120472ca */ /* 0x000fe200000e0000 */
[----:B------:R-:W-:Y:S01]  /*a050*/  WARPGROUP.ARRIVE ;  /* 0x00000000000079c5 */ /* 0x000fe20000000000 */
[----:B------:R-:W-:Y:S01]  /*a060*/  UMOV UR11, 0x40000040 ;  /* 0x40000040000b7882 */ /* 0x000fe20000000000 */
[----:B-12---:R-:W1:Y:S01]  /*a070*/  SHFL.BFLY PT, R0, R21, 0x2, 0x1f ;  /* 0x0c401f0015007f89 */ /* 0x006e6200000e0000 */
[C---:B------:R-:W-:Y:S01]  /*a080*/  IADD3 R11, P2, R16.reuse, 0x40, RZ ;  /* 0x00000040100b7810 */ /* 0x040fe20007f5e0ff */
[----:B------:R-:W-:Y:S01]  /*a090*/  UIADD3 UR35, -UR36, URZ, URZ ;  /* 0x0000003f24237290 */ /* 0x000fe2000fffe13f */
[C---:B------:R-:W-:Y:S01]  /*a0a0*/  IADD3 R13, P4, R16.reuse, 0x4000, RZ ;  /* 0x00004000100d7810 */ /* 0x040fe20007f9e0ff */
[----:B------:R-:W2:Y:S01]  /*a0b0*/  SHFL.BFLY PT, R9, R20, 0x2, 0x1f ;  /* 0x0c401f0014097f89 */ /* 0x000ea200000e0000 */
[----:B------:R-:W-:Y:S01]  /*a0c0*/  LOP3.LUT R10, R11, 0x380, RZ, 0xc0, !PT ;  /* 0x000003800b0a7812 */ /* 0x000fe200078ec0ff */
[----:B------:R-:W-:Y:S01]  /*a0d0*/  ULDC.64 UR8, c[0x0][0xb70] ;  /* 0x0002dc0000087ab9 */ /* 0x000fe20000000a00 */
[----:B------:R-:W-:-:S02]  /*a0e0*/  IADD3 R153, P5, R16, 0x4020, RZ ;  /* 0x0000402010997810 */ /* 0x000fc40007fbe0ff */
[----:B------:R-:W-:Y:S01]  /*a0f0*/  SHF.R.U64 R10, R10, 0x3, RZ ;  /* 0x000000030a0a7819 */ /* 0x000fe200000012ff */
[----:B------:R-:W-:Y:S01]  /*a100*/  UIADD3 UR4, UR4, 0x400, URZ ;  /* 0x0000040004047890 */ /* 0x000fe2000fffe03f */
[----:B------:R-:W-:Y:S02]  /*a110*/  LOP3.LUT R12, R13, 0x380, RZ, 0xc0, !PT ;  /* 0x000003800d0c7812 */ /* 0x000fe400078ec0ff */
[----:B------:R-:W-:Y:S01]  /*a120*/  LOP3.LUT R10, R10, R11, RZ, 0x3c, !PT ;  /* 0x0000000b0a0a7212 */ /* 0x000fe200078e3cff */
[----:B------:R-:W-:Y:S01]  /*a130*/  USHF.R.U32.HI UR4, URZ, 0x4, UR4 ;  /* 0x000000043f047899 */ /* 0x000fe20008011604 */
[----:B------:R-:W-:Y:S01]  /*a140*/  IMAD.X R11, RZ, RZ, R17, P2 ;  /* 0x000000ffff0b7224 */ /* 0x000fe200010e0611 */
[----:B------:R-:W-:Y:S02]  /*a150*/  IADD3 R7, P0, R16, 0x20, RZ ;  /* 0x0000002010077810 */ /* 0x000fe40007f1e0ff */
[----:B------:R-:W-:Y:S01]  /*a160*/  ULOP3.LUT UR4, UR4, 0x3fff, URZ, 0xc0, !UPT ;  /* 0x00003fff04047892 */ /* 0x000fe2000f8ec03f */
[----:B------:R-:W-:-:S02]  /*a170*/  LOP3.LUT R152, R153, 0x380, RZ, 0xc0, !PT ;  /* 0x0000038099987812 */ /* 0x000fc400078ec0ff */
[----:B------:R-:W-:Y:S01]  /*a180*/  MOV R165, R10 ;  /* 0x0000000a00a57202 */ /* 0x000fe20000000f00 */
[----:B------:R-:W-:Y:S01]  /*a190*/  ULOP3.LUT UR4, UR4, 0x2800000, URZ, 0xfc, !UPT ;  /* 0x0280000004047892 */ /* 0x000fe2000f8efc3f */
[----:B------:R-:W-:Y:S01]  /*a1a0*/  SHF.R.U64 R12, R12, 0x3, RZ ;  /* 0x000000030c0c7819 */ /* 0x000fe200000012ff */
[----:B-1----:R-:W-:Y:S01]  /*a1b0*/  FADD.FTZ R0, R0, R21 ;  /* 0x0000001500007221 */ /* 0x002fe20000010000 */
[----:B------:R-:W-:Y:S01]  /*a1c0*/  LOP3.LUT R6, R7, 0x380, RZ, 0xc0, !PT ;  /* 0x0000038007067812 */ /* 0x000fe200078ec0ff */
[----:B------:R-:W-:Y:S01]  /*a1d0*/  UIMAD UR4, UR38, 0xa00, UR4 ;  /* 0x00000a00260478a4 */ /* 0x000fe2000f8e0204 */
[----:B------:R-:W-:Y:S01]  /*a1e0*/  SHF.R.U64 R152, R152, 0x3, RZ ;  /* 0x0000000398987819 */ /* 0x000fe200000012ff */
[----:B--2---:R-:W-:Y:S01]  /*a1f0*/  FADD.FTZ R9, R9, R20 ;  /* 0x0000001409097221 */ /* 0x004fe20000010000 */
[----:B------:R-:W1:Y:S01]  /*a200*/  SHFL.BFLY PT, R3, R0, 0x1, 0x1f ;  /* 0x0c201f0000037f89 */ /* 0x000e6200000e0000 */
[----:B------:R-:W-:Y:S01]  /*a210*/  UIADD3 UR6, UR4, 0x80, URZ ;  /* 0x0000008004067890 */ /* 0x000fe2000fffe03f */
[----:B------:R-:W-:Y:S01]  /*a220*/  LOP3.LUT R12, R12, R13, RZ, 0x3c, !PT ;  /* 0x0000000d0c0c7212 */ /* 0x000fe200078e3cff */
[----:B------:R-:W-:Y:S01]  /*a230*/  IMAD.X R13, RZ, RZ, R17, P4 ;  /* 0x000000ffff0d7224 */ /* 0x000fe200020e0611 */
[----:B------:R-:W-:Y:S01]  /*a240*/  UMOV UR10, UR4 ;  /* 0x00000004000a7c82 */ /* 0x000fe20008000000 */
[----:B------:R-:W2:Y:S01]  /*a250*/  SHFL.BFLY PT, R10, R9, 0x1, 0x1f ;  /* 0x0c201f00090a7f89 */ /* 0x000ea200000e0000 */
[----:B------:R-:W-:Y:S01]  /*a260*/  HGMMA.64x256x16.F32 R24, R208, gdesc[UR8].tnspB, R24, gsb0 ;  /* 0x43e00008d0187df0 */ /* 0x000fe20008000818 */
[----:B------:R-:W-:Y:S01]  /*a270*/  UMOV UR11, 0x40000040 ;  /* 0x40000040000b7882 */ /* 0x000fe20000000000 */
[----:B------:R-:W-:Y:S01]  /*a280*/  UMOV UR10, UR6 ;  /* 0x00000006000a7c82 */ /* 0x000fe20008000000 */
[----:B------:R-:W-:Y:S01]  /*a290*/  UIADD3 UR6, UR4, 0x100, URZ ;  /* 0x0000010004067890 */ /* 0x000fe2000fffe03f */
[----:B------:R-:W-:-:S02]  /*a2a0*/  SHF.R.U64 R6, R6, 0x3, RZ ;  /* 0x0000000306067819 */ /* 0x000fc400000012ff */
[----:B------:R-:W-:Y:S02]  /*a2b0*/  IADD3 R171, P4, R16, 0x8040, RZ ;  /* 0x0000804010ab7810 */ /* 0x000fe40007f9e0ff */
[----:B------:R-:W-:Y:S02]  /*a2c0*/  LOP3.LUT R152, R152, R153, RZ, 0x3c, !PT ;  /* 0x0000009998987212 */ /* 0x000fe400078e3cff */
[----:B------:R-:W-:Y:S02]  /*a2d0*/  IADD3.X R153, RZ, R17, RZ, P5, !PT ;  /* 0x00000011ff997210 */ /* 0x000fe40002ffe4ff */
[----:B------:R-:W-:Y:S02]  /*a2e0*/  LOP3.LUT R6, R6, R7, RZ, 0x3c, !PT ;  /* 0x0000000706067212 */ /* 0x000fe400078e3cff */
[C---:B------:R-:W-:Y:S02]  /*a2f0*/  IADD3 R175, P5, R16.reuse, 0x8060, RZ ;  /* 0x0000806010af7810 */ /* 0x040fe40007fbe0ff */
[----:B------:R-:W-:-:S02]  /*a300*/  IADD3 R15, P3, R16, 0x60, RZ ;  /* 0x00000060100f7810 */ /* 0x000fc40007f7e0ff */
[----:B------:R-:W-:Y:S02]  /*a310*/  IADD3.X R7, RZ, R17, RZ, P0, !PT ;  /* 0x00000011ff077210 */ /* 0x000fe400007fe4ff */
[----:B------:R-:W-:Y:S02]  /*a320*/  LOP3.LUT R170, R171, 0x380, RZ, 0xc0, !PT ;  /* 0x00000380abaa7812 */ /* 0x000fe400078ec0ff */
[----:B------:R-:W-:Y:S02]  /*a330*/  LOP3.LUT R174, R175, 0x380, RZ, 0xc0, !PT ;  /* 0x00000380afae7812 */ /* 0x000fe400078ec0ff */
[----:B------:R-:W-:Y:S02]  /*a340*/  LOP3.LUT R14, R15, 0x380, RZ, 0xc0, !PT ;  /* 0x000003800f0e7812 */ /* 0x000fe400078ec0ff */
[----:B------:R-:W-:Y:S02]  /*a350*/  SHF.R.U64 R170, R170, 0x3, RZ ;  /* 0x00000003aaaa7819 */ /* 0x000fe400000012ff */
[----:B------:R-:W-:Y:S01]  /*a360*/  MOV R161, R6 ;  /* 0x0000000600a17202 */ /* 0x000fe20000000f00 */
[----:B-1----:R-:W-:Y:S01]  /*a370*/  FADD.FTZ R7, R0, R3 ;  /* 0x0000000300077221 */ /* 0x002fe20000010000 */
[----:B------:R-:W-:Y:S01]  /*a380*/  SHF.R.U64 R174, R174, 0x3, RZ ;  /* 0x00000003aeae7819 */ /* 0x000fe200000012ff */
[----:B------:R-:W-:Y:S01]  /*a390*/  IMAD.MOV.U32 R6, RZ, RZ, RZ ;  /* 0x000000ffff067224 */ /* 0x000fe200078e00ff */
[----:B------:R-:W-:Y:S01]  /*a3a0*/  MOV R163, R12 ;  /* 0x0000000c00a37202 */ /* 0x000fe20000000f00 */
[----:B--2---:R-:W-:Y:S01]  /*a3b0*/  FADD.FTZ R12, R9, R10 ;  /* 0x0000000a090c7221 */ /* 0x004fe20000010000 */
[----:B------:R-:W-:Y:S01]  /*a3c0*/  SHF.R.U64 R14, R14, 0x3, RZ ;  /* 0x000000030e0e7819 */ /* 0x000fe200000012ff */
[----:B------:R-:W-:Y:S01]  /*a3d0*/  IMAD.MOV.U32 R10, RZ, RZ, RZ ;  /* 0x000000ffff0a7224 */ /* 0x000fe200078e00ff */
[----:B------:R-:W-:-:S02]  /*a3e0*/  LOP3.LUT R170, R170, R171, RZ, 0x3c, !PT ;  /* 0x000000abaaaa7212 */ /* 0x000fc400078e3cff */
[----:B------:R-:W-:Y:S02]  /*a3f0*/  IADD3.X R171, RZ, R17, RZ, P4, !PT ;  /* 0x00000011ffab7210 */ /* 0x000fe400027fe4ff */
[----:B------:R-:W-:Y:S02]  /*a400*/  FSETP.NE.FTZ.AND P4, PT, R7, RZ, PT ;  /* 0x000000ff0700720b */ /* 0x000fe40003f95000 */
[----:B------:R-:W-:Y:S01]  /*a410*/  LOP3.LUT R174, R174, R175, RZ, 0x3c, !PT ;  /* 0x000000afaeae7212 */ /* 0x000fe200078e3cff */
[----:B------:R-:W-:Y:S01]  /*a420*/  IMAD.X R175, RZ, RZ, R17, P5 ;  /* 0x000000ffffaf7224 */ /* 0x000fe200028e0611 */
[----:B------:R-:W-:Y:S02]  /*a430*/  LOP3.LUT R14, R14, R15, RZ, 0x3c, !PT ;  /* 0x0000000f0e0e7212 */ /* 0x000fe400078e3cff */
[----:B------:R-:W-:Y:S02]  /*a440*/  IADD3.X R15, RZ, R17, RZ, P3, !PT ;  /* 0x00000011ff0f7210 */ /* 0x000fe40001ffe4ff */
[----:B------:R-:W-:-:S02]  /*a450*/  FSETP.NE.FTZ.AND P5, PT, R12, RZ, PT ;  /* 0x000000ff0c00720b */ /* 0x000fc40003fb5000 */
[----:B------:R-:W-:Y:S02]  /*a460*/  R2UR UR5, R216 ;  /* 0x00000000d80572ca */ /* 0x000fe400000e0000 */
[C---:B------:R-:W-:Y:S01]  /*a470*/  IADD3 R169, P3, R16.reuse, 0x8020, RZ ;  /* 0x0000802010a97810 */ /* 0x040fe20007f7e0ff */
[----:B------:R-:W1:Y:S01]  /*a480*/  @P4 MUFU.LG2 R3, R7 ;  /* 0x0000000700034308 */ /* 0x000e620000000c00 */
[----:B------:R-:W-:Y:S02]  /*a490*/  R2UR UR12, R215 ;  /* 0x00000000d70c72ca */ /* 0x000fe400000e0000 */
[C---:B------:R-:W-:Y:S02]  /*a4a0*/  IADD3 R155, P6, R16.reuse, 0x4040, RZ ;  /* 0x00004040109b7810 */ /* 0x040fe40007fde0ff */
[----:B------:R-:W-:Y:S02]  /*a4b0*/  LOP3.LUT R168, R169, 0x380, RZ, 0xc0, !PT ;  /* 0x00000380a9a87812 */ /* 0x000fe400078ec0ff */
[----:B------:R-:W-:Y:S01]  /*a4c0*/  IADD3 R157, P0, R16, 0x4060, RZ ;  /* 0x00004060109d7810 */ /* 0x000fe20007f1e0ff */
[----:B------:R-:W2:Y:S01]  /*a4d0*/  @P5 MUFU.LG2 R11, R12 ;  /* 0x0000000c000b5308 */ /* 0x000ea20000000c00 */
[----:B------:R-:W-:Y:S01]  /*a4e0*/  MOV R13, UR7 ;  /* 0x00000007000d7c02 */ /* 0x000fe20008000f00 */
[----:B------:R-:W-:Y:S01]  /*a4f0*/  UIADD3 UR34, -UR5, URZ, URZ ;  /* 0x0000003f05227290 */ /* 0x000fe2000fffe13f */
[----:B------:R-:W-:Y:S01]  /*a500*/  LOP3.LUT R154, R155, 0x380, RZ, 0xc0, !PT ;  /* 0x000003809b9a7812 */ /* 0x000fe200078ec0ff */
[----:B------:R-:W-:Y:S01]  /*a510*/  ULDC UR7, c[0x0][0xa88] ;  /* 0x0002a20000077ab9 */ /* 0x000fe20000000800 */
[----:B------:R-:W-:Y:S01]  /*a520*/  SHF.R.U64 R168, R168, 0x3, RZ ;  /* 0x00000003a8a87819 */ /* 0x000fe200000012ff */
[----:B------:R-:W-:Y:S01]  /*a530*/  @!P1 VIADD R13, R13, 0x38860 ;  /* 0x000388600d0d9836 */ /* 0x000fe20000000000 */
[----:B------:R-:W-:Y:S01]  /*a540*/  IADD3 R159, P2, R16, 0x8000, RZ ;  /* 0x00008000109f7810 */ /* 0x000fe20007f5e0ff */
[----:B------:R1:W3:Y:S01]  /*a550*/  @P4 MUFU.RCP R6, R7 ;  /* 0x0000000700064308 */ /* 0x0002e20000001000 */
[----:B------:R-:W-:-:S02]  /*a560*/  LOP3.LUT R156, R157, 0x380, RZ, 0xc0, !PT ;  /* 0x000003809d9c7812 */ /* 0x000fc400078ec0ff */
[----:B------:R-:W-:Y:S02]  /*a570*/  SHF.R.U64 R154, R154, 0x3, RZ ;  /* 0x000000039a9a7819 */ /* 0x000fe400000012ff */
[----:B------:R-:W-:Y:S02]  /*a580*/  LOP3.LUT R168, R168, R169, RZ, 0x3c, !PT ;  /* 0x000000a9a8a87212 */ /* 0x000fe400078e3cff */
[----:B------:R-:W-:Y:S01]  /*a590*/  LOP3.LUT R158, R159, 0x380, RZ, 0xc0, !PT ;  /* 0x000003809f9e7812 */ /* 0x000fe200078ec0ff */
[----:B------:R4:W5:Y:S01]  /*a5a0*/  @P5 MUFU.RCP R10, R12 ;  /* 0x0000000c000a5308 */ /* 0x0009620000001000 */
[----:B------:R-:W-:Y:S01]  /*a5b0*/  SHF.R.U64 R156, R156, 0x3, RZ ;  /* 0x000000039c9c7819 */ /* 0x000fe200000012ff */
[----:B-1----:R-:W-:Y:S01]  /*a5c0*/  @P4 FMUL.FTZ R7, R3, 0.69314718246459960938 ;  /* 0x3f31721803074820 */ /* 0x002fe20000410000 */
[----:B------:R-:W-:Y:S01]  /*a5d0*/  IADD3.X R169, RZ, R17, RZ, P3, !PT ;  /* 0x00000011ffa97210 */ /* 0x000fe20001ffe4ff */
[----:B--2---:R-:W-:Y:S01]  /*a5e0*/  @P5 FMUL.FTZ R11, R11, 0.69314718246459960938 ;  /* 0x3f3172180b0b5820 */ /* 0x004fe20000410000 */
[----:B------:R-:W-:-:S02]  /*a5f0*/  IADD3 R21, P3, R16, 0xc060, RZ ;  /* 0x0000c06010157810 */ /* 0x000fc40007f7e0ff */
[----:B------:R-:W-:Y:S01]  /*a600*/  LOP3.LUT R154, R154, R155, RZ, 0x3c, !PT ;  /* 0x0000009b9a9a7212 */ /* 0x000fe200078e3cff */
[----:B------:R-:W-:Y:S01]  /*a610*/  IMAD.X R155, RZ, RZ, R17, P6 ;  /* 0x000000ffff9b7224 */ /* 0x000fe200030e0611 */
[----:B------:R-:W-:Y:S01]  /*a620*/  SHF.R.U64 R158, R158, 0x3, RZ ;  /* 0x000000039e9e7819 */ /* 0x000fe200000012ff */
[----:B----4-:R-:W-:Y:S01]  /*a630*/  @P4 FMUL.FTZ R12, R2, 0.69314718246459960938 ;  /* 0x3f317218020c4820 */ /* 0x010fe20000410000 */
[----:B------:R-:W-:Y:S01]  /*a640*/  LOP3.LUT R156, R156, R157, RZ, 0x3c, !PT ;  /* 0x0000009d9c9c7212 */ /* 0x000fe200078e3cff */
[----:B------:R-:W-:Y:S01]  /*a650*/  @P5 FMUL.FTZ R2, R2, 0.69314718246459960938 ;  /* 0x3f31721802025820 */ /* 0x000fe20000410000 */
[----:B------:R-:W-:Y:S02]  /*a660*/  @!P1 PRMT R13, RZ, 0x654, R13 ;  /* 0x00000654ff0d9816 */ /* 0x000fe4000000000d */
[----:B------:R-:W-:Y:S02]  /*a670*/  IADD3 R173, P6, R16, 0xc000, RZ ;  /* 0x0000c00010ad7810 */ /* 0x000fe40007fde0ff */
[----:B------:R-:W-:-:S02]  /*a680*/  IADD3.X R157, RZ, R17, RZ, P0, !PT ;  /* 0x00000011ff9d7210 */ /* 0x000fc400007fe4ff */
[----:B------:R-:W-:Y:S02]  /*a690*/  LOP3.LUT R8, R21, 0x380, RZ, 0xc0, !PT ;  /* 0x0000038015087812 */ /* 0x000fe400078ec0ff */
[----:B------:R-:W-:Y:S02]  /*a6a0*/  IADD3 R177, P0, R16, 0xc020, RZ ;  /* 0x0000c02010b17810 */ /* 0x000fe40007f1e0ff */
[----:B------:R-:W-:Y:S01]  /*a6b0*/  LOP3.LUT R158, R158, R159, RZ, 0x3c, !PT ;  /* 0x0000009f9e9e7212 */ /* 0x000fe200078e3cff */
[----:B------:R-:W-:Y:S01]  /*a6c0*/  IMAD.X R159, RZ, RZ, R17, P2 ;  /* 0x000000ffff9f7224 */ /* 0x000fe200010e0611 */
[----:B------:R-:W-:Y:S02]  /*a6d0*/  LOP3.LUT R167, R16, 0x380, RZ, 0xc0, !PT ;  /* 0x0000038010a77812 */ /* 0x000fe400078ec0ff */
[----:B------:R-:W-:Y:S02]  /*a6e0*/  LOP3.LUT R172, R173, 0x380, RZ, 0xc0, !PT ;  /* 0x00000380adac7812 */ /* 0x000fe400078ec0ff */
[----:B------:R-:W-:-:S02]  /*a6f0*/  SHF.R.U64 R8, R8, 0x3, RZ ;  /* 0x0000000308087819 */ /* 0x000fc400000012ff */
[----:B------:R-:W-:Y:S02]  /*a700*/  IADD3 R179, P2, R16, 0xc040, RZ ;  /* 0x0000c04010b37810 */ /* 0x000fe40007f5e0ff */
[----:B------:R-:W-:Y:S02]  /*a710*/  LOP3.LUT R176, R177, 0x380, RZ, 0xc0, !PT ;  /* 0x00000380b1b07812 */ /* 0x000fe400078ec0ff */
[----:B------:R-:W-:Y:S02]  /*a720*/  SHF.R.U64 R167, R167, 0x3, RZ ;  /* 0x00000003a7a77819 */ /* 0x000fe400000012ff */
[----:B------:R-:W-:Y:S02]  /*a730*/  SHF.R.U64 R172, R172, 0x3, RZ ;  /* 0x00000003acac7819 */ /* 0x000fe400000012ff */
[----:B------:R-:W-:Y:S02]  /*a740*/  LOP3.LUT R8, R8, R21, RZ, 0x3c, !PT ;  /* 0x0000001508087212 */ /* 0x000fe400078e3cff */
[----:B------:R-:W-:-:S02]  /*a750*/  MOV R162, R152 ;  /* 0x0000009800a27202 */ /* 0x000fc40000000f00 */
[----:B------:R-:W-:Y:S02]  /*a760*/  IADD3.X R9, RZ, R17, RZ, P3, !PT ;  /* 0x00000011ff097210 */ /* 0x000fe40001ffe4ff */
[----:B------:R-:W-:Y:S02]  /*a770*/  LOP3.LUT R178, R179, 0x380, RZ, 0xc0, !PT ;  /* 0x00000380b3b27812 */ /* 0x000fe400078ec0ff */
[----:B------:R-:W-:Y:S02]  /*a780*/  SHF.R.U64 R176, R176, 0x3, RZ ;  /* 0x00000003b0b07819 */ /* 0x000fe400000012ff */
[----:B------:R-:W-:Y:S02]  /*a790*/  MOV R153, R156 ;  /* 0x0000009c00997202 */ /* 0x000fe40000000f00 */
[----:B------:R-:W-:Y:S01]  /*a7a0*/  MOV R156, R158 ;  /* 0x0000009e009c7202 */ /* 0x000fe20000000f00 */
[----:B------:R-:W-:Y:S01]  /*a7b0*/  IMAD.MOV.U32 R158, RZ, RZ, -0x800000 ;  /* 0xff800000ff9e7424 */ /* 0x000fe200078e00ff */
[----:B------:R-:W-:Y:S01]  /*a7c0*/  LOP3.LUT R166, R167, R16, RZ, 0x3c, !PT ;  /* 0x00000010a7a67212 */ /* 0x000fe200078e3cff */
[----:B------:R-:W-:Y:S01]  /*a7d0*/  IMAD.MOV.U32 R167, RZ, RZ, R17 ;  /* 0x000000ffffa77224 */ /* 0x000fe200078e0011 */
[----:B------:R-:W-:Y:S01]  /*a7e0*/  LOP3.LUT R172, R172, R173, RZ, 0x3c, !PT ;  /* 0x000000adacac7212 */ /* 0x000fe200078e3cff */
[----:B------:R-:W-:Y:S01]  /*a7f0*/  @P4 FFMA.FTZ R158, R12, R5, R7 ;  /* 0x000000050c9e4223 */ /* 0x000fe20000010007 */
[----:B------:R-:W-:-:S02]  /*a800*/  MOV R159, R8 ;  /* 0x00000008009f7202 */ /* 0x000fc40000000f00 */
[----:B------:R-:W-:Y:S02]  /*a810*/  SHF.R.U64 R178, R178, 0x3, RZ ;  /* 0x00000003b2b27819 */ /* 0x000fe400000012ff */
[----:B------:R-:W-:Y:S02]  /*a820*/  LOP3.LUT R176, R176, R177, RZ, 0x3c, !PT ;  /* 0x000000b1b0b07212 */ /* 0x000fe400078e3cff */
[-C--:B------:R-:W-:Y:S02]  /*a830*/  IADD3.X R173, RZ, R17.reuse, RZ, P6, !PT ;  /* 0x00000011ffad7210 */ /* 0x080fe400037fe4ff */
[----:B------:R-:W-:Y:S02]  /*a840*/  IADD3.X R177, RZ, R17, RZ, P0, !PT ;  /* 0x00000011ffb17210 */ /* 0x000fe400007fe4ff */
[----:B------:R-:W-:Y:S01]  /*a850*/  MOV R157, 0xff800000 ;  /* 0xff800000009d7802 */ /* 0x000fe20000000f00 */
[----:B------:R-:W-:Y:S01]  /*a860*/  @P5 FFMA.FTZ R157, R2, R4, R11 ;  /* 0x00000004029d5223 */ /* 0x000fe2000001000b */
[----:B------:R-:W-:-:S02]  /*a870*/  LOP3.LUT P0, RZ, R214, 0x3, RZ, 0xc0, !PT ;  /* 0x00000003d6ff7812 */ /* 0x000fc4000780c0ff */
[----:B------:R-:W-:Y:S02]  /*a880*/  MOV R154, R154 ;  /* 0x0000009a009a7202 */ /* 0x000fe40000000f00 */
[----:B------:R-:W-:Y:S02]  /*a890*/  MOV R21, R170 ;  /* 0x000000aa00157202 */ /* 0x000fe40000000f00 */
[----:B------:R-:W-:Y:S01]  /*a8a0*/  LOP3.LUT R178, R178, R179, RZ, 0x3c, !PT ;  /* 0x000000b3b2b27212 */ /* 0x000fe200078e3cff */
[----:B------:R-:W-:Y:S01]  /*a8b0*/  IMAD.X R179, RZ, RZ, R17, P2 ;  /* 0x000000ffffb37224 */ /* 0x000fe200010e0611 */
[----:B------:R-:W-:Y:S02]  /*a8c0*/  MOV R166, R166 ;  /* 0x000000a600a67202 */ /* 0x000fe40000000f00 */
[----:B------:R-:W-:Y:S02]  /*a8d0*/  MOV R155, R168 ;  /* 0x000000a8009b7202 */ /* 0x000fe40000000f00 */
[----:B------:R-:W-:-:S02]  /*a8e0*/  MOV R152, R174 ;  /* 0x000000ae00987202 */ /* 0x000fc40000000f00 */
[----:B------:R-:W-:Y:S02]  /*a8f0*/  MOV R22, R172 ;  /* 0x000000ac00167202 */ /* 0x000fe40000000f00 */
[----:B------:R-:W-:Y:S02]  /*a900*/  MOV R164, R14 ;  /* 0x0000000e00a47202 */ /* 0x000fe40000000f00 */
[----:B------:R-:W-:Y:S02]  /*a910*/  MOV R0, R176 ;  /* 0x000000b000007202 */ /* 0x000fe40000000f00 */
[----:B------:R-:W-:Y:S01]  /*a920*/  MOV R20, R178 ;  /* 0x000000b200147202 */ /* 0x000fe20000000f00 */
[----:B------:R-:W-:Y:S02]  /*a930*/  WARPGROUP.DEPBAR.LE gsb0, 0x0 ;  /* 0x00008000000079c5 */ /* 0x000fe40000010000 */
[----:B------:R-:W-:-:S06]  /*a940*/  WARPGROUP.ARRIVE ;  /* 0x00000000000079c5 */ /* 0x000fcc0000000000 */
[----:B------:R-:W-:Y:S01]  /*a950*/  HGMMA.64x256x16.F32 R24, R204, gdesc[UR8].tnspB, R24, gsb0 ;  /* 0x43e00008cc187df0 */ /* 0x000fe20008000818 */
[----:B------:R-:W-:Y:S01]  /*a960*/  UMOV UR10, UR6 ;  /* 0x00000006000a7c82 */ /* 0x000fe20008000000 */
[----:B------:R-:W-:Y:S01]  /*a970*/  UMOV UR11, 0x40000040 ;  /* 0x40000040000b7882 */ /* 0x000fe20000000000 */
[----:B------:R-:W-:Y:S02]  /*a980*/  UIADD3 UR6, UR4, 0x180, URZ ;  /* 0x0000018004067890 */ /* 0x000fe4000fffe03f */
[----:B------:R-:W-:Y:S01]  /*a990*/  UIADD3 UR4, UR4, 0x200, URZ ;  /* 0x0000020004047890 */ /* 0x000fe2000fffe03f */
[----:B------:R-:W-:Y:S02]  /*a9a0*/  WARPGROUP.DEPBAR.LE gsb0, 0x0 ;  /* 0x00008000000079c5 */ /* 0x000fe40000010000 */
[----:B------:R-:W-:-:S15]  /*a9b0*/  WARPGROUP.ARRIVE ;  /* 0x00000000000079c5 */ /* 0x000fde0000000000 */
[----:B------:R-:W-:-:S05]  /*a9c0*/  NOP ;  /* 0x0000000000007918 */ /* 0x000fca0000000000 */
[----:B------:R-:W-:Y:S01]  /*a9d0*/  HGMMA.64x256x16.F32 R24, R200, gdesc[UR8].tnspB, R24, gsb0 ;  /* 0x43e00008c8187df0 */ /* 0x000fe20008000818 */
[----:B------:R-:W-:Y:S01]  /*a9e0*/  UMOV UR10, UR6 ;  /* 0x00000006000a7c82 */ /* 0x000fe20008000000 */
[----:B------:R-:W-:Y:S01]  /*a9f0*/  UMOV UR11, 0x40000040 ;  /* 0x40000040000b7882 */ /* 0x000fe20000000000 */
[----:B------:R-:W-:Y:S02]  /*aa00*/  WARPGROUP.DEPBAR.LE gsb0, 0x0 ;  /* 0x00008000000079c5 */ /* 0x000fe40000010000 */
[----:B------:R-:W-:-:S15]  /*aa10*/  WARPGROUP.ARRIVE ;  /* 0x00000000000079c5 */ /* 0x000fde0000000000 */
[----:B------:R-:W-:-:S08]  /*aa20*/  NOP ;  /* 0x0000000000007918 */ /* 0x000fd00000000000 */
[----:B------:R-:W-:Y:S01]  /*aa30*/  HGMMA.64x256x16.F32 R24, R196, gdesc[UR8].tnspB, R24, gsb0 ;  /* 0x43e00008c4187df0 */ /* 0x000fe20008000818 */
[----:B------:R-:W-:Y:S01]  /*aa40*/  UMOV UR10, UR4 ;  /* 0x00000004000a7c82 */ /* 0x000fe20008000000 */
[----:B------:R-:W-:Y:S01]  /*aa50*/  UMOV UR11, 0x40000040 ;  /* 0x40000040000b7882 */ /* 0x000fe20000000000 */
[----:B------:R-:W-:Y:S02]  /*aa60*/  ULDC UR4, c[0x0][0xdb4] ;  /* 0x00036d0000047ab9 */ /* 0x000fe40000000800 */
[----:B------:R-:W-:-:S03]  /*aa70*/  UIMAD UR35, UR4, UR35, UR5 ;  /* 0x00000023042372a4 */ /* 0x000fc6000f8e0205 */
[----:B------:R-:W-:Y:S01]  /*aa80*/  ULDC UR5, c[0x0][0xda8] ;  /* 0x00036a0000057ab9 */ /* 0x000fe20000000800 */
[----:B------:R-:W-:Y:S02]  /*aa90*/  USHF.R.S32.HI UR4, URZ, 0x1f, UR35 ;  /* 0x0000001f3f047899 */ /* 0x000fe40008011423 */
[----:B------:R-:W-:Y:S02]  /*aaa0*/  UIMAD UR34, UR5, UR34, UR12 ;  /* 0x00000022052272a4 */ /* 0x000fe4000f8e020c */
[----:B------:R-:W-:Y:S02]  /*aab0*/  UIMAD UR6, UR4, UR8, URZ ;  /* 0x00000008040672a4 */ /* 0x000fe4000f8e023f */
[----:B------:R-:W-:Y:S02]  /*aac0*/  USHF.L.U32 UR34, UR34, 0x7, URZ ;  /* 0x0000000722227899 */ /* 0x000fe4000800063f */
[----:B------:R-:W-:Y:S02]  /*aad0*/  UIMAD.WIDE.U32 UR4, UR35, UR8, URZ ;  /* 0x00000008230472a5 */ /* 0x000fe4000f8e003f */
[----:B------:R-:W-:-:S02]  /*aae0*/  UIMAD UR6, UR35, UR9, UR6 ;  /* 0x00000009230672a4 */ /* 0x000fc4000f8e0206 */
[----:B------:R-:W-:Y:S01]  /*aaf0*/  IADD3 R160, R219, UR34, RZ ;  /* 0x00000022dba07c10 */ /* 0x000fe2000fffe0ff */
[----:B------:R-:W-:Y:S01]  /*ab00*/  ULDC.64 UR12, c[0x0][0x208] ;  /* 0x00008200000c7ab9 */ /* 0x000fe20000000a00 */
[----:B------:R-:W-:Y:S01]  /*ab10*/  MOV R9, UR5 ;  /* 0x0000000500097c02 */ /* 0x000fe20008000f00 */
[----:B------:R-:W-:Y:S01]  /*ab20*/  IMAD.U32 R8, RZ, RZ, UR4 ;  /* 0x00000004ff087e24 */ /* 0x000fe2000f8e00ff */
[----:B------:R-:W-:Y:S01]  /*ab30*/  UIADD3 UR4, UR5, UR6, URZ ;  /* 0x0000000605047290 */ /* 0x000fe2000fffe03f */
[----:B------:R-:W-:Y:S02]  /*ab40*/  VIADD R9, R160, 0x8 ;  /* 0x00000008a0097836 */ /* 0x000fe40000000000 */
[----:B------:R-:W-:-:S03]  /*ab50*/  IMAD.MOV.U32 R2, RZ, RZ, R8 ;  /* 0x000000ffff027224 */ /* 0x000fc600078e0008 */
[----:B------:R-:W-:Y:S02]  /*ab60*/  ISETP.GE.OR P2, PT, R9, UR7, P0 ;  /* 0x0000000709007c0c */ /* 0x000fe40008746670 */
[----:B------:R-:W-:Y:S01]  /*ab70*/  MOV R3, UR4 ;  /* 0x0000000400037c02 */ /* 0x000fe20008000f00 */
[----:B------:R-:W-:Y:S01]  /*ab80*/  USHF.R.S32.HI UR4, URZ, 0x1f, UR36 ;  /* 0x0000001f3f047899 */ /* 0x000fe20008011424 */
[----:B------:R-:W-:Y:S01]  /*ab90*/  ISETP.GE.OR P0, PT, R160, UR7, P0 ;  /* 0x00000007a0007c0c */ /* 0x000fe20008706670 */
[----:B------:R-:W-:Y:S02]  /*aba0*/  WARPGROUP.DEPBAR.LE gsb0, 0x0 ;  /* 0x00008000000079c5 */ /* 0x000fe40000010000 */
[----:B------:R-:W-:-:S06]  /*abb0*/  WARPGROUP.ARRIVE ;  /* 0x00000000000079c5 */ /* 0x000fcc0000000000 */
[----:B------:R-:W-:Y:S01]  /*abc0*/  HGMMA.64x256x16.F32 R24, R192, gdesc[UR8].tnspB, R24, gsb0 ;  /* 0x43e00008c0187df0 */ /* 0x000fe20008000818 */
[----:B------:R-:W-:Y:S02]  /*abd0*/  R2UR UR10, R212 ;  /* 0x00000000d40a72ca */ /* 0x000fe400000e0000 */
[----:B------:R-:W-:Y:S02]  /*abe0*/  WARPGROUP.DEPBAR.LE gsb0, 0x0 ;  /* 0x00008000000079c5 */ /* 0x000fe40000010000 */
[----:B------:R1:W-:Y:S01]  /*abf0*/  @!P1 SYNCS.ARRIVE.TRANS64.RED.A1T0 RZ, [R13+URZ], RZ ;  /* 0x000000ff0dff99a7 */ /* 0x0003e2000810043f */
[-C--:B---3--:R-:W-:Y:S01]  /*ac00*/  FMUL.FTZ R12, R41, R6.reuse ;  /* 0x00000006290c7220 */ /* 0x088fe20000410000 */
[-C--:B------:R-:W-:Y:S01]  /*ac10*/  FMUL.FTZ R4, R25, R6.reuse ;  /* 0x0000000619047220 */ /* 0x080fe20000410000 */
[----:B------:R-:W-:Y:S01]  /*ac20*/  FMUL.FTZ R5, R24, R6 ;  /* 0x0000000618057220 */ /* 0x000fe20000410000 */
[-C--:B-----5:R-:W-:Y:S01]  /*ac30*/  FMUL.FTZ R7, R27, R10.reuse ;  /* 0x0000000a1b077220 */ /* 0x0a0fe20000410000 */
[----:B------:R-:W-:Y:S01]  /*ac40*/  FMUL.FTZ R170, R26, R10 ;  /* 0x0000000a1aaa7220 */ /* 0x000fe20000410000 */
[-C--:B------:R-:W-:Y:S01]  /*ac50*/  FMUL.FTZ R167, R29, R6.reuse ;  /* 0x000000061da77220 */ /* 0x080fe20000410000 */
[-C--:B------:R-:W-:Y:S01]  /*ac60*/  FMUL.FTZ R172, R28, R6.reuse ;  /* 0x000000061cac7220 */ /* 0x080fe20000410000 */
[----:B-1----:R-:W-:Y:S01]  /*ac70*/  FMUL.FTZ R13, R40, R6 ;  /* 0x00000006280d7220 */ /* 0x002fe20000410000 */
[-C--:B------:R-:W-:Y:S01]  /*ac80*/  FMUL.FTZ R169, R31, R10.reuse ;  /* 0x0000000a1fa97220 */ /* 0x080fe20000410000 */
[----:B------:R-:W1:Y:S01]  /*ac90*/  LDC.64 R40, c[0x0][0xb78] ;  /* 0x0002de00ff287b82 */ /* 0x000e620000000a00 */
[----:B------:R-:W-:Y:S01]  /*aca0*/  FMUL.FTZ R174, R30, R10 ;  /* 0x0000000a1eae7220 */ /* 0x000fe20000410000 */
[-C--:B------:R-:W-:Y:S01]  /*acb0*/  FMUL.FTZ R8, R33, R6.reuse ;  /* 0x0000000621087220 */ /* 0x080fe20000410000 */
[-C--:B------:R-:W-:Y:S01]  /*acc0*/  FMUL.FTZ R9, R32, R6.reuse ;  /* 0x0000000620097220 */ /* 0x080fe20000410000 */
[-C--:B------:R-:W-:Y:S01]  /*acd0*/  FMUL.FTZ R11, R37, R6.reuse ;  /* 0x00000006250b7220 */ /* 0x080fe20000410000 */
[-C--:B------:R-:W-:Y:S01]  /*ace0*/  FMUL.FTZ R168, R36, R6.reuse ;  /* 0x0000000624a87220 */ /* 0x080fe20000410000 */
[-C--:B------:R-:W-:Y:S01]  /*acf0*/  FMUL.FTZ R14, R45, R6.reuse ;  /* 0x000000062d0e7220 */ /* 0x080fe20000410000 */
[----:B------:R-:W-:Y:S01]  /*ad00*/  FMUL.FTZ R15, R44, R6 ;  /* 0x000000062c0f7220 */ /* 0x000fe20000410000 */
[----:B------:R-:W-:Y:S01]  /*ad10*/  F2FP.F16.F32.PACK_AB R4, R4, R5 ;  /* 0x000000050404723e */ /* 0x000fe200000000ff */
        /* <DEDUP_REMOVED lines=61> */
[----:B------:R-:W-:Y:S01]  /*b0f0*/  F2FP.F16.F32.PACK_AB R6, R167, R172 ;  /* 0x000000aca706723e */ /* 0x000fe200000000ff */
[----:B------:R-:W-:Y:S01]  /*b100*/  FMUL.FTZ R51, R51, R10 ;  /* 0x0000000a33337220 */ /* 0x000fe20000410000 */
[----:B------:R-:W-:Y:S01]  /*b110*/  F2FP.F16.F32.PACK_AB R7, R169, R174 ;  /* 0x000000aea907723e */ /* 0x000fe200000000ff */
[----:B------:R-:W-:Y:S01]  /*b120*/  BAR.SYNC.DEFER_BLOCKING 0x1, 0x100 ;  /* 0x0044000000007b1d */ /* 0x000fe20000010000 */
        /* <DEDUP_REMOVED lines=52> */
[----:B------:R2:W-:Y:S01]  /*b470*/  STSM.16.M88.4 [R166], R4 ;  /* 0x00000004a6007844 */ /* 0x0005e20000000200 */
[----:B------:R-:W-:Y:S01]  /*b480*/  F2FP.F16.F32.PACK_AB R10, R11, R168 ;  /* 0x000000a80b0a723e */ /* 0x000fe200000000ff */
[----:B-1----:R-:W-:Y:S01]  /*b490*/  IMAD.WIDE.U32 R2, R40, UR36, R2 ;  /* 0x0000002428027c25 */ /* 0x002fe2000f8e0002 */
[----:B------:R-:W-:-:S02]  /*b4a0*/  F2FP.F16.F32.PACK_AB R9, R35, R34 ;  /* 0x000000222309723e */ /* 0x000fc400000000ff */
[----:B------:R-:W-:Y:S02]  /*b4b0*/  F2FP.F16.F32.PACK_AB R11, R39, R38 ;  /* 0x00000026270b723e */ /* 0x000fe400000000ff */
[----:B------:R-:W-:Y:S02]  /*b4c0*/  F2FP.F16.F32.PACK_AB R12, R12, R13 ;  /* 0x0000000d0c0c723e */ /* 0x000fe400000000ff */
[----:B------:R-:W-:Y:S01]  /*b4d0*/  F2FP.F16.F32.PACK_AB R14, R14, R15 ;  /* 0x0000000f0e0e723e */ /* 0x000fe200000000ff */
[----:B------:R-:W-:Y:S01]  /*b4e0*/  STSM.16.M88.4 [R161], R8 ;  /* 0x00000008a1007844 */ /* 0x000fe20000000200 */
[----:B------:R-:W-:Y:S02]  /*b4f0*/  F2FP.F16.F32.PACK_AB R13, R43, R42 ;  /* 0x0000002a2b0d723e */ /* 0x000fe400000000ff */
[----:B------:R-:W-:Y:S02]  /*b500*/  F2FP.F16.F32.PACK_AB R15, R47, R46 ;  /* 0x0000002e2f0f723e */ /* 0x000fe400000000ff */
[----:B------:R-:W-:-:S02]  /*b510*/  F2FP.F16.F32.PACK_AB R24, R24, R25 ;  /* 0x000000191818723e */ /* 0x000fc400000000ff */
[----:B------:R-:W-:Y:S01]  /*b520*/  F2FP.F16.F32.PACK_AB R26, R26, R27 ;  /* 0x0000001b1a1a723e */ /* 0x000fe200000000ff */
[----:B------:R-:W-:Y:S01]  /*b530*/  STSM.16.M88.4 [R165], R12 ;  /* 0x0000000ca5007844 */ /* 0x000fe20000000200 */
[----:B------:R-:W-:Y:S02]  /*b540*/  F2FP.F16.F32.PACK_AB R25, R51, R50 ;  /* 0x000000323319723e */ /* 0x000fe400000000ff */
[----:B------:R-:W-:Y:S02]  /*b550*/  F2FP.F16.F32.PACK_AB R27, R55, R54 ;  /* 0x00000036371b723e */ /* 0x000fe400000000ff */
[----:B--2---:R-:W-:Y:S02]  /*b560*/  F2FP.F16.F32.PACK_AB R4, R57, R56 ;  /* 0x000000383904723e */ /* 0x004fe400000000ff */
[----:B------:R-:W-:Y:S01]  /*b570*/  F2FP.F16.F32.PACK_AB R5, R59, R58 ;  /* 0x0000003a3b05723e */ /* 0x000fe200000000ff */
[----:B------:R-:W-:Y:S01]  /*b580*/  STSM.16.M88.4 [R164], R24 ;  /* 0x00000018a4007844 */ /* 0x000fe20000000200 */
[----:B------:R-:W-:-:S02]  /*b590*/  F2FP.F16.F32.PACK_AB R6, R61, R60 ;  /* 0x0000003c3d06723e */ /* 0x000fc400000000ff */
[----:B------:R-:W-:Y:S02]  /*b5a0*/  F2FP.F16.F32.PACK_AB R7, R63, R62 ;  /* 0x0000003e3f07723e */ /* 0x000fe400000000ff */
[----:B------:R-:W-:Y:S02]  /*b5b0*/  F2FP.F16.F32.PACK_AB R28, R28, R29 ;  /* 0x0000001d1c1c723e */ /* 0x000fe400000000ff */
[----:B------:R-:W-:Y:S01]  /*b5c0*/  F2FP.F16.F32.PACK_AB R30, R30, R31 ;  /* 0x0000001f1e1e723e */ /* 0x000fe200000000ff */
[----:B------:R1:W-:Y:S01]  /*b5d0*/  STSM.16.M88.4 [R163], R4 ;  /* 0x00000004a3007844 */ /* 0x0003e20000000200 */
[----:B------:R-:W-:Y:S02]  /*b5e0*/  F2FP.F16.F32.PACK_AB R29, R67, R66 ;  /* 0x00000042431d723e */ /* 0x000fe400000000ff */
[----:B------:R-:W-:Y:S02]  /*b5f0*/  F2FP.F16.F32.PACK_AB R31, R71, R70 ;  /* 0x00000046471f723e */ /* 0x000fe400000000ff */
[----:B------:R-:W-:-:S02]  /*b600*/  F2FP.F16.F32.PACK_AB R32, R32, R33 ;  /* 0x000000212020723e */ /* 0x000fc400000000ff */
[----:B------:R-:W-:Y:S01]  /*b610*/  F2FP.F16.F32.PACK_AB R33, R75, R74 ;  /* 0x0000004a4b21723e */ /* 0x000fe200000000ff */
[----:B------:R-:W-:Y:S01]  /*b620*/  STSM.16.M88.4 [R162], R28 ;  /* 0x0000001ca2007844 */ /* 0x000fe20000000200 */
[----:B------:R-:W-:Y:S02]  /*b630*/  F2FP.F16.F32.PACK_AB R34, R77, R76 ;  /* 0x0000004c4d22723e */ /* 0x000fe400000000ff */
[----:B------:R-:W-:Y:S02]  /*b640*/  F2FP.F16.F32.PACK_AB R35, R79, R78 ;  /* 0x0000004e4f23723e */ /* 0x000fe400000000ff */
[----:B------:R-:W-:Y:S02]  /*b650*/  F2FP.F16.F32.PACK_AB R36, R36, R37 ;  /* 0x000000252424723e */ /* 0x000fe400000000ff */
[----:B------:R-:W-:Y:S01]  /*b660*/  F2FP.F16.F32.PACK_AB R37, R83, R82 ;  /* 0x000000525325723e */ /* 0x000fe200000000ff */
[----:B------:R-:W-:Y:S01]  /*b670*/  STSM.16.M88.4 [R154], R32 ;  /* 0x000000209a007844 */ /* 0x000fe20000000200 */
[----:B------:R-:W-:Y:S01]  /*b680*/  F2FP.F16.F32.PACK_AB R38, R85, R84 ;  /* 0x000000545526723e */ /* 0x000fe200000000ff */
[----:B-1----:R-:W-:Y:S01]  /*b690*/  IMAD R4, R40, UR4, RZ ;  /* 0x0000000428047c24 */ /* 0x002fe2000f8e02ff */
[----:B------:R-:W-:Y:S01]  /*b6a0*/  F2FP.F16.F32.PACK_AB R39, R87, R86 ;  /* 0x000000565727723e */ /* 0x000fe200000000ff */
[----:B------:R-:W-:Y:S01]  /*b6b0*/  ULDC.64 UR4, c[0x0][0xb40] ;  /* 0x0002d00000047ab9 */ /* 0x000fe20000000a00 */
[----:B------:R-:W-:Y:S01]  /*b6c0*/  F2FP.F16.F32.PACK_AB R96, R97, R96 ;  /* 0x000000606160723e */ /* 0x000fe200000000ff */
[----:B------:R-:W-:Y:S01]  /*b6d0*/  IMAD R4, R41, UR36, R4 ;  /* 0x0000002429047c24 */ /* 0x000fe2000f8e0204 */
[----:B------:R-:W-:Y:S01]  /*b6e0*/  F2FP.F16.F32.PACK_AB R8, R89, R88 ;  /* 0x000000585908723e */ /* 0x000fe200000000ff */
[----:B------:R-:W-:Y:S01]  /*b6f0*/  STSM.16.M88.4 [R153], R36 ;  /* 0x0000002499007844 */ /* 0x000fe20000000200 */
[----:B------:R-:W-:-:S02]  /*b700*/  F2FP.F16.F32.PACK_AB R9, R91, R90 ;  /* 0x0000005a5b09723e */ /* 0x000fc400000000ff */
[----:B------:R-:W-:Y:S02]  /*b710*/  F2FP.F16.F32.PACK_AB R10, R93, R92 ;  /* 0x0000005c5d0a723e */ /* 0x000fe400000000ff */
[----:B------:R-:W-:Y:S02]  /*b720*/  F2FP.F16.F32.PACK_AB R11, R95, R94 ;  /* 0x0000005e5f0b723e */ /* 0x000fe400000000ff */
[----:B------:R-:W-:Y:S02]  /*b730*/  F2FP.F16.F32.PACK_AB R97, R99, R98 ;  /* 0x000000626361723e */ /* 0x000fe400000000ff */
[----:B------:R-:W-:Y:S01]  /*b740*/  F2FP.F16.F32.PACK_AB R104, R105, R104 ;  /* 0x000000686968723e */ /* 0x000fe200000000ff */
[----:B------:R-:W-:Y:S01]  /*b750*/  STSM.16.M88.4 [R156], R8 ;  /* 0x000000089c007844 */ /* 0x000fe20000000200 */
[----:B------:R-:W-:Y:S02]  /*b760*/  F2FP.F16.F32.PACK_AB R98, R101, R100 ;  /* 0x000000646562723e */ /* 0x000fe400000000ff */
[----:B------:R-:W-:-:S02]  /*b770*/  F2FP.F16.F32.PACK_AB R99, R103, R102 ;  /* 0x000000666763723e */ /* 0x000fc400000000ff */
[----:B------:R-:W-:Y:S02]  /*b780*/  F2FP.F16.F32.PACK_AB R105, R107, R106 ;  /* 0x0000006a6b69723e */ /* 0x000fe400000000ff */
[----:B------:R-:W-:Y:S01]  /*b790*/  F2FP.F16.F32.PACK_AB R112, R113, R112 ;  /* 0x000000707170723e */ /* 0x000fe200000000ff */
[----:B------:R-:W-:Y:S01]  /*b7a0*/  STSM.16.M88.4 [R155], R96 ;  /* 0x000000609b007844 */ /* 0x000fe20000000200 */
[----:B------:R-:W-:Y:S02]  /*b7b0*/  F2FP.F16.F32.PACK_AB R106, R109, R108 ;  /* 0x0000006c6d6a723e */ /* 0x000fe400000000ff */
[----:B------:R-:W-:Y:S02]  /*b7c0*/  F2FP.F16.F32.PACK_AB R107, R111, R110 ;  /* 0x0000006e6f6b723e */ /* 0x000fe400000000ff */
[----:B------:R-:W-:Y:S02]  /*b7d0*/  F2FP.F16.F32.PACK_AB R113, R115, R114 ;  /* 0x000000727371723e */ /* 0x000fe400000000ff */
[----:B------:R-:W-:Y:S01]  /*b7e0*/  F2FP.F16.F32.PACK_AB R120, R121, R120 ;  /* 0x000000787978723e */ /* 0x000fe200000000ff */
[----:B------:R-:W-:Y:S01]  /*b7f0*/  STSM.16.M88.4 [R21], R104 ;  /* 0x0000006815007844 */ /* 0x000fe20000000200 */
        /* <DEDUP_REMOVED lines=21> */
[----:B------:R-:W-:Y:S02]  /*b950*/  SHF.R.S32.HI R5, RZ, 0x1f, R160 ;  /* 0x0000001fff057819 */ /* 0x000fe400000114a0 */
[----:B------:R-:W-:Y:S01]  /*b960*/  IADD3 R160, P1, R160, R2, RZ ;  /* 0x00000002a0a07210 */ /* 0x000fe20007f3e0ff */
[----:B------:R-:W-:Y:S03]  /*b970*/  STSM.16.M88.4 [R159], R144 ;  /* 0x000000909f007844 */ /* 0x000fe60000000200 */
[----:B------:R-:W-:Y:S01]  /*b980*/  IADD3.X R5, R5, R3, R4, P1, !PT ;  /* 0x0000000305057210 */ /* 0x000fe20000ffe404 */
[----:B------:R-:W-:Y:S01]  /*b990*/  @!PT LDS RZ, [RZ] ;  /* 0x00000000fffff984 */ /* 0x000fe20000000800 */
[----:B------:R-:W-:Y:S01]  /*b9a0*/  @!PT LDS RZ, [RZ] ;  /* 0x00000000fffff984 */ /* 0x000fe20000000800 */
[----:B------:R-:W-:Y:S01]  /*b9b0*/  @!PT LDS RZ, [RZ] ;  /* 0x00000000fffff984 */ /* 0x000fe20000000800 */
[----:B------:R-:W-:Y:S01]  /*b9c0*/  @!PT LDS RZ, [RZ] ;  /* 0x00000000fffff984 */ /* 0x000fe20000000800 */
[----:B------:R1:W-:Y:S06]  /*b9d0*/  MEMBAR.ALL.CTA ;  /* 0x0000000000007992 */ /* 0x0003ec0000008000 */
[----:B-1----:R-:W1:Y:S02]  /*b9e0*/  FENCE.VIEW.ASYNC.S ;  /* 0x00000000000073c6 */ /* 0x002e640000000000 */
[----:B-1----:R-:W-:Y:S06]  /*b9f0*/  BAR.ARV 0x1, 0x120 ;  /* 0x0044800000007b1d */ /* 0x002fec0000002000 */
[C---:B------:R-:W-:Y:S01]  /*ba00*/  LEA R2, P1, R160.reuse, UR4, 0x2 ;  /* 0x00000004a0027c11 */ /* 0x040fe2000f8210ff */
[----:B------:R-:W-:Y:S01]  /*ba10*/  ULDC UR4, c[0x0][0xc] ;  /* 0x0000030000047ab9 */ /* 0x000fe20000000800 */
[----:B------:R-:W1:Y:S01]  /*ba20*/  SHFL.IDX PT, R4, R218, RZ, 0x1f ;  /* 0x00001fffda047589 */ /* 0x000e6200000e0000 */
[----:B------:R-:W-:Y:S01]  /*ba30*/  UIADD3 UR10, UR4, UR10, URZ ;  /* 0x0000000a040a7290 */ /* 0x000fe2000fffe03f */
[----:B------:R-:W-:-:S05]  /*ba40*/  LEA.HI.X R3, R160, UR5, R5, 0x2, P1 ;  /* 0x00000005a0037c11 */ /* 0x000fca00088f1405 */
[----:B------:R2:W-:Y:S01]  /*ba50*/  @!P0 STG.E desc[UR12][R2.64], R158 ;  /* 0x0000009e02008986 */ /* 0x0005e2000c10190c */
[----:B------:R-:W-:-:S03]  /*ba60*/  MOV R212, UR10 ;  /* 0x0000000a00d47c02 */ /* 0x000fc60008000f00 */
[----:B------:R2:W-:Y:S01]  /*ba70*/  @!P2 STG.E desc[UR12][R2.64+0x20], R157 ;  /* 0x0000209d0200a986 */ /* 0x0005e2000c10190c */
[----:B-1----:R-:W-:-:S13]  /*ba80*/  ISETP.NE.AND P0, PT, R4, 0x7, PT ;  /* 0x000000070400780c */ /* 0x002fda0003f05270 */
[----:B--2---:R-:W-:Y:S05]  /*ba90*/  @P0 BRA `(.L_x_29) ;  /* 0x0000000000840947 */ /* 0x004fea0003800000 */
[----:B------:R-:W-:Y:S01]  /*baa0*/  BAR.SYNC.DEFER_BLOCKING 0x1, 0x120 ;  /* 0x0044800000007b1d */ /* 0x000fe20000010000 */
[----:B------:R-:W-:-:S05]  /*bab0*/  ELECT P0, URZ, PT ;  /* 0x00000000003f782f */ /* 0x000fca0003800000 */
[----:B------:R-:W-:Y:S08]  /*bac0*/  BSSY B0, `(.L_x_29) ;  /* 0x000001e000007945 */ /* 0x000ff00003800000 */
[----:B------:R-:W-:Y:S05]  /*bad0*/  @!P0 BRA `(.L_x_30) ;  /* 0x0000000000708947 */ /* 0x000fea0003800000 */
[----:B------:R-:W-:Y:S01]  /*bae0*/  R2UR UR10, R18 ;  /* 0x00000000120a72ca */ /* 0x000fe200000e0000 */
[----:B------:R-:W-:Y:S01]  /*baf0*/  ULDC.64 UR12, c[0x0][0x198] ;  /* 0x00006600000c7ab9 */ /* 0x000fe20000000a00 */
[----:B------:R-:W-:Y:S01]  /*bb00*/  UMOV UR33, URZ ;  /* 0x0000003f00217c82 */ /* 0x000fe20008000000 */
[----:B------:R-:W-:Y:S01]  /*bb10*/  UIADD3 UR4, UP0, UR12, 0x9f0, URZ ;  /* 0x000009f00c047890 */ /* 0x000fe2000ff1e03f */
[----:B------:R-:W-:Y:S01]  /*bb20*/  UMOV UR37, URZ ;  /* 0x0000003f00257c82 */ /* 0x000fe20008000000 */
[----:B------:R-:W-:Y:S02]  /*bb30*/  UMOV UR7, 0x40 ;  /* 0x0000004000077882 */ /* 0x000fe40000000000 */
[----:B------:R-:W-:-:S06]  /*bb40*/  UIADD3.X UR5, URZ, UR13, URZ, UP0, !UPT ;  /* 0x0000000d3f057290 */ /* 0x000fcc00087fe43f */
[----:B------:R-:W-:Y:S02]  /*bb50*/  UIADD3 UR6, UR10, 0x4000, URZ ;  /* 0x000040000a067890 */ /* 0x000fe4000fffe03f */
[----:B------:R-:W-:Y:S02]  /*bb60*/  UIADD3 UR8, UR10, 0x8000, URZ ;  /* 0x000080000a087890 */ /* 0x000fe4000fffe03f */
[----:B------:R-:W-:Y:S01]  /*bb70*/  UMOV UR32, UR10 ;  /* 0x0000000a00207c82 */ /* 0x000fe20008000000 */
[----:B------:R-:W-:Y:S01]  /*bb80*/  UIADD3 UR9, UR10, 0xc000, URZ ;  /* 0x0000c0000a097890 */ /* 0x000fe2000fffe03f */
[----:B------:R1:W-:Y:S02]  /*bb90*/  UTMASTG.5D [UR32], [UR4] ;  /* 0x00000020040073b5 */ /* 0x0003e40008020000 */
[----:B-1----:R-:W-:Y:S01]  /*bba0*/  UMOV UR32, UR6 ;  /* 0x0000000600207c82 */ /* 0x002fe20008000000 */
[----:B------:R-:W-:Y:S01]  /*bbb0*/  UMOV UR33, UR7 ;  /* 0x0000000700217c82 */ /* 0x000fe20008000000 */
[----:B------:R-:W-:Y:S01]  /*bbc0*/  UMOV UR6, 0x80 ;  /* 0x0000008000067882 */ /* 0x000fe20000000000 */
[----:B------:R1:W-:Y:S02]  /*bbd0*/  UTMASTG.5D [UR32], [UR4] ;  /* 0x00000020040073b5 */ /* 0x0003e40008020000 */
[----:B-1----:R-:W-:Y:S01]  /*bbe0*/  UMOV UR32, UR8 ;  /* 0x0000000800207c82 */ /* 0x002fe20008000000 */
[----:B------:R-:W-:Y:S01]  /*bbf0*/  UMOV UR33, UR6 ;  /* 0x0000000600217c82 */ /* 0x000fe20008000000 */
[----:B------:R-:W-:Y:S01]  /*bc00*/  UMOV UR6, 0xc0 ;  /* 0x000000c000067882 */ /* 0x000fe20000000000 */
[----:B------:R1:W-:Y:S02]  /*bc10*/  UTMASTG.5D [UR32], [UR4] ;  /* 0x00000020040073b5 */ /* 0x0003e40008020000 */
[----:B-1----:R-:W-:Y:S01]  /*bc20*/  UMOV UR32, UR9 ;  /* 0x0000000900207c82 */ /* 0x002fe20008000000 */
[----:B------:R-:W-:Y:S01]  /*bc30*/  UMOV UR33, UR6 ;  /* 0x0000000600217c82 */ /* 0x000fe20008000000 */
[----:B------:R-:W-:Y:S01]  /*bc40*/  UIADD3 UR6, UR10, 0x38820, URZ ;  /* 0x000388200a067890 */ /* 0x000fe2000fffe03f */
[----:B------:R1:W-:Y:S03]  /*bc50*/  UTMASTG.5D [UR32], [UR4] ;  /* 0x00000020040073b5 */ /* 0x0003e60008020000 */
[----:B------:R-:W-:Y:S01]  /*bc60*/  UPRMT UR6, URZ, 0x654, UR6 ;  /* 0x000006543f067896 */ /* 0x000fe20008000006 */
[----:B------:R0:W-:Y:S01]  /*bc70*/  UTMACMDFLUSH ;  /* 0x00000000000079b7 */ /* 0x0001e20000000000 */
[----:B------:R-:W-:-:S07]  /*bc80*/  DEPBAR.LE SB0, 0x0 ;  /* 0x000080000000791a */ /* 0x000fce0000000000 */
[----:B-1----:R-:W-:Y:S03]  /*bc90*/  SYNCS.ARRIVE.TRANS64.RED.A1T0 RZ, [UR6], RZ ;  /* 0x000000ffffff79a7 */ /* 0x002fe60008100406 */
.L_x_30:
[----:B------:R-:W-:Y:S05]  /*bca0*/  BSYNC B0 ;  /* 0x0000000000007941 */ /* 0x000fea0003800000 */
.L_x_29:
[----:B------:R-:W1:Y:S01]  /*bcb0*/  LDC R0, c[0x0][0xda4] ;  /* 0x00036900ff007b82 */ /* 0x000e620000000800 */
[----:B------:R-:W-:Y:S01]  /*bcc0*/  R2UR UR6, R212 ;  /* 0x00000000d40672ca */ /* 0x000fe200000e0000 */
[----:B------:R-:W-:Y:S01]  /*bcd0*/  UIADD3 UR38, UR38, 0x1, URZ ;  /* 0x0000000126267890 */ /* 0x000fe2000fffe03f */
[----:B------:R-:W-:Y:S01]  /*bce0*/  R2UR UR5, R19 ;  /* 0x00000000130572ca */ /* 0x000fe200000e0000 */
[----:B------:R-:W-:Y:S02]  /*bcf0*/  VIADD R213, R213, 0x1 ;  /* 0x00000001d5d57836 */ /* 0x000fe40000000000 */
[----:B------:R-:W-:-:S04]  /*bd00*/  UISETP.NE.AND UP0, UPT, UR38, 0x2, UPT ;  /* 0x000000022600788c */ /* 0x000fc8000bf05270 */
[----:B------:R-:W-:Y:S02]  /*bd10*/  USEL UR4, URZ, 0x1, UP0 ;  /* 0x000000013f047887 */ /* 0x000fe40008000000 */
[----:B------:R-:W-:-:S04]  /*bd20*/  USEL UR38, UR38, URZ, UP0 ;  /* 0x0000003f26267287 */ /* 0x000fc80008000000 */
[----:B------:R-:W-:-:S06]  /*bd30*/  ULOP3.LUT UR5, UR5, UR4, URZ, 0x3c, !UPT ;  /* 0x0000000405057292 */ /* 0x000fcc000f8e3c3f */
[----:B------:R-:W-:Y:S02]  /*bd40*/  MOV R19, UR5 ;  /* 0x0000000500137c02 */ /* 0x000fe40008000f00 */
[----:B-1----:R-:W-:-:S13]  /*bd50*/  ISETP.LE.AND P0, PT, R0, UR6, PT ;  /* 0x0000000600007c0c */ /* 0x002fda000bf03270 */
[----:B------:R-:W-:Y:S05]  /*bd60*/  @!P0 BRA `(.L_x_31) ;  /* 0xffffff4c00f88947 */ /* 0x000fea000383ffff */
[----:B------:R-:W-:Y:S05]  /*bd70*/  EXIT ;  /* 0x000000000000794d */ /* 0x000fea0003800000 */
.L_x_7:
[----:B------:R-:W-:-:S08]  /*bd80*/  NOP ;  /* 0x0000000000007918 */ /* 0x000fd00000000000 */
[----:B-1----:R-:W1:-:S00]  /*bd90*/  USETMAXREG.DEALLOC.CTAPOOL 0x18 ;  /* 0x00000018000079c8 */ /* 0x002e4000080e0500 */
[----:B-1----:R-:W-:-:S06]  /*bda0*/  LOP3.LUT R0, R0, 0x3, RZ, 0xc0, !PT ;  /* 0x0000000300007812 */ /* 0x002fcc00078ec0ff */
[----:B------:R-:W1:Y:S02]  /*bdb0*/  SHFL.IDX PT, R0, R0, RZ, 0x1f ;  /* 0x00001fff00007589 */ /* 0x000e6400000e0000 */
[----:B-1----:R-:W-:-:S13]  /*bdc0*/  ISETP.NE.AND P0, PT, R0, RZ, PT ;  /* 0x000000ff0000720c */ /* 0x002fda0003f05270 */
[----:B--2---:R-:W-:Y:S05]  /*bdd0*/  @P0 EXIT ;  /* 0x000000000000094d */ /* 0x004fea0003800000 */
[----:B------:R-:W1:Y:S01]  /*bde0*/  S2UR UR4, SR_CTAID.X ;  /* 0x00000000000479c3 */ /* 0x000e620000002500 */
[----:B------:R-:W-:Y:S01]  /*bdf0*/  IMAD.MOV.U32 R16, RZ, RZ, RZ ;  /* 0x000000ffff107224 */ /* 0x000fe200078e00ff */
[----:B------:R-:W-:Y:S01]  /*be00*/  MOV R2, 0x1 ;  /* 0x0000000100027802 */ /* 0x000fe20000000f00 */
[----:B------:R-:W-:-:S05]  /*be10*/  IMAD.MOV.U32 R19, RZ, RZ, 0x1 ;  /* 0x00000001ff137424 */ /* 0x000fca00078e00ff */
[----:B------:R-:W1:Y:S02]  /*be20*/  LDC R0, c[0x0][0xda4] ;  /* 0x00036900ff007b82 */ /* 0x000e640000000800 */
[----:B-1----:R-:W-:-:S13]  /*be30*/  ISETP.LE.AND P0, PT, R0, UR4, PT ;  /* 0x0000000400007c0c */ /* 0x002fda000bf03270 */
[----:B------:R-:W-:Y:S05]  /*be40*/  @P0 BRA `(.L_x_32) ;  /* 0x0000003000940947 */ /* 0x000fea0003800000 */
[----:B------:R-:W-:Y:S01]  /*be50*/  MOV R0, UR4 ;  /* 0x0000000400007c02 */ /* 0x000fe20008000f00 */
[----:B------:R-:W-:Y:S01]  /*be60*/  IMAD.MOV.U32 R16, RZ, RZ, RZ ;  /* 0x000000ffff107224 */ /* 0x000fe200078e00ff */
[----:B------:R-:W-:Y:S01]  /*be70*/  MOV R19, 0x1 ;  /* 0x0000000100137802 */ /* 0x000fe20000000f00 */
[----:B------:R-:W-:Y:S01]  /*be80*/  ULDC.64 UR36, c[0x0][0x198] ;  /* 0x0000660000247ab9 */ /* 0x000fe20000000a00 */
[----:B------:R-:W-:Y:S01]  /*be90*/  ULDC UR38, c[0x0][0xc] ;  /* 0x0000030000267ab9 */ /* 0x000fe20000000800 */
[----:B------:R1:W-:Y:S04]  /*bea0*/  STL [R1+0x10], R0 ;  /* 0x0000100001007387 */ /* 0x0003e80000100800 */
[----:B------:R1:W-:Y:S02]  /*beb0*/  STL [R1+0x18], RZ ;  /* 0x000018ff01007387 */ /* 0x0003e40000100800 */
.L_x_77:
[----:B------:R-:W2:Y:S01]  /*bec0*/  LDL R2, [R1+0x10] ;  /* 0x0000100001027983 */ /* 0x000ea20000100800 */
[----:B-1----:R-:W1:Y:S01]  /*bed0*/  LDC R0, c[0x0][0xda8] ;  /* 0x00036a00ff007b82 */ /* 0x002e620000000800 */
[----:B------:R-:W-:Y:S05]  /*bee0*/  YIELD ;  /* 0x0000000000007946 */ /* 0x000fea0003800000 */
[----:B------:R-:W3:Y:S01]  /*bef0*/  S2R R5, SR_CgaCtaId ;  /* 0x0000000000057919 */ /* 0x000ee20000008800 */
[----:B------:R-:W-:Y:S01]  /*bf00*/  ULDC.64 UR4, c[0x0][0x3f8] ;  /* 0x0000fe0000047ab9 */ /* 0x000fe20000000a00 */
[----:B------:R-:W4:Y:S01]  /*bf10*/  LDC R18, c[0x0][0xdb4] ;  /* 0x00036d00ff127b82 */ /* 0x000f220000000800 */
[----:B------:R-:W-:-:S03]  /*bf20*/  UISETP.NE.U32.AND UP0, UPT, UR4, URZ, UPT ;  /* 0x0000003f0400728c */ /* 0x000fc6000bf05070 */
[----:B------:R-:W-:Y:S01]  /*bf30*/  ULDC UR4, c[0x0][0x404] ;  /* 0x0001010000047ab9 */ /* 0x000fe20000000800 */
[----:B------:R-:W-:-:S04]  /*bf40*/  UISETP.NE.AND.EX UP0, UPT, UR5, URZ, UPT, UP0 ;  /* 0x0000003f0500728c */ /* 0x000fc8000bf05300 */
[----:B------:R-:W-:Y:S01]  /*bf50*/  USEL UR4, UR4, 0x1, UP0 ;  /* 0x0000000104047887 */ /* 0x000fe20008000000 */
[----:B-1----:R-:W-:Y:S02]  /*bf60*/  ISETP.NE.AND P0, PT, R0, 0x1, PT ;  /* 0x000000010000780c */ /* 0x002fe40003f05270 */
[----:B----4-:R-:W-:-:S11]  /*bf70*/  ISETP.NE.AND P1, PT, R18, 0x1, PT ;  /* 0x000000011200780c */ /* 0x010fd60003f25270 */
[----:B------:R-:W2:Y:S08]  /*bf80*/  @P0 LDC R0, c[0x0][0xdac] ;  /* 0x00036b00ff000b82 */ /* 0x000eb00000000800 */
[----:B------:R-:W1:Y:S01]  /*bf90*/  @P0 LDC R3, c[0x0][0xdb0] ;  /* 0x00036c00ff030b82 */ /* 0x000e620000000800 */
[----:B--2---:R-:W-:-:S04]  /*bfa0*/  @P0 IMAD.HI.U32 R0, R2, R0, RZ ;  /* 0x0000000002000227 */ /* 0x004fc800078e00ff */
[----:B------:R-:W-:Y:S01]  /*bfb0*/  IMAD.MOV.U32 R4, RZ, RZ, R2 ;  /* 0x000000ffff047224 */ /* 0x000fe200078e0002 */
[----:B-1----:R-:W-:Y:S02]  /*bfc0*/  @P0 SHF.R.U32.HI R4, RZ, R3, R0 ;  /* 0x00000003ff040219 */ /* 0x002fe40000011600 */
[----:B------:R-:W1:Y:S02]  /*bfd0*/  @P1 LDC.64 R2, c[0x0][0xdb8] ;  /* 0x00036e00ff021b82 */ /* 0x000e640000000a00 */
[----:B------:R-:W-:Y:S01]  /*bfe0*/  MOV R17, R4 ;  /* 0x0000000400117202 */ /* 0x000fe20000000f00 */
[----:B------:R2:W-:Y:S05]  /*bff0*/  STL [R1+0x8], R4 ;  /* 0x0000080401007387 */ /* 0x0005ea0000100800 */
[----:B------:R-:W4:Y:S01]  /*c000*/  LDC R0, c[0x0][0x2e0] ;  /* 0x0000b800ff007b82 */ /* 0x000f220000000800 */
[----:B-1----:R-:W-:-:S05]  /*c010*/  @P1 IMAD.HI.U32 R2, R4, R2, RZ ;  /* 0x0000000204021227 */ /* 0x002fca00078e00ff */
[----:B------:R-:W-:Y:S01]  /*c020*/  @P1 SHF.R.U32.HI R17, RZ, R3, R2 ;  /* 0x00000003ff111219 */ /* 0x000fe20000011602 */
[----:B----4-:R-:W-:Y:S01]  /*c030*/  IMAD R7, R0, UR4, RZ ;  /* 0x0000000400077c24 */ /* 0x010fe2000f8e02ff */
[----:B------:R-:W-:-:S03]  /*c040*/  MOV R0, 0x400 ;  /* 0x0000040000007802 */ /* 0x000fc60000000f00 */
[----:B------:R-:W-:Y:S01]  /*c050*/  IMAD.MOV R3, RZ, RZ, -R17 ;  /* 0x000000ffff037224 */ /* 0x000fe200078e0a11 */
[----:B---3--:R-:W-:Y:S01]  /*c060*/  LEA R6, R5, R0, 0x18 ;  /* 0x0000000005067211 */ /* 0x008fe200078ec0ff */
[----:B------:R-:W-:Y:S01]  /*c070*/  VIADD R0, R7, 0x4f ;  /* 0x0000004f07007836 */ /* 0x000fe20000000000 */
[----:B------:R2:W-:Y:S01]  /*c080*/  STL [R1+0x14], R7 ;  /* 0x0000140701007387 */ /* 0x0005e20000100800 */
[----:B------:R-:W-:Y:S01]  /*c090*/  IMAD R18, R18, R3, R4 ;  /* 0x0000000312127224 */ /* 0x000fe200078e0204 */
[----:B------:R-:W-:Y:S01]  /*c0a0*/  IADD3 R2, R6, 0x24400, RZ ;  /* 0x0002440006027810 */ /* 0x000fe20007ffe0ff */
[----:B------:R-:W-:Y:S01]  /*c0b0*/  IMAD.HI R0, R0, 0x66666667, RZ ;  /* 0x6666666700007827 */ /* 0x000fe200078e02ff */
[----:B------:R2:W-:Y:S02]  /*c0c0*/  STL [R1+0x4], R6 ;  /* 0x0000040601007387 */ /* 0x0005e40000100800 */
[----:B------:R-:W-:Y:S02]  /*c0d0*/  LOP3.LUT P0, RZ, R2, 0x3ff, RZ, 0xc0, !PT ;  /* 0x000003ff02ff7812 */ /* 0x000fe4000780c0ff */
[----:B------:R-:W-:-:S04]  /*c0e0*/  SHF.R.U32.HI R3, RZ, 0x1f, R0 ;  /* 0x0000001fff037819 */ /* 0x000fc80000011600 */
[----:B------:R-:W-:-:S05]  /*c0f0*/  LEA.HI.SX32 R0, R0, R3, 0x1b ;  /* 0x0000000300007211 */ /* 0x000fca00078fdaff */
[----:B------:R2:W-:Y:S02]  /*c100*/  STL [R1+0xc], R0 ;  /* 0x00000c0001007387 */ /* 0x0005e40000100800 */
[----:B------:R-:W-:Y:S05]  /*c110*/  @!P0 BRA `(.L_x_33) ;  /* 0x0000000000408947 */ /* 0x000fea0003800000 */
[----:B------:R-:W-:Y:S01]  /*c120*/  MOV R2, 0x0 ;  /* 0x0000000000027802 */ /* 0x000fe20000000f00 */
[----:B------:R-:W-:Y:S01]  /*c130*/  ULDC.64 UR6, c[0x4][0xa8] ;  /* 0x01002a0000067ab9 */ /* 0x000fe20000000a00 */
[----:B------:R-:W-:Y:S01]  /*c140*/  ULDC.64 UR8, c[0x4][0xb0] ;  /* 0x01002c0000087ab9 */ /* 0x000fe20000000a00 */
[----:B------:R-:W-:Y:S01]  /*c150*/  ULDC.64 UR4, c[0x4][0x8] ;  /* 0x0100020000047ab9 */ /* 0x000fe20000000a00 */
[----:B--2---:R-:W-:Y:S01]  /*c160*/  MOV R4, UR6 ;  /* 0x0000000600047c02 */ /* 0x004fe20008000f00 */
[----:B------:R-:W-:Y:S01]  /*c170*/  IMAD.U32 R5, RZ, RZ, UR7 ;  /* 0x00000007ff057e24 */ /* 0x000fe2000f8e00ff */
[----:B------:R-:W1:Y:S01]  /*c180*/  LDC.64 R2, c[0x4][R2] ;  /* 0x0100000002027b82 */ /* 0x000e620000000a00 */
[----:B------:R-:W-:Y:S01]  /*c190*/  MOV R6, UR8 ;  /* 0x0000000800067c02 */ /* 0x000fe20008000f00 */
[----:B------:R-:W-:Y:S01]  /*c1a0*/  IMAD.U32 R7, RZ, RZ, UR9 ;  /* 0x00000009ff077e24 */ /* 0x000fe2000f8e00ff */
[----:B------:R-:W-:Y:S01]  /*c1b0*/  MOV R10, UR4 ;  /* 0x00000004000a7c02 */ /* 0x000fe20008000f00 */
[----:B------:R-:W-:Y:S01]  /*c1c0*/  IMAD.U32 R11, RZ, RZ, UR5 ;  /* 0x00000005ff0b7e24 */ /* 0x000fe2000f8e00ff */
[----:B------:R-:W-:Y:S01]  /*c1d0*/  MOV R8, 0x70 ;  /* 0x0000007000087802 */ /* 0x000fe20000000f00 */
[----:B------:R-:W-:Y:S01]  /*c1e0*/  IMAD.MOV.U32 R12, RZ, RZ, 0x1 ;  /* 0x00000001ff0c7424 */ /* 0x000fe200078e00ff */
[----:B------:R-:W-:-:S07]  /*c1f0*/  MOV R13, RZ ;  /* 0x000000ff000d7202 */ /* 0x000fce0000000f00 */
[----:B------:R-:W-:-:S07]  /*c200*/  LEPC R20, `(.L_x_33) ;  /* 0x000000001014794e */ /* 0x000fce0000000000 */
[----:B-1----:R-:W-:Y:S05]  /*c210*/  CALL.ABS.NOINC R2 ;  /* 0x0000000002007343 */ /* 0x002fea0003c00000 */
.L_x_33:
[----:B------:R-:W2:Y:S02]  /*c220*/  LDL R2, [R1+0x4] ;  /* 0x0000040001027983 */ /* 0x000ea40000100800 */
[----:B--2---:R-:W-:-:S05]  /*c230*/  VIADD R0, R2, 0x400 ;  /* 0x0000040002007836 */ /* 0x004fca0000000000 */
[----:B------:R-:W-:-:S13]  /*c240*/  LOP3.LUT P0, RZ, R0, 0x3ff, RZ, 0xc0, !PT ;  /* 0x000003ff00ff7812 */ /* 0x000fda000780c0ff */
[----:B------:R-:W-:Y:S05]  /*c250*/  @!P0 BRA `(.L_x_34) ;  /* 0x0000000000808947 */ /* 0x000fea0003800000 */
[----:B------:R-:W-:Y:S01]  /*c260*/  MOV R0, 0x0 ;  /* 0x0000000000007802 */ /* 0x000fe20000000f00 */
[----:B------:R-:W-:Y:S01]  /*c270*/  ULDC.64 UR6, c[0x4][0xa8] ;  /* 0x01002a0000067ab9 */ /* 0x000fe20000000a00 */
[----:B------:R-:W-:Y:S01]  /*c280*/  ULDC.64 UR8, c[0x4][0xb0] ;  /* 0x01002c0000087ab9 */ /* 0x000fe20000000a00 */
[----:B------:R-:W-:Y:S01]  /*c290*/  ULDC.64 UR4, c[0x4][0x10] ;  /* 0x0100040000047ab9 */ /* 0x000fe20000000a00 */
[----:B------:R1:W2:Y:S01]  /*c2a0*/  LDC.64 R2, c[0x4][R0] ;  /* 0x0100000000027b82 */ /* 0x0002a20000000a00 */
[----:B------:R-:W-:Y:S01]  /*c2b0*/  MOV R4, UR6 ;  /* 0x0000000600047c02 */ /* 0x000fe20008000f00 */
[----:B------:R-:W-:Y:S01]  /*c2c0*/  IMAD.U32 R5, RZ, RZ, UR7 ;  /* 0x00000007ff057e24 */ /* 0x000fe2000f8e00ff */
[----:B------:R-:W-:Y:S01]  /*c2d0*/  MOV R6, UR8 ;  /* 0x0000000800067c02 */ /* 0x000fe20008000f00 */
[----:B------:R-:W-:Y:S01]  /*c2e0*/  IMAD.U32 R7, RZ, RZ, UR9 ;  /* 0x00000009ff077e24 */ /* 0x000fe2000f8e00ff */
[----:B------:R-:W-:Y:S01]  /*c2f0*/  MOV R10, UR4 ;  /* 0x00000004000a7c02 */ /* 0x000fe20008000f00 */
[----:B------:R-:W-:Y:S01]  /*c300*/  IMAD.U32 R11, RZ, RZ, UR5 ;  /* 0x00000005ff0b7e24 */ /* 0x000fe2000f8e00ff */
[----:B------:R-:W-:Y:S01]  /*c310*/  MOV R8, 0x70 ;  /* 0x0000007000087802 */ /* 0x000fe20000000f00 */
[----:B------:R-:W-:Y:S01]  /*c320*/  IMAD.MOV.U32 R12, RZ, RZ, 0x1 ;  /* 0x00000001ff0c7424 */ /* 0x000fe200078e00ff */
[----:B-1----:R-:W-:-:S07]  /*c330*/  MOV R13, RZ ;  /* 0x000000ff000d7202 */ /* 0x002fce0000000f00 */
[----:B------:R-:W-:-:S07]  /*c340*/  LEPC R20, `(.L_x_35) ;  /* 0x000000001014794e */ /* 0x000fce0000000000 */
[----:B--2---:R-:W-:Y:S05]  /*c350*/  CALL.ABS.NOINC R2 ;  /* 0x0000000002007343 */ /* 0x004fea0003c00000 */
.L_x_35:
[----:B------:R-:W-:Y:S01]  /*c360*/  MOV R2, 0x0 ;  /* 0x0000000000027802 */ /* 0x000fe20000000f00 */
[----:B------:R-:W-:Y:S01]  /*c370*/  ULDC.64 UR6, c[0x4][0xa8] ;  /* 0x01002a0000067ab9 */ /* 0x000fe20000000a00 */
[----:B------:R-:W-:Y:S01]  /*c380*/  ULDC.64 UR8, c[0x4][0xb0] ;  /* 0x01002c0000087ab9 */ /* 0x000fe20000000a00 */
[----:B------:R-:W-:Y:S01]  /*c390*/  ULDC.64 UR4, c[0x4][0x18] ;  /* 0x0100060000047ab9 */ /* 0x000fe20000000a00 */
[----:B------:R-:W-:Y:S01]  /*c3a0*/  IMAD.U32 R4, RZ, RZ, UR6 ;  /* 0x00000006ff047e24 */ /* 0x000fe2000f8e00ff */
[----:B------:R-:W-:Y:S01]  /*c3b0*/  MOV R5, UR7 ;  /* 0x0000000700057c02 */ /* 0x000fe20008000f00 */
[----:B------:R-:W1:Y:S01]  /*c3c0*/  LDC.64 R2, c[0x4][R2] ;  /* 0x0100000002027b82 */ /* 0x000e620000000a00 */
[----:B------:R-:W-:Y:S01]  /*c3d0*/  IMAD.U32 R6, RZ, RZ, UR8 ;  /* 0x00000008ff067e24 */ /* 0x000fe2000f8e00ff */
[----:B------:R-:W-:Y:S01]  /*c3e0*/  MOV R7, UR9 ;  /* 0x0000000900077c02 */ /* 0x000fe20008000f00 */
[----:B------:R-:W-:Y:S01]  /*c3f0*/  IMAD.U32 R10, RZ, RZ, UR4 ;  /* 0x00000004ff0a7e24 */ /* 0x000fe2000f8e00ff */
[----:B------:R-:W-:Y:S01]  /*c400*/  MOV R11, UR5 ;  /* 0x00000005000b7c02 */ /* 0x000fe20008000f00 */
[----:B------:R-:W-:Y:S01]  /*c410*/  IMAD.MOV.U32 R8, RZ, RZ, 0x70 ;  /* 0x00000070ff087424 */ /* 0x000fe200078e00ff */
[----:B------:R-:W-:Y:S01]  /*c420*/  MOV R12, 0x1 ;  /* 0x00000001000c7802 */ /* 0x000fe20000000f00 */
[----:B------:R-:W-:-:S07]  /*c430*/  IMAD.MOV.U32 R13, RZ, RZ, RZ ;  /* 0x000000ffff0d7224 */ /* 0x000fce00078e00ff */
[----:B------:R-:W-:-:S07]  /*c440*/  LEPC R20, `(.L_x_34) ;  /* 0x000000001014794e */ /* 0x000fce0000000000 */
[----:B-1----:R-:W-:Y:S05]  /*c450*/  CALL.ABS.NOINC R2 ;  /* 0x0000000002007343 */ /* 0x002fea0003c00000 */
.L_x_34:
[----:B------:R-:W1:Y:S01]  /*c460*/  LDC R0, c[0x0][0x428] ;  /* 0x00010a00ff007b82 */ /* 0x000e620000000800 */
[----:B------:R-:W-:Y:S01]  /*c470*/  ULDC.64 UR4, c[0x0][0x9f8] ;  /* 0x00027e0000047ab9 */ /* 0x000fe20000000a00 */
[----:B------:R-:W2:Y:S01]  /*c480*/  LDL.LU R7, [R1+0x8] ;  /* 0x0000080001077983 */ /* 0x000ea20000300800 */
[----:B------:R-:W-:Y:S02]  /*c490*/  ISETP.NE.U32.AND P0, PT, RZ, UR4, PT ;  /* 0x00000004ff007c0c */ /* 0x000fe4000bf05070 */
[----:B------:R-:W-:Y:S01]  /*c4a0*/  MOV R4, R18 ;  /* 0x0000001200047202 */ /* 0x000fe20000000f00 */
[----:B------:R-:W3:Y:S01]  /*c4b0*/  LDL R6, [R1+0x10] ;  /* 0x0000100001067983 */ /* 0x000ee20000100800 */
[----:B------:R-:W-:Y:S01]  /*c4c0*/  ISETP.NE.AND.EX P0, PT, RZ, UR5, PT, P0 ;  /* 0x00000005ff007c0c */ /* 0x000fe2000bf05300 */
[----:B------:R-:W-:Y:S01]  /*c4d0*/  ULDC.64 UR6, c[0x0][0x208] ;  /* 0x0000820000067ab9 */ /* 0x000fe20000000a00 */
[----:B------:R-:W-:Y:S01]  /*c4e0*/  ULDC UR4, c[0x0][0xda8] ;  /* 0x00036a0000047ab9 */ /* 0x000fe20000000800 */
[----:B------:R-:W4:Y:S01]  /*c4f0*/  S2R R8, SR_TID.X ;  /* 0x0000000000087919 */ /* 0x000f220000002100 */
[----:B-1----:R-:W-:-:S13]  /*c500*/  ISETP.NE.AND P1, PT, R0, 0x1, PT ;  /* 0x000000010000780c */ /* 0x002fda0003f25270 */
[----:B------:R-:W1:Y:S01]  /*c510*/  @P1 LDC R3, c[0x0][0x42c] ;  /* 0x00010b00ff031b82 */ /* 0x000e620000000800 */
[----:B----4-:R-:W-:-:S07]  /*c520*/  LOP3.LUT R8, R8, 0x1f, RZ, 0xc0, !PT ;  /* 0x0000001f08087812 */ /* 0x010fce00078ec0ff */
[----:B------:R-:W4:Y:S01]  /*c530*/  @P1 LDC R5, c[0x0][0x430] ;  /* 0x00010c00ff051b82 */ /* 0x000f220000000800 */
[----:B-1----:R-:W-:-:S07]  /*c540*/  @P1 IMAD.HI.U32 R0, R18, R3, RZ ;  /* 0x0000000312001227 */ /* 0x002fce00078e00ff */
[----:B------:R-:W1:Y:S01]  /*c550*/  @P0 LDC.64 R2, c[0x0][0x9f8] ;  /* 0x00027e00ff020b82 */ /* 0x000e620000000a00 */
[----:B----4-:R-:W-:Y:S01]  /*c560*/  @P1 SHF.R.U32.HI R4, RZ, R5, R0 ;  /* 0x00000005ff041219 */ /* 0x010fe20000011600 */
[----:B------:R-:W-:Y:S02]  /*c570*/  IMAD.MOV.U32 R0, RZ, RZ, R17 ;  /* 0x000000ffff007224 */ /* 0x000fe400078e0011 */
[----:B-1----:R-:W-:-:S05]  /*c580*/  @P0 IMAD.WIDE R2, R17, 0x4, R2 ;  /* 0x0000000411020825 */ /* 0x002fca00078e0202 */
[----:B------:R1:W5:Y:S01]  /*c590*/  @P0 LDG.E R0, desc[UR6][R2.64] ;  /* 0x0000000602000981 */ /* 0x000362000c1e1900 */
[----:B------:R-:W-:-:S04]  /*c5a0*/  ISETP.NE.AND P1, PT, R8, RZ, PT ;  /* 0x000000ff0800720c */ /* 0x000fc80003f25270 */
[----:B------:R-:W-:-:S09]  /*c5b0*/  PLOP3.LUT P2, PT, P1, PT, PT, 0x8, 0x0 ;  /* 0x000000000000781c */ /* 0x000fd20000f4e170 */
[----:B------:R-:W-:-:S05]  /*c5c0*/  VOTEU.ALL UP1, P1 ;  /* 0x00000000003f7886 */ /* 0x000fca0000820000 */
[----:B------:R-:W-:-:S04]  /*c5d0*/  @!UP1 UIADD3 UR8, UP0, UR36, 0x270, URZ ;  /* 0x0000027024089890 */ /* 0x000fc8000ff1e03f */
[----:B------:R-:W-:-:S03]  /*c5e0*/  @!UP1 UIADD3.X UR9, URZ, UR37, URZ, UP0, !UPT ;  /* 0x000000253f099290 */ /* 0x000fc600087fe43f */
[----:B------:R-:W-:Y:S01]  /*c5f0*/  VOTEU.ALL UP0, P1 ;  /* 0x00000000003f7886 */ /* 0x000fe20000800000 */
[----:B--2---:R-:W-:-:S05]  /*c600*/  IADD3 R8, -R7, RZ, RZ ;  /* 0x000000ff07087210 */ /* 0x004fca0007ffe1ff */
[----:B---3--:R-:W-:-:S04]  /*c610*/  IMAD R8, R8, UR4, R6 ;  /* 0x0000000408087c24 */ /* 0x008fc8000f8e0206 */
[----:B-1----:R-:W-:-:S07]  /*c620*/  IMAD.SHL.U32 R8, R8, 0x80, RZ ;  /* 0x0000008008087824 */ /* 0x002fce00078e00ff */
.L_x_36:
[----:B------:R-:W-:Y:S02]  /*c630*/  PLOP3.LUT P0, PT, P0, P2, PT, 0xa2, 0x0 ;  /* 0x000000000000781c */ /* 0x000fe40000705472 */
[----:B------:R-:W-:Y:S01]  /*c640*/  @P2 R2UR P0, UR7, R17 ;  /* 0x00000000110722ca */ /* 0x000fe20000000000 */
[----:B------:R-:W-:-:S07]  /*c650*/  UMOV UR4, URZ ;  /* 0x0000003f00047c82 */ /* 0x000fce0008000000 */
[----:B------:R-:W-:Y:S02]  /*c660*/  PLOP3.LUT P0, PT, P0, P2, PT, 0xa2, 0x0 ;  /* 0x000000000000781c */ /* 0x000fe40000705472 */
[----:B------:R-:W-:-:S08]  /*c670*/  @P2 R2UR.OR P0, UR6, R18 ;  /* 0x00000000120622ca */ /* 0x000fd00000100000 */
[----:B------:R-:W-:Y:S02]  /*c680*/  PLOP3.LUT P0, PT, P0, P2, PT, 0xa2, 0x0 ;  /* 0x000000000000781c */ /* 0x000fe40000705472 */
[----:B------:R-:W-:-:S08]  /*c690*/  @P2 R2UR.OR P0, UR5, R8 ;  /* 0x00000000080522ca */ /* 0x000fd00000100000 */
[----:B------:R-:W-:-:S05]  /*c6a0*/  @P2 PLOP3.LUT P2, PT, P0, PT, PT, 0x80, 0x0 ;  /* 0x000000000000281c */ /* 0x000fca000074f070 */
[----:B------:R1:W-:Y:S08]  /*c6b0*/  @!UP0 UTMAPF.L2.4D [UR4], [UR8] ;  /* 0x00000004080085b8 */ /* 0x0003f00008018000 */
[----:B-1----:R-:W-:Y:S05]  /*c6c0*/  @P2 BRA.U.ANY `(.L_x_36) ;  /* 0xfffffffd00d82947 */ /* 0x002fea000393ffff */
[----:B------:R-:W-:Y:S01]  /*c6d0*/  PLOP3.LUT P2, PT, P1, PT, PT, 0x8, 0x0 ;  /* 0x000000000000781c */ /* 0x000fe20000f4e170 */
[----:B------:R-:W-:Y:S01]  /*c6e0*/  VOTEU.ALL UP0, P1 ;  /* 0x00000000003f7886 */ /* 0x000fe20000800000 */
[----:B------:R-:W-:-:S11]  /*c6f0*/  UMOV UR4, 0x40 ;  /* 0x0000004000047882 */ /* 0x000fd60000000000 */
.L_x_37:
[----:B------:R-:W-:Y:S02]  /*c700*/  PLOP3.LUT P0, PT, P0, P2, PT, 0xa2, 0x0 ;  /* 0x000000000000781c */ /* 0x000fe40000705472 */
[----:B------:R-:W-:-:S08]  /*c710*/  @P2 R2UR P0, UR7, R17 ;  /* 0x00000000110722ca */ /* 0x000fd00000000000 */
        /* <DEDUP_REMOVED lines=10> */
.L_x_38:
        /* <DEDUP_REMOVED lines=12> */
.L_x_39:
        /* <DEDUP_REMOVED lines=9> */
[----:B------:R-:W1:Y:S01]  /*c910*/  LDC.64 R2, c[0x0][0x3f8] ;  /* 0x0000fe00ff027b82 */ /* 0x000e620000000a00 */
[----:B------:R-:W-:Y:S01]  /*c920*/  UMOV UR4, 0xffffffff ;  /* 0xffffffff00047882 */ /* 0x000fe20000000000 */
[----:B-1----:R-:W-:-:S04]  /*c930*/  ISETP.NE.U32.AND P0, PT, R2, RZ, PT ;  /* 0x000000ff0200720c */ /* 0x002fc80003f05070 */
[----:B------:R-:W-:-:S04]  /*c940*/  ISETP.NE.AND.EX P0, PT, R3, RZ, PT, P0 ;  /* 0x000000ff0300720c */ /* 0x000fc80003f05300 */
[----:B-----5:R-:W-:Y:S01]  /*c950*/  SEL R5, R0, RZ, !P0 ;  /* 0x000000ff00057207 */ /* 0x020fe20004000000 */
[----:B------:R-:W-:Y:S08]  /*c960*/  BRA.DIV UR4, `(.L_x_40) ;  /* 0x0000002e04187947 */ /* 0x000ff0000b800000 */
.L_x_93:
[----:B------:R-:W2:Y:S01]  /*c970*/  LDL R6, [R1+0xc] ;  /* 0x00000c0001067983 */ /* 0x000ea20000100800 */
[----:B------:R-:W-:Y:S01]  /*c980*/  UMOV UR4, 0xffffffff ;  /* 0xffffffff00047882 */ /* 0x000fe20000000000 */
[----:B------:R-:W-:Y:S02]  /*c990*/  SHF.R.S32.HI R11, RZ, 0x1f, R0 ;  /* 0x0000001fff0b7819 */ /* 0x000fe40000011400 */
[----:B--2---:R-:W-:Y:S01]  /*c9a0*/  IADD3 R10, R6, -0x1, RZ ;  /* 0xffffffff060a7810 */ /* 0x004fe20007ffe0ff */
[----:B------:R-:W-:Y:S06]  /*c9b0*/  BRA.DIV UR4, `(.L_x_41) ;  /* 0x0000002e04387947 */ /* 0x000fec000b800000 */
[----:B------:R-:W-:-:S13]  /*c9c0*/  ELECT P6, URZ, PT ;  /* 0x00000000003f782f */ /* 0x000fda00038c0000 */
.L_x_96:
[----:B------:R-:W-:Y:S05]  /*c9d0*/  @!P6 BRA `(.L_x_42) ;  /* 0x000000040030e947 */ /* 0x000fea0003800000 */
[----:B------:R1:W-:Y:S01]  /*c9e0*/  STL [R1], R10 ;  /* 0x0000000a01007387 */ /* 0x0003e20000100800 */
[----:B------:R-:W-:Y:S01]  /*c9f0*/  IMAD.MOV.U32 R5, RZ, RZ, R0 ;  /* 0x000000ffff057224 */ /* 0x000fe200078e0000 */
[----:B------:R-:W-:Y:S06]  /*ca00*/  @!P0 BRA `(.L_x_43) ;  /* 0x0000000000508947 */ /* 0x000fec0003800000 */
[----:B------:R-:W2:Y:S01]  /*ca10*/  LDC R9, c[0x0][0x41c] ;  /* 0x00010700ff097b82 */ /* 0x000ea20000000800 */
[----:B------:R-:W-:Y:S01]  /*ca20*/  MOV R5, R10 ;  /* 0x0000000a00057202 */ /* 0x000fe20000000f00 */
[----:B------:R-:W-:Y:S01]  /*ca30*/  ULDC.64 UR4, c[0x0][0x408] ;  /* 0x0001020000047ab9 */ /* 0x000fe20000000a00 */
[----:B------:R-:W-:Y:S01]  /*ca40*/  ULDC.64 UR6, c[0x0][0x208] ;  /* 0x0000820000067ab9 */ /* 0x000fe20000000a00 */
[----:B--2---:R-:W-:-:S13]  /*ca50*/  ISETP.NE.AND P1, PT, R9, 0x1, PT ;  /* 0x000000010900780c */ /* 0x004fda0003f25270 */
[----:B------:R-:W2:Y:S02]  /*ca60*/  @P1 LDC.64 R6, c[0x0][0x420] ;  /* 0x00010800ff061b82 */ /* 0x000ea40000000a00 */
[----:B--2---:R-:W-:-:S05]  /*ca70*/  @P1 IMAD.HI.U32 R6, R10, R6, RZ ;  /* 0x000000060a061227 */ /* 0x004fca00078e00ff */
[----:B------:R-:W-:-:S05]  /*ca80*/  @P1 SHF.R.U32.HI R5, RZ, R7, R6 ;  /* 0x00000007ff051219 */ /* 0x000fca0000011606 */
[----:B------:R-:W-:-:S04]  /*ca90*/  IMAD.MOV R6, RZ, RZ, -R5 ;  /* 0x000000ffff067224 */ /* 0x000fc800078e0a05 */
[----:B------:R-:W-:Y:S02]  /*caa0*/  IMAD R7, R9, R6, R10 ;  /* 0x0000000609077224 */ /* 0x000fe400078e020a */
[----:B------:R-:W-:-:S03]  /*cab0*/  IMAD R6, R11, UR4, RZ ;  /* 0x000000040b067c24 */ /* 0x000fc6000f8e02ff */
[----:B------:R2:W-:Y:S01]  /*cac0*/  STL [R1], R7 ;  /* 0x0000000701007387 */ /* 0x0005e20000100800 */
[----:B------:R-:W-:Y:S01]  /*cad0*/  IMAD R9, R0, UR5, R6 ;  /* 0x0000000500097c24 */ /* 0x000fe2000f8e0206 */
[----:B------:R-:W-:Y:S02]  /*cae0*/  MOV R6, R5 ;  /* 0x0000000500067202 */ /* 0x000fe40000000f00 */
[----:B--2---:R-:W-:-:S03]  /*caf0*/  SHF.R.S32.HI R7, RZ, 0x1f, R5 ;  /* 0x0000001fff077819 */ /* 0x004fc60000011405 */
[----:B------:R-:W-:-:S04]  /*cb00*/  IMAD.WIDE.U32 R6, R0, UR4, R6 ;  /* 0x0000000400067c25 */ /* 0x000fc8000f8e0006 */
[----:B------:R-:W-:Y:S01]  /*cb10*/  IMAD.IADD R5, R7, 0x1, R9 ;  /* 0x0000000107057824 */ /* 0x000fe200078e0209 */
[----:B------:R-:W-:-:S04]  /*cb20*/  LEA R12, P1, R6, R2, 0x2 ;  /* 0x00000002060c7211 */ /* 0x000fc800078210ff */
[----:B------:R-:W-:-:S05]  /*cb30*/  LEA.HI.X R13, R6, R3, R5, 0x2, P1 ;  /* 0x00000003060d7211 */ /* 0x000fca00008f1405 */
[----:B------:R2:W5:Y:S04]  /*cb40*/  LDG.E R5, desc[UR6][R12.64] ;  /* 0x000000060c057981 */ /* 0x000568000c1e1900 */
.L_x_43:
[----:B------:R-:W3:Y:S01]  /*cb50*/  S2R R7, SR_CgaCtaId ;  /* 0x0000000000077919 */ /* 0x000ee20000008800 */
[----:B------:R-:W-:-:S04]  /*cb60*/  MOV R6, 0x400 ;  /* 0x0000040000067802 */ /* 0x000fc80000000f00 */
[----:B---3--:R-:W-:Y:S02]  /*cb70*/  LEA R6, R7, R6, 0x18 ;  /* 0x0000000607067211 */ /* 0x008fe400078ec0ff */
[----:B------:R-:W-:Y:S02]  /*cb80*/  SHF.L.U32 R7, R19, 0x1f, RZ ;  /* 0x0000001f13077819 */ /* 0x000fe400000006ff */
[----:B------:R-:W-:-:S04]  /*cb90*/  LEA R6, R16, R6, 0x3 ;  /* 0x0000000610067211 */ /* 0x000fc800078e18ff */
[----:B------:R-:W3:Y:S02]  /*cba0*/  SYNCS.PHASECHK.TRANS64.TRYWAIT P1, [R6+URZ+0x38840], R7 ;  /* 0x03884007060075a7 */ /* 0x000ee4000802017f */
[----:B---3--:R-:W-:Y:S05]  /*cbb0*/  @!P1 BRA `(.L_x_44) ;  /* 0x0000002800d89947 */ /* 0x008fea0003800000 */
.L_x_97:
[----:B------:R-:W4:Y:S02]  /*cbc0*/  S2R R9, SR_TID.X ;  /* 0x0000000000097919 */ /* 0x000f240000002100 */
[----:B----4-:R-:W-:-:S04]  /*cbd0*/  LOP3.LUT R9, R9, 0x7f, RZ, 0xc0, !PT ;  /* 0x0000007f09097812 */ /* 0x010fc800078ec0ff */
[----:B------:R-:W-:-:S13]  /*cbe0*/  ISETP.NE.AND P1, PT, R9, RZ, PT ;  /* 0x000000ff0900720c */ /* 0x000fda0003f25270 */
[----:B------:R-:W-:Y:S05]  /*cbf0*/  @P1 BRA `(.L_x_45) ;  /* 0x00000000001c1947 */ /* 0x000fea0003800000 */
[----:B------:R-:W4:Y:S01]  /*cc00*/  S2R R9, SR_TID.X ;  /* 0x0000000000097919 */ /* 0x000f220000002100 */
[----:B---3--:R-:W-:-:S04]  /*cc10*/  IMAD.MOV.U32 R7, RZ, RZ, 0xa000 ;  /* 0x0000a000ff077424 */ /* 0x008fc800078e00ff */
[----:B------:R3:W-:Y:S01]  /*cc20*/  SYNCS.ARRIVE.TRANS64 RZ, [R6+URZ+0x38830], R7 ;  /* 0x0388300706ff79a7 */ /* 0x0007e2000800003f */
[----:B----4-:R-:W-:-:S04]  /*cc30*/  LOP3.LUT R9, R9, 0x1f, RZ, 0xc0, !PT ;  /* 0x0000001f09097812 */ /* 0x010fc800078ec0ff */
[----:B------:R-:W-:-:S13]  /*cc40*/  ISETP.NE.AND P1, PT, R9, RZ, PT ;  /* 0x000000ff0900720c */ /* 0x000fda0003f25270 */
[----:B---3--:R-:W-:Y:S05]  /*cc50*/  @!P1 BRA `(.L_x_45) ;  /* 0x0000000000049947 */ /* 0x008fea0003800000 */
[----:B------:R-:W-:Y:S01]  /*cc60*/  BPT.TRAP 0x1 ;  /* 0x000000040000795c */ /* 0x000fe20000300000 */
.L_x_45:
[----:B---3--:R-:W3:Y:S01]  /*cc70*/  LDL R7, [R1] ;  /* 0x0000000001077983 */ /* 0x008ee20000100800 */
[----:B------:R-:W-:Y:S01]  /*cc80*/  MOV R9, 0x400 ;  /* 0x0000040000097802 */ /* 0x000fe20000000f00 */
[----:B--2---:R-:W2:Y:S01]  /*cc90*/  S2R R12, SR_CgaCtaId ;  /* 0x00000000000c7919 */ /* 0x004ea20000008800 */
[----:B------:R-:W-:Y:S01]  /*cca0*/  R2UR UR9, R6 ;  /* 0x00000000060972ca */ /* 0x000fe200000e0000 */
[----:B------:R-:W-:Y:S01]  /*ccb0*/  UIADD3 UR4, UP0, UR36, 0x370, URZ ;  /* 0x0000037024047890 */ /* 0x000fe2000ff1e03f */
[----:B------:R-:W-:Y:S02]  /*ccc0*/  R2UR UR12, R4 ;  /* 0x00000000040c72ca */ /* 0x000fe400000e0000 */
[----:B-----5:R-:W-:Y:S01]  /*ccd0*/  R2UR UR13, R5 ;  /* 0x00000000050d72ca */ /* 0x020fe200000e0000 */
[----:B------:R-:W-:Y:S01]  /*cce0*/  UIADD3.X UR5, URZ, UR37, URZ, UP0, !UPT ;  /* 0x000000253f057290 */ /* 0x000fe200087fe43f */
[----:B--2---:R-:W-:-:S05]  /*ccf0*/  LEA R9, R12, R9, 0x18 ;  /* 0x000000090c097211 */ /* 0x004fca00078ec0ff */
[----:B------:R-:W-:-:S05]  /*cd00*/  IMAD R6, R16, 0xa000, R9 ;  /* 0x0000a00010067824 */ /* 0x000fca00078e0209 */
[----:B------:R-:W-:Y:S01]  /*cd10*/  R2UR UR14, R6 ;  /* 0x00000000060e72ca */ /* 0x000fe200000e0000 */
[----:B------:R-:W-:Y:S01]  /*cd20*/  UIADD3 UR9, UR9, 0x38830, URZ ;  /* 0x0003883009097890 */ /* 0x000fe2000fffe03f */
[----:B------:R-:W-:Y:S01]  /*cd30*/  UMOV UR10, URZ ;  /* 0x0000003f000a7c82 */ /* 0x000fe20008000000 */
[----:B------:R-:W-:Y:S01]  /*cd40*/  UMOV UR6, 0x0 ;  /* 0x0000000000067882 */ /* 0x000fe20000000000 */
[----:B------:R-:W-:-:S09]  /*cd50*/  UMOV UR7, 0x14f00000 ;  /* 0x14f0000000077882 */ /* 0x000fd20000000000 */
[----:B------:R-:W-:Y:S02]  /*cd60*/  UIADD3 UR8, UR14, 0x24400, URZ ;  /* 0x000244000e087890 */ /* 0x000fe4000fffe03f */
[----:B------:R-:W-:Y:S02]  /*cd70*/  UIADD3 UR15, UR14, 0x26c00, URZ ;  /* 0x00026c000e0f7890 */ /* 0x000fe4000fffe03f */
[----:B------:R-:W-:Y:S01]  /*cd80*/  UIADD3 UR17, UR14, 0x29400, URZ ;  /* 0x000294000e117890 */ /* 0x000fe2000fffe03f */
[----:B------:R-:W-:Y:S01]  /*cd90*/  UMOV UR16, 0x40 ;  /* 0x0000004000107882 */ /* 0x000fe20000000000 */
[----:B------:R-:W-:-:S03]  /*cda0*/  UIADD3 UR18, UR14, 0x2bc00, URZ ;  /* 0x0002bc000e127890 */ /* 0x000fc6000fffe03f */
[----:B------:R-:W-:Y:S01]  /*cdb0*/  UMOV UR14, 0x80 ;  /* 0x00000080000e7882 */ /* 0x000fe20000000000 */
[----:B---3--:R-:W-:-:S13]  /*cdc0*/  R2UR UR11, R7 ;  /* 0x00000000070b72ca */ /* 0x008fda00000e0000 */
[----:B------:R-:W-:-:S09]  /*cdd0*/  UIMAD UR11, UR11, 0x50, URZ ;  /* 0x000000500b0b78a4 */ /* 0x000fd2000f8e023f */
[----:B------:R2:W-:Y:S02]  /*cde0*/  UTMALDG.4D [UR8], [UR4], desc[UR6] ;  /* 0x00000608040075b4 */ /* 0x0005e40008019000 */
[----:B--2---:R-:W-:Y:S01]  /*cdf0*/  UMOV UR8, UR15 ;  /* 0x0000000f00087c82 */ /* 0x004fe20008000000 */
[----:B------:R-:W-:Y:S02]  /*ce00*/  UMOV UR10, UR16 ;  /* 0x00000010000a7c82 */ /* 0x000fe40008000000 */
[----:B------:R2:W-:Y:S02]  /*ce10*/  UTMALDG.4D [UR8], [UR4], desc[UR6] ;  /* 0x00000608040075b4 */ /* 0x0005e40008019000 */
[----:B--2---:R-:W-:Y:S01]  /*ce20*/  UMOV UR8, UR17 ;  /* 0x0000001100087c82 */ /* 0x004fe20008000000 */
[----:B------:R-:W-:Y:S01]  /*ce30*/  UMOV UR10, UR14 ;  /* 0x0000000e000a7c82 */ /* 0x000fe20008000000 */
[----:B------:R-:W-:Y:S01]  /*ce40*/  UMOV UR14, 0xc0 ;  /* 0x000000c0000e7882 */ /* 0x000fe20000000000 */
[----:B------:R2:W-:Y:S02]  /*ce50*/  UTMALDG.4D [UR8], [UR4], desc[UR6] ;  /* 0x00000608040075b4 */ /* 0x0005e40008019000 */
[----:B--2---:R-:W-:Y:S01]  /*ce60*/  UMOV UR8, UR18 ;  /* 0x0000001200087c82 */ /* 0x004fe20008000000 */
[----:B------:R-:W-:-:S02]  /*ce70*/  UMOV UR10, UR14 ;  /* 0x0000000e000a7c82 */ /* 0x000fc40008000000 */
[----:B------:R2:W-:Y:S02]  /*ce80*/  UTMALDG.4D [UR8], [UR4], desc[UR6] ;  /* 0x00000608040075b4 */ /* 0x0005e40008019000 */
[----:B--2---:R-:W-:Y:S01]  /*ce90*/  NOP ;  /* 0x0000000000007918 */ /* 0x004fe20000000000 */
.L_x_42:
[----:B------:R-:W2:Y:S01]  /*cea0*/  LDL R13, [R1+0x18] ;  /* 0x00001800010d7983 */ /* 0x000ea20000100800 */
[----:B------:R-:W-:-:S03]  /*ceb0*/  MOV R9, 0x400 ;  /* 0x0000040000097802 */ /* 0x000fc60000000f00 */
[----:B------:R-:W3:Y:S01]  /*cec0*/  LDL.LU R7, [R1+0x14] ;  /* 0x0000140001077983 */ /* 0x000ee20000300800 */
[----:B------:R-:W4:Y:S01]  /*ced0*/  S2R R12, SR_CgaCtaId ;  /* 0x00000000000c7919 */ /* 0x000f220000008800 */
[----:B------:R-:W-:Y:S05]  /*cee0*/  WARPSYNC.ALL ;  /* 0x0000000000007948 */ /* 0x000fea0003800000 */
[----:B------:R-:W-:-:S13]  /*cef0*/  ELECT P1, URZ, PT ;  /* 0x00000000003f782f */ /* 0x000fda0003820000 */
[----:B------:R-:W-:Y:S01]  /*cf00*/  @P1 R2UR UR13, R17 ;  /* 0x00000000110d12ca */ /* 0x000fe200000e0000 */
[----:B------:R-:W-:Y:S01]  /*cf10*/  UIADD3 UR4, UP0, UR36, 0x270, URZ ;  /* 0x0000027024047890 */ /* 0x000fe2000ff1e03f */
[----:B------:R-:W-:Y:S02]  /*cf20*/  @P1 R2UR UR12, R18 ;  /* 0x00000000120c12ca */ /* 0x000fe400000e0000 */
[----:B------:R-:W-:Y:S01]  /*cf30*/  @P1 R2UR UR11, R8 ;  /* 0x00000000080b12ca */ /* 0x000fe200000e0000 */
[----:B------:R-:W-:Y:S01]  /*cf40*/  UIADD3.X UR5, URZ, UR37, URZ, UP0, !UPT ;  /* 0x000000253f057290 */ /* 0x000fe200087fe43f */
[----:B----4-:R-:W-:-:S04]  /*cf50*/  LEA R9, R12, R9, 0x18 ;  /* 0x000000090c097211 */ /* 0x010fc800078ec0ff */
[----:B------:R-:W-:Y:S02]  /*cf60*/  R2UR UR30, R9 ;  /* 0x00000000091e72ca */ /* 0x000fe400000e0000 */
[----:B------:R-:W-:Y:S01]  /*cf70*/  @P1 MOV R6, 0x10000 ;  /* 0x0001000000061802 */ /* 0x000fe20000000f00 */
[----:B------:R-:W-:Y:S01]  /*cf80*/  BAR.SYNC.DEFER_BLOCKING 0x8, 0x120 ;  /* 0x0204800000007b1d */ /* 0x000fe20000010000 */
[----:B------:R-:W-:-:S09]  /*cf90*/  @P1 R2UR UR29, R17 ;  /* 0x00000000111d12ca */ /* 0x000fd200000e0000 */
[----:B------:R-:W-:Y:S02]  /*cfa0*/  UIADD3 UR8, UR30, 0x14400, URZ ;  /* 0x000144001e087890 */ /* 0x000fe4000fffe03f */
[----:B------:R-:W-:Y:S01]  /*cfb0*/  UIADD3 UR9, UR30, 0x38800, URZ ;  /* 0x000388001e097890 */ /* 0x000fe2000fffe03f */
[----:B------:R-:W-:Y:S01]  /*cfc0*/  @P1 R2UR UR28, R18 ;  /* 0x00000000121c12ca */ /* 0x000fe200000e0000 */
[----:B------:R-:W-:Y:S01]  /*cfd0*/  UMOV UR6, 0x0 ;  /* 0x0000000000067882 */ /* 0x000fe20000000000 */
[----:B------:R-:W-:Y:S01]  /*cfe0*/  UMOV UR7, 0x12f00000 ;  /* 0x12f0000000077882 */ /* 0x000fe20000000000 */
[----:B------:R-:W-:Y:S01]  /*cff0*/  UMOV UR10, URZ ;  /* 0x0000003f000a7c82 */ /* 0x000fe20008000000 */
[----:B------:R-:W-:Y:S02]  /*d000*/  @P1 R2UR UR27, R8 ;  /* 0x00000000081b12ca */ /* 0x000fe400000e0000 */
[----:B------:R-:W-:Y:S02]  /*d010*/  @P1 R2UR UR21, R17 ;  /* 0x00000000111512ca */ /* 0x000fe400000e0000 */
[----:B------:R-:W-:-:S02]  /*d020*/  @P1 R2UR UR20, R18 ;  /* 0x00000000121412ca */ /* 0x000fc400000e0000 */
[----:B------:R-:W-:Y:S01]  /*d030*/  @P1 R2UR UR19, R8 ;  /* 0x00000000081312ca */ /* 0x000fe200000e0000 */
[----:B------:R2:W-:Y:S01]  /*d040*/  @P1 SYNCS.ARRIVE.TRANS64 RZ, [R9+URZ+0x38800], R6 ;  /* 0x0388000609ff19a7 */ /* 0x0005e2000800003f */
[----:B------:R4:W-:Y:S01]  /*d050*/  UTMALDG.4D [UR8], [UR4], desc[UR6] ;  /* 0x00000608040075b4 */ /* 0x0009e20008019000 */
[----:B------:R-:W-:Y:S02]  /*d060*/  UIADD3 UR24, UR30, 0x18400, URZ ;  /* 0x000184001e187890 */ /* 0x000fe4000fffe03f */
[----:B------:R-:W-:Y:S01]  /*d070*/  UIADD3 UR16, UR30, 0x1c400, URZ ;  /* 0x0001c4001e107890 */ /* 0x000fe2000fffe03f */
[----:B------:R-:W-:Y:S01]  /*d080*/  UMOV UR14, 0x0 ;  /* 0x00000000000e7882 */ /* 0x000fe20000000000 */
[----:B------:R-:W-:Y:S01]  /*d090*/  UMOV UR15, 0x12f00000 ;  /* 0x12f00000000f7882 */ /* 0x000fe20000000000 */
[----:B------:R-:W-:Y:S01]  /*d0a0*/  UMOV UR26, 0x40 ;  /* 0x00000040001a7882 */ /* 0x000fe20000000000 */
[----:B------:R-:W-:Y:S01]  /*d0b0*/  UMOV UR25, UR9 ;  /* 0x0000000900197c82 */ /* 0x000fe20008000000 */
[----:B------:R-:W-:Y:S01]  /*d0c0*/  UMOV UR22, 0x0 ;  /* 0x0000000000167882 */ /* 0x000fe20000000000 */
[----:B------:R-:W-:Y:S01]  /*d0d0*/  UMOV UR23, 0x12f00000 ;  /* 0x12f0000000177882 */ /* 0x000fe20000000000 */
[----:B------:R-:W-:Y:S01]  /*d0e0*/  UMOV UR18, 0x80 ;  /* 0x0000008000127882 */ /* 0x000fe20000000000 */
[----:B------:R-:W-:Y:S01]  /*d0f0*/  UMOV UR17, UR9 ;  /* 0x0000000900117c82 */ /* 0x000fe20008000000 */
[----:B------:R1:W-:Y:S01]  /*d100*/  UTMALDG.4D [UR24], [UR4], desc[UR14] ;  /* 0x00000e18040075b4 */ /* 0x0003e20008019000 */
[----:B------:R1:W-:Y:S01]  /*d110*/  UTMALDG.4D [UR16], [UR4], desc[UR22] ;  /* 0x00001610040075b4 */ /* 0x0003e20008019000 */
[----:B----4-:R-:W-:-:S02]  /*d120*/  @P1 R2UR UR13, R17 ;  /* 0x00000000110d12ca */ /* 0x010fc400000e0000 */
[----:B------:R-:W-:Y:S02]  /*d130*/  @P1 R2UR UR12, R18 ;  /* 0x00000000120c12ca */ /* 0x000fe400000e0000 */
[----:B------:R-:W-:Y:S01]  /*d140*/  @P1 R2UR UR11, R8 ;  /* 0x00000000080b12ca */ /* 0x000fe200000e0000 */
[----:B------:R-:W-:Y:S01]  /*d150*/  UIADD3 UR8, UR30, 0x20400, URZ ;  /* 0x000204001e087890 */ /* 0x000fe2000fffe03f */
[----:B------:R-:W-:Y:S01]  /*d160*/  UMOV UR6, 0x0 ;  /* 0x0000000000067882 */ /* 0x000fe20000000000 */
[----:B------:R-:W-:Y:S01]  /*d170*/  UMOV UR7, 0x12f00000 ;  /* 0x12f0000000077882 */ /* 0x000fe20000000000 */
[----:B------:R-:W-:-:S09]  /*d180*/  UMOV UR10, 0xc0 ;  /* 0x000000c0000a7882 */ /* 0x000fd20000000000 */
[----:B------:R1:W-:Y:S01]  /*d190*/  UTMALDG.4D [UR8], [UR4], desc[UR6] ;  /* 0x00000608040075b4 */ /* 0x0003e20008019000 */
[----:B------:R-:W-:Y:S01]  /*d1a0*/  BSSY B0, `(.L_x_46) ;  /* 0x0000006000007945 */ /* 0x000fe20003800000 */
[----:B--2---:R-:W-:-:S04]  /*d1b0*/  LOP3.LUT R6, R13, 0x1, RZ, 0xc, !PT ;  /* 0x000000010d067812 */ /* 0x004fc800078e0cff */
[----:B------:R-:W-:-:S04]  /*d1c0*/  SHF.L.U32 R6, R6, 0x1f, RZ ;  /* 0x0000001f06067819 */ /* 0x000fc800000006ff */
[----:B------:R-:W2:Y:S01]  /*d1d0*/  SYNCS.PHASECHK.TRANS64.TRYWAIT P1, [R9+URZ+0x38820], R6 ;  /* 0x03882006090075a7 */ /* 0x000ea2000802017f */
[----:B---3--:R-:W-:Y:S01]  /*d1e0*/  ISETP.GE.AND P2, PT, R7, 0x51, PT ;  /* 0x000000510700780c */ /* 0x008fe20003f46270 */
[----:B-12---:R-:W-:-:S12]  /*d1f0*/  @!P1 BRA `(.L_x_47) ;  /* 0x00000024005c9947 */ /* 0x006fd80003800000 */
.L_x_98:
[----:B------:R-:W-:Y:S05]  /*d200*/  BSYNC B0 ;  /* 0x0000000000007941 */ /* 0x000fea0003800000 */
.L_x_46:
[----:B------:R-:W-:Y:S05]  /*d210*/  @!P2 BRA `(.L_x_48) ;  /* 0x000000180084a947 */ /* 0x000fea0003800000 */
[----:B-1----:R-:W2:Y:S01]  /*d220*/  LDL R7, [R1+0xc] ;  /* 0x00000c0001077983 */ /* 0x002ea20000100800 */
[----:B------:R-:W-:Y:S01]  /*d230*/  MOV R6, 0x1 ;  /* 0x0000000100067802 */ /* 0x000fe20000000f00 */
[----:B--2---:R-:W-:-:S05]  /*d240*/  IMAD.MOV R13, RZ, RZ, -R7 ;  /* 0x000000ffff0d7224 */ /* 0x004fca00078e0a07 */
[----:B------:R-:W-:-:S05]  /*d250*/  VIADDMNMX R13, R13, R6, 0xffffffff, !PT ;  /* 0xffffffff0d0d7446 */ /* 0x000fca0007800106 */
[----:B------:R-:W-:-:S05]  /*d260*/  IMAD.IADD R6, R7, 0x1, R13 ;  /* 0x0000000107067824 */ /* 0x000fca00078e020d */
[----:B------:R-:W-:-:S04]  /*d270*/  LOP3.LUT R6, R6, 0x1, RZ, 0xc0, !PT ;  /* 0x0000000106067812 */ /* 0x000fc800078ec0ff */
[----:B------:R-:W-:Y:S02]  /*d280*/  ISETP.NE.U32.AND P1, PT, R6, 0x1, PT ;  /* 0x000000010600780c */ /* 0x000fe40003f25070 */
[----:B------:R-:W-:-:S11]  /*d290*/  IADD3 R6, R7, -0x2, RZ ;  /* 0xfffffffe07067810 */ /* 0x000fd60007ffe0ff */
[----:B------:R-:W-:Y:S05]  /*d2a0*/  @P1 BRA `(.L_x_49) ;  /* 0x0000000800281947 */ /* 0x000fea0003800000 */
[----:B------:R-:W-:Y:S01]  /*d2b0*/  VIADD R7, R16, 0x1 ;  /* 0x0000000110077836 */ /* 0x000fe20000000000 */
[----:B------:R-:W-:Y:S04]  /*d2c0*/  BSSY B0, `(.L_x_50) ;  /* 0x0000084000007945 */ /* 0x000fe80003800000 */
[----:B------:R-:W-:-:S04]  /*d2d0*/  ISETP.NE.AND P1, PT, R7, 0x2, PT ;  /* 0x000000020700780c */ /* 0x000fc80003f25270 */
[----:B------:R-:W-:Y:S02]  /*d2e0*/  SEL R12, RZ, 0x1, P1 ;  /* 0x00000001ff0c7807 */ /* 0x000fe40000800000 */
[----:B------:R-:W-:Y:S02]  /*d2f0*/  SEL R7, R7, RZ, P1 ;  /* 0x000000ff07077207 */ /* 0x000fe40000800000 */
[----:B------:R-:W-:Y:S01]  /*d300*/  LOP3.LUT R12, R19, R12, RZ, 0x3c, !PT ;  /* 0x0000000c130c7212 */ /* 0x000fe200078e3cff */
[----:B------:R-:W-:Y:S06]  /*d310*/  @!P6 BRA `(.L_x_51) ;  /* 0x0000000400f8e947 */ /* 0x000fec0003800000 */
[----:B------:R-:W-:Y:S01]  /*d320*/  MOV R8, R5 ;  /* 0x0000000500087202 */ /* 0x000fe20000000f00 */
[----:B------:R-:W-:Y:S06]  /*d330*/  @!P0 BRA `(.L_x_52) ;  /* 0x0000000000488947 */ /* 0x000fec0003800000 */
[----:B------:R-:W1:Y:S01]  /*d340*/  LDC R15, c[0x0][0x41c] ;  /* 0x00010700ff0f7b82 */ /* 0x000e620000000800 */
[----:B------:R-:W-:Y:S01]  /*d350*/  ULDC.64 UR4, c[0x0][0x408] ;  /* 0x0001020000047ab9 */ /* 0x000fe20000000a00 */
[----:B------:R-:W-:Y:S01]  /*d360*/  ULDC.64 UR6, c[0x0][0x208] ;  /* 0x0000820000067ab9 */ /* 0x000fe20000000a00 */
[----:B-1----:R-:W-:-:S13]  /*d370*/  ISETP.NE.AND P1, PT, R15, 0x1, PT ;  /* 0x000000010f00780c */ /* 0x002fda0003f25270 */
[----:B------:R-:W1:Y:S02]  /*d380*/  @P1 LDC.64 R8, c[0x0][0x420] ;  /* 0x00010800ff081b82 */ /* 0x000e640000000a00 */
[----:B-1----:R-:W-:-:S04]  /*d390*/  @P1 IMAD.HI.U32 R14, R6, R8, RZ ;  /* 0x00000008060e1227 */ /* 0x002fc800078e00ff */
[----:B------:R-:W-:Y:S01]  /*d3a0*/  IMAD.MOV.U32 R8, RZ, RZ, R6 ;  /* 0x000000ffff087224 */ /* 0x000fe200078e0006 */
[----:B------:R-:W-:Y:S01]  /*d3b0*/  @P1 SHF.R.U32.HI R8, RZ, R9, R14 ;  /* 0x00000009ff081219 */ /* 0x000fe2000001160e */
[----:B------:R-:W-:-:S03]  /*d3c0*/  IMAD R14, R11, UR4, RZ ;  /* 0x000000040b0e7c24 */ /* 0x000fc6000f8e02ff */
[----:B------:R-:W-:Y:S01]  /*d3d0*/  IADD3 R9, -R8, RZ, RZ ;  /* 0x000000ff08097210 */ /* 0x000fe20007ffe1ff */
[----:B------:R-:W-:-:S04]  /*d3e0*/  IMAD R14, R0, UR5, R14 ;  /* 0x00000005000e7c24 */ /* 0x000fc8000f8e020e */
[----:B------:R-:W-:Y:S01]  /*d3f0*/  IMAD R6, R15, R9, R6 ;  /* 0x000000090f067224 */ /* 0x000fe200078e0206 */
[----:B------:R-:W-:-:S03]  /*d400*/  SHF.R.S32.HI R9, RZ, 0x1f, R8 ;  /* 0x0000001fff097819 */ /* 0x000fc60000011408 */
[----:B------:R-:W-:-:S04]  /*d410*/  IMAD.WIDE.U32 R8, R0, UR4, R8 ;  /* 0x0000000400087c25 */ /* 0x000fc8000f8e0008 */
[----:B------:R-:W-:Y:S01]  /*d420*/  IMAD.IADD R9, R14, 0x1, R9 ;  /* 0x000000010e097824 */ /* 0x000fe200078e0209 */
[----:B------:R-:W-:-:S04]  /*d430*/  LEA R2, P1, R8, R2, 0x2 ;  /* 0x0000000208027211 */ /* 0x000fc800078210ff */
[----:B------:R-:W-:-:S05]  /*d440*/  LEA.HI.X R3, R8, R3, R9, 0x2, P1 ;  /* 0x0000000308037211 */ /* 0x000fca00008f1409 */
[----:B------:R1:W5:Y:S04]  /*d450*/  LDG.E R8, desc[UR6][R2.64] ;  /* 0x0000000602087981 */ /* 0x000368000c1e1900 */
.L_x_52:
[----:B-1----:R-:W1:Y:S01]  /*d460*/  S2R R3, SR_CgaCtaId ;  /* 0x0000000000037919 */ /* 0x002e620000008800 */
[----:B------:R-:W-:-:S04]  /*d470*/  MOV R2, 0x400 ;  /* 0x0000040000027802 */ /* 0x000fc80000000f00 */
[----:B-1----:R-:W-:Y:S02]  /*d480*/  LEA R2, R3, R2, 0x18 ;  /* 0x0000000203027211 */ /* 0x002fe400078ec0ff */
[----:B------:R-:W-:Y:S02]  /*d490*/  SHF.L.U32 R3, R12, 0x1f, RZ ;  /* 0x0000001f0c037819 */ /* 0x000fe400000006ff */
[----:B------:R-:W-:-:S04]  /*d4a0*/  LEA R2, R7, R2, 0x3 ;  /* 0x0000000207027211 */ /* 0x000fc800078e18ff */
[----:B------:R-:W1:Y:S02]  /*d4b0*/  SYNCS.PHASECHK.TRANS64.TRYWAIT P1, [R2+URZ+0x38840], R3 ;  /* 0x03884003020075a7 */ /* 0x000e64000802017f */
[----:B-1----:R-:W-:Y:S05]  /*d4c0*/  @!P1 BRA `(.L_x_53) ;  /* 0x0000002000c89947 */ /* 0x002fea0003800000 */
.L_x_99:
[----:B------:R-:W2:Y:S02]  /*d4d0*/  S2R R9, SR_TID.X ;  /* 0x0000000000097919 */ /* 0x000ea40000002100 */
[----:B--2---:R-:W-:-:S04]  /*d4e0*/  LOP3.LUT R9, R9, 0x7f, RZ, 0xc0, !PT ;  /* 0x0000007f09097812 */ /* 0x004fc800078ec0ff */
[----:B------:R-:W-:-:S13]  /*d4f0*/  ISETP.NE.AND P2, PT, R9, RZ, PT ;  /* 0x000000ff0900720c */ /* 0x000fda0003f45270 */
[----:B------:R-:W-:Y:S05]  /*d500*/  @P2 BRA `(.L_x_54) ;  /* 0x00000000001c2947 */ /* 0x000fea0003800000 */
[----:B------:R-:W2:Y:S01]  /*d510*/  S2R R9, SR_TID.X ;  /* 0x0000000000097919 */ /* 0x000ea20000002100 */
[----:B-1----:R-:W-:-:S04]  /*d520*/  IMAD.MOV.U32 R3, RZ, RZ, 0xa000 ;  /* 0x0000a000ff037424 */ /* 0x002fc800078e00ff */
[----:B------:R3:W-:Y:S01]  /*d530*/  SYNCS.ARRIVE.TRANS64 RZ, [R2+URZ+0x38830], R3 ;  /* 0x0388300302ff79a7 */ /* 0x0007e2000800003f */
[----:B--2---:R-:W-:-:S04]  /*d540*/  LOP3.LUT R9, R9, 0x1f, RZ, 0xc0, !PT ;  /* 0x0000001f09097812 */ /* 0x004fc800078ec0ff */
[----:B------:R-:W-:-:S13]  /*d550*/  ISETP.NE.AND P1, PT, R9, RZ, PT ;  /* 0x000000ff0900720c */ /* 0x000fda0003f25270 */
[----:B---3--:R-:W-:Y:S05]  /*d560*/  @!P1 BRA `(.L_x_54) ;  /* 0x0000000000049947 */ /* 0x008fea0003800000 */
[----:B------:R-:W-:Y:S01]  /*d570*/  BPT.TRAP 0x1 ;  /* 0x000000040000795c */ /* 0x000fe20000300000 */
.L_x_54:
[----:B------:R-:W2:Y:S01]  /*d580*/  S2R R14, SR_CgaCtaId ;  /* 0x00000000000e7919 */ /* 0x000ea20000008800 */
[----:B------:R-:W-:Y:S01]  /*d590*/  MOV R9, 0x400 ;  /* 0x0000040000097802 */ /* 0x000fe20000000f00 */
[----:B------:R-:W-:Y:S01]  /*d5a0*/  UIADD3 UR4, UP0, UR36, 0x370, URZ ;  /* 0x0000037024047890 */ /* 0x000fe2000ff1e03f */
[----:B------:R-:W-:Y:S01]  /*d5b0*/  R2UR UR9, R2 ;  /* 0x00000000020972ca */ /* 0x000fe200000e0000 */
[----:B------:R-:W-:Y:S01]  /*d5c0*/  UMOV UR10, URZ ;  /* 0x0000003f000a7c82 */ /* 0x000fe20008000000 */
[----:B------:R-:W-:Y:S01]  /*d5d0*/  R2UR UR11, R6 ;  /* 0x00000000060b72ca */ /* 0x000fe200000e0000 */
[----:B------:R-:W-:Y:S01]  /*d5e0*/  UIADD3.X UR5, URZ, UR37, URZ, UP0, !UPT ;  /* 0x000000253f057290 */ /* 0x000fe200087fe43f */
[----:B------:R-:W-:Y:S01]  /*d5f0*/  R2UR UR12, R4 ;  /* 0x00000000040c72ca */ /* 0x000fe200000e0000 */
[----:B------:R-:W-:Y:S01]  /*d600*/  UMOV UR6, 0x0 ;  /* 0x0000000000067882 */ /* 0x000fe20000000000 */
[----:B-----5:R-:W-:Y:S01]  /*d610*/  R2UR UR13, R8 ;  /* 0x00000000080d72ca */ /* 0x020fe200000e0000 */
[----:B------:R-:W-:Y:S01]  /*d620*/  UMOV UR7, 0x14f00000 ;  /* 0x14f0000000077882 */ /* 0x000fe20000000000 */
[----:B------:R-:W-:Y:S01]  /*d630*/  UMOV UR17, 0x40 ;  /* 0x0000004000117882 */ /* 0x000fe20000000000 */
[----:B------:R-:W-:Y:S01]  /*d640*/  UMOV UR18, 0x80 ;  /* 0x0000008000127882 */ /* 0x000fe20000000000 */
[----:B------:R-:W-:Y:S01]  /*d650*/  UMOV UR19, 0xc0 ;  /* 0x000000c000137882 */ /* 0x000fe20000000000 */
[----:B-1----:R-:W-:-:S02]  /*d660*/  SHF.L.U32 R3, R19, 0x1f, RZ ;  /* 0x0000001f13037819 */ /* 0x002fc400000006ff */
[----:B------:R-:W-:Y:S02]  /*d670*/  UIADD3 UR9, UR9, 0x38830, URZ ;  /* 0x0003883009097890 */ /* 0x000fe4000fffe03f */
[----:B------:R-:W-:Y:S01]  /*d680*/  UIMAD UR11, UR11, 0x50, URZ ;  /* 0x000000500b0b78a4 */ /* 0x000fe2000f8e023f */
[----:B--2---:R-:W-:-:S05]  /*d690*/  LEA R9, R14, R9, 0x18 ;  /* 0x000000090e097211 */ /* 0x004fca00078ec0ff */
[----:B------:R-:W-:-:S05]  /*d6a0*/  IMAD R2, R7, 0xa000, R9 ;  /* 0x0000a00007027824 */ /* 0x000fca00078e0209 */
[----:B------:R-:W-:Y:S02]  /*d6b0*/  R2UR UR14, R2 ;  /* 0x00000000020e72ca */ /* 0x000fe400000e0000 */
[----:B------:R-:W-:-:S05]  /*d6c0*/  IADD3 R2, R9, 0x38800, RZ ;  /* 0x0003880009027810 */ /* 0x000fca0007ffe0ff */
[----:B------:R-:W-:-:S06]  /*d6d0*/  IMAD R2, R16, 0x8, R2 ;  /* 0x0000000810027824 */ /* 0x000fcc00078e0202 */
[----:B------:R-:W-:Y:S02]  /*d6e0*/  UIADD3 UR8, UR14, 0x24400, URZ ;  /* 0x000244000e087890 */ /* 0x000fe4000fffe03f */
[----:B------:R-:W-:Y:S02]  /*d6f0*/  UIADD3 UR15, UR14, 0x26c00, URZ ;  /* 0x00026c000e0f7890 */ /* 0x000fe4000fffe03f */
[----:B------:R-:W-:Y:S02]  /*d700*/  UIADD3 UR16, UR14, 0x29400, URZ ;  /* 0x000294000e107890 */ /* 0x000fe4000fffe03f */
[----:B------:R-:W-:-:S03]  /*d710*/  UIADD3 UR14, UR14, 0x2bc00, URZ ;  /* 0x0002bc000e0e7890 */ /* 0x000fc6000fffe03f */
[----:B------:R1:W-:Y:S02]  /*d720*/  UTMALDG.4D [UR8], [UR4], desc[UR6] ;  /* 0x00000608040075b4 */ /* 0x0003e40008019000 */
[----:B-1----:R-:W-:Y:S01]  /*d730*/  UMOV UR8, UR15 ;  /* 0x0000000f00087c82 */ /* 0x002fe20008000000 */
[----:B------:R-:W-:Y:S02]  /*d740*/  UMOV UR10, UR17 ;  /* 0x00000011000a7c82 */ /* 0x000fe40008000000 */
[----:B------:R1:W-:Y:S02]  /*d750*/  UTMALDG.4D [UR8], [UR4], desc[UR6] ;  /* 0x00000608040075b4 */ /* 0x0003e40008019000 */
[----:B-1----:R-:W-:Y:S01]  /*d760*/  UMOV UR8, UR16 ;  /* 0x0000001000087c82 */ /* 0x002fe20008000000 */
[----:B------:R-:W-:Y:S02]  /*d770*/  UMOV UR10, UR18 ;  /* 0x00000012000a7c82 */ /* 0x000fe40008000000 */
[----:B------:R1:W-:Y:S02]  /*d780*/  UTMALDG.4D [UR8], [UR4], desc[UR6] ;  /* 0x00000608040075b4 */ /* 0x0003e40008019000 */
[----:B-1----:R-:W-:Y:S01]  /*d790*/  UMOV UR8, UR14 ;  /* 0x0000000e00087c82 */ /* 0x002fe20008000000 */
[----:B------:R-:W-:-:S02]  /*d7a0*/  UMOV UR10, UR19 ;  /* 0x00000013000a7c82 */ /* 0x000fc40008000000 */
[----:B------:R1:W-:Y:S01]  /*d7b0*/  UTMALDG.4D [UR8], [UR4], desc[UR6] ;  /* 0x00000608040075b4 */ /* 0x0003e20008019000 */
[----:B------:R-:W2:Y:S02]  /*d7c0*/  SYNCS.PHASECHK.TRANS64.TRYWAIT P1, [R2+URZ+0x60], R3 ;  /* 0x00006003020075a7 */ /* 0x000ea4000802017f */
[----:B-12---:R-:W-:Y:S05]  /*d7d0*/  @!P1 BRA `(.L_x_55) ;  /* 0x0000002000189947 */ /* 0x006fea0003800000 */
.L_x_100:
[----:B------:R-:W-:Y:S05]  /*d7e0*/  @P2 BRA `(.L_x_56) ;  /* 0x00000000002c2947 */ /* 0x000fea0003800000 */
[----:B------:R-:W2:Y:S01]  /*d7f0*/  S2R R9, SR_TID.X ;  /* 0x0000000000097919 */ /* 0x000ea20000002100 */
[----:B------:R-:W-:Y:S01]  /*d800*/  MOV R14, 0x400 ;  /* 0x00000400000e7802 */ /* 0x000fe20000000f00 */
[----:B-1----:R-:W-:Y:S01]  /*d810*/  IMAD.MOV.U32 R3, RZ, RZ, 0xa000 ;  /* 0x0000a000ff037424 */ /* 0x002fe200078e00ff */
[----:B------:R-:W1:Y:S01]  /*d820*/  S2R R15, SR_CgaCtaId ;  /* 0x00000000000f7919 */ /* 0x000e620000008800 */
[----:B--2---:R-:W-:-:S04]  /*d830*/  LOP3.LUT R9, R9, 0x1f, RZ, 0xc0, !PT ;  /* 0x0000001f09097812 */ /* 0x004fc800078ec0ff */
[----:B------:R-:W-:Y:S02]  /*d840*/  ISETP.NE.AND P1, PT, R9, RZ, PT ;  /* 0x000000ff0900720c */ /* 0x000fe40003f25270 */
[----:B-1----:R-:W-:-:S04]  /*d850*/  LEA R14, R15, R14, 0x18 ;  /* 0x0000000e0f0e7211 */ /* 0x002fc800078ec0ff */
[----:B------:R-:W-:-:S04]  /*d860*/  LEA R2, R16, R14, 0x3 ;  /* 0x0000000e10027211 */ /* 0x000fc800078e18ff */
[----:B------:R2:W-:Y:S03]  /*d870*/  SYNCS.ARRIVE.TRANS64 RZ, [R2+URZ+0x38850], R3 ;  /* 0x0388500302ff79a7 */ /* 0x0005e6000800003f */
[----:B------:R-:W-:Y:S05]  /*d880*/  @!P1 BRA `(.L_x_56) ;  /* 0x0000000000049947 */ /* 0x000fea0003800000 */
[----:B------:R-:W-:Y:S01]  /*d890*/  BPT.TRAP 0x1 ;  /* 0x000000040000795c */ /* 0x000fe20000300000 */
.L_x_56:
[----:B-12---:R-:W2:Y:S01]  /*d8a0*/  LDL.LU R3, [R1] ;  /* 0x0000000001037983 */ /* 0x006ea20000300800 */
[----:B------:R-:W-:Y:S01]  /*d8b0*/  MOV R9, 0x400 ;  /* 0x0000040000097802 */ /* 0x000fe20000000f00 */
[----:B------:R-:W1:Y:S01]  /*d8c0*/  S2R R14, SR_CgaCtaId ;  /* 0x00000000000e7919 */ /* 0x000e620000008800 */
[----:B------:R-:W-:Y:S01]  /*d8d0*/  R2UR UR13, R5 ;  /* 0x00000000050d72ca */ /* 0x000fe200000e0000 */
[----:B------:R-:W-:Y:S01]  /*d8e0*/  UIADD3 UR4, UP0, UR36, 0x470, URZ ;  /* 0x0000047024047890 */ /* 0x000fe2000ff1e03f */
[----:B------:R-:W-:Y:S02]  /*d8f0*/  R2UR UR12, R4 ;  /* 0x00000000040c72ca */ /* 0x000fe400000e0000 */
[----:B-1----:R-:W-:-:S04]  /*d900*/  LEA R9, R14, R9, 0x18 ;  /* 0x000000090e097211 */ /* 0x002fc800078ec0ff */
[----:B------:R-:W-:-:S04]  /*d910*/  LEA R2, R16, R9, 0x3 ;  /* 0x0000000910027211 */ /* 0x000fc800078e18ff */
[----:B------:R-:W-:Y:S01]  /*d920*/  R2UR UR9, R2 ;  /* 0x00000000020972ca */ /* 0x000fe200000e0000 */
[----:B------:R-:W-:-:S05]  /*d930*/  IMAD R2, R16, 0xa000, R9 ;  /* 0x0000a00010027824 */ /* 0x000fca00078e0209 */
[----:B------:R-:W-:Y:S01]  /*d940*/  R2UR UR16, R2 ;  /* 0x00000000021072ca */ /* 0x000fe200000e0000 */
[----:B------:R-:W-:-:S06]  /*d950*/  UIADD3.X UR5, URZ, UR37, URZ, UP0, !UPT ;  /* 0x000000253f057290 */ /* 0x000fcc00087fe43f */
[----:B------:R-:W-:-:S06]  /*d960*/  UIADD3 UR9, UR9, 0x38850, URZ ;  /* 0x0003885009097890 */ /* 0x000fcc000fffe03f */
[----:B------:R-:W-:Y:S02]  /*d970*/  UIADD3 UR8, UR16, 0x400, URZ ;  /* 0x0000040010087890 */ /* 0x000fe4000fffe03f */
[----:B------:R-:W-:Y:S02]  /*d980*/  UIADD3 UR14, UR16, 0x2c00, URZ ;  /* 0x00002c00100e7890 */ /* 0x000fe4000fffe03f */
[----:B------:R-:W-:Y:S01]  /*d990*/  UIADD3 UR15, UR16, 0x5400, URZ ;  /* 0x00005400100f7890 */ /* 0x000fe2000fffe03f */
[----:B------:R-:W-:Y:S01]  /*d9a0*/  UMOV UR10, URZ ;  /* 0x0000003f000a7c82 */ /* 0x000fe20008000000 */
[----:B------:R-:W-:Y:S01]  /*d9b0*/  UMOV UR6, 0x0 ;  /* 0x0000000000067882 */ /* 0x000fe20000000000 */
[----:B------:R-:W-:Y:S01]  /*d9c0*/  UMOV UR7, 0x14f00000 ;  /* 0x14f0000000077882 */ /* 0x000fe20000000000 */
[----:B------:R-:W-:Y:S01]  /*d9d0*/  UMOV UR17, 0x40 ;  /* 0x0000004000117882 */ /* 0x000fe20000000000 */
[----:B------:R-:W-:Y:S01]  /*d9e0*/  UIADD3 UR16, UR16, 0x7c00, URZ ;  /* 0x00007c0010107890 */ /* 0x000fe2000fffe03f */
[----:B------:R1:W-:Y:S01]  /*d9f0*/  STL [R1], R6 ;  /* 0x0000000601007387 */ /* 0x0003e20000100800 */
[----:B------:R-:W-:Y:S01]  /*da00*/  IMAD.MOV.U32 R5, RZ, RZ, R8 ;  /* 0x000000ffff057224 */ /* 0x000fe200078e0008 */
[----:B--2---:R-:W-:-:S13]  /*da10*/  R2UR UR11, R3 ;  /* 0x00000000030b72ca */ /* 0x004fda00000e0000 */
[----:B------:R-:W-:-:S09]  /*da20*/  UIMAD UR11, UR11, 0x50, URZ ;  /* 0x000000500b0b78a4 */ /* 0x000fd2000f8e023f */
[----:B------:R2:W-:Y:S02]  /*da30*/  UTMALDG.4D [UR8], [UR4], desc[UR6] ;  /* 0x00000608040075b4 */ /* 0x0005e40008019000 */
[----:B--2---:R-:W-:Y:S01]  /*da40*/  UMOV UR8, UR14 ;  /* 0x0000000e00087c82 */ /* 0x004fe20008000000 */
[----:B------:R-:W-:Y:S01]  /*da50*/  UMOV UR10, UR17 ;  /* 0x00000011000a7c82 */ /* 0x000fe20008000000 */
[----:B------:R-:W-:Y:S01]  /*da60*/  UMOV UR14, 0x80 ;  /* 0x00000080000e7882 */ /* 0x000fe20000000000 */
        /* <DEDUP_REMOVED lines=8> */
[----:B-1----:R-:W-:Y:S01]  /*daf0*/  NOP ;  /* 0x0000000000007918 */ /* 0x002fe20000000000 */
.L_x_51:
[----:B------:R-:W-:Y:S05]  /*db00*/  BSYNC B0 ;  /* 0x0000000000007941 */ /* 0x000fea0003800000 */
.L_x_50:
[----:B------:R-:W2:Y:S01]  /*db10*/  LDL.LU R2, [R1+0xc] ;  /* 0x00000c0001027983 */ /* 0x000ea20000300800 */
[----:B------:R-:W-:Y:S01]  /*db20*/  IMAD.MOV.U32 R16, RZ, RZ, R7 ;  /* 0x000000ffff107224 */ /* 0x000fe200078e0007 */
[----:B------:R-:W-:Y:S02]  /*db30*/  MOV R19, R12 ;  /* 0x0000000c00137202 */ /* 0x000fe40000000f00 */
[----:B--2---:R-:W-:-:S07]  /*db40*/  IADD3 R6, R2, -0x3, RZ ;  /* 0xfffffffd02067810 */ /* 0x004fce0007ffe0ff */
.L_x_49:
[----:B------:R-:W-:Y:S01]  /*db50*/  IMAD.MOV R13, RZ, RZ, -R13 ;  /* 0x000000ffff0d7224 */ /* 0x000fe200078e0a0d */
[----:B------:R-:W-:Y:S04]  /*db60*/  BSSY B0, `(.L_x_48) ;  /* 0x000010c000007945 */ /* 0x000fe80003800000 */
[----:B------:R-:W-:-:S13]  /*db70*/  ISETP.NE.AND P1, PT, R10, R13, PT ;  /* 0x0000000d0a00720c */ /* 0x000fda0003f25270 */
[----:B------:R-:W-:Y:S05]  /*db80*/  @!P1 BRA `(.L_x_57) ;  /* 0x0000001000249947 */ /* 0x000fea0003800000 */
[----:B------:R-:W-:-:S07]  /*db90*/  MOV R8, R5 ;  /* 0x0000000500087202 */ /* 0x000fce0000000f00 */
.L_x_72:
        /* <DEDUP_REMOVED lines=12> */
[----:B------:R-:W-:-:S04]  /*dc60*/  IMAD R13, R11, UR4, RZ ;  /* 0x000000040b0d7c24 */ /* 0x000fc8000f8e02ff */
[----:B------:R-:W-:Y:S01]  /*dc70*/  IMAD R13, R0, UR5, R13 ;  /* 0x00000005000d7c24 */ /* 0x000fe2000f8e020d */
[----:B-1----:R-:W-:-:S13]  /*dc80*/  ISETP.NE.AND P1, PT, R9, 0x1, PT ;  /* 0x000000010900780c */ /* 0x002fda0003f25270 */
[----:B------:R-:W1:Y:S02]  /*dc90*/  @P1 LDC.64 R2, c[0x0][0x420] ;  /* 0x00010800ff021b82 */ /* 0x000e640000000a00 */
[----:B-1----:R-:W-:-:S04]  /*dca0*/  @P1 IMAD.HI.U32 R8, R6, R2, RZ ;  /* 0x0000000206081227 */ /* 0x002fc800078e00ff */
[----:B------:R-:W-:Y:S01]  /*dcb0*/  IMAD.MOV.U32 R2, RZ, RZ, R6 ;  /* 0x000000ffff027224 */ /* 0x000fe200078e0006 */
[----:B------:R-:W-:-:S04]  /*dcc0*/  @P1 SHF.R.U32.HI R2, RZ, R3, R8 ;  /* 0x00000003ff021219 */ /* 0x000fc80000011608 */
[----:B------:R-:W-:Y:S02]  /*dcd0*/  IADD3 R12, -R2, RZ, RZ ;  /* 0x000000ff020c7210 */ /* 0x000fe40007ffe1ff */
[----:B------:R-:W-:-:S03]  /*dce0*/  SHF.R.S32.HI R3, RZ, 0x1f, R2 ;  /* 0x0000001fff037819 */ /* 0x000fc60000011402 */
[----:B------:R-:W-:Y:S02]  /*dcf0*/  IMAD R12, R9, R12, R6 ;  /* 0x0000000c090c7224 */ /* 0x000fe400078e0206 */
[----:B------:R-:W1:Y:S01]  /*dd00*/  LDC.64 R8, c[0x0][0x3f8] ;  /* 0x0000fe00ff087b82 */ /* 0x000e620000000a00 */
[----:B------:R-:W-:-:S04]  /*dd10*/  IMAD.WIDE.U32 R2, R0, UR4, R2 ;  /* 0x0000000400027c25 */ /* 0x000fc8000f8e0002 */
[----:B------:R-:W-:Y:S01]  /*dd20*/  IMAD.IADD R13, R13, 0x1, R3 ;  /* 0x000000010d0d7824 */ /* 0x000fe200078e0203 */
[----:B-1----:R-:W-:-:S04]  /*dd30*/  LEA R8, P1, R2, R8, 0x2 ;  /* 0x0000000802087211 */ /* 0x002fc800078210ff */
[----:B------:R-:W-:-:S05]  /*dd40*/  LEA.HI.X R9, R2, R9, R13, 0x2, P1 ;  /* 0x0000000902097211 */ /* 0x000fca00008f140d */
[----:B------:R1:W5:Y:S04]  /*dd50*/  LDG.E R8, desc[UR6][R8.64] ;  /* 0x0000000608087981 */ /* 0x000368000c1e1900 */
.L_x_60:
[----:B------:R-:W2:Y:S01]  /*dd60*/  S2R R3, SR_CgaCtaId ;  /* 0x0000000000037919 */ /* 0x000ea20000008800 */
[----:B------:R-:W-:-:S04]  /*dd70*/  MOV R2, 0x400 ;  /* 0x0000040000027802 */ /* 0x000fc80000000f00 */
[----:B--2---:R-:W-:Y:S02]  /*dd80*/  LEA R2, R3, R2, 0x18 ;  /* 0x0000000203027211 */ /* 0x004fe400078ec0ff */
[----:B------:R-:W-:Y:S02]  /*dd90*/  SHF.L.U32 R3, R10, 0x1f, RZ ;  /* 0x0000001f0a037819 */ /* 0x000fe400000006ff */
[----:B------:R-:W-:-:S04]  /*dda0*/  LEA R2, R7, R2, 0x3 ;  /* 0x0000000207027211 */ /* 0x000fc800078e18ff */
[----:B------:R-:W2:Y:S02]  /*ddb0*/  SYNCS.PHASECHK.TRANS64.TRYWAIT P1, [R2+URZ+0x38840], R3 ;  /* 0x03884003020075a7 */ /* 0x000ea4000802017f */
[----:B--2---:R-:W-:Y:S05]  /*ddc0*/  @!P1 BRA `(.L_x_61) ;  /* 0x0000001800b09947 */ /* 0x004fea0003800000 */
.L_x_101:
[----:B-1----:R-:W1:Y:S02]  /*ddd0*/  S2R R9, SR_TID.X ;  /* 0x0000000000097919 */ /* 0x002e640000002100 */
[----:B-1----:R-:W-:-:S04]  /*dde0*/  LOP3.LUT R9, R9, 0x7f, RZ, 0xc0, !PT ;  /* 0x0000007f09097812 */ /* 0x002fc800078ec0ff */
[----:B------:R-:W-:-:S13]  /*ddf0*/  ISETP.NE.AND P2, PT, R9, RZ, PT ;  /* 0x000000ff0900720c */ /* 0x000fda0003f45270 */
[----:B------:R-:W-:Y:S05]  /*de00*/  @P2 BRA `(.L_x_62) ;  /* 0x00000000001c2947 */ /* 0x000fea0003800000 */
[----:B------:R-:W1:Y:S01]  /*de10*/  S2R R9, SR_TID.X ;  /* 0x0000000000097919 */ /* 0x000e620000002100 */
[----:B--2---:R-:W-:-:S04]  /*de20*/  IMAD.MOV.U32 R3, RZ, RZ, 0xa000 ;  /* 0x0000a000ff037424 */ /* 0x004fc800078e00ff */
[----:B------:R3:W-:Y:S01]  /*de30*/  SYNCS.ARRIVE.TRANS64 RZ, [R2+URZ+0x38830], R3 ;  /* 0x0388300302ff79a7 */ /* 0x0007e2000800003f */
[----:B-1----:R-:W-:-:S04]  /*de40*/  LOP3.LUT R9, R9, 0x1f, RZ, 0xc0, !PT ;  /* 0x0000001f09097812 */ /* 0x002fc800078ec0ff */
[----:B------:R-:W-:-:S13]  /*de50*/  ISETP.NE.AND P1, PT, R9, RZ, PT ;  /* 0x000000ff0900720c */ /* 0x000fda0003f25270 */
[----:B---3--:R-:W-:Y:S05]  /*de60*/  @!P1 BRA `(.L_x_62) ;  /* 0x0000000000049947 */ /* 0x008fea0003800000 */
[----:B------:R-:W-:Y:S01]  /*de70*/  BPT.TRAP 0x1 ;  /* 0x000000040000795c */ /* 0x000fe20000300000 */
.L_x_62:
[----:B------:R-:W1:Y:S01]  /*de80*/  S2R R9, SR_CgaCtaId ;  /* 0x0000000000097919 */ /* 0x000e620000008800 */
[----:B--2---:R-:W-:Y:S01]  /*de90*/  MOV R3, 0x400 ;  /* 0x0000040000037802 */ /* 0x004fe20000000f00 */
        /* <DEDUP_REMOVED lines=12> */
[----:B------:R-:W-:-:S02]  /*df60*/  SHF.L.U32 R19, R19, 0x1f, RZ ;  /* 0x0000001f13137819 */ /* 0x000fc400000006ff */
[----:B------:R-:W-:Y:S02]  /*df70*/  UIADD3 UR9, UR9, 0x38830, URZ ;  /* 0x0003883009097890 */ /* 0x000fe4000fffe03f */
[----:B------:R-:W-:Y:S01]  /*df80*/  UIMAD UR11, UR11, 0x50, URZ ;  /* 0x000000500b0b78a4 */ /* 0x000fe2000f8e023f */
[----:B-1----:R-:W-:-:S05]  /*df90*/  LEA R3, R9, R3, 0x18 ;  /* 0x0000000309037211 */ /* 0x002fca00078ec0ff */
[----:B------:R-:W-:Y:S01]  /*dfa0*/  IMAD R2, R7, 0xa000, R3 ;  /* 0x0000a00007027824 */ /* 0x000fe200078e0203 */
[----:B------:R-:W-:-:S04]  /*dfb0*/  IADD3 R3, R3, 0x38800, RZ ;  /* 0x0003880003037810 */ /* 0x000fc80007ffe0ff */
[----:B------:R-:W-:Y:S01]  /*dfc0*/  R2UR UR14, R2 ;  /* 0x00000000020e72ca */ /* 0x000fe200000e0000 */
[----:B------:R-:W-:-:S12]  /*dfd0*/  IMAD R2, R16, 0x8, R3 ;  /* 0x0000000810027824 */ /* 0x000fd800078e0203 */
        /* <DEDUP_REMOVED lines=16> */
.L_x_102:
[----:B------:R-:W-:Y:S05]  /*e0e0*/  @P2 BRA `(.L_x_64) ;  /* 0x00000000001c2947 */ /* 0x000fea0003800000 */
[----:B------:R-:W2:Y:S01]  /*e0f0*/  S2R R9, SR_TID.X ;  /* 0x0000000000097919 */ /* 0x000ea20000002100 */
[----:B------:R-:W-:-:S04]  /*e100*/  MOV R3, 0xa000 ;  /* 0x0000a00000037802 */ /* 0x000fc80000000f00 */
[----:B------:R3:W-:Y:S01]  /*e110*/  SYNCS.ARRIVE.TRANS64 RZ, [R2+URZ+0x50], R3 ;  /* 0x0000500302ff79a7 */ /* 0x0007e2000800003f */
[----:B--2---:R-:W-:-:S04]  /*e120*/  LOP3.LUT R9, R9, 0x1f, RZ, 0xc0, !PT ;  /* 0x0000001f09097812 */ /* 0x004fc800078ec0ff */
[----:B------:R-:W-:-:S13]  /*e130*/  ISETP.NE.AND P1, PT, R9, RZ, PT ;  /* 0x000000ff0900720c */ /* 0x000fda0003f25270 */
[----:B---3--:R-:W-:Y:S05]  /*e140*/  @!P1 BRA `(.L_x_64) ;  /* 0x0000000000049947 */ /* 0x008fea0003800000 */
[----:B------:R-:W-:Y:S01]  /*e150*/  BPT.TRAP 0x1 ;  /* 0x000000040000795c */ /* 0x000fe20000300000 */
.L_x_64:
[----:B------:R-:W2:Y:S01]  /*e160*/  LDL.LU R3, [R1] ;  /* 0x0000000001037983 */ /* 0x000ea20000300800 */
[----:B------:R-:W-:Y:S01]  /*e170*/  MOV R9, 0x400 ;  /* 0x0000040000097802 */ /* 0x000fe20000000f00 */
[----:B------:R-:W3:Y:S01]  /*e180*/  S2R R13, SR_CgaCtaId ;  /* 0x00000000000d7919 */ /* 0x000ee20000008800 */
[----:B------:R-:W-:Y:S01]  /*e190*/  R2UR UR9, R2 ;  /* 0x00000000020972ca */ /* 0x000fe200000e0000 */
[----:B------:R-:W-:Y:S01]  /*e1a0*/  UIADD3 UR4, UP0, UR36, 0x470, URZ ;  /* 0x0000047024047890 */ /* 0x000fe2000ff1e03f */
[----:B------:R-:W-:Y:S02]  /*e1b0*/  R2UR UR13, R5 ;  /* 0x00000000050d72ca */ /* 0x000fe400000e0000 */
[----:B------:R-:W-:Y:S01]  /*e1c0*/  R2UR UR12, R4 ;  /* 0x00000000040c72ca */ /* 0x000fe200000e0000 */
[----:B------:R-:W-:Y:S01]  /*e1d0*/  UIADD3.X UR5, URZ, UR37, URZ, UP0, !UPT ;  /* 0x000000253f057290 */ /* 0x000fe200087fe43f */
[----:B---3--:R-:W-:-:S05]  /*e1e0*/  LEA R9, R13, R9, 0x18 ;  /* 0x000000090d097211 */ /* 0x008fca00078ec0ff */
        /* <DEDUP_REMOVED lines=27> */
[----:B---3--:R-:W-:Y:S01]  /*e3a0*/  NOP ;  /* 0x0000000000007918 */ /* 0x008fe20000000000 */
.L_x_59:
[----:B------:R-:W-:Y:S05]  /*e3b0*/  BSYNC B1 ;  /* 0x0000000000017941 */ /* 0x000fea0003800000 */
.L_x_58:
[----:B------:R-:W-:Y:S01]  /*e3c0*/  IADD3 R16, R7, 0x1, RZ ;  /* 0x0000000107107810 */ /* 0x000fe20007ffe0ff */
[----:B------:R-:W-:Y:S03]  /*e3d0*/  BSSY B1, `(.L_x_65) ;  /* 0x0000081000017945 */ /* 0x000fe60003800000 */
[----:B------:R-:W-:-:S04]  /*e3e0*/  ISETP.NE.AND P1, PT, R16, 0x2, PT ;  /* 0x000000021000780c */ /* 0x000fc80003f25270 */
[----:B-1----:R-:W-:Y:S02]  /*e3f0*/  SEL R19, RZ, 0x1, P1 ;  /* 0x00000001ff137807 */ /* 0x002fe40000800000 */
[----:B------:R-:W-:Y:S02]  /*e400*/  SEL R16, R16, RZ, P1 ;  /* 0x000000ff10107207 */ /* 0x000fe40000800000 */
[----:B------:R-:W-:Y:S01]  /*e410*/  LOP3.LUT R19, R10, R19, RZ, 0x3c, !PT ;  /* 0x000000130a137212 */ /* 0x000fe200078e3cff */
[----:B------:R-:W-:Y:S06]  /*e420*/  @!P6 BRA `(.L_x_66) ;  /* 0x0000000400ece947 */ /* 0x000fec0003800000 */
[----:B------:R-:W-:Y:S01]  /*e430*/  VIADD R12, R6, 0xffffffff ;  /* 0xffffffff060c7836 */ /* 0x000fe20000000000 */
        /* <DEDUP_REMOVED lines=8> */
[----:B-1----:R-:W-:Y:S01]  /*e4c0*/  @P1 IMAD.HI.U32 R9, R12, R2, RZ ;  /* 0x000000020c091227 */ /* 0x002fe200078e00ff */
[----:B------:R-:W-:-:S04]  /*e4d0*/  MOV R2, R12 ;  /* 0x0000000c00027202 */ /* 0x000fc80000000f00 */
[----:B------:R-:W-:-:S05]  /*e4e0*/  @P1 SHF.R.U32.HI R2, RZ, R3, R9 ;  /* 0x00000003ff021219 */ /* 0x000fca0000011609 */
[----:B------:R-:W-:-:S04]  /*e4f0*/  IMAD.MOV R3, RZ, RZ, -R2 ;  /* 0x000000ffff037224 */ /* 0x000fc800078e0a02 */
[----:B------:R-:W-:Y:S01]  /*e500*/  IMAD R12, R8, R3, R12 ;  /* 0x00000003080c7224 */ /* 0x000fe200078e020c */
[--C-:B------:R-:W-:Y:S01]  /*e510*/  SHF.R.S32.HI R3, RZ, 0x1f, R2.reuse ;  /* 0x0000001fff037819 */ /* 0x100fe20000011402 */
[----:B------:R-:W1:Y:S02]  /*e520*/  LDC.64 R8, c[0x0][0x3f8] ;  /* 0x0000fe00ff087b82 */ /* 0x000e640000000a00 */
[----:B------:R-:W-:-:S05]  /*e530*/  IMAD.WIDE.U32 R2, R0, UR4, R2 ;  /* 0x0000000400027c25 */ /* 0x000fca000f8e0002 */
[----:B------:R-:W-:Y:S02]  /*e540*/  IADD3 R13, R13, R3, RZ ;  /* 0x000000030d0d7210 */ /* 0x000fe40007ffe0ff */
[----:B-1----:R-:W-:-:S04]  /*e550*/  LEA R8, P1, R2, R8, 0x2 ;  /* 0x0000000802087211 */ /* 0x002fc800078210ff */
[----:B------:R-:W-:-:S05]  /*e560*/  LEA.HI.X R9, R2, R9, R13, 0x2, P1 ;  /* 0x0000000902097211 */ /* 0x000fca00008f140d */
[----:B------:R1:W5:Y:S04]  /*e570*/  LDG.E R8, desc[UR6][R8.64] ;  /* 0x0000000608087981 */ /* 0x000368000c1e1900 */
.L_x_67:
[----:B------:R-:W2:Y:S01]  /*e580*/  S2R R3, SR_CgaCtaId ;  /* 0x0000000000037919 */ /* 0x000ea20000008800 */
[----:B------:R-:W-:-:S04]  /*e590*/  MOV R2, 0x400 ;  /* 0x0000040000027802 */ /* 0x000fc80000000f00 */
[----:B--2---:R-:W-:Y:S02]  /*e5a0*/  LEA R2, R3, R2, 0x18 ;  /* 0x0000000203027211 */ /* 0x004fe400078ec0ff */
[----:B------:R-:W-:-:S03]  /*e5b0*/  SHF.L.U32 R3, R19, 0x1f, RZ ;  /* 0x0000001f13037819 */ /* 0x000fc600000006ff */
[----:B------:R-:W-:-:S04]  /*e5c0*/  IMAD R2, R16, 0x8, R2 ;  /* 0x0000000810027824 */ /* 0x000fc800078e0202 */
[----:B------:R-:W2:Y:S02]  /*e5d0*/  SYNCS.PHASECHK.TRANS64.TRYWAIT P1, [R2+URZ+0x38840], R3 ;  /* 0x03884003020075a7 */ /* 0x000ea4000802017f */
[----:B--2---:R-:W-:Y:S05]  /*e5e0*/  @!P1 BRA `(.L_x_68) ;  /* 0x0000001000d09947 */ /* 0x004fea0003800000 */
.L_x_103:
[----:B-1----:R-:W1:Y:S02]  /*e5f0*/  S2R R9, SR_TID.X ;  /* 0x0000000000097919 */ /* 0x002e640000002100 */
[----:B-1----:R-:W-:-:S04]  /*e600*/  LOP3.LUT R9, R9, 0x7f, RZ, 0xc0, !PT ;  /* 0x0000007f09097812 */ /* 0x002fc800078ec0ff */
[----:B------:R-:W-:-:S13]  /*e610*/  ISETP.NE.AND P2, PT, R9, RZ, PT ;  /* 0x000000ff0900720c */ /* 0x000fda0003f45270 */
[----:B------:R-:W-:Y:S05]  /*e620*/  @P2 BRA `(.L_x_69) ;  /* 0x00000000001c2947 */ /* 0x000fea0003800000 */
[----:B------:R-:W1:Y:S01]  /*e630*/  S2R R9, SR_TID.X ;  /* 0x0000000000097919 */ /* 0x000e620000002100 */
[----:B--2---:R-:W-:-:S04]  /*e640*/  MOV R3, 0xa000 ;  /* 0x0000a00000037802 */ /* 0x004fc80000000f00 */
[----:B------:R3:W-:Y:S01]  /*e650*/  SYNCS.ARRIVE.TRANS64 RZ, [R2+URZ+0x38830], R3 ;  /* 0x0388300302ff79a7 */ /* 0x0007e2000800003f */
[----:B-1----:R-:W-:-:S04]  /*e660*/  LOP3.LUT R9, R9, 0x1f, RZ, 0xc0, !PT ;  /* 0x0000001f09097812 */ /* 0x002fc800078ec0ff */
[----:B------:R-:W-:-:S13]  /*e670*/  ISETP.NE.AND P1, PT, R9, RZ, PT ;  /* 0x000000ff0900720c */ /* 0x000fda0003f25270 */
[----:B---3--:R-:W-:Y:S05]  /*e680*/  @!P1 BRA `(.L_x_69) ;  /* 0x0000000000049947 */ /* 0x008fea0003800000 */
[----:B------:R-:W-:Y:S01]  /*e690*/  BPT.TRAP 0x1 ;  /* 0x000000040000795c */ /* 0x000fe20000300000 */
.L_x_69:
[----:B------:R-:W1:Y:S01]  /*e6a0*/  S2R R13, SR_CgaCtaId ;  /* 0x00000000000d7919 */ /* 0x000e620000008800 */
[----:B------:R-:W-:Y:S01]  /*e6b0*/  MOV R9, 0x400 ;  /* 0x0000040000097802 */ /* 0x000fe20000000f00 */
[----:B------:R-:W-:Y:S01]  /*e6c0*/  UIADD3 UR4, UP0, UR36, 0x370, URZ ;  /* 0x0000037024047890 */ /* 0x000fe2000ff1e03f */
[----:B------:R-:W-:Y:S01]  /*e6d0*/  R2UR UR11, R12 ;  /* 0x000000000c0b72ca */ /* 0x000fe200000e0000 */
[----:B------:R-:W-:Y:S01]  /*e6e0*/  UMOV UR10, URZ ;  /* 0x0000003f000a7c82 */ /* 0x000fe20008000000 */
[----:B------:R-:W-:Y:S01]  /*e6f0*/  R2UR UR12, R4 ;  /* 0x00000000040c72ca */ /* 0x000fe200000e0000 */
[----:B------:R-:W-:Y:S01]  /*e700*/  UIADD3.X UR5, URZ, UR37, URZ, UP0, !UPT ;  /* 0x000000253f057290 */ /* 0x000fe200087fe43f */
[----:B-----5:R-:W-:Y:S01]  /*e710*/  R2UR UR13, R8 ;  /* 0x00000000080d72ca */ /* 0x020fe200000e0000 */
[----:B------:R-:W-:Y:S01]  /*e720*/  UMOV UR6, 0x0 ;  /* 0x0000000000067882 */ /* 0x000fe20000000000 */
[----:B------:R-:W-:Y:S01]  /*e730*/  UMOV UR7, 0x14f00000 ;  /* 0x14f0000000077882 */ /* 0x000fe20000000000 */
[----:B------:R-:W-:Y:S01]  /*e740*/  UMOV UR17, 0x40 ;  /* 0x0000004000117882 */ /* 0x000fe20000000000 */
[----:B------:R-:W-:Y:S01]  /*e750*/  UMOV UR18, 0x80 ;  /* 0x0000008000127882 */ /* 0x000fe20000000000 */
[----:B------:R-:W-:-:S04]  /*e760*/  UMOV UR19, 0xc0 ;  /* 0x000000c000137882 */ /* 0x000fc80000000000 */
[----:B------:R-:W-:Y:S01]  /*e770*/  UIMAD UR11, UR11, 0x50, URZ ;  /* 0x000000500b0b78a4 */ /* 0x000fe2000f8e023f */
[----:B-1----:R-:W-:-:S05]  /*e780*/  LEA R9, R13, R9, 0x18 ;  /* 0x000000090d097211 */ /* 0x002fca00078ec0ff */
[----:B--2---:R-:W-:-:S05]  /*e790*/  VIADD R2, R9, 0x38800 ;  /* 0x0003880009027836 */ /* 0x004fca0000000000 */
[----:B------:R-:W-:Y:S01]  /*e7a0*/  LEA R3, R16, R2, 0x3 ;  /* 0x0000000210037211 */ /* 0x000fe200078e18ff */
[----:B------:R-:W-:-:S03]  /*e7b0*/  IMAD R2, R7, 0x8, R2 ;  /* 0x0000000807027824 */ /* 0x000fc600078e0202 */
[----:B------:R-:W-:Y:S01]  /*e7c0*/  R2UR UR9, R3 ;  /* 0x00000000030972ca */ /* 0x000fe200000e0000 */
[----:B------:R-:W-:-:S05]  /*e7d0*/  IMAD R3, R16, 0xa000, R9 ;  /* 0x0000a00010037824 */ /* 0x000fca00078e0209 */
[----:B------:R-:W-:Y:S02]  /*e7e0*/  R2UR UR14, R3 ;  /* 0x00000000030e72ca */ /* 0x000fe400000e0000 */
[----:B------:R-:W-:-:S05]  /*e7f0*/  SHF.L.U32 R3, R10, 0x1f, RZ ;  /* 0x0000001f0a037819 */ /* 0x000fca00000006ff */
[----:B------:R-:W-:-:S06]  /*e800*/  UIADD3 UR9, UR9, 0x30, URZ ;  /* 0x0000003009097890 */ /* 0x000fcc000fffe03f */
        /* <DEDUP_REMOVED lines=16> */
.L_x_104:
[----:B------:R-:W-:Y:S05]  /*e910*/  @P2 BRA `(.L_x_71) ;  /* 0x00000000001c2947 */ /* 0x000fea0003800000 */
[----:B------:R-:W2:Y:S01]  /*e920*/  S2R R9, SR_TID.X ;  /* 0x0000000000097919 */ /* 0x000ea20000002100 */
[----:B-1----:R-:W-:-:S04]  /*e930*/  MOV R3, 0xa000 ;  /* 0x0000a00000037802 */ /* 0x002fc80000000f00 */
[----:B------:R3:W-:Y:S01]  /*e940*/  SYNCS.ARRIVE.TRANS64 RZ, [R2+URZ+0x50], R3 ;  /* 0x0000500302ff79a7 */ /* 0x0007e2000800003f */
[----:B--2---:R-:W-:-:S04]  /*e950*/  LOP3.LUT R9, R9, 0x1f, RZ, 0xc0, !PT ;  /* 0x0000001f09097812 */ /* 0x004fc800078ec0ff */
[----:B------:R-:W-:-:S13]  /*e960*/  ISETP.NE.AND P1, PT, R9, RZ, PT ;  /* 0x000000ff0900720c */ /* 0x000fda0003f25270 */
[----:B---3--:R-:W-:Y:S05]  /*e970*/  @!P1 BRA `(.L_x_71) ;  /* 0x0000000000049947 */ /* 0x008fea0003800000 */
[----:B------:R-:W-:Y:S01]  /*e980*/  BPT.TRAP 0x1 ;  /* 0x000000040000795c */ /* 0x000fe20000300000 */
.L_x_71:
[----:B-1----:R-:W2:Y:S01]  /*e990*/  LDL.LU R3, [R1] ;  /* 0x0000000001037983 */ /* 0x002ea20000300800 */
[----:B------:R-:W-:Y:S01]  /*e9a0*/  MOV R9, 0x400 ;  /* 0x0000040000097802 */ /* 0x000fe20000000f00 */
[----:B------:R-:W1:Y:S01]  /*e9b0*/  S2R R10, SR_CgaCtaId ;  /* 0x00000000000a7919 */ /* 0x000e620000008800 */
[----:B------:R-:W-:Y:S01]  /*e9c0*/  R2UR UR9, R2 ;  /* 0x00000000020972ca */ /* 0x000fe200000e0000 */
[----:B------:R-:W-:Y:S01]  /*e9d0*/  UIADD3 UR4, UP0, UR36, 0x470, URZ ;  /* 0x0000047024047890 */ /* 0x000fe2000ff1e03f */
[----:B------:R-:W-:Y:S02]  /*e9e0*/  R2UR UR13, R5 ;  /* 0x00000000050d72ca */ /* 0x000fe400000e0000 */
[----:B------:R-:W-:Y:S01]  /*e9f0*/  R2UR UR12, R4 ;  /* 0x00000000040c72ca */ /* 0x000fe200000e0000 */
[----:B------:R-:W-:Y:S01]  /*ea00*/  UIADD3.X UR5, URZ, UR37, URZ, UP0, !UPT ;  /* 0x000000253f057290 */ /* 0x000fe200087fe43f */
[----:B-1----:R-:W-:-:S05]  /*ea10*/  LEA R9, R10, R9, 0x18 ;  /* 0x000000090a097211 */ /* 0x002fca00078ec0ff */
        /* <DEDUP_REMOVED lines=28> */
.L_x_66:
[----:B------:R-:W-:Y:S05]  /*ebe0*/  BSYNC B1 ;  /* 0x0000000000017941 */ /* 0x000fea0003800000 */
.L_x_65:
[C---:B------:R-:W-:Y:S02]  /*ebf0*/  ISETP.GT.AND P1, PT, R6.reuse, 0x1, PT ;  /* 0x000000010600780c */ /* 0x040fe40003f24270 */
[----:B------:R-:W-:-:S11]  /*ec00*/  IADD3 R6, R6, -0x2, RZ ;  /* 0xfffffffe06067810 */ /* 0x000fd60007ffe0ff */
[----:B------:R-:W-:Y:S05]  /*ec10*/  @P1 BRA `(.L_x_72) ;  /* 0xffffffec00e01947 */ /* 0x000fea000383ffff */
.L_x_57:
[----:B------:R-:W-:Y:S05]  /*ec20*/  BSYNC B0 ;  /* 0x0000000000007941 */ /* 0x000fea0003800000 */
.L_x_48:
[----:B------:R-:W-:Y:S04]  /*ec30*/  BSSY B0, `(.L_x_73) ;  /* 0x0000037000007945 */ /* 0x000fe80003800000 */
[----:B------:R-:W-:Y:S05]  /*ec40*/  @!P6 BRA `(.L_x_74) ;  /* 0x0000000000d4e947 */ /* 0x000fea0003800000 */
[----:B------:R-:W2:Y:S01]  /*ec50*/  S2R R3, SR_CgaCtaId ;  /* 0x0000000000037919 */ /* 0x000ea20000008800 */
[----:B------:R-:W-:Y:S01]  /*ec60*/  MOV R0, 0x400 ;  /* 0x0000040000007802 */ /* 0x000fe20000000f00 */
[----:B------:R-:W3:Y:S03]  /*ec70*/  S2R R2, SR_TID.X ;  /* 0x0000000000027919 */ /* 0x000ee60000002100 */
[----:B--2---:R-:W-:Y:S02]  /*ec80*/  LEA R0, R3, R0, 0x18 ;  /* 0x0000000003007211 */ /* 0x004fe400078ec0ff */
[----:B---3--:R-:W-:-:S03]  /*ec90*/  LOP3.LUT R2, R2, 0x7f, RZ, 0xc0, !PT ;  /* 0x0000007f02027812 */ /* 0x008fc600078ec0ff */
[----:B------:R-:W-:Y:S01]  /*eca0*/  IMAD R3, R16, 0x8, R0 ;  /* 0x0000000810037824 */ /* 0x000fe200078e0200 */
[----:B------:R-:W-:Y:S02]  /*ecb0*/  SHF.L.U32 R0, R19, 0x1f, RZ ;  /* 0x0000001f13007819 */ /* 0x000fe400000006ff */
[----:B------:R-:W-:Y:S02]  /*ecc0*/  ISETP.NE.AND P1, PT, R2, RZ, PT ;  /* 0x000000ff0200720c */ /* 0x000fe40003f25270 */
[----:B------:R-:W2:Y:S02]  /*ecd0*/  SYNCS.PHASECHK.TRANS64.TRYWAIT P0, [R3+URZ+0x38860], R0 ;  /* 0x03886000030075a7 */ /* 0x000ea4000800017f */
[----:B--2---:R-:W-:Y:S09]  /*ece0*/  @!P0 BRA `(.L_x_75) ;  /* 0x0000000c00388947 */ /* 0x004ff20003800000 */
.L_x_105:
[----:B------:R-:W-:Y:S05]  /*ecf0*/  @P1 BRA `(.L_x_76) ;  /* 0x00000000001c1947 */ /* 0x000fea0003800000 */
[----:B------:R-:W3:Y:S01]  /*ed00*/  S2R R2, SR_TID.X ;  /* 0x0000000000027919 */ /* 0x000ee20000002100 */
[----:B--2---:R-:W-:-:S04]  /*ed10*/  MOV R0, 0xa000 ;  /* 0x0000a00000007802 */ /* 0x004fc80000000f00 */
[----:B------:R4:W-:Y:S01]  /*ed20*/  SYNCS.ARRIVE.TRANS64 RZ, [R3+URZ+0x38850], R0 ;  /* 0x0388500003ff79a7 */ /* 0x0009e2000800003f */
[----:B---3--:R-:W-:-:S04]  /*ed30*/  LOP3.LUT R2, R2, 0x1f, RZ, 0xc0, !PT ;  /* 0x0000001f02027812 */ /* 0x008fc800078ec0ff */
[----:B------:R-:W-:-:S13]  /*ed40*/  ISETP.NE.AND P0, PT, R2, RZ, PT ;  /* 0x000000ff0200720c */ /* 0x000fda0003f05270 */
[----:B----4-:R-:W-:Y:S05]  /*ed50*/  @!P0 BRA `(.L_x_76) ;  /* 0x0000000000048947 */ /* 0x010fea0003800000 */
[----:B------:R-:W-:Y:S01]  /*ed60*/  BPT.TRAP 0x1 ;  /* 0x000000040000795c */ /* 0x000fe20000300000 */
.L_x_76:
[----:B------:R-:W3:Y:S01]  /*ed70*/  LDL R2, [R1] ;  /* 0x0000000001027983 */ /* 0x000ee20000100800 */
[----:B--2---:R-:W-:Y:S01]  /*ed80*/  MOV R0, 0x400 ;  /* 0x0000040000007802 */ /* 0x004fe20000000f00 */
[----:B-1----:R-:W1:Y:S01]  /*ed90*/  S2R R6, SR_CgaCtaId ;  /* 0x0000000000067919 */ /* 0x002e620000008800 */
        /* <DEDUP_REMOVED lines=17> */
[----:B---3--:R-:W-:-:S13]  /*eeb0*/  R2UR UR11, R2 ;  /* 0x00000000020b72ca */ /* 0x008fda00000e0000 */
[----:B------:R-:W-:-:S09]  /*eec0*/  UIMAD UR11, UR11, 0x50, URZ ;  /* 0x000000500b0b78a4 */ /* 0x000fd2000f8e023f */
[----:B------:R1:W-:Y:S02]  /*eed0*/  UTMALDG.4D [UR8], [UR4], desc[UR6] ;  /* 0x00000608040075b4 */ /* 0x0003e40008019000 */
[----:B-1----:R-:W-:Y:S01]  /*eee0*/  UMOV UR8, UR15 ;  /* 0x0000000f00087c82 */ /* 0x002fe20008000000 */
[----:B------:R-:W-:Y:S01]  /*eef0*/  UMOV UR10, UR17 ;  /* 0x00000011000a7c82 */ /* 0x000fe20008000000 */
[----:B------:R-:W-:Y:S01]  /*ef00*/  UMOV UR15, 0x80 ;  /* 0x00000080000f7882 */ /* 0x000fe20000000000 */
[----:B------:R1:W-:Y:S02]  /*ef10*/  UTMALDG.4D [UR8], [UR4], desc[UR6] ;  /* 0x00000608040075b4 */ /* 0x0003e40008019000 */
[----:B-1----:R-:W-:Y:S01]  /*ef20*/  UMOV UR8, UR16 ;  /* 0x0000001000087c82 */ /* 0x002fe20008000000 */
[----:B------:R-:W-:Y:S01]  /*ef30*/  UMOV UR10, UR15 ;  /* 0x0000000f000a7c82 */ /* 0x000fe20008000000 */
[----:B------:R-:W-:Y:S01]  /*ef40*/  UMOV UR15, 0xc0 ;  /* 0x000000c0000f7882 */ /* 0x000fe20000000000 */
[----:B------:R1:W-:Y:S02]  /*ef50*/  UTMALDG.4D [UR8], [UR4], desc[UR6] ;  /* 0x00000608040075b4 */ /* 0x0003e40008019000 */
[----:B-1----:R-:W-:Y:S01]  /*ef60*/  UMOV UR8, UR14 ;  /* 0x0000000e00087c82 */ /* 0x002fe20008000000 */
[----:B------:R-:W-:-:S02]  /*ef70*/  UMOV UR10, UR15 ;  /* 0x0000000f000a7c82 */ /* 0x000fc40008000000 */
[----:B------:R2:W-:Y:S02]  /*ef80*/  UTMALDG.4D [UR8], [UR4], desc[UR6] ;  /* 0x00000608040075b4 */ /* 0x0005e40008019000 */
[----:B--2---:R-:W-:Y:S01]  /*ef90*/  NOP ;  /* 0x0000000000007918 */ /* 0x004fe20000000000 */
.L_x_74:
[----:B------:R-:W-:Y:S05]  /*efa0*/  BSYNC B0 ;  /* 0x0000000000007941 */ /* 0x000fea0003800000 */
.L_x_73:
[----:B------:R-:W2:Y:S01]  /*efb0*/  LDL.LU R0, [R1+0x10] ;  /* 0x0000100001007983 */ /* 0x000ea20000300800 */
[----:B------:R-:W-:-:S03]  /*efc0*/  ULDC UR4, c[0x0][0xda4] ;  /* 0x0003690000047ab9 */ /* 0x000fc60000000800 */
[----:B------:R-:W3:Y:S01]  /*efd0*/  LDL.LU R2, [R1+0x18] ;  /* 0x0000180001027983 */ /* 0x000ee20000300800 */
[----:B------:R-:W-:-:S05]  /*efe0*/  VIADD R16, R16, 0x1 ;  /* 0x0000000110107836 */ /* 0x000fca0000000000 */
[----:B------:R-:W-:-:S04]  /*eff0*/  ISETP.NE.AND P0, PT, R16, 0x2, PT ;  /* 0x000000021000780c */ /* 0x000fc80003f05270 */
[----:B------:R-:W-:Y:S02]  /*f000*/  SEL R16, R16, RZ, P0 ;  /* 0x000000ff10107207 */ /* 0x000fe40000000000 */
[----:B--2---:R-:W-:Y:S01]  /*f010*/  IADD3 R0, R0, UR38, RZ ;  /* 0x0000002600007c10 */ /* 0x004fe2000fffe0ff */
[----:B---3--:R-:W-:-:S04]  /*f020*/  VIADD R2, R2, 0x1 ;  /* 0x0000000102027836 */ /* 0x008fc80000000000 */
[----:B------:R2:W-:Y:S01]  /*f030*/  STL [R1+0x10], R0 ;  /* 0x0000100001007387 */ /* 0x0005e20000100800 */
[----:B------:R-:W-:-:S03]  /*f040*/  ISETP.GE.AND P1, PT, R0, UR4, PT ;  /* 0x0000000400007c0c */ /* 0x000fc6000bf26270 */
[----:B------:R3:W-:Y:S01]  /*f050*/  STL [R1+0x18], R2 ;  /* 0x0000180201007387 */ /* 0x0007e20000100800 */
[----:B--2---:R-:W-:-:S04]  /*f060*/  SEL R0, RZ, 0x1, P0 ;  /* 0x00000001ff007807 */ /* 0x004fc80000000000 */
[----:B------:R-:W-:-:S05]  /*f070*/  LOP3.LUT R19, R19, R0, RZ, 0x3c, !PT ;  /* 0x0000000013137212 */ /* 0x000fca00078e3cff */
[----:B---3--:R-:W-:Y:S05]  /*f080*/  @!P1 BRA `(.L_x_77) ;  /* 0xffffffcc008c9947 */ /* 0x008fea000383ffff */
[----:B------:R-:W-:-:S07]  /*f090*/  LOP3.LUT R2, R2, 0x1, RZ, 0xc, !PT ;  /* 0x0000000102027812 */ /* 0x000fce00078e0cff */
.L_x_32:
[----:B------:R-:W2:Y:S01]  /*f0a0*/  S2R R3, SR_CgaCtaId ;  /* 0x0000000000037919 */ /* 0x000ea20000008800 */
[----:B------:R-:W-:Y:S01]  /*f0b0*/  MOV R0, 0x400 ;  /* 0x0000040000007802 */ /* 0x000fe20000000f00 */
[----:B------:R-:W-:Y:S03]  /*f0c0*/  BSSY B0, `(.L_x_78) ;  /* 0x0000005000007945 */ /* 0x000fe60003800000 */
[----:B--2---:R-:W-:Y:S02]  /*f0d0*/  LEA R0, R3, R0, 0x18 ;  /* 0x0000000003007211 */ /* 0x004fe400078ec0ff */
[----:B------:R-:W-:-:S04]  /*f0e0*/  SHF.L.U32 R3, R2, 0x1f, RZ ;  /* 0x0000001f02037819 */ /* 0x000fc800000006ff */
[----:B------:R-:W2:Y:S02]  /*f0f0*/  SYNCS.PHASECHK.TRANS64.TRYWAIT P0, [R0+URZ+0x38820], R3 ;  /* 0x03882003000075a7 */ /* 0x000ea4000800017f */
[----:B--2---:R-:W-:Y:S05]  /*f100*/  @!P0 BRA `(.L_x_79) ;  /* 0x0000000800448947 */ /* 0x004fea0003800000 */
.L_x_106:
[----:B------:R-:W-:Y:S05]  /*f110*/  BSYNC B0 ;  /* 0x0000000000007941 */ /* 0x000fea0003800000 */
.L_x_78:
[----:B------:R-:W-:-:S03]  /*f120*/  UMOV UR4, 0xffffffff ;  /* 0xffffffff00047882 */ /* 0x000fc60000000000 */
[----:B------:R-:W-:Y:S05]  /*f130*/  BRA.DIV UR4, `(.L_x_80) ;  /* 0x0000000a044c7947 */ /* 0x000fea000b800000 */
[----:B------:R-:W3:Y:S02]  /*f140*/  S2R R2, SR_TID.X ;  /* 0x0000000000027919 */ /* 0x000ee40000002100 */
[----:B---3--:R-:W-:-:S04]  /*f150*/  SHF.R.U32.HI R2, RZ, 0x5, R2 ;  /* 0x00000005ff027819 */ /* 0x008fc80000011602 */
[----:B------:R-:W-:-:S05]  /*f160*/  LOP3.LUT R2, R2, 0x3, RZ, 0xc0, !PT ;  /* 0x0000000302027812 */ /* 0x000fca00078ec0ff */
[----:B------:R3:W4:Y:S02]  /*f170*/  SHFL.IDX PT, R14, R2, RZ, 0x1f ;  /* 0x00001fff020e7589 */ /* 0x00072400000e0000 */
.L_x_109:
[----:B----4-:R-:W-:Y:S01]  /*f180*/  ISETP.NE.AND P0, PT, R14, RZ, PT ;  /* 0x000000ff0e00720c */ /* 0x010fe20003f05270 */
[----:B------:R-:W-:-:S12]  /*f190*/  BSSY B0, `(.L_x_81) ;  /* 0x0000024000007945 */ /* 0x000fd80003800000 */
[----:B------:R-:W-:Y:S05]  /*f1a0*/  @P0 BRA `(.L_x_82) ;  /* 0x0000000000880947 */ /* 0x000fea0003800000 */
[----:B------:R-:W-:-:S03]  /*f1b0*/  UMOV UR4, 0xffffffff ;  /* 0xffffffff00047882 */ /* 0x000fc60000000000 */
[----:B------:R-:W-:Y:S05]  /*f1c0*/  BRA.DIV UR4, `(.L_x_83) ;  /* 0x0000000a045c7947 */ /* 0x000fea000b800000 */
[----:B------:R-:W-:-:S13]  /*f1d0*/  ELECT P6, URZ, PT ;  /* 0x00000000003f782f */ /* 0x000fda00038c0000 */
.L_x_112:
[----:B------:R-:W-:Y:S05]  /*f1e0*/  @!P6 BRA `(.L_x_82) ;  /* 0x000000000078e947 */ /* 0x000fea0003800000 */
[----:B---3--:R-:W3:Y:S02]  /*f1f0*/  LDL.LU R2, [R1+0x1c] ;  /* 0x00001c0001027983 */ /* 0x008ee40000300800 */
[----:B---3--:R-:W-:-:S04]  /*f200*/  LOP3.LUT R2, R2, 0x2, RZ, 0xfc, !PT ;  /* 0x0000000202027812 */ /* 0x008fc800078efcff */
[----:B------:R-:W-:-:S13]  /*f210*/  ISETP.NE.AND P2, PT, R2, 0x3, PT ;  /* 0x000000030200780c */ /* 0x000fda0003f45270 */
[----:B------:R-:W-:Y:S05]  /*f220*/  @!P2 BRA `(.L_x_84) ;  /* 0x000000000004a947 */ /* 0x000fea0003800000 */
[----:B------:R-:W-:Y:S01]  /*f230*/  BPT.TRAP 0x1 ;  /* 0x000000040000795c */ /* 0x000fe20000300000 */
.L_x_84:
[----:B--2---:R-:W-:Y:S02]  /*f240*/  IADD3 R3, R0, 0x38840, RZ ;  /* 0x0003884000037810 */ /* 0x004fe40007ffe0ff */
[----:B------:R-:W-:Y:S02]  /*f250*/  SHF.L.U32 R5, R19, 0x1f, RZ ;  /* 0x0000001f13057819 */ /* 0x000fe400000006ff */
[C---:B------:R-:W-:Y:S01]  /*f260*/  IADD3 R2, R16.reuse, 0x1, RZ ;  /* 0x0000000110027810 */ /* 0x040fe20007ffe0ff */
[----:B-1----:R-:W-:-:S03]  /*f270*/  IMAD R6, R16, 0x8, R3 ;  /* 0x0000000810067824 */ /* 0x002fc600078e0203 */
[----:B------:R-:W-:Y:S01]  /*f280*/  ISETP.NE.AND P1, PT, R2, 0x2, PT ;  /* 0x000000020200780c */ /* 0x000fe20003f25270 */
[----:B------:R-:W1:Y:S03]  /*f290*/  SYNCS.PHASECHK.TRANS64.TRYWAIT P0, [R6+URZ], R5 ;  /* 0x00000005060075a7 */ /* 0x000e66000800017f */
[----:B------:R-:W-:-:S04]  /*f2a0*/  SEL R4, RZ, 0x1, P1 ;  /* 0x00000001ff047807 */ /* 0x000fc80000800000 */
[----:B------:R-:W-:Y:S02]  /*f2b0*/  LOP3.LUT R19, R19, R4, RZ, 0x3c, !PT ;  /* 0x0000000413137212 */ /* 0x000fe400078e3cff */
[----:B------:R-:W-:Y:S02]  /*f2c0*/  SEL R4, R2, RZ, P1 ;  /* 0x000000ff02047207 */ /* 0x000fe40000800000 */
[----:B------:R-:W-:-:S03]  /*f2d0*/  SHF.L.U32 R2, R19, 0x1f, RZ ;  /* 0x0000001f13027819 */ /* 0x000fc600000006ff */
[----:B------:R-:W-:Y:S01]  /*f2e0*/  IMAD R3, R4, 0x8, R3 ;  /* 0x0000000804037824 */ /* 0x000fe200078e0203 */
[----:B-1----:R-:W-:Y:S06]  /*f2f0*/  @!P0 BRA `(.L_x_85) ;  /* 0x0000000800308947 */ /* 0x002fec0003800000 */
.L_x_113:
[----:B------:R-:W2:Y:S02]  /*f300*/  SYNCS.PHASECHK.TRANS64.TRYWAIT P0, [R3+URZ], R2 ;  /* 0x00000002030075a7 */ /* 0x000ea4000800017f */
[----:B--2---:R-:W-:Y:S05]  /*f310*/  @!P0 BRA `(.L_x_86) ;  /* 0x00000008003c8947 */ /* 0x004fea0003800000 */
.L_x_114:
[----:B------:R-:W-:Y:S05]  /*f320*/  @!P2 BRA `(.L_x_87) ;  /* 0x000000000004a947 */ /* 0x000fea0003800000 */
[----:B------:R-:W-:Y:S01]  /*f330*/  BPT.TRAP 0x1 ;  /* 0x000000040000795c */ /* 0x000fe20000300000 */
.L_x_87:
[----:B--2---:R-:W-:-:S05]  /*f340*/  IADD3 R3, R0, 0x38860, RZ ;  /* 0x0003886000037810 */ /* 0x004fca0007ffe0ff */
[----:B------:R-:W-:-:S04]  /*f350*/  IMAD R16, R16, 0x8, R3 ;  /* 0x0000000810107824 */ /* 0x000fc800078e0203 */
[----:B------:R-:W2:Y:S02]  /*f360*/  SYNCS.PHASECHK.TRANS64.TRYWAIT P0, [R16+URZ], R5 ;  /* 0x00000005100075a7 */ /* 0x000ea4000800017f */
[----:B--2---:R-:W-:Y:S05]  /*f370*/  @!P0 BRA `(.L_x_88) ;  /* 0x0000000800388947 */ /* 0x004fea0003800000 */
.L_x_115:
[----:B------:R-:W-:-:S07]  /*f380*/  LEA R3, R4, R3, 0x3 ;  /* 0x0000000304037211 */ /* 0x000fce00078e18ff */
.L_x_89:
[----:B---3--:R3:W4:Y:S02]  /*f390*/  SYNCS.PHASECHK.TRANS64.TRYWAIT P0, [R3+URZ], R2 ;  /* 0x00000002030075a7 */ /* 0x008724000800017f */
[----:B----4-:R-:W-:Y:S05]  /*f3a0*/  @!P0 NANOSLEEP.SYNCS 0x989680 ;  /* 0x009896800000895d */ /* 0x010fea0003900000 */
[----:B------:R-:W4:Y:S02]  /*f3b0*/  @!P0 SYNCS.PHASECHK.TRANS64 P0, [R3+URZ], R2 ;  /* 0x00000002030085a7 */ /* 0x000f24000800007f */
[----:B----4-:R-:W-:Y:S05]  /*f3c0*/  @!P0 BRA `(.L_x_89) ;  /* 0xfffffffc00f08947 */ /* 0x010fea000383ffff */
.L_x_82:
[----:B------:R-:W-:Y:S05]  /*f3d0*/  BSYNC B0 ;  /* 0x0000000000007941 */ /* 0x000fea0003800000 */
.L_x_81:
[----:B------:R-:W-:Y:S05]  /*f3e0*/  EXIT ;  /* 0x000000000000794d */ /* 0x000fea0003800000 */
.L_x_10:
[----:B------:R-:W-:-:S13]  /*f3f0*/  R2UR UR4, R18 ;  /* 0x00000000120472ca */ /* 0x000fda00000e0000 */
[----:B-1----:R-:W-:-:S04]  /*f400*/  IMAD.U32 R3, RZ, RZ, UR4 ;  /* 0x00000004ff037e24 */ /* 0x002fc8000f8e00ff */
[----:B------:R1:W2:Y:S03]  /*f410*/  SYNCS.PHASECHK.TRANS64.TRYWAIT P1, [R3+URZ+0x38800], R0 ;  /* 0x03880000030075a7 */ /* 0x0002a6000802017f */
[----:B--2---:R-:W-:Y:S05]  /*f420*/  @!P1 NANOSLEEP.SYNCS 0x989680 ;  /* 0x009896800000995d */ /* 0x004fea0003900000 */
[----:B------:R-:W2:Y:S02]  /*f430*/  @!P1 SYNCS.PHASECHK.TRANS64 P1, [R3+URZ+0x38800], R0 ;  /* 0x03880000030095a7 */ /* 0x000ea4000802007f */
[----:B--2---:R-:W-:Y:S05]  /*f440*/  @!P1 BRA `(.L_x_10) ;  /* 0xfffffffc00e89947 */ /* 0x004fea000383ffff */
[----:B------:R-:W-:Y:S05]  /*f450*/  BRA `(.L_x_90) ;  /* 0xffffff1c00387947 */ /* 0x000fea000383ffff */
.L_x_14:
[----:B--2---:R2:W3:Y:S02]  /*f460*/  SYNCS.PHASECHK.TRANS64.TRYWAIT P2, [R0+URZ+0x38830], R3 ;  /* 0x03883003000075a7 */ /* 0x0044e4000804017f */
[----:B---3--:R-:W-:Y:S05]  /*f470*/  @!P2 NANOSLEEP.SYNCS 0x989680 ;  /* 0x009896800000a95d */ /* 0x008fea0003900000 */
[----:B------:R-:W3:Y:S02]  /*f480*/  @!P2 SYNCS.PHASECHK.TRANS64 P2, [R0+URZ+0x38830], R3 ;  /* 0x038830030000a5a7 */ /* 0x000ee4000804007f */
[----:B---3--:R-:W-:Y:S05]  /*f490*/  @!P2 BRA `(.L_x_14) ;  /* 0xfffffffc00f0a947 */ /* 0x008fea000383ffff */
[----:B------:R-:W-:Y:S05]  /*f4a0*/  BRA `(.L_x_13) ;  /* 0xffffff1c006c7947 */ /* 0x000fea000383ffff */
.L_x_19:
[----:B--2---:R-:W-:-:S04]  /*f4b0*/  MOV R5, UR60 ;  /* 0x0000003c00057c02 */ /* 0x004fc80008000f00 */
[----:B------:R2:W3:Y:S03]  /*f4c0*/  SYNCS.PHASECHK.TRANS64.TRYWAIT P2, [R5+URZ+0x38830], R2 ;  /* 0x03883002050075a7 */ /* 0x0004e6000804017f */
[----:B---3--:R-:W-:Y:S05]  /*f4d0*/  @!P2 NANOSLEEP.SYNCS 0x989680 ;  /* 0x009896800000a95d */ /* 0x008fea0003900000 */
[----:B------:R-:W3:Y:S02]  /*f4e0*/  @!P2 SYNCS.PHASECHK.TRANS64 P2, [R5+URZ+0x38830], R2 ;  /* 0x038830020500a5a7 */ /* 0x000ee4000804007f */
[----:B---3--:R-:W-:Y:S05]  /*f4f0*/  @!P2 BRA `(.L_x_19) ;  /* 0xfffffffc00eca947 */ /* 0x008fea000383ffff */
[----:B------:R-:W-:Y:S05]  /*f500*/  BRA `(.L_x_18) ;  /* 0xffffff64001c7947 */ /* 0x000fea000383ffff */
.L_x_23:
[----:B----4-:R-:W-:-:S04]  /*f510*/  IMAD.U32 R3, RZ, RZ, UR5 ;  /* 0x00000005ff037e24 */ /* 0x010fc8000f8e00ff */
[----:B------:R4:W1:Y:S03]  /*f520*/  SYNCS.PHASECHK.TRANS64.TRYWAIT P2, [R3+URZ+0x38850], R0 ;  /* 0x03885000030075a7 */ /* 0x000866000804017f */
[----:B-1----:R-:W-:Y:S05]  /*f530*/  @!P2 NANOSLEEP.SYNCS 0x989680 ;  /* 0x009896800000a95d */ /* 0x002fea0003900000 */
[----:B------:R-:W1:Y:S02]  /*f540*/  @!P2 SYNCS.PHASECHK.TRANS64 P2, [R3+URZ+0x38850], R0 ;  /* 0x038850000300a5a7 */ /* 0x000e64000804007f */
[----:B-1----:R-:W-:Y:S05]  /*f550*/  @!P2 BRA `(.L_x_23) ;  /* 0xfffffffc00eca947 */ /* 0x002fea000383ffff */
[----:B------:R-:W-:Y:S05]  /*f560*/  BRA `(.L_x_22) ;  /* 0xffffff8c006c7947 */ /* 0x000fea000383ffff */
.L_x_28:
[----:B--2---:R-:W-:-:S04]  /*f570*/  MOV R3, UR7 ;  /* 0x0000000700037c02 */ /* 0x004fc80008000f00 */
[----:B------:R2:W3:Y:S03]  /*f580*/  SYNCS.PHASECHK.TRANS64.TRYWAIT P0, [R3+URZ+0x38850], R0 ;  /* 0x03885000030075a7 */ /* 0x0004e6000800017f */
[----:B---3--:R-:W-:Y:S05]  /*f590*/  @!P0 NANOSLEEP.SYNCS 0x989680 ;  /* 0x009896800000895d */ /* 0x008fea0003900000 */
[----:B------:R-:W3:Y:S02]  /*f5a0*/  @!P0 SYNCS.PHASECHK.TRANS64 P0, [R3+URZ+0x38850], R0 ;  /* 0x03885000030085a7 */ /* 0x000ee4000800007f */
[----:B---3--:R-:W-:Y:S05]  /*f5b0*/  @!P0 BRA `(.L_x_28) ;  /* 0xfffffffc00ec8947 */ /* 0x008fea000383ffff */
[----:B------:R-:W-:Y:S05]  /*f5c0*/  BRA `(.L_x_27) ;  /* 0xffffffa8009c7947 */ /* 0x000fea000383ffff */
.L_x_40:
[----:B------:R-:W1:Y:S01]  /*f5d0*/  S2R R6, SR_TID.X ;  /* 0x0000000000067919 */ /* 0x000e620000002100 */
[----:B------:R-:W-:Y:S01]  /*f5e0*/  BSSY B0, `(.L_x_91) ;  /* 0x000000a000007945 */ /* 0x000fe20003800000 */
[----:B------:R-:W-:Y:S01]  /*f5f0*/  MOV R12, RZ ;  /* 0x000000ff000c7202 */ /* 0x000fe20000000f00 */
[----:B------:R-:W-:Y:S01]  /*f600*/  IMAD.MOV.U32 R11, RZ, RZ, 0x1f ;  /* 0x0000001fff0b7424 */ /* 0x000fe200078e00ff */
[----:B------:R-:W-:Y:S02]  /*f610*/  MOV R15, 0xffffffff ;  /* 0xffffffff000f7802 */ /* 0x000fe40000000f00 */
[----:B-1----:R-:W-:-:S04]  /*f620*/  SHF.R.U32.HI R6, RZ, 0x5, R6 ;  /* 0x00000005ff067819 */ /* 0x002fc80000011606 */
[----:B------:R-:W-:-:S05]  /*f630*/  LOP3.LUT R6, R6, 0x3, RZ, 0xc0, !PT ;  /* 0x0000000306067812 */ /* 0x000fca00078ec0ff */
[----:B------:R-:W-:-:S07]  /*f640*/  IMAD.MOV.U32 R13, RZ, RZ, R6 ;  /* 0x000000ffff0d7224 */ /* 0x000fce00078e0006 */
[----:B------:R-:W-:Y:S05]  /*f650*/  WARPSYNC.COLLECTIVE R15, `(.L_x_92) ;  /* 0x000000000f087348 */ /* 0x000fea0003c00000 */
[----:B------:R1:W2:Y:S02]  /*f660*/  SHFL.IDX P6, R14, R13, R12, R11 ;  /* 0x0000000c0d0e7389 */ /* 0x0002a400000c000b */
[----:B-12---:R-:W-:Y:S01]  /*f670*/  ENDCOLLECTIVE ;  /* 0x000000000000791b */ /* 0x006fe20003800000 */
.L_x_92:
[----:B------:R-:W-:Y:S05]  /*f680*/  BSYNC B0 ;  /* 0x0000000000007941 */ /* 0x000fea0003800000 */
.L_x_91:
[----:B------:R-:W-:Y:S05]  /*f690*/  BRA `(.L_x_93) ;  /* 0xffffffd000b47947 */ /* 0x000fea000383ffff */
.L_x_41:
[----:B------:R-:W-:Y:S01]  /*f6a0*/  BSSY B0, `(.L_x_94) ;  /* 0x0000006000007945 */ /* 0x000fe20003800000 */
[----:B------:R-:W-:-:S07]  /*f6b0*/  IMAD.MOV.U32 R15, RZ, RZ, -0x1 ;  /* 0xffffffffff0f7424 */ /* 0x000fce00078e00ff */
[----:B------:R-:W-:Y:S05]  /*f6c0*/  WARPSYNC.COLLECTIVE R15, `(.L_x_95) ;  /* 0x000000000f0c7348 */ /* 0x000fea0003c00000 */
[----:B------:R-:W-:Y:S02]  /*f6d0*/  ELECT P6, UR62, PT ;  /* 0x00000000003e782f */ /* 0x000fe400038c0000 */
[----:B------:R-:W-:Y:S01]  /*f6e0*/  MOV R14, UR62 ;  /* 0x0000003e000e7c02 */ /* 0x000fe20008000f00 */
[----:B------:R-:W-:Y:S10]  /*f6f0*/  ENDCOLLECTIVE ;  /* 0x000000000000791b */ /* 0x000ff40003800000 */
.L_x_95:
[----:B------:R-:W-:Y:S05]  /*f700*/  BSYNC B0 ;  /* 0x0000000000007941 */ /* 0x000fea0003800000 */
.L_x_94:
[----:B------:R-:W-:Y:S05]  /*f710*/  BRA `(.L_x_96) ;  /* 0xffffffd000ac7947 */ /* 0x000fea000383ffff */
.L_x_44:
[----:B---3--:R3:W4:Y:S02]  /*f720*/  SYNCS.PHASECHK.TRANS64.TRYWAIT P1, [R6+URZ+0x38840], R7 ;  /* 0x03884007060075a7 */ /* 0x008724000802017f */
[----:B----4-:R-:W-:Y:S05]  /*f730*/  @!P1 NANOSLEEP.SYNCS 0x989680 ;  /* 0x009896800000995d */ /* 0x010fea0003900000 */
[----:B------:R-:W4:Y:S02]  /*f740*/  @!P1 SYNCS.PHASECHK.TRANS64 P1, [R6+URZ+0x38840], R7 ;  /* 0x03884007060095a7 */ /* 0x000f24000802007f */
[----:B----4-:R-:W-:Y:S05]  /*f750*/  @!P1 BRA `(.L_x_44) ;  /* 0xfffffffc00f09947 */ /* 0x010fea000383ffff */
[----:B------:R-:W-:Y:S05]  /*f760*/  BRA `(.L_x_97) ;  /* 0xffffffd400147947 */ /* 0x000fea000383ffff */
.L_x_47:
[----:B-1----:R-:W1:Y:S01]  /*f770*/  S2R R8, SR_CgaCtaId ;  /* 0x0000000000087919 */ /* 0x002e620000008800 */
[----:B------:R-:W-:-:S04]  /*f780*/  MOV R7, 0x400 ;  /* 0x0000040000077802 */ /* 0x000fc80000000f00 */
[----:B-1----:R-:W-:-:S04]  /*f790*/  LEA R7, R8, R7, 0x18 ;  /* 0x0000000708077211 */ /* 0x002fc800078ec0ff */
[----:B------:R1:W2:Y:S03]  /*f7a0*/  SYNCS.PHASECHK.TRANS64.TRYWAIT P1, [R7+URZ+0x38820], R6 ;  /* 0x03882006070075a7 */ /* 0x0002a6000802017f */
[----:B--2---:R-:W-:Y:S05]  /*f7b0*/  @!P1 NANOSLEEP.SYNCS 0x989680 ;  /* 0x009896800000995d */ /* 0x004fea0003900000 */
[----:B------:R-:W2:Y:S02]  /*f7c0*/  @!P1 SYNCS.PHASECHK.TRANS64 P1, [R7+URZ+0x38820], R6 ;  /* 0x03882006070095a7 */ /* 0x000ea4000802007f */
[----:B--2---:R-:W-:Y:S05]  /*f7d0*/  @!P1 BRA `(.L_x_47) ;  /* 0xfffffffc00e49947 */ /* 0x004fea000383ffff */
[----:B------:R-:W-:Y:S05]  /*f7e0*/  BRA `(.L_x_98) ;  /* 0xffffffd800847947 */ /* 0x000fea000383ffff */
.L_x_53:
[----:B-1----:R1:W2:Y:S02]  /*f7f0*/  SYNCS.PHASECHK.TRANS64.TRYWAIT P1, [R2+URZ+0x38840], R3 ;  /* 0x03884003020075a7 */ /* 0x0022a4000802017f */
[----:B--2---:R-:W-:Y:S05]  /*f800*/  @!P1 NANOSLEEP.SYNCS 0x989680 ;  /* 0x009896800000995d */ /* 0x004fea0003900000 */
[----:B------:R-:W2:Y:S02]  /*f810*/  @!P1 SYNCS.PHASECHK.TRANS64 P1, [R2+URZ+0x38840], R3 ;  /* 0x03884003020095a7 */ /* 0x000ea4000802007f */
[----:B--2---:R-:W-:Y:S05]  /*f820*/  @!P1 BRA `(.L_x_53) ;  /* 0xfffffffc00f09947 */ /* 0x004fea000383ffff */
[----:B------:R-:W-:Y:S05]  /*f830*/  BRA `(.L_x_99) ;  /* 0xffffffdc00247947 */ /* 0x000fea000383ffff */
.L_x_55:
[----:B-1----:R1:W2:Y:S02]  /*f840*/  SYNCS.PHASECHK.TRANS64.TRYWAIT P1, [R2+URZ+0x60], R3 ;  /* 0x00006003020075a7 */ /* 0x0022a4000802017f */
[----:B--2---:R-:W-:Y:S05]  /*f850*/  @!P1 NANOSLEEP.SYNCS 0x989680 ;  /* 0x009896800000995d */ /* 0x004fea0003900000 */
[----:B------:R-:W2:Y:S02]  /*f860*/  @!P1 SYNCS.PHASECHK.TRANS64 P1, [R2+URZ+0x60], R3 ;  /* 0x00006003020095a7 */ /* 0x000ea4000802007f */
[----:B--2---:R-:W-:Y:S05]  /*f870*/  @!P1 BRA `(.L_x_55) ;  /* 0xfffffffc00f09947 */ /* 0x004fea000383ffff */
[----:B------:R-:W-:Y:S05]  /*f880*/  BRA `(.L_x_100) ;  /* 0xffffffdc00d47947 */ /* 0x000fea000383ffff */
.L_x_61:
[----:B--2---:R2:W3:Y:S02]  /*f890*/  SYNCS.PHASECHK.TRANS64.TRYWAIT P1, [R2+URZ+0x38840], R3 ;  /* 0x03884003020075a7 */ /* 0x0044e4000802017f */
[----:B---3--:R-:W-:Y:S05]  /*f8a0*/  @!P1 NANOSLEEP.SYNCS 0x989680 ;  /* 0x009896800000995d */ /* 0x008fea0003900000 */
[----:B------:R-:W3:Y:S02]  /*f8b0*/  @!P1 SYNCS.PHASECHK.TRANS64 P1, [R2+URZ+0x38840], R3 ;  /* 0x03884003020095a7 */ /* 0x000ee4000802007f */
[----:B---3--:R-:W-:Y:S05]  /*f8c0*/  @!P1 BRA `(.L_x_61) ;  /* 0xfffffffc00f09947 */ /* 0x008fea000383ffff */
[----:B------:R-:W-:Y:S05]  /*f8d0*/  BRA `(.L_x_101) ;  /* 0xffffffe4003c7947 */ /* 0x000fea000383ffff */
.L_x_63:
[----:B-1----:R1:W2:Y:S02]  /*f8e0*/  SYNCS.PHASECHK.TRANS64.TRYWAIT P1, [R2+URZ+0x60], R19 ;  /* 0x00006013020075a7 */ /* 0x0022a4000802017f */
[----:B--2---:R-:W-:Y:S05]  /*f8f0*/  @!P1 NANOSLEEP.SYNCS 0x989680 ;  /* 0x009896800000995d */ /* 0x004fea0003900000 */
[----:B------:R-:W2:Y:S02]  /*f900*/  @!P1 SYNCS.PHASECHK.TRANS64 P1, [R2+URZ+0x60], R19 ;  /* 0x00006013020095a7 */ /* 0x000ea4000802007f */
[----:B--2---:R-:W-:Y:S05]  /*f910*/  @!P1 BRA `(.L_x_63) ;  /* 0xfffffffc00f09947 */ /* 0x004fea000383ffff */
[----:B------:R-:W-:Y:S05]  /*f920*/  BRA `(.L_x_102) ;  /* 0xffffffe400ec7947 */ /* 0x000fea000383ffff */
.L_x_68:
[----:B--2---:R2:W3:Y:S02]  /*f930*/  SYNCS.PHASECHK.TRANS64.TRYWAIT P1, [R2+URZ+0x38840], R3 ;  /* 0x03884003020075a7 */ /* 0x0044e4000802017f */
[----:B---3--:R-:W-:Y:S05]  /*f940*/  @!P1 NANOSLEEP.SYNCS 0x989680 ;  /* 0x009896800000995d */ /* 0x008fea0003900000 */
[----:B------:R-:W3:Y:S02]  /*f950*/  @!P1 SYNCS.PHASECHK.TRANS64 P1, [R2+URZ+0x38840], R3 ;  /* 0x03884003020095a7 */ /* 0x000ee4000802007f */
[----:B---3--:R-:W-:Y:S05]  /*f960*/  @!P1 BRA `(.L_x_68) ;  /* 0xfffffffc00f09947 */ /* 0x008fea000383ffff */
[----:B------:R-:W-:Y:S05]  /*f970*/  BRA `(.L_x_103) ;  /* 0xffffffec001c7947 */ /* 0x000fea000383ffff */
.L_x_70:
[----:B-1----:R1:W2:Y:S02]  /*f980*/  SYNCS.PHASECHK.TRANS64.TRYWAIT P1, [R2+URZ+0x60], R3 ;  /* 0x00006003020075a7 */ /* 0x0022a4000802017f */
[----:B--2---:R-:W-:Y:S05]  /*f990*/  @!P1 NANOSLEEP.SYNCS 0x989680 ;  /* 0x009896800000995d */ /* 0x004fea0003900000 */
[----:B------:R-:W2:Y:S02]  /*f9a0*/  @!P1 SYNCS.PHASECHK.TRANS64 P1, [R2+URZ+0x60], R3 ;  /* 0x00006003020095a7 */ /* 0x000ea4000802007f */
[----:B--2---:R-:W-:Y:S05]  /*f9b0*/  @!P1 BRA `(.L_x_70) ;  /* 0xfffffffc00f09947 */ /* 0x004fea000383ffff */
[----:B------:R-:W-:Y:S05]  /*f9c0*/  BRA `(.L_x_104) ;  /* 0xffffffec00d07947 */ /* 0x000fea000383ffff */
.L_x_75:
[----:B--2---:R2:W3:Y:S02]  /*f9d0*/  SYNCS.PHASECHK.TRANS64.TRYWAIT P0, [R3+URZ+0x38860], R0 ;  /* 0x03886000030075a7 */ /* 0x0044e4000800017f */
[----:B---3--:R-:W-:Y:S05]  /*f9e0*/  @!P0 NANOSLEEP.SYNCS 0x989680 ;  /* 0x009896800000895d */ /* 0x008fea0003900000 */
[----:B------:R-:W3:Y:S02]  /*f9f0*/  @!P0 SYNCS.PHASECHK.TRANS64 P0, [R3+URZ+0x38860], R0 ;  /* 0x03886000030085a7 */ /* 0x000ee4000800007f */
[----:B---3--:R-:W-:Y:S05]  /*fa00*/  @!P0 BRA `(.L_x_75) ;  /* 0xfffffffc00f08947 */ /* 0x008fea000383ffff */
[----:B------:R-:W-:Y:S05]  /*fa10*/  BRA `(.L_x_105) ;  /* 0xfffffff000b47947 */ /* 0x000fea000383ffff */
.L_x_79:
[----:B--2---:R2:W3:Y:S02]  /*fa20*/  SYNCS.PHASECHK.TRANS64.TRYWAIT P0, [R0+URZ+0x38820], R3 ;  /* 0x03882003000075a7 */ /* 0x0044e4000800017f */
[----:B---3--:R-:W-:Y:S05]  /*fa30*/  @!P0 NANOSLEEP.SYNCS 0x989680 ;  /* 0x009896800000895d */ /* 0x008fea0003900000 */
[----:B------:R-:W3:Y:S02]  /*fa40*/  @!P0 SYNCS.PHASECHK.TRANS64 P0, [R0+URZ+0x38820], R3 ;  /* 0x03882003000085a7 */ /* 0x000ee4000800007f */
[----:B---3--:R-:W-:Y:S05]  /*fa50*/  @!P0 BRA `(.L_x_79) ;  /* 0xfffffffc00f08947 */ /* 0x008fea000383ffff */
[----:B------:R-:W-:Y:S05]  /*fa60*/  BRA `(.L_x_106) ;  /* 0xfffffff400a87947 */ /* 0x000fea000383ffff */
.L_x_80:
[----:B------:R-:W3:Y:S01]  /*fa70*/  S2R R2, SR_TID.X ;  /* 0x0000000000027919 */ /* 0x000ee20000002100 */
[----:B------:R-:W-:Y:S01]  /*fa80*/  BSSY B0, `(.L_x_107) ;  /* 0x000000a000007945 */ /* 0x000fe20003800000 */
[----:B------:R-:W-:Y:S01]  /*fa90*/  IMAD.MOV.U32 R12, RZ, RZ, RZ ;  /* 0x000000ffff0c7224 */ /* 0x000fe200078e00ff */
[----:B------:R-:W-:Y:S01]  /*faa0*/  MOV R11, 0x1f ;  /* 0x0000001f000b7802 */ /* 0x000fe20000000f00 */
[----:B------:R-:W-:Y:S01]  /*fab0*/  IMAD.MOV.U32 R15, RZ, RZ, -0x1 ;  /* 0xffffffffff0f7424 */ /* 0x000fe200078e00ff */
[----:B---3--:R-:W-:-:S04]  /*fac0*/  SHF.R.U32.HI R2, RZ, 0x5, R2 ;  /* 0x00000005ff027819 */ /* 0x008fc80000011602 */
[----:B------:R-:W-:-:S04]  /*fad0*/  LOP3.LUT R2, R2, 0x3, RZ, 0xc0, !PT ;  /* 0x0000000302027812 */ /* 0x000fc800078ec0ff */
[----:B------:R-:W-:-:S07]  /*fae0*/  MOV R13, R2 ;  /* 0x00000002000d7202 */ /* 0x000fce0000000f00 */
[----:B-12---:R-:W-:Y:S05]  /*faf0*/  WARPSYNC.COLLECTIVE R15, `(.L_x_108) ;  /* 0x000000000f087348 */ /* 0x006fea0003c00000 */
[----:B------:R3:W4:Y:S02]  /*fb00*/  SHFL.IDX P6, R14, R13, R12, R11 ;  /* 0x0000000c0d0e7389 */ /* 0x00072400000c000b */
[----:B-1234-:R-:W-:Y:S01]  /*fb10*/  ENDCOLLECTIVE ;  /* 0x000000000000791b */ /* 0x01efe20003800000 */
.L_x_108:
[----:B------:R-:W-:Y:S05]  /*fb20*/  BSYNC B0 ;  /* 0x0000000000007941 */ /* 0x000fea0003800000 */
.L_x_107:
[----:B------:R-:W-:Y:S05]  /*fb30*/  BRA `(.L_x_109) ;  /* 0xfffffff400907947 */ /* 0x000fea000383ffff */
.L_x_83:
[----:B------:R-:W-:Y:S01]  /*fb40*/  BSSY B1, `(.L_x_110) ;  /* 0x0000006000017945 */ /* 0x000fe20003800000 */
[----:B------:R-:W-:-:S07]  /*fb50*/  MOV R15, 0xffffffff ;  /* 0xffffffff000f7802 */ /* 0x000fce0000000f00 */
[----:B-123--:R-:W-:Y:S05]  /*fb60*/  WARPSYNC.COLLECTIVE R15, `(.L_x_111) ;  /* 0x000000000f0c7348 */ /* 0x00efea0003c00000 */
[----:B------:R-:W-:Y:S02]  /*fb70*/  ELECT P6, UR62, PT ;  /* 0x00000000003e782f */ /* 0x000fe400038c0000 */
[----:B------:R-:W-:Y:S01]  /*fb80*/  MOV R14, UR62 ;  /* 0x0000003e000e7c02 */ /* 0x000fe20008000f00 */
[----:B-123--:R-:W-:Y:S10]  /*fb90*/  ENDCOLLECTIVE ;  /* 0x000000000000791b */ /* 0x00eff40003800000 */
.L_x_111:
[----:B------:R-:W-:Y:S05]  /*fba0*/  BSYNC B1 ;  /* 0x0000000000017941 */ /* 0x000fea0003800000 */
.L_x_110:
[----:B------:R-:W-:Y:S05]  /*fbb0*/  BRA `(.L_x_112) ;  /* 0xfffffff400887947 */ /* 0x000fea000383ffff */
.L_x_85:
[----:B-1----:R1:W2:Y:S02]  /*fbc0*/  SYNCS.PHASECHK.TRANS64.TRYWAIT P0, [R6+URZ], R5 ;  /* 0x00000005060075a7 */ /* 0x0022a4000800017f */
[----:B--2---:R-:W-:Y:S05]  /*fbd0*/  @!P0 NANOSLEEP.SYNCS 0x989680 ;  /* 0x009896800000895d */ /* 0x004fea0003900000 */
[----:B------:R-:W2:Y:S02]  /*fbe0*/  @!P0 SYNCS.PHASECHK.TRANS64 P0, [R6+URZ], R5 ;  /* 0x00000005060085a7 */ /* 0x000ea4000800007f */
[----:B--2---:R-:W-:Y:S05]  /*fbf0*/  @!P0 BRA `(.L_x_85) ;  /* 0xfffffffc00f08947 */ /* 0x004fea000383ffff */
[----:B------:R-:W-:Y:S05]  /*fc00*/  BRA `(.L_x_113) ;  /* 0xfffffff400bc7947 */ /* 0x000fea000383ffff */
.L_x_86:
[----:B--2---:R2:W3:Y:S02]  /*fc10*/  SYNCS.PHASECHK.TRANS64.TRYWAIT P0, [R3+URZ], R2 ;  /* 0x00000002030075a7 */ /* 0x0044e4000800017f */
[----:B---3--:R-:W-:Y:S05]  /*fc20*/  @!P0 NANOSLEEP.SYNCS 0x989680 ;  /* 0x009896800000895d */ /* 0x008fea0003900000 */
[----:B------:R-:W3:Y:S02]  /*fc30*/  @!P0 SYNCS.PHASECHK.TRANS64 P0, [R3+URZ], R2 ;  /* 0x00000002030085a7 */ /* 0x000ee4000800007f */
[----:B---3--:R-:W-:Y:S05]  /*fc40*/  @!P0 BRA `(.L_x_86) ;  /* 0xfffffffc00f08947 */ /* 0x008fea000383ffff */
[----:B------:R-:W-:Y:S05]  /*fc50*/  BRA `(.L_x_114) ;  /* 0xfffffff400b07947 */ /* 0x000fea000383ffff */
.L_x_88:
[----:B--2---:R2:W3:Y:S02]  /*fc60*/  SYNCS.PHASECHK.TRANS64.TRYWAIT P0, [R16+URZ], R5 ;  /* 0x00000005100075a7 */ /* 0x0044e4000800017f */
[----:B---3--:R-:W-:Y:S05]  /*fc70*/  @!P0 NANOSLEEP.SYNCS 0x989680 ;  /* 0x009896800000895d */ /* 0x008fea0003900000 */
[----:B------:R-:W3:Y:S02]  /*fc80*/  @!P0 SYNCS.PHASECHK.TRANS64 P0, [R16+URZ], R5 ;  /* 0x00000005100085a7 */ /* 0x000ee4000800007f */
[----:B---3--:R-:W-:Y:S05]  /*fc90*/  @!P0 BRA `(.L_x_88) ;  /* 0xfffffffc00f08947 */ /* 0x008fea000383ffff */
[----:B------:R-:W-:Y:S05]  /*fca0*/  BRA `(.L_x_115) ;  /* 0xfffffff400b47947 */ /* 0x000fea000383ffff */
.L_x_116:
[----:B------:R-:W-:-:S00]  /*fcb0*/  BRA `(.L_x_116) ;  /* 0xfffffffc00fc7947 */ /* 0x000fc0000383ffff */
[----:B------:R-:W-:-:S00]  /*fcc0*/  NOP ;  /* 0x0000000000007918 */ /* 0x000fc00000000000 */
        /* <DEDUP_REMOVED lines=11> */
.L_x_2838:


//--------------------- .text._ZN7cutlass13device_kernelIN5flash11enable_sm90INS1_16FlashAttnFwdSm90INS1_25CollectiveMainloopFwdSm90ILi2EN4cute5tupleIJNS5_1CILi2EEENS7_ILi1EEES9_EEENS6_IJNS7_ILi128EEENS7_ILi80EEENS7_ILi256EEEEEELi256ENS_6half_tEfNS_4arch4Sm90ELb0ELb0ELb1ELb0ELb0ELb0ELb0ELb1ELb1ELb0ELb0ELb0EEENS1_21CollectiveEpilogueFwdINS6_IJSB_SD_SC_EEESA_SF_SH_Li256ELb0ELb0ELb0ELb0EEENS1_29StaticPersistentTileSchedulerILb0EEEEEEEEEvNT_6ParamsE --------------------------
	.section	.text._ZN7cutlass13device_kernelIN5flash11enable_sm90INS1_16FlashAttnFwdSm90INS1_25CollectiveMainloopFwdSm90ILi2EN4cute5tupleIJNS5_1CILi2EEENS7_ILi1EEES9_EEENS6_IJNS7_ILi128EEENS7_ILi80EEENS7_ILi256EEEEEELi256ENS_6half_tEfNS_4arch4Sm90ELb0ELb0ELb1ELb0ELb0ELb0ELb0ELb1ELb1ELb0ELb0ELb0EEENS1_21CollectiveEpilogueFwdINS6_IJSB_SD_SC_EEESA_SF_SH_Li256ELb0ELb0ELb0ELb0EEENS1_29StaticPersistentTileSchedulerILb0EEEEEEEEEvNT_6ParamsE,"ax",@progbits
	.align	128
.text._ZN7cutlass13device_kernelIN5flash11enable_sm90INS1_16FlashAttnFwdSm90INS1_25CollectiveMainloopFwdSm90ILi2EN4cute5tupleIJNS5_1CILi2EEENS7_ILi1EEES9_EEENS6_IJNS7_ILi128EEENS7_ILi80EEENS7_ILi256EEEEEELi256ENS_6half_tEfNS_4arch4Sm90ELb0ELb0ELb1ELb0ELb0ELb0ELb0ELb1ELb1ELb0ELb0ELb0EEENS1_21CollectiveEpilogueFwdINS6_IJSB_SD_SC_EEESA_SF_SH_Li256ELb0ELb0ELb0ELb0EEENS1_29StaticPersistentTileSchedulerILb0EEEEEEEEEvNT_6ParamsE:
        .type           _ZN7cutlass13device_kernelIN5flash11enable_sm90INS1_16FlashAttnFwdSm90INS1_25CollectiveMainloopFwdSm90ILi2EN4cute5tupleIJNS5_1CILi2EEENS7_ILi1EEES9_EEENS6_IJNS7_ILi128EEENS7_ILi80EEENS7_ILi256EEEEEELi256ENS_6half_tEfNS_4arch4Sm90ELb0ELb0ELb1ELb0ELb0ELb0ELb0ELb1ELb1ELb0ELb0ELb0EEENS1_21CollectiveEpilogueFwdINS6_IJSB_SD_SC_EEESA_SF_SH_Li256ELb0ELb0ELb0ELb0EEENS1_29StaticPersistentTileSchedulerILb0EEEEEEEEEvNT_6ParamsE,@function
        .size           _ZN7cutlass13device_kernelIN5flash11enable_sm90INS1_16FlashAttnFwdSm90INS1_25CollectiveMainloopFwdSm90ILi2EN4cute5tupleIJNS5_1CILi2EEENS7_ILi1EEES9_EEENS6_IJNS7_ILi128EEENS7_ILi80EEENS7_ILi256EEEEEELi256ENS_6half_tEfNS_4arch4Sm90ELb0ELb0ELb1ELb0ELb0ELb0ELb0ELb1ELb1ELb0ELb0ELb0EEENS1_21CollectiveEpilogueFwdINS6_IJSB_SD_SC_EEESA_SF_SH_Li256ELb0ELb0ELb0ELb0EEENS1_29StaticPersistentTileSchedulerILb0EEEEEEEEEvNT_6ParamsE,(.L_x_2839 - _ZN7cutlass13device_kernelIN5flash11enable_sm90INS1_16FlashAttnFwdSm90INS1_25CollectiveMainloopFwdSm90ILi2EN4cute5tupleIJNS5_1CILi2EEENS7_ILi1EEES9_EEENS6_IJNS7_ILi128EEENS7_ILi80EEENS7_ILi256EEEEEELi256ENS_6half_tEfNS_4arch4Sm90ELb0ELb0ELb1ELb0ELb0ELb0ELb0ELb1ELb1ELb0ELb0ELb0EEENS1_21CollectiveEpilogueFwdINS6_IJSB_SD_SC_EEESA_SF_SH_Li256ELb0ELb0ELb0ELb0EEENS1_29StaticPersistentTileSchedulerILb0EEEEEEEEEvNT_6ParamsE)
        .other          _ZN7cutlass13device_kernelIN5flash11enable_sm90INS1_16FlashAttnFwdSm90INS1_25CollectiveMainloopFwdSm90ILi2EN4cute5tupleIJNS5_1CILi2EEENS7_ILi1EEES9_EEENS6_IJNS7_ILi128EEENS7_ILi80EEENS7_ILi256EEEEEELi256ENS_6half_tEfNS_4arch4Sm90ELb0ELb0ELb1ELb0ELb0ELb0ELb0ELb1ELb1ELb0ELb0ELb0EEENS1_21CollectiveEpilogueFwdINS6_IJSB_SD_SC_EEESA_SF_SH_Li256ELb0ELb0ELb0ELb0EEENS1_29StaticPersistentTileSchedulerILb0EEEEEEEEEvNT_6ParamsE,@"STO_CUDA_ENTRY STV_DEFAULT"
_ZN7cutlass13device_kernelIN5flash11enable_sm90INS1_16FlashAttnFwdSm90INS1_25CollectiveMainloopFwdSm90ILi2EN4cute5tupleIJNS5_1CILi2EEENS7_ILi1EEES9_EEENS6_IJNS7_ILi128EEENS7_ILi80EEENS7_ILi256EEEEEELi256ENS_6half_tEfNS_4arch4Sm90ELb0ELb0ELb1ELb0ELb0ELb0ELb0ELb1ELb1ELb0ELb0ELb0EEENS1_21CollectiveEpilogueFwdINS6_IJSB_SD_SC_EEESA_SF_SH_Li256ELb0ELb0ELb0ELb0EEENS1_29StaticPersistentTileSchedulerILb0EEEEEEEEEvNT_6ParamsE:
[----:B------:R-:W1:Y:S02]  /*0000*/  LDC R1, c[0x0][0x28] ;  /* 0x00000a00ff017b82 */ /* 0x000e640000000800 */
[----:B-1----:R-:W-:Y:S01]  /*0010*/  VIADD R1, R1, 0xffffffd8 ;  /* 0xffffffd801017836 */ /* 0x002fe20000000000 */
[----:B------:R-:W1:Y:S01]  /*0020*/  S2R R8, SR_TID.X ;  /* 0x0000000000087919 */ /* 0x000e620000002100 */
[----:B------:R-:W-:Y:S01]  /*0030*/  ELECT P0, URZ, PT ;  /* 0x00000000003f782f */ /* 0x000fe20003800000 */
[----:B------:R-:W-:Y:S01]  /*0040*/  BSSY B0, `(.L_x_117) ;  /* 0x0000014000007945 */ /* 0x000fe20003800000 */
[----:B-1----:R-:W-:-:S05]  /*0050*/  SHF.R.U32.HI R0, RZ, 0x5, R8 ;  /* 0x00000005ff007819 */ /* 0x002fca0000011608 */
[----:B------:R-:W1:Y:S02]  /*0060*/  SHFL.IDX PT, R2, R0, RZ, 0x1f ;  /* 0x00001fff00027589 */ /* 0x000e6400000e0000 */
[----:B-1----:R-:W-:Y:S02]  /*0070*/  ISETP.EQ.AND P0, PT, R2, RZ, P0 ;  /* 0x000000ff0200720c */ /* 0x002fe40000702270 */
[----:B------:R-:W-:-:S11]  /*0080*/  SHF.R.U32.HI R2, RZ, 0x7, R8 ;  /* 0x00000007ff027819 */ /* 0x000fd60000011608 */
        /* <DEDUP_REMOVED lines=15> */
.L_x_118:
[----:B------:R-:W-:Y:S05]  /*0180*/  BSYNC B0 ;  /* 0x0000000000007941 */ /* 0x000fea0003800000 */
.L_x_117:
[----:B------:R-:W-:Y:S01]  /*0190*/  VOTEU.ANY UP0, P0 ;  /* 0x00000000003f7886 */ /* 0x000fe20000000100 */
[----:B------:R-:W1:Y:S01]  /*01a0*/  SHFL.IDX PT, R2, R2, RZ, 0x1f ;  /* 0x00001fff02027589 */ /* 0x000e6200000e0000 */
[----:B------:R-:W-:Y:S01]  /*01b0*/  UMOV UR4, 0x1 ;  /* 0x0000000100047882 */ /* 0x000fe20000000000 */
[----:B------:R-:W-:Y:S01]  /*01c0*/  UMOV UR7, 0x2 ;  /* 0x0000000200077882 */ /* 0x000fe20000000000 */
[----:B------:R-:W-:Y:S01]  /*01d0*/  VOTEU.ANY UP1, P0 ;  /* 0x00000000003f7886 */ /* 0x000fe20000020100 */
[----:B------:R-:W2:Y:S01]  /*01e0*/  @UP0 S2UR UR8, SR_CgaCtaId ;  /* 0x00000000000809c3 */ /* 0x000ea20000008800 */
[----:B------:R-:W3:Y:S01]  /*01f0*/  SHFL.IDX PT, R3, R0, RZ, 0x1f ;  /* 0x00001fff00037589 */ /* 0x000ee200000e0000 */
[----:B------:R-:W-:Y:S01]  /*0200*/  @UP0 UMOV UR6, 0x400 ;  /* 0x0000040000060882 */ /* 0x000fe20000000000 */
[----:B------:R-:W-:-:S04]  /*0210*/  @UP0 UIADD3 UR4, -UR4, 0x100000, URZ ;  /* 0x0010000004040890 */ /* 0x000fc8000fffe13f */
[----:B------:R-:W-:Y:S02]  /*0220*/  @UP0 USHF.L.U32 UR5, UR4, 0xb, URZ ;  /* 0x0000000b04050899 */ /* 0x000fe4000800063f */
[----:B------:R-:W-:Y:S01]  /*0230*/  @UP0 USHF.L.U32 UR4, UR4, 0x1, URZ ;  /* 0x0000000104040899 */ /* 0x000fe2000800063f */
[----:B------:R-:W-:Y:S01]  /*0240*/  VOTEU.ANY UP2, P0 ;  /* 0x00000000003f7886 */ /* 0x000fe20000040100 */
[----:B-1----:R-:W-:Y:S01]  /*0250*/  R2UR UR9, R2 ;  /* 0x00000000020972ca */ /* 0x002fe200000e0000 */
[----:B--2---:R-:W-:Y:S01]  /*0260*/  @UP0 ULEA UR8, UR8, UR6, 0x18 ;  /* 0x0000000608080291 */ /* 0x004fe2000f8ec03f */
[----:B---3--:R-:W-:Y:S01]  /*0270*/  ISETP.NE.AND P1, PT, R3, RZ, PT ;  /* 0x000000ff0300720c */ /* 0x008fe20003f25270 */
[----:B------:R-:W-:-:S04]  /*0280*/  @UP0 UIADD3 UR6, -UR7, 0x100000, URZ ;  /* 0x0010000007060890 */ /* 0x000fc8000fffe13f */
[----:B------:R-:W-:Y:S02]  /*0290*/  @UP0 USHF.L.U32 UR7, UR6, 0xb, URZ ;  /* 0x0000000b06070899 */ /* 0x000fe4000800063f */
[----:B------:R-:W-:-:S04]  /*02a0*/  @UP0 USHF.L.U32 UR6, UR6, 0x1, URZ ;  /* 0x0000000106060899 */ /* 0x000fc8000800063f */
[----:B------:R-:W-:Y:S01]  /*02b0*/  UISETP.NE.AND UP0, UPT, UR9, URZ, UPT ;  /* 0x0000003f0900728c */ /* 0x000fe2000bf05270 */
[----:B------:R-:W1:Y:S02]  /*02c0*/  FENCE.VIEW.ASYNC.S ;  /* 0x00000000000073c6 */ /* 0x000e640000000000 */
[----:B-1----:R1:W2:Y:S05]  /*02d0*/  @UP1 SYNCS.EXCH.64 URZ, [UR8+0x38800], UR4 ;  /* 0x03880004083f15b2 */ /* 0x0022aa0008000100 */
[----:B------:R1:W3:Y:S01]  /*02e0*/  @UP2 SYNCS.EXCH.64 URZ, [UR8+0x38820], UR6 ;  /* 0x03882006083f25b2 */ /* 0x0002e20008000100 */
[----:B------:R-:W-:Y:S05]  /*02f0*/  @P1 BRA `(.L_x_119) ;  /* 0x0000000000481947 */ /* 0x000fea0003800000 */
[----:B-1----:R-:W1:Y:S01]  /*0300*/  S2UR UR5, SR_CgaCtaId ;  /* 0x00000000000579c3 */ /* 0x002e620000008800 */
[----:B------:R-:W-:Y:S01]  /*0310*/  UMOV UR4, 0x400 ;  /* 0x0000040000047882 */ /* 0x000fe20000000000 */
[----:B------:R-:W-:Y:S01]  /*0320*/  UMOV UR6, 0x1 ;  /* 0x0000000100067882 */ /* 0x000fe20000000000 */
[----:B------:R-:W-:Y:S01]  /*0330*/  UMOV UR9, 0x4 ;  /* 0x0000000400097882 */ /* 0x000fe20000000000 */
[----:B------:R-:W-:-:S04]  /*0340*/  UIADD3 UR6, -UR6, 0x100000, URZ ;  /* 0x0010000006067890 */ /* 0x000fc8000fffe13f */
[----:B------:R-:W-:Y:S02]  /*0350*/  USHF.L.U32 UR7, UR6, 0xb, URZ ;  /* 0x0000000b06077899 */ /* 0x000fe4000800063f */
[----:B------:R-:W-:Y:S01]  /*0360*/  USHF.L.U32 UR6, UR6, 0x1, URZ ;  /* 0x0000000106067899 */ /* 0x000fe2000800063f */
[----:B------:R-:W-:Y:S01]  /*0370*/  ELECT P0, URZ, PT ;  /* 0x00000000003f782f */ /* 0x000fe20003800000 */
[----:B-1----:R-:W-:Y:S02]  /*0380*/  ULEA UR8, UR5, UR4, 0x18 ;  /* 0x0000000405087291 */ /* 0x002fe4000f8ec03f */
[----:B------:R-:W-:-:S04]  /*0390*/  UIADD3 UR4, -UR9, 0x100000, URZ ;  /* 0x0010000009047890 */ /* 0x000fc8000fffe13f */
[----:B------:R-:W-:Y:S02]  /*03a0*/  USHF.L.U32 UR5, UR4, 0xb, URZ ;  /* 0x0000000b04057899 */ /* 0x000fe4000800063f */
[----:B------:R-:W-:Y:S01]  /*03b0*/  USHF.L.U32 UR4, UR4, 0x1, URZ ;  /* 0x0000000104047899 */ /* 0x000fe2000800063f */
[----:B------:R-:W1:Y:S03]  /*03c0*/  FENCE.VIEW.ASYNC.S ;  /* 0x00000000000073c6 */ /* 0x000e660000000000 */
[----:B-1----:R4:W1:Y:S08]  /*03d0*/  SYNCS.EXCH.64 URZ, [UR8+0x38830], UR6 ;  /* 0x03883006083f75b2 */ /* 0x0028700008000100 */
[----:B------:R4:W1:Y:S01]  /*03e0*/  SYNCS.EXCH.64 URZ, [UR8+0x38840], UR4 ;  /* 0x03884004083f75b2 */ /* 0x0008620008000100 */
[----:B------:R4:W1:Y:S01]  /*03f0*/  SYNCS.EXCH.64 URZ, [UR8+0x38838], UR6 ;  /* 0x03883806083f75b2 */ /* 0x0008620008000100 */
[----:B------:R4:W1:Y:S02]  /*0400*/  SYNCS.EXCH.64 URZ, [UR8+0x38848], UR4 ;  /* 0x03884804083f75b2 */ /* 0x0008640008000100 */
[----:B----4-:R-:W-:Y:S01]  /*0410*/  NOP ;  /* 0x0000000000007918 */ /* 0x010fe20000000000 */
.L_x_119:
[----:B-1----:R-:W1:Y:S01]  /*0420*/  S2UR UR4, SR_CTAID.Y ;  /* 0x00000000000479c3 */ /* 0x002e620000002600 */
[----:B------:R-:W4:Y:S01]  /*0430*/  SHFL.IDX PT, R7, R0, RZ, 0x1f ;  /* 0x00001fff00077589 */ /* 0x000f2200000e0000 */
[----:B------:R-:W-:Y:S01]  /*0440*/  ULDC UR5, c[0x0][0x154] ;  /* 0x0000550000057ab9 */ /* 0x000fe20000000800 */
[----:B------:R-:W-:-:S05]  /*0450*/  NOP ;  /* 0x0000000000007918 */ /* 0x000fca0000000000 */
[----:B------:R-:W5:Y:S08]  /*0460*/  S2UR UR6, SR_CTAID.X ;  /* 0x00000000000679c3 */ /* 0x000f700000002500 */
[----:B------:R-:W2:Y:S01]  /*0470*/  LDC R6, c[0x0][0x148] ;  /* 0x00005200ff067b82 */ /* 0x000ea20000000800 */
[----:B-1----:R-:W-:Y:S02]  /*0480*/  I2FP.F32.U32 R2, UR4 ;  /* 0x0000000400027c45 */ /* 0x002fe40008201000 */
[----:B----4-:R-:W-:-:S03]  /*0490*/  ISETP.NE.AND P0, PT, R7, RZ, PT ;  /* 0x000000ff0700720c */ /* 0x010fc60003f05270 */
[----:B------:R-:W-:Y:S01]  /*04a0*/  FMUL R5, R2, UR5 ;  /* 0x0000000502057c20 */ /* 0x000fe20008400000 */
[----:B------:R-:W-:Y:S02]  /*04b0*/  SHF.R.S32.HI R2, RZ, 0x1f, R8 ;  /* 0x0000001fff027819 */ /* 0x000fe40000011408 */
[----:B-----5:R-:W-:Y:S02]  /*04c0*/  I2FP.F32.U32 R4, UR6 ;  /* 0x0000000600047c45 */ /* 0x020fe40008201000 */
[----:B------:R-:W-:Y:S01]  /*04d0*/  LEA.HI R2, R2, R8, RZ, 0x7 ;  /* 0x0000000802027211 */ /* 0x000fe200078f38ff */
[----:B------:R-:W1:Y:S02]  /*04e0*/  F2I.U32.TRUNC.NTZ R5, R5 ;  /* 0x0000000500057305 */ /* 0x000e64000020f000 */
[----:B-1----:R-:W-:-:S04]  /*04f0*/  IMAD.MOV R11, RZ, RZ, -R5 ;  /* 0x000000ffff0b7224 */ /* 0x002fc800078e0a05 */
[----:B--2---:R-:W-:Y:S01]  /*0500*/  IMAD R11, R6, R11, UR4 ;  /* 0x00000004060b7e24 */ /* 0x004fe2000f8e020b */
[----:B------:R-:W-:Y:S02]  /*0510*/  ULDC UR4, c[0x0][0x150] ;  /* 0x0000540000047ab9 */ /* 0x000fe40000000800 */
[----:B------:R-:W-:Y:S01]  /*0520*/  FMUL R9, R4, UR4 ;  /* 0x0000000404097c20 */ /* 0x000fe20008400000 */
[----:B------:R-:W-:Y:S06]  /*0530*/  @P0 BRA `(.L_x_120) ;  /* 0x0000000000480947 */ /* 0x000fec0003800000 */
[----:B------:R-:W1:Y:S01]  /*0540*/  S2UR UR5, SR_CgaCtaId ;  /* 0x00000000000579c3 */ /* 0x000e620000008800 */
[----:B------:R-:W-:Y:S01]  /*0550*/  UMOV UR4, 0x400 ;  /* 0x0000040000047882 */ /* 0x000fe20000000000 */
[----:B------:R-:W-:Y:S01]  /*0560*/  UMOV UR6, 0x1 ;  /* 0x0000000100067882 */ /* 0x000fe20000000000 */
[----:B------:R-:W-:Y:S01]  /*0570*/  UMOV UR7, 0x4 ;  /* 0x0000000400077882 */ /* 0x000fe20000000000 */
[----:B------:R-:W-:Y:S01]  /*0580*/  ELECT P0, URZ, PT ;  /* 0x00000000003f782f */ /* 0x000fe20003800000 */
[----:B-1----:R-:W-:Y:S02]  /*0590*/  ULEA UR8, UR5, UR4, 0x18 ;  /* 0x0000000405087291 */ /* 0x002fe4000f8ec03f */
[----:B------:R-:W-:-:S04]  /*05a0*/  UIADD3 UR4, -UR6, 0x100000, URZ ;  /* 0x0010000006047890 */ /* 0x000fc8000fffe13f */
[----:B------:R-:W-:Y:S02]  /*05b0*/  USHF.L.U32 UR5, UR4, 0xb, URZ ;  /* 0x0000000b04057899 */ /* 0x000fe4000800063f */
[----:B------:R-:W-:Y:S02]  /*05c0*/  USHF.L.U32 UR4, UR4, 0x1, URZ ;  /* 0x0000000104047899 */ /* 0x000fe4000800063f */
[----:B------:R-:W-:-:S04]  /*05d0*/  UIADD3 UR6, -UR7, 0x100000, URZ ;  /* 0x0010000007067890 */ /* 0x000fc8000fffe13f */
[----:B------:R-:W-:Y:S02]  /*05e0*/  USHF.L.U32 UR7, UR6, 0xb, URZ ;  /* 0x0000000b06077899 */ /* 0x000fe4000800063f */
[----:B------:R-:W-:Y:S01]  /*05f0*/  USHF.L.U32 UR6, UR6, 0x1, URZ ;  /* 0x0000000106067899 */ /* 0x000fe2000800063f */
[----:B------:R-:W1:Y:S03]  /*0600*/  FENCE.VIEW.ASYNC.S ;  /* 0x00000000000073c6 */ /* 0x000e660000000000 */
[----:B-1----:R1:W2:Y:S08]  /*0610*/  SYNCS.EXCH.64 URZ, [UR8+0x38850], UR4 ;  /* 0x03885004083f75b2 */ /* 0x0022b00008000100 */
[----:B------:R1:W4:Y:S01]  /*0620*/  SYNCS.EXCH.64 URZ, [UR8+0x38860], UR6 ;  /* 0x03886006083f75b2 */ /* 0x0003220008000100 */
[----:B------:R1:W1:Y:S01]  /*0630*/  SYNCS.EXCH.64 URZ, [UR8+0x38858], UR4 ;  /* 0x03885804083f75b2 */ /* 0x0002620008000100 */
[----:B------:R1:W1:Y:S01]  /*0640*/  SYNCS.EXCH.64 URZ, [UR8+0x38868], UR6 ;  /* 0x03886806083f75b2 */ /* 0x0002620008000100 */
[----:B------:R-:W-:Y:S01]  /*0650*/  NOP ;  /* 0x0000000000007918 */ /* 0x000fe20000000000 */
.L_x_120:
[----:B------:R-:W5:Y:S01]  /*0660*/  SHFL.IDX PT, R6, R0, RZ, 0x1f ;  /* 0x00001fff00067589 */ /* 0x000f6200000e0000 */
[----:B------:R-:W-:Y:S01]  /*0670*/  LOP3.LUT R2, R2, 0xffffff80, RZ, 0xc0, !PT ;  /* 0xffffff8002027812 */ /* 0x000fe200078ec0ff */
[----:B------:R-:W1:Y:S01]  /*0680*/  LDC R10, c[0x0][0x144] ;  /* 0x00005100ff0a7b82 */ /* 0x000e620000000800 */
[----:B------:R-:W1:Y:S01]  /*0690*/  F2I.U32.TRUNC.NTZ R9, R9 ;  /* 0x0000000900097305 */ /* 0x000e62000020f000 */
[----:B------:R-:W-:Y:S02]  /*06a0*/  NOP ;  /* 0x0000000000007918 */ /* 0x000fe40000000000 */
[----:B------:R-:W-:Y:S01]  /*06b0*/  IMAD.IADD R2, R8, 0x1, -R2 ;  /* 0x0000000108027824 */ /* 0x000fe200078e0a02 */
[----:B------:R-:W-:-:S04]  /*06c0*/  SHF.R.S32.HI R8, RZ, 0x1f, R7 ;  /* 0x0000001fff087819 */ /* 0x000fc80000011407 */
[----:B------:R-:W-:-:S04]  /*06d0*/  SHF.R.S32.HI R5, RZ, 0x1f, R2 ;  /* 0x0000001fff057819 */ /* 0x000fc80000011402 */
[----:B------:R-:W-:-:S04]  /*06e0*/  LEA.HI R5, R5, R2, RZ, 0x3 ;  /* 0x0000000205057211 */ /* 0x000fc800078f18ff */
[--C-:B------:R-:W-:Y:S02]  /*06f0*/  SHF.R.S32.HI R4, RZ, 0x3, R5.reuse ;  /* 0x00000003ff047819 */ /* 0x100fe40000011405 */
[----:B------:R-:W-:Y:S02]  /*0700*/  SHF.R.S32.HI R5, RZ, 0x1f, R5 ;  /* 0x0000001fff057819 */ /* 0x000fe40000011405 */
[----:B-----5:R-:W-:Y:S02]  /*0710*/  ISETP.NE.AND P0, PT, R6, RZ, PT ;  /* 0x000000ff0600720c */ /* 0x020fe40003f05270 */
[----:B------:R-:W-:Y:S02]  /*0720*/  LEA.HI R5, R5, R4, RZ, 0x2 ;  /* 0x0000000405057211 */ /* 0x000fe400078f10ff */
[----:B------:R-:W-:Y:S02]  /*0730*/  SHF.R.S32.HI R6, RZ, 0x1f, R3 ;  /* 0x0000001fff067819 */ /* 0x000fe40000011403 */
[----:B------:R-:W-:-:S02]  /*0740*/  LOP3.LUT R5, R5, 0xfffffffc, RZ, 0xc0, !PT ;  /* 0xfffffffc05057812 */ /* 0x000fc400078ec0ff */
[----:B------:R-:W-:-:S05]  /*0750*/  LEA.HI R6, R6, R3, RZ, 0x2 ;  /* 0x0000000306067211 */ /* 0x000fca00078f10ff */
[----:B------:R-:W-:Y:S05]  /*0760*/  @P0 BRA `(.L_x_121) ;  /* 0x0000000000480947 */ /* 0x000fea0003800000 */
[----:B-1----:R-:W1:Y:S01]  /*0770*/  S2UR UR5, SR_CgaCtaId ;  /* 0x00000000000579c3 */ /* 0x002e620000008800 */
        /* <DEDUP_REMOVED lines=12> */
[----:B-1----:R1:W1:Y:S08]  /*0840*/  SYNCS.EXCH.64 URZ, [UR8+0x38870], UR4 ;  /* 0x03887004083f75b2 */ /* 0x0022700008000100 */
[----:B------:R1:W1:Y:S01]  /*0850*/  SYNCS.EXCH.64 URZ, [UR8+0x38880], UR6 ;  /* 0x03888006083f75b2 */ /* 0x0002620008000100 */
[----:B------:R1:W1:Y:S01]  /*0860*/  SYNCS.EXCH.64 URZ, [UR8+0x38878], UR4 ;  /* 0x03887804083f75b2 */ /* 0x0002620008000100 */
[----:B------:R1:W1:Y:S01]  /*0870*/  SYNCS.EXCH.64 URZ, [UR8+0x38888], UR6 ;  /* 0x03888806083f75b2 */ /* 0x0002620008000100 */
[----:B------:R-:W-:Y:S01]  /*0880*/  NOP ;  /* 0x0000000000007918 */ /* 0x000fe20000000000 */
.L_x_121:
[----:B------:R-:W5:Y:S01]  /*0890*/  SHFL.IDX PT, R12, R0, RZ, 0x1f ;  /* 0x00001fff000c7589 */ /* 0x000f6200000e0000 */
[----:B-1----:R-:W1:Y:S01]  /*08a0*/  S2UR UR4, SR_CTAID.X ;  /* 0x00000000000479c3 */ /* 0x002e620000002500 */
[----:B------:R-:W-:Y:S01]  /*08b0*/  LOP3.LUT R6, R6, 0x3ffffffc, RZ, 0xc0, !PT ;  /* 0x3ffffffc06067812 */ /* 0x000fe200078ec0ff */
[----:B------:R-:W-:Y:S01]  /*08c0*/  NOP ;  /* 0x0000000000007918 */ /* 0x000fe20000000000 */
[----:B------:R-:W-:Y:S02]  /*08d0*/  IADD3 R5, R4, -R5, RZ ;  /* 0x8000000504057210 */ /* 0x000fe40007ffe0ff */
[----:B------:R-:W-:Y:S01]  /*08e0*/  LEA.HI R8, R8, R7, RZ, 0x2 ;  /* 0x0000000708087211 */ /* 0x000fe200078f10ff */
[----:B------:R-:W-:Y:S01]  /*08f0*/  IMAD.IADD R6, R3, 0x1, -R6 ;  /* 0x0000000103067824 */ /* 0x000fe200078e0a06 */
[----:B------:R-:W-:Y:S02]  /*0900*/  IADD3 R9, -R9, RZ, RZ ;  /* 0x000000ff09097210 */ /* 0x000fe40007ffe1ff */
[----:B------:R-:W-:Y:S01]  /*0910*/  LOP3.LUT R8, R8, 0x3ffffffc, RZ, 0xc0, !PT ;  /* 0x3ffffffc08087812 */ /* 0x000fe200078ec0ff */
[----:B------:R-:W-:-:S04]  /*0920*/  IMAD R6, R6, 0x4, R5 ;  /* 0x0000000406067824 */ /* 0x000fc800078e0205 */
[----:B------:R-:W-:Y:S01]  /*0930*/  IMAD.IADD R8, R7, 0x1, -R8 ;  /* 0x0000000107087824 */ /* 0x000fe200078e0a08 */
[----:B------:R-:W-:Y:S01]  /*0940*/  LEA.HI R3, R6, R6, RZ, 0x1 ;  /* 0x0000000606037211 */ /* 0x000fe200078f08ff */
[----:B------:R-:W2:Y:S02]  /*0950*/  LDC R7, c[0x0][0x140] ;  /* 0x00005000ff077b82 */ /* 0x000ea40000000800 */
[----:B------:R-:W-:Y:S01]  /*0960*/  IMAD R8, R8, 0x4, R5 ;  /* 0x0000000408087824 */ /* 0x000fe200078e0205 */
[----:B------:R-:W-:Y:S02]  /*0970*/  LOP3.LUT R3, R3, 0xfffffffe, RZ, 0xc0, !PT ;  /* 0xfffffffe03037812 */ /* 0x000fe400078ec0ff */
[----:B-----5:R-:W-:Y:S01]  /*0980*/  ISETP.NE.AND P0, PT, R12, RZ, PT ;  /* 0x000000ff0c00720c */ /* 0x020fe20003f05270 */
[----:B-1----:R-:W-:Y:S01]  /*0990*/  IMAD R10, R10, R9, UR4 ;  /* 0x000000040a0a7e24 */ /* 0x002fe2000f8e0209 */
[----:B------:R-:W-:Y:S01]  /*09a0*/  LEA.HI R4, R8, R8, RZ, 0x1 ;  /* 0x0000000808047211 */ /* 0x000fe200078f08ff */
[----:B------:R-:W-:-:S05]  /*09b0*/  IMAD.IADD R3, R6, 0x1, -R3 ;  /* 0x0000000106037824 */ /* 0x000fca00078e0a03 */
[----:B------:R-:W-:Y:S02]  /*09c0*/  ISETP.NE.AND P6, PT, R3, R10, PT ;  /* 0x0000000a0300720c */ /* 0x000fe40003fc5270 */
[----:B------:R-:W-:-:S05]  /*09d0*/  LOP3.LUT R3, R4, 0xfffffffe, RZ, 0xc0, !PT ;  /* 0xfffffffe04037812 */ /* 0x000fca00078ec0ff */
[----:B------:R-:W-:Y:S01]  /*09e0*/  IMAD.IADD R3, R8, 0x1, -R3 ;  /* 0x0000000108037824 */ /* 0x000fe200078e0a03 */
        /* <DEDUP_REMOVED lines=19> */
.L_x_122:
[----:B------:R-:W5:Y:S01]  /*0b20*/  SHFL.IDX PT, R9, R0, RZ, 0x1f ;  /* 0x00001fff00097589 */ /* 0x000f6200000e0000 */
[----:B------:R-:W-:Y:S01]  /*0b30*/  ISETP.NE.AND P4, PT, R3, R10, PT ;  /* 0x0000000a0300720c */ /* 0x000fe20003f85270 */
[----:B------:R-:W-:Y:S01]  /*0b40*/  IMAD.SHL.U32 R5, R8, 0x4, RZ ;  /* 0x0000000408057824 */ /* 0x000fe200078e00ff */
[----:B------:R-:W-:Y:S01]  /*0b50*/  SHF.L.U32 R3, R6, 0x2, RZ ;  /* 0x0000000206037819 */ /* 0x000fe200000006ff */
[----:B------:R-:W-:Y:S01]  /*0b60*/  IMAD.MOV.U32 R23, RZ, RZ, 0x1 ;  /* 0x00000001ff177424 */ /* 0x000fe200078e00ff */
[----:B------:R-:W-:Y:S01]  /*0b70*/  LOP3.LUT P0, RZ, R2, 0x7, RZ, 0xc0, !PT ;  /* 0x0000000702ff7812 */ /* 0x000fe2000780c0ff */
[----:B------:R-:W-:Y:S01]  /*0b80*/  IMAD.MOV.U32 R22, RZ, RZ, 0x1 ;  /* 0x00000001ff167424 */ /* 0x000fe200078e00ff */
[----:B------:R-:W-:Y:S01]  /*0b90*/  LOP3.LUT R13, R6, 0xc, R3, 0x78, !PT ;  /* 0x0000000c060d7812 */ /* 0x000fe200078e7803 */
[----:B------:R-:W-:Y:S01]  /*0ba0*/  NOP ;  /* 0x0000000000007918 */ /* 0x000fe20000000000 */
[----:B------:R-:W-:Y:S02]  /*0bb0*/  LOP3.LUT R12, R8, 0xc, R5, 0x78, !PT ;  /* 0x0000000c080c7812 */ /* 0x000fe400078e7805 */
[C---:B------:R-:W-:Y:S01]  /*0bc0*/  ISETP.LT.U32.AND P2, PT, R13.reuse, 0x2, !P0 ;  /* 0x000000020d00780c */ /* 0x040fe20004741070 */
[----:B------:R1:W-:Y:S01]  /*0bd0*/  STL [R1+0x4], R13 ;  /* 0x0000040d01007387 */ /* 0x0003e20000100800 */
[----:B------:R-:W-:-:S02]  /*0be0*/  @P6 LEA.HI R3, R13, R13, RZ, 0x1 ;  /* 0x0000000d0d036211 */ /* 0x000fc400078f08ff */
[----:B------:R-:W-:Y:S01]  /*0bf0*/  SEL R2, RZ, 0x1, !P2 ;  /* 0x00000001ff027807 */ /* 0x000fe20005000000 */
[----:B------:R1:W-:Y:S01]  /*0c00*/  STL [R1], R12 ;  /* 0x0000000c01007387 */ /* 0x0003e20000100800 */
[----:B------:R-:W-:Y:S02]  /*0c10*/  @P4 LEA.HI R4, R12, R12, RZ, 0x1 ;  /* 0x0000000c0c044211 */ /* 0x000fe400078f08ff */
[----:B------:R-:W-:Y:S02]  /*0c20*/  @P6 SHF.R.S32.HI R3, RZ, 0x1, R3 ;  /* 0x00000001ff036819 */ /* 0x000fe40000011403 */
[----:B------:R-:W-:Y:S02]  /*0c30*/  @P4 SHF.R.S32.HI R4, RZ, 0x1, R4 ;  /* 0x00000001ff044819 */ /* 0x000fe40000011404 */
[----:B------:R-:W-:Y:S02]  /*0c40*/  @P6 ISETP.NE.AND P5, PT, R3, R11, PT ;  /* 0x0000000b0300620c */ /* 0x000fe40003fa5270 */
[----:B-----5:R-:W-:-:S02]  /*0c50*/  ISETP.NE.AND P2, PT, R9, RZ, PT ;  /* 0x000000ff0900720c */ /* 0x020fc40003f45270 */
[----:B------:R-:W-:Y:S02]  /*0c60*/  @P4 ISETP.NE.AND P3, PT, R4, R11, PT ;  /* 0x0000000b0400420c */ /* 0x000fe40003f65270 */
[----:B------:R-:W-:Y:S02]  /*0c70*/  ISETP.LT.U32.AND P0, PT, R12, 0x2, !P0 ;  /* 0x000000020c00780c */ /* 0x000fe40004701070 */
[----:B--2---:R-:W-:Y:S02]  /*0c80*/  ISETP.EQ.U32.AND P1, PT, R7, 0x1, PT ;  /* 0x000000010700780c */ /* 0x004fe40003f22070 */
[----:B------:R-:W-:Y:S02]  /*0c90*/  @P6 SEL R23, RZ, 0x1, P5 ;  /* 0x00000001ff176807 */ /* 0x000fe40002800000 */
[----:B------:R-:W-:Y:S02]  /*0ca0*/  SEL R3, RZ, 0x1, !P0 ;  /* 0x00000001ff037807 */ /* 0x000fe40004000000 */
[----:B------:R-:W-:Y:S01]  /*0cb0*/  @P4 SEL R22, RZ, 0x1, P3 ;  /* 0x00000001ff164807 */ /* 0x000fe20001800000 */
[----:B-1----:R-:W-:Y:S06]  /*0cc0*/  @P2 BRA `(.L_x_123) ;  /* 0x0000000000482947 */ /* 0x002fec0003800000 */
        /* <DEDUP_REMOVED lines=14> */
[----:B------:R1:W1:Y:S01]  /*0db0*/  SYNCS.EXCH.64 URZ, [UR8+0x388c0], UR6 ;  /* 0x0388c006083f75b2 */ /* 0x0002620008000100 */
[----:B------:R1:W1:Y:S01]  /*0dc0*/  SYNCS.EXCH.64 URZ, [UR8+0x388b8], UR4 ;  /* 0x0388b804083f75b2 */ /* 0x0002620008000100 */
[----:B------:R1:W1:Y:S01]  /*0dd0*/  SYNCS.EXCH.64 URZ, [UR8+0x388c8], UR6 ;  /* 0x0388c806083f75b2 */ /* 0x0002620008000100 */
[----:B------:R-:W-:Y:S01]  /*0de0*/  NOP ;  /* 0x0000000000007918 */ /* 0x000fe20000000000 */
.L_x_123:
[----:B------:R-:W-:Y:S01]  /*0df0*/  LOP3.LUT R23, R23, R2, RZ, 0xc0, !PT ;  /* 0x0000000217177212 */ /* 0x000fe200078ec0ff */
[----:B------:R-:W-:Y:S01]  /*0e00*/  NOP ;  /* 0x0000000000007918 */ /* 0x000fe20000000000 */
[----:B------:R-:W-:Y:S01]  /*0e10*/  LOP3.LUT R22, R22, R3, RZ, 0xc0, !PT ;  /* 0x0000000316167212 */ /* 0x000fe200078ec0ff */
[----:B------:R-:W-:Y:S06]  /*0e20*/  @!P1 BRA `(.L_x_124) ;  /* 0x0000000000089947 */ /* 0x000fec0003800000 */
[----:B-1234-:R-:W-:Y:S01]  /*0e30*/  UCGABAR_ARV ;  /* 0x00000000000079c7 */ /* 0x01efe20008000000 */
[----:B------:R-:W-:Y:S05]  /*0e40*/  BRA `(.L_x_125) ;  /* 0x0000000000047947 */ /* 0x000fea0003800000 */
.L_x_124:
[----:B-1234-:R-:W-:Y:S01]  /*0e50*/  NOP ;  /* 0x0000000000007918 */ /* 0x01efe20000000000 */
.L_x_125:
[----:B------:R-:W-:Y:S05]  /*0e60*/  @!P1 BRA `(.L_x_126) ;  /* 0x00000000000c9947 */ /* 0x000fea0003800000 */
[----:B------:R-:W-:Y:S01]  /*0e70*/  UCGABAR_WAIT ;  /* 0x0000000000007dc7 */ /* 0x000fe20008000000 */
[----:B------:R-:W-:Y:S01]  /*0e80*/  CCTL.IVALL ;  /* 0x00000000ff00798f */ /* 0x000fe20002000000 */
[----:B------:R-:W-:Y:S05]  /*0e90*/  BRA `(.L_x_127) ;  /* 0x0000000000047947 */ /* 0x000fea0003800000 */
.L_x_126:
[----:B------:R-:W-:Y:S06]  /*0ea0*/  BAR.SYNC.DEFER_BLOCKING 0x0 ;  /* 0x0000000000007b1d */ /* 0x000fec0000010000 */
.L_x_127:
[----:B------:R-:W-:Y:S01]  /*0eb0*/  UMOV UR4, 0x1 ;  /* 0x0000000100047882 */ /* 0x000fe20000000000 */
[----:B------:R-:W-:Y:S01]  /*0ec0*/  PLOP3.LUT P0, PT, PT, PT, UP0, 0x80, 0x0 ;  /* 0x000000000000781c */ /* 0x000fe20003f0f008 */
[----:B------:R-:W-:-:S06]  /*0ed0*/  USEL UR4, UR4, 0x2, !UP0 ;  /* 0x0000000204047887 */ /* 0x000fcc000c000000 */
[----:B------:R-:W-:-:S05]  /*0ee0*/  MOV R2, UR4 ;  /* 0x0000000400027c02 */ /* 0x000fca0008000f00 */
[----:B------:R1:W-:Y:S01]  /*0ef0*/  STL [R1+0x24], R2 ;  /* 0x0000240201007387 */ /* 0x0003e20000100800 */
[----:B------:R-:W-:Y:S05]  /*0f00*/  @!P0 BRA `(.L_x_128) ;  /* 0x000000a800508947 */ /* 0x000fea0003800000 */
.L_x_129:
[----:B------:R-:W-:-:S08]  /*0f10*/  NOP ;  /* 0x0000000000007918 */ /* 0x000fd00000000000 */
[----:B------:R-:W2:Y:S02]  /*0f20*/  USETMAXREG.TRY_ALLOC.CTAPOOL UP0, 0xf0 ;  /* 0x000000f0000079c8 */ /* 0x000ea40008000600 */
[----:B--2---:R-:W-:-:S13]  /*0f30*/  PLOP3.LUT P0, PT, PT, PT, UP0, 0x80, 0x0 ;  /* 0x000000000000781c */ /* 0x004fda0003f0f008 */
[----:B------:R-:W-:Y:S05]  /*0f40*/  @!P0 BRA `(.L_x_129) ;  /* 0xfffffffc00f08947 */ /* 0x000fea000383ffff */
[----:B------:R-:W2:Y:S08]  /*0f50*/  S2UR UR7, SR_CTAID.X ;  /* 0x00000000000779c3 */ /* 0x000eb00000002500 */
[----:B------:R-:W-:Y:S08]  /*0f60*/  BAR.ARV 0x8, 0x120 ;  /* 0x0204800000007b1d */ /* 0x000ff00000002000 */
[----:B------:R-:W2:Y:S02]  /*0f70*/  LDC R0, c[0x0][0xda4] ;  /* 0x00036900ff007b82 */ /* 0x000ea40000000800 */
[----:B--2---:R-:W-:-:S13]  /*0f80*/  ISETP.LE.AND P0, PT, R0, UR7, PT ;  /* 0x0000000700007c0c */ /* 0x004fda000bf03270 */
[----:B------:R-:W-:Y:S05]  /*0f90*/  @P0 EXIT ;  /* 0x000000000000094d */ /* 0x000fea0003800000 */
[----:B------:R-:W2:Y:S01]  /*0fa0*/  LDL R3, [R1+0x24] ;  /* 0x0000240001037983 */ /* 0x000ea20000100800 */
[----:B------:R-:W3:Y:S01]  /*0fb0*/  S2UR UR5, SR_CgaCtaId ;  /* 0x00000000000579c3 */ /* 0x000ee20000008800 */
[----:B------:R-:W-:Y:S01]  /*0fc0*/  UMOV UR4, 0x400 ;  /* 0x0000040000047882 */ /* 0x000fe20000000000 */
[----:B------:R-:W-:Y:S01]  /*0fd0*/  IMAD.MOV.U32 R220, RZ, RZ, -0x2 ;  /* 0xfffffffeffdc7424 */ /* 0x000fe200078e00ff */
[----:B-1----:R-:W1:Y:S01]  /*0fe0*/  S2R R2, SR_TID.X ;  /* 0x0000000000027919 */ /* 0x002e620000002100 */
[----:B------:R-:W-:Y:S01]  /*0ff0*/  IMAD.U32 R212, RZ, RZ, UR7 ;  /* 0x00000007ffd47e24 */ /* 0x000fe2000f8e00ff */
[----:B------:R-:W-:-:S03]  /*1000*/  UMOV UR38, URZ ;  /* 0x0000003f00267c82 */ /* 0x000fc60008000000 */
[----:B------:R-:W4:Y:S01]  /*1010*/  S2UR UR6, SR_SWINHI ;  /* 0x00000000000679c3 */ /* 0x000f220000002f00 */
[----:B---3--:R-:W-:-:S06]  /*1020*/  ULEA UR9, UR5, UR4, 0x18 ;  /* 0x0000000405097291 */ /* 0x008fcc000f8ec03f */
[----:B------:R-:W-:Y:S01]  /*1030*/  MOV R18, UR9 ;  /* 0x0000000900127c02 */ /* 0x000fe20008000f00 */
[----:B------:R-:W-:Y:S01]  /*1040*/  UMOV UR4, UR9 ;  /* 0x0000000900047c82 */ /* 0x000fe20008000000 */
[----:B----4-:R-:W-:Y:S01]  /*1050*/  UMOV UR5, UR6 ;  /* 0x0000000600057c82 */ /* 0x010fe20008000000 */
[----:B------:R-:W-:Y:S01]  /*1060*/  IMAD.U32 R16, RZ, RZ, UR4 ;  /* 0x00000004ff107e24 */ /* 0x000fe2000f8e00ff */
[----:B------:R-:W-:Y:S01]  /*1070*/  MOV R17, UR5 ;  /* 0x0000000500117c02 */ /* 0x000fe20008000f00 */
[----:B-1----:R-:W-:Y:S01]  /*1080*/  VIADD R0, R2, 0xffffff80 ;  /* 0xffffff8002007836 */ /* 0x002fe20000000000 */
[----:B------:R-:W-:Y:S02]  /*1090*/  UMOV UR5, URZ ;  /* 0x0000003f00057c82 */ /* 0x000fe40008000000 */
[----:B------:R-:W-:Y:S01]  /*10a0*/  IMAD.U32 R213, RZ, RZ, UR5 ;  /* 0x00000005ffd57e24 */ /* 0x000fe2000f8e00ff */
[----:B--2---:R-:W-:Y:S02]  /*10b0*/  R2UR UR8, R3 ;  /* 0x00000000030872ca */ /* 0x004fe400000e0000 */
[----:B------:R-:W-:-:S04]  /*10c0*/  SHF.R.S32.HI R3, RZ, 0x1f, R0 ;  /* 0x0000001fff037819 */ /* 0x000fc80000011400 */
[CC--:B------:R-:W-:Y:S02]  /*10d0*/  LEA.HI R2, R3.reuse, R0.reuse, RZ, 0x7 ;  /* 0x0000000003027211 */ /* 0x0c0fe400078f38ff */
[CC--:B------:R-:W-:Y:S02]  /*10e0*/  LEA.HI R6, R3.reuse, R0.reuse, RZ, 0x4 ;  /* 0x0000000003067211 */ /* 0x0c0fe400078f20ff */
[----:B------:R-:W-:Y:S02]  /*10f0*/  LOP3.LUT R5, R2, 0xffffff80, RZ, 0xc0, !PT ;  /* 0xffffff8002057812 */ /* 0x000fe400078ec0ff */
[----:B------:R-:W-:Y:S01]  /*1100*/  SHF.R.S32.HI R7, RZ, 0x4, R6 ;  /* 0x00000004ff077819 */ /* 0x000fe20000011406 */
[----:B------:R-:W-:Y:S01]  /*1110*/  ULOP3.LUT UR4, UR8, 0x1, URZ, 0xfc, !UPT ;  /* 0x0000000108047892 */ /* 0x000fe2000f8efc3f */
[----:B------:R-:W-:Y:S01]  /*1120*/  LEA.HI R218, R3, R0, RZ, 0x5 ;  /* 0x0000000003da7211 */ /* 0x000fe200078f28ff */
[----:B------:R-:W-:Y:S01]  /*1130*/  IMAD.IADD R214, R0, 0x1, -R5 ;  /* 0x0000000100d67824 */ /* 0x000fe200078e0a05 */
[----:B------:R-:W-:-:S02]  /*1140*/  LEA.HI R8, R6, R7, RZ, 0x1 ;  /* 0x0000000706087211 */ /* 0x000fc400078f08ff */
[----:B------:R-:W-:Y:S01]  /*1150*/  LOP3.LUT R3, R6, 0x3fffff0, RZ, 0xc0, !PT ;  /* 0x03fffff006037812 */ /* 0x000fe200078ec0ff */
[----:B------:R-:W-:Y:S01]  /*1160*/  IMAD.U32 R221, RZ, RZ, UR4 ;  /* 0x00000004ffdd7e24 */ /* 0x000fe2000f8e00ff */
[----:B------:R-:W-:Y:S01]  /*1170*/  SHF.R.S32.HI R5, RZ, 0x1f, R214 ;  /* 0x0000001fff057819 */ /* 0x000fe200000114d6 */
[----:B------:R-:W-:Y:S01]  /*1180*/  UMOV UR4, URZ ;  /* 0x0000003f00047c82 */ /* 0x000fe20008000000 */
[----:B------:R-:W-:Y:S01]  /*1190*/  LOP3.LUT R8, R8, 0x1ffffffe, RZ, 0xc0, !PT ;  /* 0x1ffffffe08087812 */ /* 0x000fe200078ec0ff */
[----:B------:R-:W-:Y:S01]  /*11a0*/  IMAD.IADD R3, R0, 0x1, -R3 ;  /* 0x0000000100037824 */ /* 0x000fe200078e0a03 */
[----:B------:R-:W-:Y:S02]  /*11b0*/  LEA.HI R4, R5, R214, RZ, 0x2 ;  /* 0x000000d605047211 */ /* 0x000fe400078f10ff */
[----:B------:R-:W-:Y:S02]  /*11c0*/  SHF.R.S32.HI R218, RZ, 0x5, R218 ;  /* 0x00000005ffda7819 */ /* 0x000fe400000114da */
[----:B------:R-:W-:-:S02]  /*11d0*/  SHF.R.S32.HI R6, RZ, 0x2, R4 ;  /* 0x00000002ff067819 */ /* 0x000fc40000011404 */
[----:B------:R-:W-:Y:S01]  /*11e0*/  SHF.R.S32.HI R9, RZ, 0x1f, R4 ;  /* 0x0000001fff097819 */ /* 0x000fe20000011404 */
[----:B------:R-:W-:Y:S01]  /*11f0*/  IMAD R3, R218, 0x10, R3 ;  /* 0x00000010da037824 */ /* 0x000fe200078e0203 */
[----:B------:R-:W-:Y:S02]  /*1200*/  SHF.R.S32.HI R217, RZ, 0x7, R2 ;  /* 0x00000007ffd97819 */ /* 0x000fe40000011402 */
[----:B------:R-:W-:Y:S02]  /*1210*/  LEA.HI R9, R9, R6, RZ, 0x3 ;  /* 0x0000000609097211 */ /* 0x000fe400078f18ff */
[----:B------:R-:W-:Y:S02]  /*1220*/  IADD3 R8, R7, -R8, RZ ;  /* 0x8000000807087210 */ /* 0x000fe40007ffe0ff */
[----:B------:R-:W-:Y:S02]  /*1230*/  LOP3.LUT R9, R9, 0xfffffff8, RZ, 0xc0, !PT ;  /* 0xfffffff809097812 */ /* 0x000fe400078ec0ff */
[----:B------:R-:W-:Y:S01]  /*1240*/  LEA.HI R2, R2, R217, RZ, 0x1 ;  /* 0x000000d902027211 */ /* 0x000fe200078f08ff */
[----:B------:R-:W-:Y:S01]  /*1250*/  IMAD R8, R3, 0x8, R8 ;  /* 0x0000000803087824 */ /* 0x000fe200078e0208 */
[----:B------:R-:W-:Y:S01]  /*1260*/  LEA.HI R5, R5, R214, RZ, 0x5 ;  /* 0x000000d605057211 */ /* 0x000fe200078f28ff */
[----:B------:R-:W-:Y:S01]  /*1270*/  IMAD.IADD R9, R6, 0x1, -R9 ;  /* 0x0000000106097824 */ /* 0x000fe200078e0a09 */
[----:B------:R-:W-:-:S02]  /*1280*/  LOP3.LUT R2, R2, 0x3fffffe, RZ, 0xc0, !PT ;  /* 0x03fffffe02027812 */ /* 0x000fc400078ec0ff */
[----:B------:R-:W-:Y:S01]  /*1290*/  SHF.R.S32.HI R0, RZ, 0x5, R5 ;  /* 0x00000005ff007819 */ /* 0x000fe20000011405 */
[----:B------:R-:W-:Y:S01]  /*12a0*/  IMAD.SHL.U32 R5, R8, 0x8, RZ ;  /* 0x0000000808057824 */ /* 0x000fe200078e00ff */
[----:B------:R-:W-:Y:S01]  /*12b0*/  LOP3.LUT R3, R4, 0x7ffffffc, RZ, 0xc0, !PT ;  /* 0x7ffffffc04037812 */ /* 0x000fe200078ec0ff */
[----:B------:R-:W-:Y:S01]  /*12c0*/  IMAD.IADD R2, R217, 0x1, -R2 ;  /* 0x00000001d9027824 */ /* 0x000fe200078e0a02 */
[----:B------:R-:W-:Y:S01]  /*12d0*/  MOV R19, UR4 ;  /* 0x0000000400137c02 */ /* 0x000fe20008000f00 */
[----:B------:R-:W-:Y:S02]  /*12e0*/  IMAD R9, R0, 0x10, R9 ;  /* 0x0000001000097824 */ /* 0x000fe400078e0209 */
[----:B------:R-:W-:Y:S02]  /*12f0*/  IMAD.IADD R3, R214, 0x1, -R3 ;  /* 0x00000001d6037824 */ /* 0x000fe400078e0a03 */
[----:B------:R-:W-:Y:S01]  /*1300*/  IMAD.WIDE R16, R5, 0x2, R16 ;  /* 0x0000000205107825 */ /* 0x000fe200078e0210 */
[----:B------:R-:W-:-:S03]  /*1310*/  LEA R219, R2, R9, 0x6 ;  /* 0x0000000902db7211 */ /* 0x000fc600078e30ff */
[----:B------:R-:W-:-:S07]  /*1320*/  IMAD R220, R3, R220, 0x50 ;  /* 0x0000005003dc7424 */ /* 0x000fce00078e02dc */
.L_x_156:
[----:B------:R-:W1:Y:S01]  /*1330*/  SHFL.IDX PT, R0, R217, RZ, 0x1f ;  /* 0x00001fffd9007589 */ /* 0x000e6200000e0000 */
[----:B------:R-:W-:Y:S01]  /*1340*/  R2UR UR5, R18 ;  /* 0x00000000120572ca */ /* 0x000fe200000e0000 */
[----:B------:R-:W-:Y:S01]  /*1350*/  ULDC.64 UR6, c[0x0][0x3f8] ;  /* 0x0000fe0000067ab9 */ /* 0x000fe20000000a00 */
[----:B------:R-:W-:Y:S01]  /*1360*/  ULDC UR4, c[0x0][0xda8] ;  /* 0x00036a0000047ab9 */ /* 0x000fe20000000800 */
[----:B------:R-:W-:Y:S01]  /*1370*/  UISETP.NE.U32.AND UP0, UPT, UR6, URZ, UPT ;  /* 0x0000003f0600728c */ /* 0x000fe2000bf05070 */
[----:B------:R-:W-:Y:S01]  /*1380*/  R2UR UR13, R212 ;  /* 0x00000000d40d72ca */ /* 0x000fe200000e0000 */
[----:B------:R-:W-:Y:S02]  /*1390*/  UISETP.NE.AND UP1, UPT, UR4, 0x1, UPT ;  /* 0x000000010400788c */ /* 0x000fe4000bf25270 */
[----:B------:R-:W-:Y:S01]  /*13a0*/  UISETP.NE.AND.EX UP0, UPT, UR7, URZ, UPT, UP0 ;  /* 0x0000003f0700728c */ /* 0x000fe2000bf05300 */
[----:B------:R-:W-:Y:S01]  /*13b0*/  ULDC UR4, c[0x0][0xdb4] ;  /* 0x00036d0000047ab9 */ /* 0x000fe20000000800 */
[----:B------:R-:W-:Y:S01]  /*13c0*/  ULDC UR37, c[0x0][0x404] ;  /* 0x0001010000257ab9 */ /* 0x000fe20000000800 */
[----:B------:R-:W-:-:S03]  /*13d0*/  UISETP.NE.AND UP2, UPT, UR4, 0x1, UPT ;  /* 0x000000010400788c */ /* 0x000fc6000bf45270 */
[----:B------:R-:W-:Y:S02]  /*13e0*/  UIADD3 UR11, UR5, 0x14400, URZ ;  /* 0x00014400050b7890 */ /* 0x000fe4000fffe03f */
[----:B------:R-:W-:Y:S01]  /*13f0*/  USEL UR37, UR37, 0x1, UP0 ;  /* 0x0000000125257887 */ /* 0x000fe20008000000 */
[----:B------:R-:W-:Y:S01]  /*1400*/  ULDC UR10, c[0x0][0x2e0] ;  /* 0x0000b800000a7ab9 */ /* 0x000fe20000000800 */
[----:B------:R-:W-:Y:S02]  /*1410*/  ULOP3.LUT UP0, URZ, UR11, 0x9f, URZ, 0xc0, !UPT ;  /* 0x0000009f0b3f7892 */ /* 0x000fe4000f80c03f */
[----:B------:R-:W-:Y:S01]  /*1420*/  UIMAD UR37, UR37, UR10, URZ ;  /* 0x0000000a252572a4 */ /* 0x000fe2000f8e023f */
[----:B------:R-:W-:Y:S01]  /*1430*/  @UP1 ULDC UR6, c[0x0][0xdac] ;  /* 0x00036b0000061ab9 */ /* 0x000fe20000000800 */
[----:B-1----:R-:W-:Y:S01]  /*1440*/  R2UR UR8, R0 ;  /* 0x00000000000872ca */ /* 0x002fe200000e0000 */
[----:B------:R-:W-:Y:S01]  /*1450*/  UIMAD.WIDE.U32 UR6, UR13, UR6, URZ ;  /* 0x000000060d0672a5 */ /* 0x000fe2000f8e003f */
[----:B------:R-:W-:Y:S01]  /*1460*/  PLOP3.LUT P0, PT, PT, PT, UP0, 0x80, 0x0 ;  /* 0x000000000000781c */ /* 0x000fe20003f0f008 */
[----:B------:R-:W-:Y:S01]  /*1470*/  @UP1 ULDC UR12, c[0x0][0xdb0] ;  /* 0x00036c00000c1ab9 */ /* 0x000fe20000000800 */
[----:B------:R-:W-:Y:S01]  /*1480*/  UMOV UR14, UR13 ;  /* 0x0000000d000e7c82 */ /* 0x000fe20008000000 */
[----:B------:R-:W-:-:S06]  /*1490*/  @UP1 USHF.R.U32.HI UR14, URZ, UR12, UR7 ;  /* 0x0000000c3f0e1299 */ /* 0x000fcc0008011607 */
[----:B------:R-:W-:Y:S01]  /*14a0*/  IMAD.U32 R216, RZ, RZ, UR14 ;  /* 0x0000000effd87e24 */ /* 0x000fe2000f8e00ff */
[----:B------:R-:W-:Y:S01]  /*14b0*/  UMOV UR36, UR14 ;  /* 0x0000000e00247c82 */ /* 0x000fe20008000000 */
[----:B------:R-:W-:-:S04]  /*14c0*/  ULEA.HI UR4, UR8, UR8, URZ, 0x1 ;  /* 0x0000000808047291 */ /* 0x000fc8000f8f083f */
[----:B------:R-:W-:-:S03]  /*14d0*/  ULOP3.LUT UR9, UR4, 0x1e, URZ, 0xc0, !UPT ;  /* 0x0000001e04097892 */ /* 0x000fc6000f8ec03f */
[----:B------:R-:W-:Y:S01]  /*14e0*/  @UP2 ULDC.64 UR4, c[0x0][0xdb8] ;  /* 0x00036e0000042ab9 */ /* 0x000fe20000000a00 */
[----:B------:R-:W-:Y:S02]  /*14f0*/  UIADD3 UR9, UR8, -UR9, URZ ;  /* 0x8000000908097290 */ /* 0x000fe4000fffe03f */
[----:B------:R-:W-:Y:S02]  /*1500*/  UIADD3 UR8, UR37, 0x4f, URZ ;  /* 0x0000004f25087890 */ /* 0x000fe4000fffe03f */
[----:B------:R-:W-:Y:S02]  /*1510*/  ULEA UR10, UR9, UR11, 0xd ;  /* 0x0000000b090a7291 */ /* 0x000fe4000f8e683f */
[----:B------:R-:W-:Y:S02]  /*1520*/  UIMAD.WIDE UR8, UR8, 0x66666667, URZ ;  /* 0x66666667080878a5 */ /* 0x000fe4000f8e023f */
[----:B------:R-:W-:Y:S02]  /*1530*/  UIMAD.WIDE.U32 UR6, UR14, UR4, URZ ;  /* 0x000000040e0672a5 */ /* 0x000fe4000f8e003f */
[----:B------:R-:W-:-:S02]  /*1540*/  USHF.R.U32.HI UR10, URZ, 0x4, UR10 ;  /* 0x000000043f0a7899 */ /* 0x000fc4000801160a */
[----:B------:R-:W-:Y:S01]  /*1550*/  USHF.R.U32.HI UR39, URZ, 0x1f, UR9 ;  /* 0x0000001f3f277899 */ /* 0x000fe20008011609 */
[----:B------:R-:W-:Y:S01]  /*1560*/  UMOV UR4, UR13 ;  /* 0x0000000d00047c82 */ /* 0x000fe20008000000 */
[----:B------:R-:W-:Y:S01]  /*1570*/  ULOP3.LUT UR40, UR10, 0x3fff, URZ, 0xc0, !UPT ;  /* 0x00003fff0a287892 */ /* 0x000fe2000f8ec03f */
[----:B------:R-:W-:Y:S01]  /*1580*/  IMAD.U32 R215, RZ, RZ, UR4 ;  /* 0x00000004ffd77e24 */ /* 0x000fe2000f8e00ff */
[----:B------:R-:W-:Y:S02]  /*1590*/  @UP2 USHF.R.U32.HI UR36, URZ, UR5, UR7 ;  /* 0x000000053f242299 */ /* 0x000fe40008011607 */
[----:B------:R-:W-:Y:S01]  /*15a0*/  ULEA.HI.SX32 UR39, UR9, UR39, 0x1b ;  /* 0x0000002709277291 */ /* 0x000fe2000f8fda3f */
[----:B------:R-:W-:Y:S11]  /*15b0*/  @!P0 BRA `(.L_x_130) ;  /* 0x0000000000408947 */ /* 0x000ff60003800000 */
[----:B------:R-:W-:Y:S01]  /*15c0*/  MOV R0, 0x0 ;  /* 0x0000000000007802 */ /* 0x000fe20000000f00 */
[----:B------:R-:W-:Y:S01]  /*15d0*/  ULDC.64 UR4, c[0x4][0xa8] ;  /* 0x01002a0000047ab9 */ /* 0x000fe20000000a00 */
[----:B------:R-:W-:Y:S01]  /*15e0*/  ULDC.64 UR6, c[0x4][0x20] ;  /* 0x0100080000067ab9 */ /* 0x000fe20000000a00 */
[----:B------:R-:W-:Y:S01]  /*15f0*/  IMAD.U32 R4, RZ, RZ, UR4 ;  /* 0x00000004ff047e24 */ /* 0x000fe2000f8e00ff */
[----:B------:R1:W2:Y:S01]  /*1600*/  LDC.64 R2, c[0x4][R0] ;  /* 0x0100000000027b82 */ /* 0x0002a20000000a00 */
[----:B------:R-:W-:Y:S01]  /*1610*/  MOV R5, UR5 ;  /* 0x0000000500057c02 */ /* 0x000fe20008000f00 */
[----:B------:R-:W-:Y:S01]  /*1620*/  ULDC.64 UR4, c[0x4][0xb0] ;  /* 0x01002c0000047ab9 */ /* 0x000fe20000000a00 */
[----:B------:R-:W-:Y:S01]  /*1630*/  IMAD.U32 R10, RZ, RZ, UR6 ;  /* 0x00000006ff0a7e24 */ /* 0x000fe2000f8e00ff */
[----:B------:R-:W-:Y:S01]  /*1640*/  MOV R11, UR7 ;  /* 0x00000007000b7c02 */ /* 0x000fe20008000f00 */
[----:B------:R-:W-:Y:S02]  /*1650*/  IMAD.U32 R6, RZ, RZ, UR4 ;  /* 0x00000004ff067e24 */ /* 0x000fe4000f8e00ff */
[----:B------:R-:W-:-:S02]  /*1660*/  IMAD.U32 R7, RZ, RZ, UR5 ;  /* 0x00000005ff077e24 */ /* 0x000fc4000f8e00ff */
[----:B------:R-:W-:Y:S02]  /*1670*/  IMAD.MOV.U32 R8, RZ, RZ, 0x70 ;  /* 0x00000070ff087424 */ /* 0x000fe400078e00ff */
[----:B------:R-:W-:Y:S02]  /*1680*/  IMAD.MOV.U32 R12, RZ, RZ, 0x1 ;  /* 0x00000001ff0c7424 */ /* 0x000fe400078e00ff */
[----:B-1----:R-:W-:-:S07]  /*1690*/  IMAD.MOV.U32 R13, RZ, RZ, RZ ;  /* 0x000000ffff0d7224 */ /* 0x002fce00078e00ff */
[----:B------:R-:W-:-:S07]  /*16a0*/  LEPC R20, `(.L_x_130) ;  /* 0x000000001014794e */ /* 0x000fce0000000000 */
[----:B--2---:R-:W-:Y:S05]  /*16b0*/  CALL.ABS.NOINC R2 ;  /* 0x0000000002007343 */ /* 0x004fea0003c00000 */
.L_x_130:
[----:B------:R-:W-:Y:S02]  /*16c0*/  R2UR UR4, R213 ;  /* 0x00000000d50472ca */ /* 0x000fe400000e0000 */
[----:B------:R-:W-:Y:S02]  /*16d0*/  R2UR UR6, R18 ;  /* 0x00000000120672ca */ /* 0x000fe400000e0000 */
[----:B------:R-:W-:-:S09]  /*16e0*/  R2UR UR5, R221 ;  /* 0x00000000dd0572ca */ /* 0x000fd200000e0000 */
[----:B------:R-:W-:-:S04]  /*16f0*/  ULOP3.LUT UR4, UR4, 0x1, URZ, 0xc0, !UPT ;  /* 0x0000000104047892 */ /* 0x000fc8000f8ec03f */
[----:B------:R-:W-:Y:S02]  /*1700*/  IMAD.U32 R2, RZ, RZ, UR5 ;  /* 0x00000005ff027e24 */ /* 0x000fe4000f8e00ff */
[----:B------:R-:W-:-:S03]  /*1710*/  MOV R0, UR4 ;  /* 0x0000000400007c02 */ /* 0x000fc60008000f00 */
[----:B------:R-:W-:Y:S02]  /*1720*/  ISETP.NE.AND P0, PT, R2, 0x3, PT ;  /* 0x000000030200780c */ /* 0x000fe40003f05270 */
[----:B------:R-:W-:-:S04]  /*1730*/  SHF.L.U32 R0, R0, 0x1f, RZ ;  /* 0x0000001f00007819 */ /* 0x000fc800000006ff */
[----:B------:R-:W1:Y:S02]  /*1740*/  SYNCS.PHASECHK.TRANS64.TRYWAIT P1, [UR6+0x38800], R0 ;  /* 0x03880000ff0075a7 */ /* 0x000e640008020146 */
[----:B-1----:R-:W-:Y:S05]  /*1750*/  @!P1 BRA `(.L_x_131) ;  /* 0x000000d8009c9947 */ /* 0x002fea0003800000 */
.L_x_223:
[----:B------:R-:W-:Y:S05]  /*1760*/  @!P0 BRA `(.L_x_132) ;  /* 0x0000000000048947 */ /* 0x000fea0003800000 */
[----:B------:R-:W-:Y:S01]  /*1770*/  BPT.TRAP 0x1 ;  /* 0x000000040000795c */ /* 0x000fe20000300000 */
.L_x_132:
        /* <DEDUP_REMOVED lines=9> */
.L_x_133:
[----:B--2---:R-:W-:Y:S05]  /*1810*/  @P1 BRA `(.L_x_134) ;  /* 0x0000000000081947 */ /* 0x004fea0003800000 */
[----:B------:R-:W2:Y:S02]  /*1820*/  SYNCS.PHASECHK.TRANS64.TRYWAIT P1, [R0+URZ+0x38830], R3 ;  /* 0x03883003000075a7 */ /* 0x000ea4000802017f */
[----:B--2---:R-:W-:Y:S05]  /*1830*/  @!P1 BRA `(.L_x_135) ;  /* 0x000000d800809947 */ /* 0x004fea0003800000 */
.L_x_134:
[----:B------:R-:W-:Y:S05]  /*1840*/  WARPSYNC.ALL ;  /* 0x0000000000007948 */ /* 0x000fea0003800000 */
[----:B------:R-:W-:Y:S01]  /*1850*/  R2UR UR4, R18 ;  /* 0x00000000120472ca */ /* 0x000fe200000e0000 */
[----:B------:R-:W-:Y:S01]  /*1860*/  ULOP3.LUT UR5, UR40, 0x10000, URZ, 0xfc, !UPT ;  /* 0x0001000028057892 */ /* 0x000fe2000f8efc3f */
[----:B------:R-:W-:Y:S01]  /*1870*/  WARPGROUP.ARRIVE ;  /* 0x00000000000079c5 */ /* 0x000fe20000000000 */
[----:B------:R-:W-:Y:S01]  /*1880*/  UMOV UR17, 0x40000040 ;  /* 0x4000004000117882 */ /* 0x000fe20000000000 */
[----:B------:R-:W-:Y:S01]  /*1890*/  UMOV UR19, 0x40000040 ;  /* 0x4000004000137882 */ /* 0x000fe20000000000 */
[----:B------:R-:W-:Y:S01]  /*18a0*/  UMOV UR9, UR17 ;  /* 0x0000001100097c82 */ /* 0x000fe20008000000 */
[----:B------:R-:W-:Y:S01]  /*18b0*/  UMOV UR11, 0x40000040 ;  /* 0x40000040000b7882 */ /* 0x000fe20000000000 */
[----:B------:R-:W-:Y:S01]  /*18c0*/  UMOV UR13, UR17 ;  /* 0x00000011000d7c82 */ /* 0x000fe20008000000 */
[----:B------:R-:W-:Y:S01]  /*18d0*/  UMOV UR16, UR5 ;  /* 0x0000000500107c82 */ /* 0x000fe20008000000 */
[----:B------:R-:W-:Y:S01]  /*18e0*/  UMOV UR15, 0x40000040 ;  /* 0x40000040000f7882 */ /* 0x000fe20000000000 */
[----:B------:R-:W-:Y:S01]  /*18f0*/  UMOV UR8, UR16 ;  /* 0x0000001000087c82 */ /* 0x000fe20008000000 */
[----:B------:R-:W-:Y:S01]  /*1900*/  UMOV UR12, UR16 ;  /* 0x00000010000c7c82 */ /* 0x000fe20008000000 */
[----:B------:R-:W-:Y:S01]  /*1910*/  IMAD.U32 R14, RZ, RZ, UR16 ;  /* 0x00000010ff0e7e24 */ /* 0x000fe2000f8e00ff */
[----:B------:R-:W-:Y:S01]  /*1920*/  UIADD3 UR4, UR4, 0x24400, URZ ;  /* 0x0002440004047890 */ /* 0x000fe2000fffe03f */
[----:B------:R-:W-:Y:S01]  /*1930*/  IMAD.U32 R15, RZ, RZ, UR17 ;  /* 0x00000011ff0f7e24 */ /* 0x000fe2000f8e00ff */
[----:B------:R-:W-:Y:S01]  /*1940*/  UMOV UR23, 0x40000040 ;  /* 0x4000004000177882 */ /* 0x000fe20000000000 */
[----:B------:R-:W-:Y:S01]  /*1950*/  UMOV UR27, 0x40000040 ;  /* 0x40000040001b7882 */ /* 0x000fe20000000000 */
[----:B------:R-:W-:Y:S01]  /*1960*/  USHF.R.U32.HI UR4, URZ, 0x4, UR4 ;  /* 0x000000043f047899 */ /* 0x000fe20008011604 */
[----:B------:R-:W-:Y:S01]  /*1970*/  MOV R4, UR39 ;  /* 0x0000002700047c02 */ /* 0x000fe20008000f00 */
[----:B------:R-:W-:Y:S01]  /*1980*/  UMOV UR31, 0x40000040 ;  /* 0x40000040001f7882 */ /* 0x000fe20000000000 */
[----:B------:R-:W-:Y:S01]  /*1990*/  UMOV UR35, 0x40000040 ;  /* 0x4000004000237882 */ /* 0x000fe20000000000 */
[----:B------:R-:W-:Y:S01]  /*19a0*/  ULOP3.LUT UR4, UR4, 0x3fff, URZ, 0xc0, !UPT ;  /* 0x00003fff04047892 */ /* 0x000fe2000f8ec03f */
[----:B------:R-:W-:Y:S01]  /*19b0*/  MOV R5, UR38 ;  /* 0x0000002600057c02 */ /* 0x000fe20008000f00 */
[----:B------:R-:W-:Y:S01]  /*19c0*/  UMOV UR43, 0x40000040 ;  /* 0x40000040002b7882 */ /* 0x000fe20000000000 */
[----:B------:R-:W-:Y:S01]  /*19d0*/  UMOV UR47, 0x40000040 ;  /* 0x40000040002f7882 */ /* 0x000fe20000000000 */
[----:B------:R-:W-:Y:S01]  /*19e0*/  ULOP3.LUT UR6, UR4, 0x10000, URZ, 0xfc, !UPT ;  /* 0x0001000004067892 */ /* 0x000fe2000f8efc3f */
[----:B------:R-:W-:Y:S01]  /*19f0*/  MOV R20, UR37 ;  /* 0x0000002500147c02 */ /* 0x000fe20008000f00 */
[----:B------:R-:W-:Y:S01]  /*1a00*/  UMOV UR51, 0x40000040 ;  /* 0x4000004000337882 */ /* 0x000fe20000000000 */
[----:B------:R-:W-:Y:S01]  /*1a10*/  UMOV UR55, 0x40000040 ;  /* 0x4000004000377882 */ /* 0x000fe20000000000 */
[----:B------:R-:W-:Y:S01]  /*1a20*/  UIMAD UR4, UR38, 0xa00, UR6 ;  /* 0x00000a00260478a4 */ /* 0x000fe2000f8e0206 */
[----:B------:R-:W-:Y:S01]  /*1a30*/  MOV R64, UR36 ;  /* 0x0000002400407c02 */ /* 0x000fe20008000f00 */
[----:B------:R-:W-:Y:S01]  /*1a40*/  UMOV UR59, 0x40000040 ;  /* 0x40000040003b7882 */ /* 0x000fe20000000000 */
[----:B------:R-:W-:Y:S01]  /*1a50*/  MOV R21, UR6 ;  /* 0x0000000600157c02 */ /* 0x000fe20008000f00 */
[----:B------:R-:W-:-:S02]  /*1a60*/  UIADD3 UR10, UR4, 0x80, URZ ;  /* 0x00000080040a7890 */ /* 0x000fc4000fffe03f */
[----:B------:R-:W-:Y:S02]  /*1a70*/  UIADD3 UR14, UR4, 0x100, URZ ;  /* 0x00000100040e7890 */ /* 0x000fe4000fffe03f */
[----:B------:R-:W-:Y:S01]  /*1a80*/  UMOV UR18, UR4 ;  /* 0x0000000400127c82 */ /* 0x000fe20008000000 */
[----:B------:R-:W-:Y:S01]  /*1a90*/  UIADD3 UR6, UR4, 0x200, URZ ;  /* 0x0000020004067890 */ /* 0x000fe2000fffe03f */
[----:B------:R-:W-:Y:S01]  /*1aa0*/  HGMMA.64x16x16.F32 R56, gdesc[UR16], RZ, !UPT, gsb0 ;  /* 0x00200000103879f0 */ /* 0x000fe2000c0008ff */
[----:B------:R-:W-:Y:S01]  /*1ab0*/  UIADD3 UR7, UR4, 0x2, URZ ;  /* 0x0000000204077890 */ /* 0x000fe2000fffe03f */
[----:B------:R-:W-:Y:S01]  /*1ac0*/  UMOV UR19, 0x40000040 ;  /* 0x4000004000137882 */ /* 0x000fe20000000000 */
[----:B------:R-:W-:Y:S02]  /*1ad0*/  UIADD3 UR22, UR4, 0x384, URZ ;  /* 0x0000038404167890 */ /* 0x000fe4000fffe03f */
[----:B------:R-:W-:-:S03]  /*1ae0*/  UIADD3 UR26, UR4, 0x386, URZ ;  /* 0x00000386041a7890 */ /* 0x000fc6000fffe03f */
[----:B------:R-:W-:Y:S01]  /*1af0*/  UMOV UR18, UR7 ;  /* 0x0000000700127c82 */ /* 0x000fe20008000000 */
[----:B------:R-:W-:Y:S02]  /*1b00*/  UIADD3 UR7, UR4, 0x4, URZ ;  /* 0x0000000404077890 */ /* 0x000fe4000fffe03f */
[----:B------:R-:W-:Y:S02]  /*1b10*/  UIADD3 UR30, UR4, 0x600, URZ ;  /* 0x00000600041e7890 */ /* 0x000fe4000fffe03f */
[----:B------:R-:W-:Y:S02]  /*1b20*/  UIADD3 UR34, UR4, 0x602, URZ ;  /* 0x0000060204227890 */ /* 0x000fe4000fffe03f */
[----:B------:R-:W-:Y:S02]  /*1b30*/  UIADD3 UR42, UR4, 0x584, URZ ;  /* 0x00000584042a7890 */ /* 0x000fe4000fffe03f */
[----:B------:R-:W-:Y:S02]  /*1b40*/  UIADD3 UR46, UR4, 0x586, URZ ;  /* 0x00000586042e7890 */ /* 0x000fe4000fffe03f */
[----:B------:R-:W-:-:S02]  /*1b50*/  UIADD3 UR50, UR4, 0x800, URZ ;  /* 0x0000080004327890 */ /* 0x000fc4000fffe03f */
[----:B------:R-:W-:Y:S02]  /*1b60*/  UIADD3 UR54, UR4, 0x802, URZ ;  /* 0x0000080204367890 */ /* 0x000fe4000fffe03f */
[----:B------:R-:W-:Y:S01]  /*1b70*/  UIADD3 UR58, UR4, 0x804, URZ ;  /* 0x00000804043a7890 */ /* 0x000fe2000fffe03f */
        /* <DEDUP_REMOVED lines=12> */
[----:B------:R-:W-:Y:S01]  /*1c40*/  UMOV UR15, 0x40000040 ;  /* 0x40000040000f7882 */ /* 0x000fe20000000000 */
[----:B------:R-:W-:Y:S02]  /*1c50*/  WARPGROUP.DEPBAR.LE gsb0, 0x0 ;  /* 0x00008000000079c5 */ /* 0x000fe40000010000 */
[----:B------:R-:W-:-:S06]  /*1c60*/  WARPGROUP.ARRIVE ;  /* 0x00000000000079c5 */ /* 0x000fcc0000000000 */
[----:B------:R-:W-:Y:S01]  /*1c70*/  HGMMA.64x16x16.F32 R32, gdesc[UR8], RZ, !UPT, gsb0 ;  /* 0x00200000082079f0 */ /* 0x000fe2000c0008ff */
[----:B------:R-:W-:Y:S01]  /*1c80*/  UMOV UR8, UR16 ;  /* 0x0000001000087c82 */ /* 0x000fe20008000000 */
[----:B------:R-:W-:Y:S01]  /*1c90*/  UMOV UR9, UR17 ;  /* 0x0000001100097c82 */ /* 0x000fe20008000000 */
[----:B------:R-:W-:Y:S01]  /*1ca0*/  UMOV UR10, UR6 ;  /* 0x00000006000a7c82 */ /* 0x000fe20008000000 */
[----:B------:R-:W-:Y:S01]  /*1cb0*/  UMOV UR11, 0x40000040 ;  /* 0x40000040000b7882 */ /* 0x000fe20000000000 */
[----:B------:R-:W-:Y:S01]  /*1cc0*/  UIADD3 UR6, UR5, 0x2, URZ ;  /* 0x0000000205067890 */ /* 0x000fe2000fffe03f */
[----:B------:R-:W-:Y:S02]  /*1cd0*/  UMOV UR17, 0x40000040 ;  /* 0x4000004000117882 */ /* 0x000fe40000000000 */
[----:B------:R-:W-:Y:S01]  /*1ce0*/  UMOV UR13, UR17 ;  /* 0x00000011000d7c82 */ /* 0x000fe20008000000 */
[----:B------:R-:W-:-:S03]  /*1cf0*/  MOV R13, UR17 ;  /* 0x00000011000d7c02 */ /* 0x000fc60008000f00 */
[----:B------:R-:W-:Y:S01]  /*1d00*/  UMOV UR16, UR6 ;  /* 0x0000000600107c82 */ /* 0x000fe20008000000 */
[----:B------:R-:W-:Y:S01]  /*1d10*/  UIADD3 UR6, UR4, 0x202, URZ ;  /* 0x0000020204067890 */ /* 0x000fe2000fffe03f */
[----:B------:R-:W-:Y:S01]  /*1d20*/  IMAD.U32 R12, RZ, RZ, UR16 ;  /* 0x00000010ff0c7e24 */ /* 0x000fe2000f8e00ff */
[----:B------:R-:W-:Y:S01]  /*1d30*/  UMOV UR12, UR16 ;  /* 0x00000010000c7c82 */ /* 0x000fe20008000000 */
        /* <DEDUP_REMOVED lines=33> */
[----:B------:R-:W-:Y:S02]  /*1f50*/  UMOV UR17, 0x40000040 ;  /* 0x4000004000117882 */ /* 0x000fe40000000000 */
[----:B------:R-:W-:Y:S01]  /*1f60*/  UMOV UR13, UR17 ;  /* 0x00000011000d7c82 */ /* 0x000fe20008000000 */
[----:B------:R-:W-:-:S03]  /*1f70*/  IMAD.U32 R11, RZ, RZ, UR17 ;  /* 0x00000011ff0b7e24 */ /* 0x000fc6000f8e00ff */
[----:B------:R-:W-:Y:S01]  /*1f80*/  UMOV UR16, UR6 ;  /* 0x0000000600107c82 */ /* 0x000fe20008000000 */
[----:B------:R-:W-:Y:S01]  /*1f90*/  UIADD3 UR6, UR4, 0x204, URZ ;  /* 0x0000020404067890 */ /* 0x000fe2000fffe03f */
[----:B------:R-:W-:Y:S01]  /*1fa0*/  IMAD.U32 R10, RZ, RZ, UR16 ;  /* 0x00000010ff0a7e24 */ /* 0x000fe2000f8e00ff */
[----:B------:R-:W-:Y:S01]  /*1fb0*/  UMOV UR12, UR16 ;  /* 0x00000010000c7c82 */ /* 0x000fe20008000000 */
        /* <DEDUP_REMOVED lines=77> */
[----:B------:R-:W-:Y:S01]  /*2490*/  UMOV UR9, 0x40000040 ;  /* 0x4000004000097882 */ /* 0x000fe20000000000 */
[----:B------:R-:W-:Y:S01]  /*24a0*/  UMOV UR11, 0x40000040 ;  /* 0x40000040000b7882 */ /* 0x000fe20000000000 */
[----:B------:R-:W-:Y:S02]  /*24b0*/  UMOV UR13, UR9 ;  /* 0x00000009000d7c82 */ /* 0x000fe40008000000 */
[----:B------:R-:W-:Y:S01]  /*24c0*/  UMOV UR12, UR8 ;  /* 0x00000008000c7c82 */ /* 0x000fe20008000000 */
[----:B------:R-:W-:Y:S02]  /*24d0*/  MOV R2, UR9 ;  /* 0x0000000900027c02 */ /* 0x000fe40008000f00 */
[----:B-12---:R-:W-:Y:S01]  /*24e0*/  MOV R3, UR8 ;  /* 0x0000000800037c02 */ /* 0x006fe20008000f00 */
        /* <DEDUP_REMOVED lines=29> */
[----:B------:R-:W-:Y:S01]  /*26c0*/  UMOV UR9, 0x40000040 ;  /* 0x4000004000097882 */ /* 0x000fe20000000000 */
[----:B------:R-:W-:Y:S01]  /*26d0*/  UMOV UR11, 0x40000040 ;  /* 0x40000040000b7882 */ /* 0x000fe20000000000 */
[----:B------:R-:W-:Y:S01]  /*26e0*/  UMOV UR37, UR9 ;  /* 0x0000000900257c82 */ /* 0x000fe20008000000 */
[----:B------:R-:W-:Y:S01]  /*26f0*/  IMAD.U32 R7, RZ, RZ, UR9 ;  /* 0x00000009ff077e24 */ /* 0x000fe2000f8e00ff */
        /* <DEDUP_REMOVED lines=29> */
[----:B------:R-:W-:Y:S02]  /*28d0*/  UMOV UR15, UR9 ;  /* 0x00000009000f7c82 */ /* 0x000fe40008000000 */
        /* <DEDUP_REMOVED lines=217> */
[----:B------:R-:W-:-:S07]  /*3670*/  UIADD3 UR5, UR5, 0xc06, URZ ;  /* 0x00000c0605057890 */ /* 0x000fce000fffe03f */
[----:B------:R-:W-:Y:S01]  /*3680*/  UMOV UR8, UR5 ;  /* 0x0000000500087c82 */ /* 0x000fe20008000000 */
[----:B------:R-:W-:Y:S01]  /*3690*/  UIADD3 UR5, UR4, 0x806, URZ ;  /* 0x0000080604057890 */ /* 0x000fe2000fffe03f */
[----:B------:R-:W-:Y:S01]  /*36a0*/  IMAD.U32 R6, RZ, RZ, UR8 ;  /* 0x00000008ff067e24 */ /* 0x000fe2000f8e00ff */
[----:B------:R-:W-:Y:S01]  /*36b0*/  UMOV UR36, UR8 ;  /* 0x0000000800247c82 */ /* 0x000fe20008000000 */
[----:B------:R-:W-:-:S04]  /*36c0*/  UMOV UR14, UR8 ;  /* 0x00000008000e7c82 */ /* 0x000fc80008000000 */
[----:B------:R-:W-:Y:S01]  /*36d0*/  UMOV UR38, UR5 ;  /* 0x0000000500267c82 */ /* 0x000fe20008000000 */
        /* <DEDUP_REMOVED lines=33> */
[----:B------:R-:W-:Y:S01]  /*38f0*/  UMOV UR7, 0x40000040 ;  /* 0x4000004000077882 */ /* 0x000fe20000000000 */
[----:B------:R-:W-:Y:S02]  /*3900*/  WARPGROUP.DEPBAR.LE gsb0, 0x0 ;  /* 0x00008000000079c5 */ /* 0x000fe40000010000 */
[----:B------:R-:W-:-:S06]  /*3910*/  WARPGROUP.ARRIVE ;  /* 0x00000000000079c5 */ /* 0x000fcc0000000000 */
[----:B------:R-:W-:Y:S01]  /*3920*/  HGMMA.64x16x16.F32 R32, gdesc[UR52], R32, gsb0 ;  /* 0x00200000342079f0 */ /* 0x000fe20008000820 */
[----:B------:R-:W-:Y:S01]  /*3930*/  UMOV UR54, UR6 ;  /* 0x0000000600367c82 */ /* 0x000fe20008000000 */
[----:B------:R-:W-:Y:S01]  /*3940*/  UMOV UR55, 0x40000040 ;  /* 0x4000004000377882 */ /* 0x000fe20000000000 */
[----:B------:R-:W-:-:S07]  /*3950*/  UIADD3 UR6, UR4, 0x786, URZ ;  /* 0x0000078604067890 */ /* 0x000fce000fffe03f */
[----:B------:R-:W-:Y:S01]  /*3960*/  UMOV UR10, UR6 ;  /* 0x00000006000a7c82 */ /* 0x000fe20008000000 */
        /* <DEDUP_REMOVED lines=8> */
[----:B------:R-:W-:Y:S02]  /*39f0*/  R2UR UR9, R2 ;  /* 0x00000000020972ca */ /* 0x000fe400000e0000 */
[----:B------:R-:W-:Y:S01]  /*3a00*/  UMOV UR4, UR14 ;  /* 0x0000000e00047c82 */ /* 0x000fe20008000000 */
[----:B------:R-:W-:Y:S01]  /*3a10*/  R2UR UR8, R3 ;  /* 0x00000000030872ca */ /* 0x000fe200000e0000 */
[----:B------:R-:W-:Y:S02]  /*3a20*/  WARPGROUP.DEPBAR.LE gsb0, 0x0 ;  /* 0x00008000000079c5 */ /* 0x000fe40000010000 */
[----:B------:R-:W-:-:S06]  /*3a30*/  WARPGROUP.ARRIVE ;  /* 0x00000000000079c5 */ /* 0x000fcc0000000000 */
[----:B------:R-:W-:Y:S01]  /*3a40*/  HGMMA.64x16x16.F32 R48, gdesc[UR36], R48, gsb0 ;  /* 0x00200000243079f0 */ /* 0x000fe20008000830 */
[----:B------:R-:W-:Y:S02]  /*3a50*/  R2UR UR39, R4 ;  /* 0x00000000042772ca */ /* 0x000fe400000e0000 */
[----:B------:R-:W-:Y:S02]  /*3a60*/  R2UR UR38, R5 ;  /* 0x00000000052672ca */ /* 0x000fe400000e0000 */
[----:B------:R-:W-:Y:S02]  /*3a70*/  R2UR UR37, R20 ;  /* 0x00000000142572ca */ /* 0x000fe400000e0000 */
[----:B------:R-:W-:Y:S01]  /*3a80*/  R2UR UR36, R64 ;  /* 0x00000000402472ca */ /* 0x000fe200000e0000 */
        /* <DEDUP_REMOVED lines=16> */
.L_x_136:
[----:B------:R-:W-:Y:S01]  /*3b90*/  ULDC UR4, c[0x0][0x9d8] ;  /* 0x0002760000047ab9 */ /* 0x000fe20000000800 */
[----:B------:R-:W-:Y:S01]  /*3ba0*/  MOV R3, UR39 ;  /* 0x0000002700037c02 */ /* 0x000fe20008000f00 */
[----:B------:R-:W-:Y:S01]  /*3bb0*/  FMUL.FTZ R56, R56, UR4 ;  /* 0x0000000438387c20 */ /* 0x000fe20008410000 */
[----:B------:R-:W-:Y:S01]  /*3bc0*/  FMUL.FTZ R57, R57, UR4 ;  /* 0x0000000439397c20 */ /* 0x000fe20008410000 */
[----:B------:R-:W-:Y:S01]  /*3bd0*/  FMUL.FTZ R60, R60, UR4 ;  /* 0x000000043c3c7c20 */ /* 0x000fe20008410000 */
[----:B------:R-:W-:Y:S01]  /*3be0*/  FMUL.FTZ R61, R61, UR4 ;  /* 0x000000043d3d7c20 */ /* 0x000fe20008410000 */
[----:B------:R-:W-:Y:S01]  /*3bf0*/  VIADD R2, R220, UR37 ;  /* 0x00000025dc027c36 */ /* 0x000fe20008000000 */
[----:B------:R-:W2:Y:S01]  /*3c00*/  LDL R66, [R1+0x4] ;  /* 0x0000040001427983 */ /* 0x000ea20000100800 */
[----:B------:R-:W1:Y:S01]  /*3c10*/  MUFU.TANH R56, R56 ;  /* 0x0000003800387308 */ /* 0x000e620000002400 */
[----:B------:R-:W-:Y:S01]  /*3c20*/  FMUL.FTZ R48, R48, UR4 ;  /* 0x0000000430307c20 */ /* 0x000fe20008410000 */
[----:B------:R-:W-:-:S02]  /*3c30*/  IMAD R2, R3, -0x50, R2 ;  /* 0xffffffb003027824 */ /* 0x000fc400078e0202 */
[----:B------:R-:W-:Y:S01]  /*3c40*/  FMUL.FTZ R58, R58, UR4 ;  /* 0x000000043a3a7c20 */ /* 0x000fe20008410000 */
[----:B------:R-:W-:Y:S01]  /*3c50*/  FMUL.FTZ R49, R49, UR4 ;  /* 0x0000000431317c20 */ /* 0x000fe20008410000 */
[----:B------:R-:W-:Y:S01]  /*3c60*/  FMUL.FTZ R59, R59, UR4 ;  /* 0x000000043b3b7c20 */ /* 0x000fe20008410000 */
[----:B------:R-:W-:Y:S01]  /*3c70*/  FMUL.FTZ R52, R52, UR4 ;  /* 0x0000000434347c20 */ /* 0x000fe20008410000 */
[C---:B------:R-:W-:Y:S01]  /*3c80*/  ISETP.GT.AND P2, PT, R2.reuse, RZ, PT ;  /* 0x000000ff0200720c */ /* 0x040fe20003f44270 */
[----:B------:R-:W3:Y:S01]  /*3c90*/  MUFU.TANH R57, R57 ;  /* 0x0000003900397308 */ /* 0x000ee20000002400 */
[----:B------:R-:W-:Y:S01]  /*3ca0*/  ISETP.GT.AND P1, PT, R2, 0x1, PT ;  /* 0x000000010200780c */ /* 0x000fe20003f24270 */
[----:B------:R-:W-:Y:S01]  /*3cb0*/  FMUL.FTZ R62, R62, UR4 ;  /* 0x000000043e3e7c20 */ /* 0x000fe20008410000 */
[C---:B------:R-:W-:Y:S01]  /*3cc0*/  ISETP.GT.AND P6, PT, R2.reuse, 0x8, PT ;  /* 0x000000080200780c */ /* 0x040fe20003fc4270 */
[----:B------:R-:W-:Y:S01]  /*3cd0*/  FMUL.FTZ R53, R53, UR4 ;  /* 0x0000000435357c20 */ /* 0x000fe20008410000 */
[----:B------:R-:W-:Y:S01]  /*3ce0*/  FMUL.FTZ R63, R63, UR4 ;  /* 0x000000043f3f7c20 */ /* 0x000fe20008410000 */
[----:B------:R-:W-:Y:S01]  /*3cf0*/  ISETP.GT.AND P5, PT, R2, 0x9, PT ;  /* 0x000000090200780c */ /* 0x000fe20003fa4270 */
[----:B------:R-:W-:Y:S01]  /*3d00*/  FMUL.FTZ R40, R40, UR4 ;  /* 0x0000000428287c20 */ /* 0x000fe20008410000 */
[----:B------:R-:W4:Y:S01]  /*3d10*/  MUFU.TANH R60, R60 ;  /* 0x0000003c003c7308 */ /* 0x000f220000002400 */
[----:B-1----:R-:W-:Y:S01]  /*3d20*/  FSEL R56, R56, -INF , P2 ;  /* 0xff80000038387808 */ /* 0x002fe20001000000 */
[----:B------:R-:W-:Y:S01]  /*3d30*/  FMUL.FTZ R50, R50, UR4 ;  /* 0x0000000432327c20 */ /* 0x000fe20008410000 */
[C---:B------:R-:W-:Y:S01]  /*3d40*/  ISETP.GT.AND P4, PT, R2.reuse, 0x10, PT ;  /* 0x000000100200780c */ /* 0x040fe20003f84270 */
[----:B------:R-:W-:Y:S01]  /*3d50*/  FMUL.FTZ R41, R41, UR4 ;  /* 0x0000000429297c20 */ /* 0x000fe20008410000 */
[----:B------:R-:W-:Y:S01]  /*3d60*/  FMUL.FTZ R51, R51, UR4 ;  /* 0x0000000433337c20 */ /* 0x000fe20008410000 */
[----:B------:R-:W-:Y:S01]  /*3d70*/  ISETP.GT.AND P3, PT, R2, 0x11, PT ;  /* 0x000000110200780c */ /* 0x000fe20003f64270 */
[----:B------:R-:W-:Y:S01]  /*3d80*/  FMUL.FTZ R44, R44, UR4 ;  /* 0x000000042c2c7c20 */ /* 0x000fe20008410000 */
[----:B------:R-:W1:Y:S01]  /*3d90*/  MUFU.TANH R61, R61 ;  /* 0x0000003d003d7308 */ /* 0x000e620000002400 */
[----:B---3--:R-:W-:Y:S01]  /*3da0*/  FSEL R57, R57, -INF , P1 ;  /* 0xff80000039397808 */ /* 0x008fe20000800000 */
[----:B------:R-:W-:Y:S01]  /*3db0*/  FMUL.FTZ R54, R54, UR4 ;  /* 0x0000000436367c20 */ /* 0x000fe20008410000 */
[----:B------:R-:W-:Y:S01]  /*3dc0*/  FMUL.FTZ R45, R45, UR4 ;  /* 0x000000042d2d7c20 */ /* 0x000fe20008410000 */
[----:B------:R-:W-:Y:S01]  /*3dd0*/  FMUL.FTZ R55, R55, UR4 ;  /* 0x0000000437377c20 */ /* 0x000fe20008410000 */
[----:B------:R-:W-:Y:S01]  /*3de0*/  FMNMX.FTZ R3, R56, R57, !PT ;  /* 0x0000003938037209 */ /* 0x000fe20007810000 */
[----:B------:R-:W-:Y:S01]  /*3df0*/  FMUL.FTZ R32, R32, UR4 ;  /* 0x0000000420207c20 */ /* 0x000fe20008410000 */
[----:B------:R-:W-:Y:S01]  /*3e00*/  FMUL.FTZ R42, R42, UR4 ;  /* 0x000000042a2a7c20 */ /* 0x000fe20008410000 */
[----:B------:R-:W3:Y:S01]  /*3e10*/  MUFU.TANH R48, R48 ;  /* 0x0000003000307308 */ /* 0x000ee20000002400 */
[----:B----4-:R-:W-:Y:S01]  /*3e20*/  FSEL R60, R60, -INF , P6 ;  /* 0xff8000003c3c7808 */ /* 0x010fe20003000000 */
[----:B------:R-:W-:Y:S01]  /*3e30*/  FMUL.FTZ R33, R33, UR4 ;  /* 0x0000000421217c20 */ /* 0x000fe20008410000 */
[----:B------:R-:W-:Y:S01]  /*3e40*/  FMUL.FTZ R43, R43, UR4 ;  /* 0x000000042b2b7c20 */ /* 0x000fe20008410000 */
[----:B------:R-:W-:Y:S01]  /*3e50*/  FMUL.FTZ R36, R36, UR4 ;  /* 0x0000000424247c20 */ /* 0x000fe20008410000 */
[----:B------:R-:W-:Y:S01]  /*3e60*/  FMNMX.FTZ R4, R60, R3, !PT ;  /* 0x000000033c047209 */ /* 0x000fe20007810000 */
[----:B------:R-:W-:Y:S01]  /*3e70*/  FMUL.FTZ R46, R46, UR4 ;  /* 0x000000042e2e7c20 */ /* 0x000fe20008410000 */
[----:B------:R-:W-:Y:S01]  /*3e80*/  FMUL.FTZ R37, R37, UR4 ;  /* 0x0000000425257c20 */ /* 0x000fe20008410000 */
[----:B------:R-:W4:Y:S01]  /*3e90*/  MUFU.TANH R58, R58 ;  /* 0x0000003a003a7308 */ /* 0x000f220000002400 */
[----:B-1----:R-:W-:Y:S01]  /*3ea0*/  FSEL R61, R61, -INF , P5 ;  /* 0xff8000003d3d7808 */ /* 0x002fe20002800000 */
[----:B------:R-:W-:Y:S01]  /*3eb0*/  FMUL.FTZ R47, R47, UR4 ;  /* 0x000000042f2f7c20 */ /* 0x000fe20008410000 */
[----:B------:R-:W-:Y:S01]  /*3ec0*/  FMUL.FTZ R24, R24, UR4 ;  /* 0x0000000418187c20 */ /* 0x000fe20008410000 */
[----:B------:R-:W-:Y:S01]  /*3ed0*/  FMUL.FTZ R34, R34, UR4 ;  /* 0x0000000422227c20 */ /* 0x000fe20008410000 */
[----:B------:R-:W-:Y:S01]  /*3ee0*/  FMNMX.FTZ R3, R61, R4, !PT ;  /* 0x000000043d037209 */ /* 0x000fe20007810000 */
[----:B------:R-:W-:Y:S01]  /*3ef0*/  FMUL.FTZ R25, R25, UR4 ;  /* 0x0000000419197c20 */ /* 0x000fe20008410000 */
        /* <DEDUP_REMOVED lines=12> */
[----:B------:R-:W-:Y:S01]  /*3fc0*/  ISETP.GT.AND P2, PT, R2, 0x18, PT ;  /* 0x000000180200780c */ /* 0x000fe20003f44270 */
[----:B------:R-:W-:Y:S01]  /*3fd0*/  FMUL.FTZ R30, R30, UR4 ;  /* 0x000000041e1e7c20 */ /* 0x000fe20008410000 */
[----:B------:R-:W-:Y:S01]  /*3fe0*/  FMUL.FTZ R31, R31, UR4 ;  /* 0x000000041f1f7c20 */ /* 0x000fe20008410000 */
[----:B------:R-:W-:Y:S01]  /*3ff0*/  ULDC UR5, c[0x0][0x988] ;  /* 0x0002620000057ab9 */ /* 0x000fe20000000800 */
[----:B------:R-:W-:Y:S01]  /*4000*/  P2R R64, PR, RZ, 0x1 ;  /* 0x00000001ff407803 */ /* 0x000fe20000000000 */
[----:B------:R-:W4:Y:S01]  /*4010*/  MUFU.TANH R52, R52 ;  /* 0x0000003400347308 */ /* 0x000f220000002400 */
[----:B-1----:R-:W-:Y:S01]  /*4020*/  FSEL R49, R49, -INF , P3 ;  /* 0xff80000031317808 */ /* 0x002fe20001800000 */
[----:B------:R-:W-:Y:S01]  /*4030*/  UISETP.GE.AND UP0, UPT, UR37, 0x51, UPT ;  /* 0x000000512500788c */ /* 0x000fe2000bf06270 */
[----:B------:R-:W-:-:S02]  /*4040*/  CS2R R150, SRZ ;  /* 0x0000000000967805 */ /* 0x000fc4000001ff00 */
[----:B------:R-:W-:Y:S02]  /*4050*/  CS2R R148, SRZ ;  /* 0x0000000000947805 */ /* 0x000fe4000001ff00 */
[----:B------:R-:W-:Y:S02]  /*4060*/  FMNMX.FTZ R3, R49, R4, !PT ;  /* 0x0000000431037209 */ /* 0x000fe40007810000 */
[----:B------:R-:W-:Y:S02]  /*4070*/  CS2R R146, SRZ ;  /* 0x0000000000927805 */ /* 0x000fe4000001ff00 */
[----:B------:R-:W-:Y:S01]  /*4080*/  CS2R R144, SRZ ;  /* 0x0000000000907805 */ /* 0x000fe2000001ff00 */
[----:B------:R-:W1:Y:S01]  /*4090*/  MUFU.TANH R62, R62 ;  /* 0x0000003e003e7308 */ /* 0x000e620000002400 */
[----:B---3--:R-:W-:Y:S02]  /*40a0*/  FSEL R59, R59, -INF , P1 ;  /* 0xff8000003b3b7808 */ /* 0x008fe40000800000 */
[----:B------:R-:W-:-:S02]  /*40b0*/  CS2R R142, SRZ ;  /* 0x00000000008e7805 */ /* 0x000fc4000001ff00 */
[----:B------:R-:W-:Y:S02]  /*40c0*/  ISETP.GT.AND P1, PT, R2, 0x19, PT ;  /* 0x000000190200780c */ /* 0x000fe40003f24270 */
[----:B------:R-:W-:Y:S02]  /*40d0*/  CS2R R140, SRZ ;  /* 0x00000000008c7805 */ /* 0x000fe4000001ff00 */
[----:B------:R-:W-:Y:S02]  /*40e0*/  CS2R R138, SRZ ;  /* 0x00000000008a7805 */ /* 0x000fe4000001ff00 */
[----:B------:R-:W-:Y:S02]  /*40f0*/  CS2R R136, SRZ ;  /* 0x0000000000887805 */ /* 0x000fe4000001ff00 */
[----:B------:R-:W-:Y:S01]  /*4100*/  CS2R R134, SRZ ;  /* 0x0000000000867805 */ /* 0x000fe2000001ff00 */
[----:B------:R-:W3:Y:S01]  /*4110*/  MUFU.TANH R53, R53 ;  /* 0x0000003500357308 */ /* 0x000ee20000002400 */
[----:B----4-:R-:W-:-:S02]  /*4120*/  FSEL R52, R52, -INF , P2 ;  /* 0xff80000034347808 */ /* 0x010fc40001000000 */
[----:B------:R-:W-:Y:S02]  /*4130*/  CS2R R132, SRZ ;  /* 0x0000000000847805 */ /* 0x000fe4000001ff00 */
[----:B------:R-:W-:Y:S02]  /*4140*/  CS2R R130, SRZ ;  /* 0x0000000000827805 */ /* 0x000fe4000001ff00 */
[----:B------:R-:W-:Y:S02]  /*4150*/  CS2R R128, SRZ ;  /* 0x0000000000807805 */ /* 0x000fe4000001ff00 */
[----:B------:R-:W-:Y:S02]  /*4160*/  FMNMX.FTZ R4, R52, R3, !PT ;  /* 0x0000000334047209 */ /* 0x000fe40007810000 */
[----:B------:R-:W-:Y:S02]  /*4170*/  CS2R R126, SRZ ;  /* 0x00000000007e7805 */ /* 0x000fe4000001ff00 */
[----:B------:R-:W-:Y:S01]  /*4180*/  CS2R R124, SRZ ;  /* 0x00000000007c7805 */ /* 0x000fe2000001ff00 */
[----:B------:R-:W4:Y:S01]  /*4190*/  MUFU.TANH R63, R63 ;  /* 0x0000003f003f7308 */ /* 0x000f220000002400 */
[----:B-1----:R-:W-:-:S02]  /*41a0*/  FSEL R62, R62, -INF , P6 ;  /* 0xff8000003e3e7808 */ /* 0x002fc40003000000 */
[----:B------:R-:W-:Y:S02]  /*41b0*/  CS2R R122, SRZ ;  /* 0x00000000007a7805 */ /* 0x000fe4000001ff00 */
[----:B------:R-:W-:Y:S02]  /*41c0*/  ISETP.GT.AND P6, PT, R2, 0x20, PT ;  /* 0x000000200200780c */ /* 0x000fe40003fc4270 */
[----:B------:R-:W-:Y:S02]  /*41d0*/  CS2R R120, SRZ ;  /* 0x0000000000787805 */ /* 0x000fe4000001ff00 */
[----:B------:R-:W-:Y:S02]  /*41e0*/  CS2R R118, SRZ ;  /* 0x0000000000767805 */ /* 0x000fe4000001ff00 */
[----:B------:R-:W-:Y:S02]  /*41f0*/  CS2R R116, SRZ ;  /* 0x0000000000747805 */ /* 0x000fe4000001ff00 */
[----:B------:R-:W-:Y:S01]  /*4200*/  CS2R R114, SRZ ;  /* 0x0000000000727805 */ /* 0x000fe2000001ff00 */
[----:B------:R-:W1:Y:S01]  /*4210*/  MUFU.TANH R40, R40 ;  /* 0x0000002800287308 */ /* 0x000e620000002400 */
[----:B---3--:R-:W-:-:S02]  /*4220*/  FSEL R53, R53, -INF , P1 ;  /* 0xff80000035357808 */ /* 0x008fc40000800000 */
[----:B------:R-:W-:Y:S02]  /*4230*/  CS2R R112, SRZ ;  /* 0x0000000000707805 */ /* 0x000fe4000001ff00 */
[----:B------:R-:W-:Y:S02]  /*4240*/  CS2R R110, SRZ ;  /* 0x00000000006e7805 */ /* 0x000fe4000001ff00 */
[----:B------:R-:W-:Y:S02]  /*4250*/  CS2R R108, SRZ ;  /* 0x00000000006c7805 */ /* 0x000fe4000001ff00 */
[----:B------:R-:W-:Y:S02]  /*4260*/  FMNMX.FTZ R3, R53, R4, !PT ;  /* 0x0000000435037209 */ /* 0x000fe40007810000 */
[----:B------:R-:W-:Y:S02]  /*4270*/  CS2R R106, SRZ ;  /* 0x00000000006a7805 */ /* 0x000fe4000001ff00 */
[----:B------:R-:W-:Y:S01]  /*4280*/  CS2R R104, SRZ ;  /* 0x0000000000687805 */ /* 0x000fe2000001ff00 */
[----:B------:R-:W3:Y:S01]  /*4290*/  MUFU.TANH R50, R50 ;  /* 0x0000003200327308 */ /* 0x000ee20000002400 */
[----:B----4-:R-:W-:-:S02]  /*42a0*/  FSEL R63, R63, -INF , P5 ;  /* 0xff8000003f3f7808 */ /* 0x010fc40002800000 */
[----:B------:R-:W-:Y:S02]  /*42b0*/  CS2R R102, SRZ ;  /* 0x0000000000667805 */ /* 0x000fe4000001ff00 */
[----:B------:R-:W-:Y:S02]  /*42c0*/  ISETP.GT.AND P5, PT, R2, 0x21, PT ;  /* 0x000000210200780c */ /* 0x000fe40003fa4270 */
[----:B------:R-:W-:Y:S02]  /*42d0*/  CS2R R100, SRZ ;  /* 0x0000000000647805 */ /* 0x000fe4000001ff00 */
[----:B------:R-:W-:Y:S02]  /*42e0*/  CS2R R98, SRZ ;  /* 0x0000000000627805 */ /* 0x000fe4000001ff00 */
[----:B------:R-:W-:Y:S02]  /*42f0*/  CS2R R96, SRZ ;  /* 0x0000000000607805 */ /* 0x000fe4000001ff00 */
[----:B------:R-:W-:Y:S01]  /*4300*/  CS2R R94, SRZ ;  /* 0x00000000005e7805 */ /* 0x000fe2000001ff00 */
[----:B------:R-:W4:Y:S01]  /*4310*/  MUFU.TANH R41, R41 ;  /* 0x0000002900297308 */ /* 0x000f220000002400 */
[----:B-1----:R-:W-:-:S02]  /*4320*/  FSEL R40, R40, -INF , P6 ;  /* 0xff80000028287808 */ /* 0x002fc40003000000 */
[----:B------:R-:W-:Y:S02]  /*4330*/  CS2R R92, SRZ ;  /* 0x00000000005c7805 */ /* 0x000fe4000001ff00 */
[----:B------:R-:W-:Y:S02]  /*4340*/  CS2R R90, SRZ ;  /* 0x00000000005a7805 */ /* 0x000fe4000001ff00 */
[----:B------:R-:W-:Y:S02]  /*4350*/  CS2R R88, SRZ ;  /* 0x0000000000587805 */ /* 0x000fe4000001ff00 */
[----:B------:R-:W-:Y:S02]  /*4360*/  FMNMX.FTZ R4, R40, R3, !PT ;  /* 0x0000000328047209 */ /* 0x000fe40007810000 */
[----:B------:R-:W-:Y:S02]  /*4370*/  CS2R R86, SRZ ;  /* 0x0000000000567805 */ /* 0x000fe4000001ff00 */
[----:B------:R-:W-:Y:S01]  /*4380*/  CS2R R84, SRZ ;  /* 0x0000000000547805 */ /* 0x000fe2000001ff00 */
[----:B------:R-:W1:Y:S01]  /*4390*/  MUFU.TANH R51, R51 ;  /* 0x0000003300337308 */ /* 0x000e620000002400 */
[----:B---3--:R-:W-:-:S02]  /*43a0*/  FSEL R50, R50, -INF , P4 ;  /* 0xff80000032327808 */ /* 0x008fc40002000000 */
[----:B------:R-:W-:Y:S02]  /*43b0*/  CS2R R82, SRZ ;  /* 0x0000000000527805 */ /* 0x000fe4000001ff00 */
        /* <DEDUP_REMOVED lines=10> */
[----:B------:R-:W-:Y:S01]  /*4460*/  FMNMX.FTZ R3, R41, R4, !PT ;  /* 0x0000000429037209 */ /* 0x000fe20007810000 */
[----:B------:R-:W4:Y:S01]  /*4470*/  MUFU.TANH R54, R54 ;  /* 0x0000003600367308 */ /* 0x000f220000002400 */
[----:B-1----:R-:W-:Y:S02]  /*4480*/  FSEL R51, R51, -INF , P3 ;  /* 0xff80000033337808 */ /* 0x002fe40001800000 */
[----:B------:R-:W-:-:S05]  /*4490*/  ISETP.GT.AND P3, PT, R2, 0x29, PT ;  /* 0x000000290200780c */ /* 0x000fca0003f64270 */
[----:B------:R-:W1:Y:S01]  /*44a0*/  MUFU.TANH R45, R45 ;  /* 0x0000002d002d7308 */ /* 0x000e620000002400 */
[----:B---3--:R-:W-:-:S04]  /*44b0*/  FSEL R44, R44, -INF , P4 ;  /* 0xff8000002c2c7808 */ /* 0x008fc80002000000 */
[----:B------:R-:W-:-:S03]  /*44c0*/  FMNMX.FTZ R4, R44, R3, !PT ;  /* 0x000000032c047209 */ /* 0x000fc60007810000 */
[----:B------:R-:W3:Y:S01]  /*44d0*/  MUFU.TANH R55, R55 ;  /* 0x0000003700377308 */ /* 0x000ee20000002400 */
[----:B----4-:R-:W-:Y:S02]  /*44e0*/  FSEL R54, R54, -INF , P2 ;  /* 0xff80000036367808 */ /* 0x010fe40001000000 */
[----:B------:R-:W-:-:S05]  /*44f0*/  ISETP.GT.AND P2, PT, R2, 0x30, PT ;  /* 0x000000300200780c */ /* 0x000fca0003f44270 */
[----:B------:R-:W4:Y:S01]  /*4500*/  MUFU.TANH R32, R32 ;  /* 0x0000002000207308 */ /* 0x000f220000002400 */
[----:B-1----:R-:W-:-:S04]  /*4510*/  FSEL R45, R45, -INF , P3 ;  /* 0xff8000002d2d7808 */ /* 0x002fc80001800000 */
[----:B------:R-:W-:-:S03]  /*4520*/  FMNMX.FTZ R3, R45, R4, !PT ;  /* 0x000000042d037209 */ /* 0x000fc60007810000 */
[----:B------:R-:W1:Y:S01]  /*4530*/  MUFU.TANH R42, R42 ;  /* 0x0000002a002a7308 */ /* 0x000e620000002400 */
[----:B---3--:R-:W-:Y:S02]  /*4540*/  FSEL R55, R55, -INF , P1 ;  /* 0xff80000037377808 */ /* 0x008fe40000800000 */
[----:B------:R-:W-:-:S05]  /*4550*/  ISETP.GT.AND P1, PT, R2, 0x31, PT ;  /* 0x000000310200780c */ /* 0x000fca0003f24270 */
[----:B------:R-:W3:Y:S01]  /*4560*/  MUFU.TANH R33, R33 ;  /* 0x0000002100217308 */ /* 0x000ee20000002400 */
[----:B----4-:R-:W-:-:S04]  /*4570*/  FSEL R32, R32, -INF , P2 ;  /* 0xff80000020207808 */ /* 0x010fc80001000000 */
[----:B------:R-:W-:-:S03]  /*4580*/  FMNMX.FTZ R4, R32, R3, !PT ;  /* 0x0000000320047209 */ /* 0x000fc60007810000 */
        /* <DEDUP_REMOVED lines=37> */
[----:B-1----:R-:W-:-:S04]  /*47e0*/  FSEL R29, R29, -INF , P1 ;  /* 0xff8000001d1d7808 */ /* 0x002fc80000800000 */
[----:B------:R-:W-:-:S03]  /*47f0*/  FMNMX.FTZ R2, R29, R2, !PT ;  /* 0x000000021d027209 */ /* 0x000fc60007810000 */
[----:B------:R-:W1:Y:S01]  /*4800*/  MUFU.TANH R26, R26 ;  /* 0x0000001a001a7308 */ /* 0x000e620000002400 */
[----:B---3--:R-:W-:Y:S01]  /*4810*/  FSEL R38, R38, -INF , P6 ;  /* 0xff80000026267808 */ /* 0x008fe20003000000 */
[----:B------:R-:W3:Y:S06]  /*4820*/  SHFL.BFLY PT, R3, R2, 0x2, 0x1f ;  /* 0x0c401f0002037f89 */ /* 0x000eec00000e0000 */
[----:B------:R-:W5:Y:S01]  /*4830*/  MUFU.TANH R27, R27 ;  /* 0x0000001b001b7308 */ /* 0x000f620000002400 */
[----:B----4-:R-:W-:-:S07]  /*4840*/  FSEL R39, R39, -INF , P5 ;  /* 0xff80000027277808 */ /* 0x010fce0002800000 */
[----:B------:R-:W4:Y:S01]  /*4850*/  MUFU.TANH R30, R30 ;  /* 0x0000001e001e7308 */ /* 0x000f220000002400 */
[----:B-1----:R-:W-:-:S07]  /*4860*/  FSEL R26, R26, -INF , P4 ;  /* 0xff8000001a1a7808 */ /* 0x002fce0002000000 */
[----:B------:R-:W1:Y:S01]  /*4870*/  MUFU.TANH R31, R31 ;  /* 0x0000001f001f7308 */ /* 0x000e620000002400 */
[----:B-----5:R-:W-:Y:S02]  /*4880*/  FSEL R27, R27, -INF , P3 ;  /* 0xff8000001b1b7808 */ /* 0x020fe40001800000 */
[----:B---3--:R-:W-:-:S05]  /*4890*/  FMNMX.FTZ R3, R2, R3, !PT ;  /* 0x0000000302037209 */ /* 0x008fca0007810000 */
[----:B------:R-:W3:Y:S01]  /*48a0*/  SHFL.BFLY PT, R4, R3, 0x1, 0x1f ;  /* 0x0c201f0003047f89 */ /* 0x000ee200000e0000 */
[----:B----4-:R-:W-:Y:S02]  /*48b0*/  FSEL R30, R30, -INF , P2 ;  /* 0xff8000001e1e7808 */ /* 0x010fe40001000000 */
[----:B-1----:R-:W-:Y:S02]  /*48c0*/  FSEL R31, R31, -INF , P1 ;  /* 0xff8000001f1f7808 */ /* 0x002fe40000800000 */
[----:B---3--:R-:W-:Y:S02]  /*48d0*/  FMNMX.FTZ R4, R3, R4, !PT ;  /* 0x0000000403047209 */ /* 0x008fe40007810000 */
[----:B------:R-:W-:Y:S02]  /*48e0*/  FMNMX.FTZ R3, R58, R59, !PT ;  /* 0x0000003b3a037209 */ /* 0x000fe40007810000 */
[C---:B------:R-:W-:Y:S01]  /*48f0*/  FSETP.NEU.FTZ.AND P0, PT, R4.reuse, -INF , PT ;  /* 0xff8000000400780b */ /* 0x040fe20003f1d000 */
[----:B------:R-:W-:Y:S01]  /*4900*/  FMUL.FTZ R5, R4, UR5 ;  /* 0x0000000504057c20 */ /* 0x000fe20008410000 */
[----:B------:R-:W-:-:S04]  /*4910*/  FMNMX.FTZ R2, R62, R3, !PT ;  /* 0x000000033e027209 */ /* 0x000fc80007810000 */
[----:B------:R-:W-:Y:S02]  /*4920*/  FMNMX.FTZ R3, R63, R2, !PT ;  /* 0x000000023f037209 */ /* 0x000fe40007810000 */
[----:B------:R-:W-:Y:S02]  /*4930*/  FSEL R20, R5, RZ, P0 ;  /* 0x000000ff05147208 */ /* 0x000fe40000000000 */
[----:B------:R-:W-:Y:S02]  /*4940*/  FMNMX.FTZ R2, R50, R3, !PT ;  /* 0x0000000332027209 */ /* 0x000fe40007810000 */
[----:B------:R-:W-:Y:S01]  /*4950*/  ISETP.NE.AND P0, PT, R64, RZ, PT ;  /* 0x000000ff4000720c */ /* 0x000fe20003f05270 */
[--C-:B------:R-:W-:Y:S01]  /*4960*/  FFMA.FTZ R56, R56, UR5, -R20.reuse ;  /* 0x0000000538387c23 */ /* 0x100fe20008010814 */
[----:B------:R-:W-:Y:S01]  /*4970*/  FMNMX.FTZ R3, R51, R2, !PT ;  /* 0x0000000233037209 */ /* 0x000fe20007810000 */
[--C-:B------:R-:W-:Y:S01]  /*4980*/  FFMA.FTZ R57, R57, UR5, -R20.reuse ;  /* 0x0000000539397c23 */ /* 0x100fe20008010814 */
[--C-:B------:R-:W-:Y:S01]  /*4990*/  FFMA.FTZ R60, R60, UR5, -R20.reuse ;  /* 0x000000053c3c7c23 */ /* 0x100fe20008010814 */
[--C-:B------:R-:W-:Y:S01]  /*49a0*/  FFMA.FTZ R61, R61, UR5, -R20.reuse ;  /* 0x000000053d3d7c23 */ /* 0x100fe20008010814 */
[----:B------:R-:W-:Y:S01]  /*49b0*/  FMNMX.FTZ R2, R54, R3, !PT ;  /* 0x0000000336027209 */ /* 0x000fe20007810000 */
[----:B------:R-:W-:Y:S01]  /*49c0*/  MUFU.EX2 R56, R56 ;  /* 0x0000003800387308 */ /* 0x000fe20000000800 */
[--C-:B------:R-:W-:Y:S01]  /*49d0*/  FFMA.FTZ R48, R48, UR5, -R20.reuse ;  /* 0x0000000530307c23 */ /* 0x100fe20008010814 */
[--C-:B------:R-:W-:Y:S01]  /*49e0*/  FFMA.FTZ R49, R49, UR5, -R20.reuse ;  /* 0x0000000531317c23 */ /* 0x100fe20008010814 */
[----:B------:R-:W-:Y:S01]  /*49f0*/  FMNMX.FTZ R3, R55, R2, !PT ;  /* 0x0000000237037209 */ /* 0x000fe20007810000 */
[--C-:B------:R-:W-:Y:S01]  /*4a00*/  FFMA.FTZ R52, R52, UR5, -R20.reuse ;  /* 0x0000000534347c23 */ /* 0x100fe20008010814 */
[--C-:B------:R-:W-:Y:S01]  /*4a10*/  FFMA.FTZ R53, R53, UR5, -R20.reuse ;  /* 0x0000000535357c23 */ /* 0x100fe20008010814 */
[--C-:B------:R-:W-:Y:S01]  /*4a20*/  FFMA.FTZ R40, R40, UR5, -R20.reuse ;  /* 0x0000000528287c23 */ /* 0x100fe20008010814 */
[----:B------:R-:W-:Y:S01]  /*4a30*/  FMNMX.FTZ R2, R42, R3, !PT ;  /* 0x000000032a027209 */ /* 0x000fe20007810000 */
[----:B------:R-:W1:Y:S01]  /*4a40*/  MUFU.EX2 R57, R57 ;  /* 0x0000003900397308 */ /* 0x000e620000000800 */
[--C-:B------:R-:W-:Y:S01]  /*4a50*/  FFMA.FTZ R41, R41, UR5, -R20.reuse ;  /* 0x0000000529297c23 */ /* 0x100fe20008010814 */
        /* <DEDUP_REMOVED lines=14> */
[----:B------:R-:W3:Y:S01]  /*4b40*/  MUFU.EX2 R61, R61 ;  /* 0x0000003d003d7308 */ /* 0x000ee20000000800 */
[----:B------:R-:W-:Y:S01]  /*4b50*/  FFMA.FTZ R20, R29, UR5, -R20 ;  /* 0x000000051d147c23 */ /* 0x000fe20008010814 */
[----:B-1----:R-:W-:Y:S01]  /*4b60*/  FADD.FTZ R29, R56, R57 ;  /* 0x00000039381d7221 */ /* 0x002fe20000010000 */
[----:B------:R-:W-:-:S02]  /*4b70*/  FMNMX.FTZ R3, R35, R2, !PT ;  /* 0x0000000223037209 */ /* 0x000fc40007810000 */
[----:B------:R-:W-:Y:S02]  /*4b80*/  F2FP.F16.F32.PACK_AB R208, R57, R56 ;  /* 0x0000003839d0723e */ /* 0x000fe400000000ff */
[----:B------:R-:W-:Y:S02]  /*4b90*/  CS2R R56, SRZ ;  /* 0x0000000000387805 */ /* 0x000fe4000001ff00 */
[----:B------:R-:W-:Y:S01]  /*4ba0*/  FMNMX.FTZ R2, R38, R3, !PT ;  /* 0x0000000326027209 */ /* 0x000fe20007810000 */
[----:B------:R-:W-:Y:S03]  /*4bb0*/  MUFU.EX2 R48, R48 ;  /* 0x0000003000307308 */ /* 0x000fe60000000800 */
[----:B------:R-:W-:-:S04]  /*4bc0*/  FMNMX.FTZ R3, R39, R2, !PT ;  /* 0x0000000227037209 */ /* 0x000fc80007810000 */
[----:B------:R-:W-:Y:S01]  /*4bd0*/  FMNMX.FTZ R2, R26, R3, !PT ;  /* 0x000000031a027209 */ /* 0x000fe20007810000 */
[----:B------:R-:W1:Y:S01]  /*4be0*/  MUFU.EX2 R49, R49 ;  /* 0x0000003100317308 */ /* 0x000e620000000800 */
[----:B---3--:R-:W-:Y:S02]  /*4bf0*/  F2FP.F16.F32.PACK_AB R210, R61, R60 ;  /* 0x0000003c3dd2723e */ /* 0x008fe400000000ff */
[----:B------:R-:W-:-:S04]  /*4c00*/  FMNMX.FTZ R3, R27, R2, !PT ;  /* 0x000000021b037209 */ /* 0x000fc80007810000 */
[----:B------:R-:W-:Y:S01]  /*4c10*/  FMNMX.FTZ R2, R30, R3, !PT ;  /* 0x000000031e027209 */ /* 0x000fe20007810000 */
[----:B------:R-:W-:Y:S03]  /*4c20*/  MUFU.EX2 R52, R52 ;  /* 0x0000003400347308 */ /* 0x000fe60000000800 */
[----:B------:R-:W-:-:S05]  /*4c30*/  FMNMX.FTZ R2, R31, R2, !PT ;  /* 0x000000021f027209 */ /* 0x000fca0007810000 */
[----:B------:R-:W3:Y:S01]  /*4c40*/  SHFL.BFLY PT, R3, R2, 0x2, 0x1f ;  /* 0x0c401f0002037f89 */ /* 0x000ee200000e0000 */
[----:B------:R-:W4:Y:S01]  /*4c50*/  MUFU.EX2 R53, R53 ;  /* 0x0000003500357308 */ /* 0x000f220000000800 */
[----:B-1----:R-:W-:-:S07]  /*4c60*/  F2FP.F16.F32.PACK_AB R204, R49, R48 ;  /* 0x0000003031cc723e */ /* 0x002fce00000000ff */
[----:B------:R-:W-:Y:S08]  /*4c70*/  MUFU.EX2 R40, R40 ;  /* 0x0000002800287308 */ /* 0x000ff00000000800 */
[----:B------:R-:W1:Y:S01]  /*4c80*/  MUFU.EX2 R41, R41 ;  /* 0x0000002900297308 */ /* 0x000e620000000800 */
[----:B----4-:R-:W-:Y:S02]  /*4c90*/  F2FP.F16.F32.PACK_AB R206, R53, R52 ;  /* 0x0000003435ce723e */ /* 0x010fe400000000ff */
[----:B---3--:R-:W-:-:S05]  /*4ca0*/  FMNMX.FTZ R5, R2, R3, !PT ;  /* 0x0000000302057209 */ /* 0x008fca0007810000 */
[----:B------:R-:W-:Y:S01]  /*4cb0*/  MUFU.EX2 R44, R44 ;  /* 0x0000002c002c7308 */ /* 0x000fe20000000800 */
[----:B------:R-:W3:Y:S07]  /*4cc0*/  SHFL.BFLY PT, R2, R5, 0x1, 0x1f ;  /* 0x0c201f0005027f89 */ /* 0x000eee00000e0000 */
[----:B------:R-:W4:Y:S01]  /*4cd0*/  MUFU.EX2 R45, R45 ;  /* 0x0000002d002d7308 */ /* 0x000f220000000800 */
[----:B-1----:R-:W-:-:S07]  /*4ce0*/  F2FP.F16.F32.PACK_AB R200, R41, R40 ;  /* 0x0000002829c8723e */ /* 0x002fce00000000ff */
[----:B------:R-:W-:Y:S08]  /*4cf0*/  MUFU.EX2 R32, R32 ;  /* 0x0000002000207308 */ /* 0x000ff00000000800 */
[----:B------:R-:W-:Y:S01]  /*4d00*/  MUFU.EX2 R33, R33 ;  /* 0x0000002100217308 */ /* 0x000fe20000000800 */
[----:B----4-:R-:W-:Y:S02]  /*4d10*/  F2FP.F16.F32.PACK_AB R202, R45, R44 ;  /* 0x0000002c2dca723e */ /* 0x010fe400000000ff */
[----:B---3--:R-:W-:-:S04]  /*4d20*/  FMNMX.FTZ R3, R5, R2, !PT ;  /* 0x0000000205037209 */ /* 0x008fc80007810000 */
[C---:B------:R-:W-:Y:S01]  /*4d30*/  FSETP.NEU.FTZ.AND P1, PT, R3.reuse, -INF , PT ;  /* 0xff8000000300780b */ /* 0x040fe20003f3d000 */
[----:B------:R-:W-:Y:S01]  /*4d40*/  FMUL.FTZ R2, R3, UR5 ;  /* 0x0000000503027c20 */ /* 0x000fe20008410000 */
[----:B------:R1:W-:Y:S04]  /*4d50*/  MUFU.EX2 R5, R20 ;  /* 0x0000001400057308 */ /* 0x0003e80000000800 */
[----:B------:R-:W-:Y:S02]  /*4d60*/  FSEL R2, R2, RZ, P1 ;  /* 0x000000ff02027208 */ /* 0x000fe40000800000 */
[----:B------:R-:W-:Y:S02]  /*4d70*/  ISETP.NE.AND P1, PT, R23, RZ, PT ;  /* 0x000000ff1700720c */ /* 0x000fe40003f25270 */
[----:B------:R-:W-:Y:S01]  /*4d80*/  MUFU.EX2 R36, R36 ;  /* 0x0000002400247308 */ /* 0x000fe20000000800 */
[--C-:B------:R-:W-:Y:S01]  /*4d90*/  FFMA.FTZ R58, R58, UR5, -R2.reuse ;  /* 0x000000053a3a7c23 */ /* 0x100fe20008010802 */
[--C-:B------:R-:W-:Y:S01]  /*4da0*/  FFMA.FTZ R59, R59, UR5, -R2.reuse ;  /* 0x000000053b3b7c23 */ /* 0x100fe20008010802 */
[--C-:B------:R-:W-:Y:S01]  /*4db0*/  FFMA.FTZ R62, R62, UR5, -R2.reuse ;  /* 0x000000053e3e7c23 */ /* 0x100fe20008010802 */
[--C-:B------:R-:W-:Y:S01]  /*4dc0*/  FFMA.FTZ R63, R63, UR5, -R2.reuse ;  /* 0x000000053f3f7c23 */ /* 0x100fe20008010802 */
[--C-:B------:R-:W-:Y:S01]  /*4dd0*/  FFMA.FTZ R50, R50, UR5, -R2.reuse ;  /* 0x0000000532327c23 */ /* 0x100fe20008010802 */
[----:B-1----:R-:W-:Y:S01]  /*4de0*/  FADD.FTZ R20, R60, R29 ;  /* 0x0000001d3c147221 */ /* 0x002fe20000010000 */
[--C-:B------:R-:W-:Y:S01]  /*4df0*/  FFMA.FTZ R51, R51, UR5, -R2.reuse ;  /* 0x0000000533337c23 */ /* 0x100fe20008010802 */
[----:B------:R-:W-:Y:S01]  /*4e00*/  MUFU.EX2 R58, R58 ;  /* 0x0000003a003a7308 */ /* 0x000fe20000000800 */
[----:B------:R-:W-:Y:S01]  /*4e10*/  FFMA.FTZ R54, R54, UR5, -R2 ;  /* 0x0000000536367c23 */ /* 0x000fe20008010802 */
[----:B------:R-:W-:Y:S01]  /*4e20*/  FADD.FTZ R29, R61, R20 ;  /* 0x000000143d1d7221 */ /* 0x000fe20000010000 */
[--C-:B------:R-:W-:Y:S01]  /*4e30*/  FFMA.FTZ R55, R55, UR5, -R2.reuse ;  /* 0x0000000537377c23 */ /* 0x100fe20008010802 */
[--C-:B------:R-:W-:Y:S01]  /*4e40*/  FFMA.FTZ R42, R42, UR5, -R2.reuse ;  /* 0x000000052a2a7c23 */ /* 0x100fe20008010802 */
[--C-:B------:R-:W-:Y:S01]  /*4e50*/  FFMA.FTZ R43, R43, UR5, -R2.reuse ;  /* 0x000000052b2b7c23 */ /* 0x100fe20008010802 */
[----:B------:R-:W-:Y:S01]  /*4e60*/  FADD.FTZ R20, R48, R29 ;  /* 0x0000001d30147221 */ /* 0x000fe20000010000 */
[----:B------:R-:W-:Y:S01]  /*4e70*/  FFMA.FTZ R46, R46, UR5, -R2 ;  /* 0x000000052e2e7c23 */ /* 0x000fe20008010802 */
[----:B------:R-:W1:Y:S01]  /*4e80*/  MUFU.EX2 R59, R59 ;  /* 0x0000003b003b7308 */ /* 0x000e620000000800 */
[----:B------:R-:W-:-:S02]  /*4e90*/  @P1 VIADD R0, R0, 0x38840 ;  /* 0x0003884000001836 */ /* 0x000fc40000000000 */
[----:B------:R-:W-:Y:S01]  /*4ea0*/  FADD.FTZ R65, R49, R20 ;  /* 0x0000001431417221 */ /* 0x000fe20000010000 */
[--C-:B------:R-:W-:Y:S01]  /*4eb0*/  FFMA.FTZ R47, R47, UR5, -R2.reuse ;  /* 0x000000052f2f7c23 */ /* 0x100fe20008010802 */
[--C-:B------:R-:W-:Y:S01]  /*4ec0*/  FFMA.FTZ R34, R34, UR5, -R2.reuse ;  /* 0x0000000522227c23 */ /* 0x100fe20008010802 */
[----:B------:R-:W-:Y:S01]  /*4ed0*/  FFMA.FTZ R35, R35, UR5, -R2 ;  /* 0x0000000523237c23 */ /* 0x000fe20008010802 */
[----:B------:R-:W-:Y:S01]  /*4ee0*/  FADD.FTZ R64, R52, R65 ;  /* 0x0000004134407221 */ /* 0x000fe20000010000 */
[----:B--2---:R-:W-:Y:S01]  /*4ef0*/  @P1 PRMT R0, R66, 0x654, R0 ;  /* 0x0000065442001816 */ /* 0x004fe20000000000 */
[----:B------:R-:W2:Y:S01]  /*4f00*/  MUFU.EX2 R62, R62 ;  /* 0x0000003e003e7308 */ /* 0x000ea20000000800 */
[----:B------:R-:W-:Y:S01]  /*4f10*/  FFMA.FTZ R38, R38, UR5, -R2 ;  /* 0x0000000526267c23 */ /* 0x000fe20008010802 */
[----:B------:R-:W-:Y:S01]  /*4f20*/  FADD.FTZ R65, R53, R64 ;  /* 0x0000004035417221 */ /* 0x000fe20000010000 */
[----:B------:R3:W-:Y:S01]  /*4f30*/  @P1 SYNCS.ARRIVE.TRANS64.RED.A1T0 RZ, [R0+URZ], RZ ;  /* 0x000000ff00ff19a7 */ /* 0x0007e2000810043f */
[--C-:B------:R-:W-:Y:S01]  /*4f40*/  FFMA.FTZ R39, R39, UR5, -R2.reuse ;  /* 0x0000000527277c23 */ /* 0x100fe20008010802 */
[--C-:B------:R-:W-:Y:S01]  /*4f50*/  FFMA.FTZ R26, R26, UR5, -R2.reuse ;  /* 0x000000051a1a7c23 */ /* 0x100fe20008010802 */
[----:B------:R-:W-:Y:S01]  /*4f60*/  FADD.FTZ R64, R40, R65 ;  /* 0x0000004128407221 */ /* 0x000fe20000010000 */
[----:B------:R-:W-:Y:S01]  /*4f70*/  FFMA.FTZ R27, R27, UR5, -R2 ;  /* 0x000000051b1b7c23 */ /* 0x000fe20008010802 */
[----:B------:R-:W4:Y:S01]  /*4f80*/  MUFU.EX2 R63, R63 ;  /* 0x0000003f003f7308 */ /* 0x000f220000000800 */
[----:B-1----:R-:W-:Y:S01]  /*4f90*/  FADD.FTZ R29, R58, R59 ;  /* 0x0000003b3a1d7221 */ /* 0x002fe20000010000 */
[----:B------:R-:W-:Y:S01]  /*4fa0*/  FADD.FTZ R65, R41, R64 ;  /* 0x0000004029417221 */ /* 0x000fe20000010000 */
[--C-:B------:R-:W-:Y:S01]  /*4fb0*/  FFMA.FTZ R30, R30, UR5, -R2.reuse ;  /* 0x000000051e1e7c23 */ /* 0x100fe20008010802 */
[----:B------:R-:W-:Y:S01]  /*4fc0*/  FFMA.FTZ R2, R31, UR5, -R2 ;  /* 0x000000051f027c23 */ /* 0x000fe20008010802 */
[----:B------:R-:W-:Y:S01]  /*4fd0*/  PLOP3.LUT P1, PT, PT, PT, UP0, 0x80, 0x0 ;  /* 0x000000000000781c */ /* 0x000fe20003f2f008 */
[----:B---3--:R-:W-:Y:S01]  /*4fe0*/  FADD.FTZ R0, R44, R65 ;  /* 0x000000412c007221 */ /* 0x008fe20000010000 */
[----:B------:R-:W-:Y:S01]  /*4ff0*/  F2FP.F16.F32.PACK_AB R196, R33, R32 ;  /* 0x0000002021c4723e */ /* 0x000fe200000000ff */
[----:B------:R-:W1:Y:S01]  /*5000*/  MUFU.EX2 R50, R50 ;  /* 0x0000003200327308 */ /* 0x000e620000000800 */
[----:B--2---:R-:W-:Y:S01]  /*5010*/  FADD.FTZ R20, R62, R29 ;  /* 0x0000001d3e147221 */ /* 0x004fe20000010000 */
[----:B------:R-:W-:Y:S01]  /*5020*/  FADD.FTZ R65, R45, R0 ;  /* 0x000000002d417221 */ /* 0x000fe20000010000 */
[----:B------:R-:W-:-:S02]  /*5030*/  F2FP.F16.F32.PACK_AB R209, R59, R58 ;  /* 0x0000003a3bd1723e */ /* 0x000fc400000000ff */
[----:B------:R-:W-:Y:S02]  /*5040*/  CS2R R66, SRZ ;  /* 0x0000000000427805 */ /* 0x000fe4000001ff00 */
[----:B------:R-:W-:Y:S02]  /*5050*/  CS2R R60, SRZ ;  /* 0x00000000003c7805 */ /* 0x000fe4000001ff00 */
[----:B------:R-:W-:Y:S02]  /*5060*/  CS2R R58, SRZ ;  /* 0x00000000003a7805 */ /* 0x000fe4000001ff00 */
[----:B------:R-:W-:Y:S01]  /*5070*/  CS2R R52, SRZ ;  /* 0x0000000000347805 */ /* 0x000fe2000001ff00 */
[----:B------:R-:W2:Y:S01]  /*5080*/  MUFU.EX2 R51, R51 ;  /* 0x0000003300337308 */ /* 0x000ea20000000800 */
[C---:B----4-:R-:W-:Y:S01]  /*5090*/  FADD.FTZ R29, R63.reuse, R20 ;  /* 0x000000143f1d7221 */ /* 0x050fe20000010000 */
[----:B------:R-:W-:Y:S02]  /*50a0*/  F2FP.F16.F32.PACK_AB R211, R63, R62 ;  /* 0x0000003e3fd3723e */ /* 0x000fe400000000ff */
[----:B------:R-:W-:-:S02]  /*50b0*/  CS2R R62, SRZ ;  /* 0x00000000003e7805 */ /* 0x000fc4000001ff00 */
[----:B------:R-:W-:Y:S02]  /*50c0*/  CS2R R48, SRZ ;  /* 0x0000000000307805 */ /* 0x000fe4000001ff00 */
[----:B------:R-:W-:Y:S02]  /*50d0*/  CS2R R44, SRZ ;  /* 0x00000000002c7805 */ /* 0x000fe4000001ff00 */
[----:B------:R-:W-:Y:S01]  /*50e0*/  CS2R R40, SRZ ;  /* 0x0000000000287805 */ /* 0x000fe2000001ff00 */
[----:B------:R-:W3:Y:S01]  /*50f0*/  MUFU.EX2 R54, R54 ;  /* 0x0000003600367308 */ /* 0x000ee20000000800 */
[----:B-1----:R-:W-:-:S07]  /*5100*/  FADD.FTZ R20, R50, R29 ;  /* 0x0000001d32147221 */ /* 0x002fce0000010000 */
[----:B------:R-:W1:Y:S01]  /*5110*/  MUFU.EX2 R55, R55 ;  /* 0x0000003700377308 */ /* 0x000e620000000800 */
[C---:B--2---:R-:W-:Y:S01]  /*5120*/  FADD.FTZ R29, R51.reuse, R20 ;  /* 0x00000014331d7221 */ /* 0x044fe20000010000 */
[----:B------:R-:W-:Y:S02]  /*5130*/  F2FP.F16.F32.PACK_AB R205, R51, R50 ;  /* 0x0000003233cd723e */ /* 0x000fe400000000ff */
[----:B------:R-:W-:-:S04]  /*5140*/  CS2R R50, SRZ ;  /* 0x0000000000327805 */ /* 0x000fc8000001ff00 */
[----:B------:R-:W2:Y:S01]  /*5150*/  MUFU.EX2 R42, R42 ;  /* 0x0000002a002a7308 */ /* 0x000ea20000000800 */
[----:B---3--:R-:W-:-:S07]  /*5160*/  FADD.FTZ R20, R54, R29 ;  /* 0x0000001d36147221 */ /* 0x008fce0000010000 */
[----:B------:R-:W3:Y:S01]  /*5170*/  MUFU.EX2 R43, R43 ;  /* 0x0000002b002b7308 */ /* 0x000ee20000000800 */
[C---:B-1----:R-:W-:Y:S01]  /*5180*/  FADD.FTZ R29, R55.reuse, R20 ;  /* 0x00000014371d7221 */ /* 0x042fe20000010000 */
[----:B------:R-:W-:Y:S01]  /*5190*/  FADD.FTZ R20, R32, R65 ;  /* 0x0000004120147221 */ /* 0x000fe20000010000 */
[----:B------:R-:W-:Y:S02]  /*51a0*/  F2FP.F16.F32.PACK_AB R207, R55, R54 ;  /* 0x0000003637cf723e */ /* 0x000fe400000000ff */
[----:B------:R-:W-:Y:S02]  /*51b0*/  CS2R R64, SRZ ;  /* 0x0000000000407805 */ /* 0x000fe4000001ff00 */
[----:B------:R-:W-:Y:S01]  /*51c0*/  CS2R R54, SRZ ;  /* 0x0000000000367805 */ /* 0x000fe2000001ff00 */
[----:B------:R-:W-:Y:S01]  /*51d0*/  FADD.FTZ R31, R33, R20 ;  /* 0x00000014211f7221 */ /* 0x000fe20000010000 */
[----:B------:R-:W-:Y:S01]  /*51e0*/  CS2R R32, SRZ ;  /* 0x0000000000207805 */ /* 0x000fe2000001ff00 */
[----:B------:R-:W1:Y:S01]  /*51f0*/  MUFU.EX2 R46, R46 ;  /* 0x0000002e002e7308 */ /* 0x000e620000000800 */
[----:B--2---:R-:W-:Y:S01]  /*5200*/  FADD.FTZ R0, R42, R29 ;  /* 0x0000001d2a007221 */ /* 0x004fe20000010000 */
[----:B------:R-:W-:-:S06]  /*5210*/  FADD.FTZ R20, R36, R31 ;  /* 0x0000001f24147221 */ /* 0x000fcc0000010000 */
[----:B------:R-:W2:Y:S01]  /*5220*/  MUFU.EX2 R47, R47 ;  /* 0x0000002f002f7308 */ /* 0x000ea20000000800 */
[C---:B---3--:R-:W-:Y:S01]  /*5230*/  FADD.FTZ R29, R43.reuse, R0 ;  /* 0x000000002b1d7221 */ /* 0x048fe20000010000 */
[----:B------:R-:W-:Y:S02]  /*5240*/  F2FP.F16.F32.PACK_AB R201, R43, R42 ;  /* 0x0000002a2bc9723e */ /* 0x000fe400000000ff */
[----:B------:R-:W-:-:S04]  /*5250*/  CS2R R42, SRZ ;  /* 0x00000000002a7805 */ /* 0x000fc8000001ff00 */
        /* <DEDUP_REMOVED lines=10> */
[----:B------:R-:W-:Y:S02]  /*5300*/  F2FP.F16.F32.PACK_AB R198, R37, R36 ;  /* 0x0000002425c6723e */ /* 0x000fe400000000ff */
[----:B------:R-:W-:-:S04]  /*5310*/  CS2R R36, SRZ ;  /* 0x0000000000247805 */ /* 0x000fc8000001ff00 */
[----:B------:R-:W1:Y:S01]  /*5320*/  MUFU.EX2 R38, R38 ;  /* 0x0000002600267308 */ /* 0x000e620000000800 */
[C---:B--2---:R-:W-:Y:S01]  /*5330*/  FADD.FTZ R29, R35.reuse, R0 ;  /* 0x00000000231d7221 */ /* 0x044fe20000010000 */
[----:B------:R-:W-:Y:S02]  /*5340*/  F2FP.F16.F32.PACK_AB R197, R35, R34 ;  /* 0x0000002223c5723e */ /* 0x000fe400000000ff */
[----:B------:R-:W-:-:S04]  /*5350*/  CS2R R34, SRZ ;  /* 0x0000000000227805 */ /* 0x000fc8000001ff00 */
[----:B------:R-:W2:Y:S01]  /*5360*/  MUFU.EX2 R25, R25 ;  /* 0x0000001900197308 */ /* 0x000ea20000000800 */
[----:B---3--:R-:W-:-:S07]  /*5370*/  FADD.FTZ R20, R24, R31 ;  /* 0x0000001f18147221 */ /* 0x008fce0000010000 */
[----:B------:R-:W3:Y:S01]  /*5380*/  MUFU.EX2 R39, R39 ;  /* 0x0000002700277308 */ /* 0x000ee20000000800 */
[----:B-1----:R-:W-:-:S07]  /*5390*/  FADD.FTZ R0, R38, R29 ;  /* 0x0000001d26007221 */ /* 0x002fce0000010000 */
[----:B------:R-:W1:Y:S01]  /*53a0*/  MUFU.EX2 R28, R28 ;  /* 0x0000001c001c7308 */ /* 0x000e620000000800 */
[C---:B--2---:R-:W-:Y:S01]  /*53b0*/  FADD.FTZ R31, R25.reuse, R20 ;  /* 0x00000014191f7221 */ /* 0x044fe20000010000 */
[----:B------:R-:W-:Y:S02]  /*53c0*/  F2FP.F16.F32.PACK_AB R192, R25, R24 ;  /* 0x0000001819c0723e */ /* 0x000fe400000000ff */
[----:B------:R-:W-:-:S04]  /*53d0*/  CS2R R24, SRZ ;  /* 0x0000000000187805 */ /* 0x000fc8000001ff00 */
[----:B------:R-:W2:Y:S01]  /*53e0*/  MUFU.EX2 R26, R26 ;  /* 0x0000001a001a7308 */ /* 0x000ea20000000800 */
[C---:B---3--:R-:W-:Y:S01]  /*53f0*/  FADD.FTZ R29, R39.reuse, R0 ;  /* 0x00000000271d7221 */ /* 0x048fe20000010000 */
[----:B------:R-:W-:Y:S02]  /*5400*/  F2FP.F16.F32.PACK_AB R199, R39, R38 ;  /* 0x0000002627c7723e */ /* 0x000fe400000000ff */
[----:B------:R-:W-:-:S04]  /*5410*/  CS2R R38, SRZ ;  /* 0x0000000000267805 */ /* 0x000fc8000001ff00 */
[----:B------:R-:W3:Y:S01]  /*5420*/  MUFU.EX2 R27, R27 ;  /* 0x0000001b001b7308 */ /* 0x000ee20000000800 */
[----:B-1----:R-:W-:Y:S01]  /*5430*/  FADD.FTZ R20, R28, R31 ;  /* 0x0000001f1c147221 */ /* 0x002fe20000010000 */
[----:B------:R-:W-:-:S03]  /*5440*/  F2FP.F16.F32.PACK_AB R194, R5, R28 ;  /* 0x0000001c05c2723e */ /* 0x000fc600000000ff */
[----:B------:R-:W-:-:S03]  /*5450*/  FADD.FTZ R20, R5, R20 ;  /* 0x0000001405147221 */ /* 0x000fc60000010000 */
[----:B------:R-:W1:Y:S01]  /*5460*/  MUFU.EX2 R30, R30 ;  /* 0x0000001e001e7308 */ /* 0x000e620000000800 */
[----:B--2---:R-:W-:Y:S01]  /*5470*/  FADD.FTZ R0, R26, R29 ;  /* 0x0000001d1a007221 */ /* 0x004fe20000010000 */
[----:B------:R-:W-:-:S06]  /*5480*/  CS2R R28, SRZ ;  /* 0x00000000001c7805 */ /* 0x000fcc000001ff00 */
[----:B------:R2:W4:Y:S01]  /*5490*/  MUFU.EX2 R195, R2 ;  /* 0x0000000200c37308 */ /* 0x0005220000000800 */
[C---:B---3--:R-:W-:Y:S01]  /*54a0*/  FADD.FTZ R5, R27.reuse, R0 ;  /* 0x000000001b057221 */ /* 0x048fe20000010000 */
[----:B------:R-:W-:Y:S02]  /*54b0*/  F2FP.F16.F32.PACK_AB R193, R27, R26 ;  /* 0x0000001a1bc1723e */ /* 0x000fe400000000ff */
[----:B------:R-:W-:Y:S01]  /*54c0*/  CS2R R26, SRZ ;  /* 0x00000000001a7805 */ /* 0x000fe2000001ff00 */
[----:B-1----:R-:W-:Y:S01]  /*54d0*/  FADD.FTZ R0, R30, R5 ;  /* 0x000000051e007221 */ /* 0x002fe20000010000 */
[----:B--2---:R-:W-:-:S03]  /*54e0*/  IMAD.MOV.U32 R2, RZ, RZ, 0x3f800000 ;  /* 0x3f800000ff027424 */ /* 0x004fc600078e00ff */
[C---:B----4-:R-:W-:Y:S01]  /*54f0*/  FADD.FTZ R5, R195.reuse, R0 ;  /* 0x00000000c3057221 */ /* 0x050fe20000010000 */
[----:B------:R-:W-:Y:S01]  /*5500*/  F2FP.F16.F32.PACK_AB R195, R195, R30 ;  /* 0x0000001ec3c3723e */ /* 0x000fe200000000ff */
[----:B------:R-:W-:Y:S01]  /*5510*/  IMAD.MOV.U32 R0, RZ, RZ, 0x3f800000 ;  /* 0x3f800000ff007424 */ /* 0x000fe200078e00ff */
[----:B------:R-:W-:Y:S01]  /*5520*/  CS2R R30, SRZ ;  /* 0x00000000001e7805 */ /* 0x000fe2000001ff00 */
[----:B------:R-:W-:Y:S06]  /*5530*/  @!P1 BRA `(.L_x_137) ;  /* 0x0000003c001c9947 */ /* 0x000fec0003800000 */
[----:B------:R-:W-:Y:S01]  /*5540*/  R2UR UR61, R19 ;  /* 0x00000000133d72ca */ /* 0x000fe200000e0000 */
[----:B------:R-:W-:Y:S01]  /*5550*/  UIADD3 UR4, UR39, -0x2, URZ ;  /* 0xfffffffe27047890 */ /* 0x000fe2000fffe03f */
[----:B------:R-:W-:Y:S01]  /*5560*/  MOV R222, R3 ;  /* 0x0000000300de7202 */ /* 0x000fe20000000f00 */
[----:B------:R-:W-:Y:S01]  /*5570*/  IMAD.MOV.U32 R223, RZ, RZ, R4 ;  /* 0x000000ffffdf7224 */ /* 0x000fe200078e0004 */
[----:B------:R-:W-:Y:S01]  /*5580*/  MOV R151, RZ ;  /* 0x000000ff00977202 */ /* 0x000fe20000000f00 */
[----:B------:R-:W-:Y:S01]  /*5590*/  IMAD.MOV.U32 R0, RZ, RZ, 0x3f800000 ;  /* 0x3f800000ff007424 */ /* 0x000fe200078e00ff */
[----:B------:R-:W-:Y:S01]  /*55a0*/  UMOV UR39, UR38 ;  /* 0x0000002600277c82 */ /* 0x000fe20008000000 */
[----:B------:R-:W-:Y:S01]  /*55b0*/  IMAD.U32 R224, RZ, RZ, UR4 ;  /* 0x00000004ffe07e24 */ /* 0x000fe2000f8e00ff */
[----:B------:R-:W-:-:S07]  /*55c0*/  ULDC UR37, c[0x0][0x9d8] ;  /* 0x0002760000257ab9 */ /* 0x000fce0000000800 */
.L_x_148:
        /* <DEDUP_REMOVED lines=8> */
.L_x_138:
        /* <DEDUP_REMOVED lines=8> */
.L_x_139:
[----:B--2---:R-:W-:Y:S05]  /*56d0*/  @P1 BRA `(.L_x_140) ;  /* 0x0000000000081947 */ /* 0x004fea0003800000 */
[----:B------:R-:W2:Y:S02]  /*56e0*/  SYNCS.PHASECHK.TRANS64.TRYWAIT P1, [UR60+0x38830], R3 ;  /* 0x03883003ff0075a7 */ /* 0x000ea4000802017c */
[----:B--2---:R-:W-:Y:S05]  /*56f0*/  @!P1 BRA `(.L_x_141) ;  /* 0x0000009800e49947 */ /* 0x004fea0003800000 */
.L_x_140:
        /* <DEDUP_REMOVED lines=23> */
[----:B------:R-:W-:Y:S01]  /*5870*/  UIADD3 UR58, UR4, 0x80, URZ ;  /* 0x00000080043a7890 */ /* 0x000fe2000fffe03f */
[-C--:B------:R-:W-:Y:S01]  /*5880*/  FMUL.FTZ R28, R28, R2.reuse ;  /* 0x000000021c1c7220 */ /* 0x080fe20000410000 */
        /* <DEDUP_REMOVED lines=57> */
[----:B------:R-:W-:Y:S01]  /*5c20*/  UIADD3 UR58, UR4, 0x100, URZ ;  /* 0x00000100043a7890 */ /* 0x000fe2000fffe03f */
[-C--:B------:R-:W-:Y:S01]  /*5c30*/  FMUL.FTZ R109, R109, R2.reuse ;  /* 0x000000026d6d7220 */ /* 0x080fe20000410000 */
[----:B------:R-:W-:Y:S01]  /*5c40*/  UMOV UR56, UR6 ;  /* 0x0000000600387c82 */ /* 0x000fe20008000000 */
[----:B------:R-:W-:Y:S01]  /*5c50*/  UMOV UR57, UR7 ;  /* 0x0000000700397c82 */ /* 0x000fe20008000000 */
        /* <DEDUP_REMOVED lines=95> */
[----:B------:R-:W-:Y:S01]  /*6250*/  UIADD3 UR58, UR4, 0x200, URZ ;  /* 0x00000200043a7890 */ /* 0x000fe2000fffe03f */
[----:B------:R-:W-:Y:S01]  /*6260*/  UMOV UR56, UR6 ;  /* 0x0000000600387c82 */ /* 0x000fe20008000000 */
[----:B------:R-:W-:Y:S01]  /*6270*/  UMOV UR57, UR7 ;  /* 0x0000000700397c82 */ /* 0x000fe20008000000 */
[----:B------:R-:W-:Y:S01]  /*6280*/  UMOV UR59, 0x40000040 ;  /* 0x40000040003b7882 */ /* 0x000fe20000000000 */
        /* <DEDUP_REMOVED lines=142> */
[----:B------:R-:W-:-:S11]  /*6b70*/  R2UR UR11, R7 ;  /* 0x00000000070b72ca */ /* 0x000fd600000e0000 */
[----:B------:R-:W-:Y:S02]  /*6b80*/  UMOV UR56, UR10 ;  /* 0x0000000a00387c82 */ /* 0x000fe40008000000 */
[----:B------:R-:W-:Y:S01]  /*6b90*/  UMOV UR57, UR11 ;  /* 0x0000000b00397c82 */ /* 0x000fe20008000000 */
[----:B------:R-:W-:Y:S01]  /*6ba0*/  UMOV UR5, UR11 ;  /* 0x0000000b00057c82 */ /* 0x000fe20008000000 */
        /* <DEDUP_REMOVED lines=257> */
[----:B------:R-:W-:Y:S03]  /*7bc0*/  HGMMA.64x16x16.F32 R152, gdesc[UR4], R152, gsb0 ;  /* 0x00200000049879f0 */ /* 0x000fe60008000898 */
[----:B------:R-:W-:Y:S02]  /*7bd0*/  WARPGROUP.DEPBAR.LE gsb0, 0x0 ;  /* 0x00008000000079c5 */ /* 0x000fe40000010000 */
[----:B------:R-:W-:Y:S05]  /*7be0*/  @!P0 BRA `(.L_x_142) ;  /* 0x0000000000048947 */ /* 0x000fea0003800000 */
[----:B------:R-:W-:Y:S01]  /*7bf0*/  BPT.TRAP 0x1 ;  /* 0x000000040000795c */ /* 0x000fe20000300000 */
.L_x_142:
[----:B------:R-:W-:Y:S01]  /*7c00*/  R2UR UR4, R18 ;  /* 0x00000000120472ca */ /* 0x000fe200000e0000 */
[----:B------:R-:W-:-:S05]  /*7c10*/  IMAD.U32 R0, RZ, RZ, UR61 ;  /* 0x0000003dff007e24 */ /* 0x000fca000f8e00ff */
[----:B------:R-:W-:-:S07]  /*7c20*/  SHF.L.U32 R0, R0, 0x1f, RZ ;  /* 0x0000001f00007819 */ /* 0x000fce00000006ff */
[----:B------:R-:W-:-:S09]  /*7c30*/  ULEA UR4, UR39, UR4, 0x3 ;  /* 0x0000000427047291 */ /* 0x000fd2000f8e183f */
[----:B------:R3:W4:Y:S01]  /*7c40*/  SYNCS.PHASECHK.TRANS64.TRYWAIT P1, [UR4+0x38850], R0 ;  /* 0x03885000ff0075a7 */ /* 0x0007220008020144 */
[----:B------:R-:W-:Y:S05]  /*7c50*/  @!P0 BRA `(.L_x_143) ;  /* 0x0000000000048947 */ /* 0x000fea0003800000 */
[----:B------:R-:W-:Y:S01]  /*7c60*/  BPT.TRAP 0x1 ;  /* 0x000000040000795c */ /* 0x000fe20000300000 */
.L_x_143:
[----:B----4-:R-:W-:Y:S05]  /*7c70*/  @P1 BRA `(.L_x_144) ;  /* 0x0000000000081947 */ /* 0x010fea0003800000 */
[----:B------:R-:W4:Y:S02]  /*7c80*/  SYNCS.PHASECHK.TRANS64.TRYWAIT P1, [UR4+0x38850], R0 ;  /* 0x03885000ff0075a7 */ /* 0x000f240008020144 */
[----:B----4-:R-:W-:Y:S05]  /*7c90*/  @!P1 BRA `(.L_x_145) ;  /* 0x0000007400949947 */ /* 0x010fea0003800000 */
.L_x_144:
[----:B------:R-:W-:Y:S01]  /*7ca0*/  R2UR UR5, R18 ;  /* 0x00000000120572ca */ /* 0x000fe200000e0000 */
[----:B------:R-:W-:Y:S01]  /*7cb0*/  WARPGROUP.ARRIVE ;  /* 0x00000000000079c5 */ /* 0x000fe20000000000 */
[----:B------:R-:W-:-:S11]  /*7cc0*/  UMOV UR7, 0x40000040 ;  /* 0x4000004000077882 */ /* 0x000fd60000000000 */
[----:B------:R-:W-:-:S04]  /*7cd0*/  UIADD3 UR5, UR5, 0x400, URZ ;  /* 0x0000040005057890 */ /* 0x000fc8000fffe03f */
[----:B------:R-:W-:-:S04]  /*7ce0*/  USHF.R.U32.HI UR5, URZ, 0x4, UR5 ;  /* 0x000000043f057899 */ /* 0x000fc80008011605 */
[----:B------:R-:W-:-:S04]  /*7cf0*/  ULOP3.LUT UR5, UR5, 0x3fff, URZ, 0xc0, !UPT ;  /* 0x00003fff05057892 */ /* 0x000fc8000f8ec03f */
[----:B------:R-:W-:-:S04]  /*7d00*/  ULOP3.LUT UR5, UR5, 0x2800000, URZ, 0xfc, !UPT ;  /* 0x0280000005057892 */ /* 0x000fc8000f8efc3f */
[----:B------:R-:W-:-:S07]  /*7d10*/  UIMAD UR5, UR39, 0xa00, UR5 ;  /* 0x00000a00270578a4 */ /* 0x000fce000f8e0205 */
[----:B------:R-:W-:Y:S02]  /*7d20*/  UMOV UR6, UR5 ;  /* 0x0000000500067c82 */ /* 0x000fe40008000000 */
[----:B------:R-:W-:Y:S01]  /*7d30*/  HGMMA.64x256x16.F32 R24, R208, gdesc[UR4].tnspB, R24, gsb0 ;  /* 0x43e00004d0187df0 */ /* 0x000fe20008000818 */
[----:B------:R-:W-:Y:S01]  /*7d40*/  UIADD3 UR6, UR5, 0x80, URZ ;  /* 0x0000008005067890 */ /* 0x000fe2000fffe03f */
[----:B------:R-:W-:Y:S01]  /*7d50*/  UMOV UR7, 0x40000040 ;  /* 0x4000004000077882 */ /* 0x000fe20000000000 */
[----:B------:R-:W-:Y:S02]  /*7d60*/  WARPGROUP.DEPBAR.LE gsb0, 0x0 ;  /* 0x00008000000079c5 */ /* 0x000fe40000010000 */
[----:B------:R-:W-:-:S15]  /*7d70*/  WARPGROUP.ARRIVE ;  /* 0x00000000000079c5 */ /* 0x000fde0000000000 */
[----:B------:R-:W-:-:S08]  /*7d80*/  NOP ;  /* 0x0000000000007918 */ /* 0x000fd00000000000 */
        /* <DEDUP_REMOVED lines=18> */
[----:B------:R-:W-:Y:S03]  /*7eb0*/  HGMMA.64x256x16.F32 R24, R192, gdesc[UR4].tnspB, R24, gsb0 ;  /* 0x43e00004c0187df0 */ /* 0x000fe60008000818 */
[----:B------:R-:W-:Y:S02]  /*7ec0*/  WARPGROUP.DEPBAR.LE gsb0, 0x0 ;  /* 0x00008000000079c5 */ /* 0x000fe40000010000 */
[----:B------:R-:W-:Y:S05]  /*7ed0*/  @!P0 BRA `(.L_x_146) ;  /* 0x0000000000048947 */ /* 0x000fea0003800000 */
[----:B------:R-:W-:Y:S01]  /*7ee0*/  BPT.TRAP 0x1 ;  /* 0x000000040000795c */ /* 0x000fe20000300000 */
.L_x_146:
[----:B------:R-:W4:Y:S01]  /*7ef0*/  LDL R225, [R1+0x4] ;  /* 0x0000040001e17983 */ /* 0x000f220000100800 */
[----:B------:R-:W-:Y:S01]  /*7f00*/  FMUL.FTZ R192, R184, UR37 ;  /* 0x00000025b8c07c20 */ /* 0x000fe20008410000 */
[----:B------:R-:W-:Y:S01]  /*7f10*/  FMUL.FTZ R193, R185, UR37 ;  /* 0x00000025b9c17c20 */ /* 0x000fe20008410000 */
[----:B------:R-:W-:Y:S01]  /*7f20*/  FMUL.FTZ R185, R186, UR37 ;  /* 0x00000025bab97c20 */ /* 0x000fe20008410000 */
[----:B------:R-:W-:Y:S01]  /*7f30*/  FMUL.FTZ R184, R187, UR37 ;  /* 0x00000025bbb87c20 */ /* 0x000fe20008410000 */
[----:B------:R-:W-:Y:S01]  /*7f40*/  FMUL.FTZ R188, R188, UR37 ;  /* 0x00000025bcbc7c20 */ /* 0x000fe20008410000 */
[----:B------:R-:W-:Y:S01]  /*7f50*/  FMUL.FTZ R186, R190, UR37 ;  /* 0x00000025beba7c20 */ /* 0x000fe20008410000 */
[----:B------:R-:W1:Y:S01]  /*7f60*/  MUFU.TANH R192, R192 ;  /* 0x000000c000c07308 */ /* 0x000e620000002400 */
[----:B------:R-:W-:Y:S01]  /*7f70*/  FMUL.FTZ R189, R189, UR37 ;  /* 0x00000025bdbd7c20 */ /* 0x000fe20008410000 */
[----:B------:R-:W-:Y:S01]  /*7f80*/  FMUL.FTZ R187, R191, UR37 ;  /* 0x00000025bfbb7c20 */ /* 0x000fe20008410000 */
[----:B------:R-:W-:Y:S01]  /*7f90*/  FMUL.FTZ R190, R176, UR37 ;  /* 0x00000025b0be7c20 */ /* 0x000fe20008410000 */
[----:B------:R-:W-:Y:S01]  /*7fa0*/  FMUL.FTZ R176, R178, UR37 ;  /* 0x00000025b2b07c20 */ /* 0x000fe20008410000 */
[----:B------:R-:W-:Y:S01]  /*7fb0*/  FMUL.FTZ R191, R177, UR37 ;  /* 0x00000025b1bf7c20 */ /* 0x000fe20008410000 */
[----:B------:R-:W-:Y:S01]  /*7fc0*/  FMUL.FTZ R177, R179, UR37 ;  /* 0x00000025b3b17c20 */ /* 0x000fe20008410000 */
[----:B------:R-:W-:Y:S01]  /*7fd0*/  FMUL.FTZ R180, R180, UR37 ;  /* 0x00000025b4b47c20 */ /* 0x000fe20008410000 */
[----:B------:R-:W2:Y:S01]  /*7fe0*/  MUFU.TANH R185, R185 ;  /* 0x000000b900b97308 */ /* 0x000ea20000002400 */
[----:B------:R-:W-:Y:S01]  /*7ff0*/  FMUL.FTZ R194, R161, UR37 ;  /* 0x00000025a1c27c20 */ /* 0x000fe20008410000 */
[----:B------:R-:W-:Y:S01]  /*8000*/  FMUL.FTZ R161, R163, UR37 ;  /* 0x00000025a3a17c20 */ /* 0x000fe20008410000 */
[----:B------:R-:W-:Y:S01]  /*8010*/  FMUL.FTZ R163, R167, UR37 ;  /* 0x00000025a7a37c20 */ /* 0x000fe20008410000 */
[----:B------:R-:W-:Y:S01]  /*8020*/  FMUL.FTZ R178, R182, UR37 ;  /* 0x00000025b6b27c20 */ /* 0x000fe20008410000 */
[----:B------:R-:W-:Y:S01]  /*8030*/  FMUL.FTZ R181, R181, UR37 ;  /* 0x00000025b5b57c20 */ /* 0x000fe20008410000 */
[----:B------:R-:W-:Y:S01]  /*8040*/  FMUL.FTZ R179, R183, UR37 ;  /* 0x00000025b7b37c20 */ /* 0x000fe20008410000 */
[----:B------:R-:W-:Y:S01]  /*8050*/  FMUL.FTZ R182, R168, UR37 ;  /* 0x00000025a8b67c20 */ /* 0x000fe20008410000 */
[----:B------:R-:W5:Y:S01]  /*8060*/  MUFU.TANH R193, R193 ;  /* 0x000000c100c17308 */ /* 0x000f620000002400 */
[----:B-1-3--:R-:W-:Y:S01]  /*8070*/  FMNMX.FTZ R0, R192, R223, !PT ;  /* 0x000000dfc0007209 */ /* 0x00afe20007810000 */
[----:B------:R-:W-:Y:S01]  /*8080*/  FMUL.FTZ R168, R170, UR37 ;  /* 0x00000025aaa87c20 */ /* 0x000fe20008410000 */
[----:B------:R-:W-:Y:S01]  /*8090*/  FMUL.FTZ R183, R169, UR37 ;  /* 0x00000025a9b77c20 */ /* 0x000fe20008410000 */
[----:B------:R-:W-:Y:S01]  /*80a0*/  FMUL.FTZ R195, R153, UR37 ;  /* 0x0000002599c37c20 */ /* 0x000fe20008410000 */
[----:B------:R-:W-:Y:S01]  /*80b0*/  FMUL.FTZ R169, R171, UR37 ;  /* 0x00000025aba97c20 */ /* 0x000fe20008410000 */
[----:B------:R-:W-:Y:S01]  /*80c0*/  FMUL.FTZ R172, R172, UR37 ;  /* 0x00000025acac7c20 */ /* 0x000fe20008410000 */
[----:B------:R-:W-:Y:S01]  /*80d0*/  FMUL.FTZ R170, R174, UR37 ;  /* 0x00000025aeaa7c20 */ /* 0x000fe20008410000 */
[----:B------:R-:W1:Y:S01]  /*80e0*/  MUFU.TANH R184, R184 ;  /* 0x000000b800b87308 */ /* 0x000e620000002400 */
[----:B--2---:R-:W-:Y:S01]  /*80f0*/  FMNMX.FTZ R3, R185, R222, !PT ;  /* 0x000000deb9037209 */ /* 0x004fe20007810000 */
[----:B------:R-:W-:Y:S01]  /*8100*/  FMUL.FTZ R173, R173, UR37 ;  /* 0x00000025adad7c20 */ /* 0x000fe20008410000 */
[----:B------:R-:W-:Y:S01]  /*8110*/  FMUL.FTZ R171, R175, UR37 ;  /* 0x00000025afab7c20 */ /* 0x000fe20008410000 */
[----:B------:R-:W-:Y:S01]  /*8120*/  FMUL.FTZ R174, R160, UR37 ;  /* 0x00000025a0ae7c20 */ /* 0x000fe20008410000 */
[----:B------:R-:W-:Y:S01]  /*8130*/  FMUL.FTZ R160, R162, UR37 ;  /* 0x00000025a2a07c20 */ /* 0x000fe20008410000 */
[----:B------:R-:W-:Y:S01]  /*8140*/  FMUL.FTZ R164, R164, UR37 ;  /* 0x00000025a4a47c20 */ /* 0x000fe20008410000 */
[----:B------:R-:W-:Y:S01]  /*8150*/  FMUL.FTZ R165, R165, UR37 ;  /* 0x00000025a5a57c20 */ /* 0x000fe20008410000 */
[----:B------:R-:W2:Y:S01]  /*8160*/  MUFU.TANH R188, R188 ;  /* 0x000000bc00bc7308 */ /* 0x000ea20000002400 */
[----:B-----5:R-:W-:Y:S01]  /*8170*/  FMNMX.FTZ R167, R193, R0, !PT ;  /* 0x00000000c1a77209 */ /* 0x020fe20007810000 */
[----:B------:R-:W-:Y:S01]  /*8180*/  FMUL.FTZ R162, R166, UR37 ;  /* 0x00000025a6a27c20 */ /* 0x000fe20008410000 */
[----:B------:R-:W-:Y:S01]  /*8190*/  FMUL.FTZ R166, R152, UR37 ;  /* 0x0000002598a67c20 */ /* 0x000fe20008410000 */
[----:B------:R-:W-:Y:S01]  /*81a0*/  FMUL.FTZ R152, R154, UR37 ;  /* 0x000000259a987c20 */ /* 0x000fe20008410000 */
[----:B------:R-:W-:Y:S01]  /*81b0*/  FMUL.FTZ R156, R156, UR37 ;  /* 0x000000259c9c7c20 */ /* 0x000fe20008410000 */
[----:B------:R-:W-:Y:S01]  /*81c0*/  FMUL.FTZ R197, R157, UR37 ;  /* 0x000000259dc57c20 */ /* 0x000fe20008410000 */
[----:B------:R-:W-:Y:S01]  /*81d0*/  FMUL.FTZ R154, R158, UR37 ;  /* 0x000000259e9a7c20 */ /* 0x000fe20008410000 */
[----:B------:R-:W3:Y:S01]  /*81e0*/  MUFU.TANH R186, R186 ;  /* 0x000000ba00ba7308 */ /* 0x000ee20000002400 */
[----:B-1----:R-:W-:Y:S01]  /*81f0*/  FMNMX.FTZ R3, R184, R3, !PT ;  /* 0x00000003b8037209 */ /* 0x002fe20007810000 */
[----:B------:R-:W-:Y:S01]  /*8200*/  ULDC UR5, c[0x0][0x988] ;  /* 0x0002620000057ab9 */ /* 0x000fe20000000800 */
[----:B------:R-:W-:-:S05]  /*8210*/  ISETP.NE.AND P1, PT, R23, RZ, PT ;  /* 0x000000ff1700720c */ /* 0x000fca0003f25270 */
[----:B------:R-:W1:Y:S01]  /*8220*/  MUFU.TANH R189, R189 ;  /* 0x000000bd00bd7308 */ /* 0x000e620000002400 */
[----:B--2---:R-:W-:-:S07]  /*8230*/  FMNMX.FTZ R0, R188, R167, !PT ;  /* 0x000000a7bc007209 */ /* 0x004fce0007810000 */
[----:B------:R-:W2:Y:S01]  /*8240*/  MUFU.TANH R187, R187 ;  /* 0x000000bb00bb7308 */ /* 0x000ea20000002400 */
[----:B---3--:R-:W-:-:S07]  /*8250*/  FMNMX.FTZ R2, R186, R3, !PT ;  /* 0x00000003ba027209 */ /* 0x008fce0007810000 */
[----:B------:R-:W3:Y:S01]  /*8260*/  MUFU.TANH R190, R190 ;  /* 0x000000be00be7308 */ /* 0x000ee20000002400 */
[----:B-1----:R-:W-:-:S07]  /*8270*/  FMNMX.FTZ R3, R189, R0, !PT ;  /* 0x00000000bd037209 */ /* 0x002fce0007810000 */
[----:B------:R-:W1:Y:S01]  /*8280*/  MUFU.TANH R176, R176 ;  /* 0x000000b000b07308 */ /* 0x000e620000002400 */
[----:B--2---:R-:W-:-:S07]  /*8290*/  FMNMX.FTZ R153, R187, R2, !PT ;  /* 0x00000002bb997209 */ /* 0x004fce0007810000 */
[----:B------:R-:W2:Y:S01]  /*82a0*/  MUFU.TANH R191, R191 ;  /* 0x000000bf00bf7308 */ /* 0x000ea20000002400 */
[----:B---3--:R-:W-:-:S07]  /*82b0*/  FMNMX.FTZ R0, R190, R3, !PT ;  /* 0x00000003be007209 */ /* 0x008fce0007810000 */
[----:B------:R-:W3:Y:S01]  /*82c0*/  MUFU.TANH R177, R177 ;  /* 0x000000b100b17308 */ /* 0x000ee20000002400 */
[----:B-1----:R-:W-:Y:S01]  /*82d0*/  FMNMX.FTZ R2, R176, R153, !PT ;  /* 0x00000099b0027209 */ /* 0x002fe20007810000 */
[----:B------:R-:W-:-:S06]  /*82e0*/  FMUL.FTZ R153, R155, UR37 ;  /* 0x000000259b997c20 */ /* 0x000fcc0008410000 */
        /* <DEDUP_REMOVED lines=31> */
[----:B--2---:R-:W-:Y:S01]  /*84e0*/  FMNMX.FTZ R0, R160, R155, !PT ;  /* 0x0000009ba0007209 */ /* 0x004fe20007810000 */
[----:B------:R-:W-:-:S06]  /*84f0*/  FMUL.FTZ R155, R159, UR37 ;  /* 0x000000259f9b7c20 */ /* 0x000fcc0008410000 */
        /* <DEDUP_REMOVED lines=23> */
[----:B--2---:R-:W-:-:S05]  /*8670*/  FMNMX.FTZ R0, R197, R0, !PT ;  /* 0x00000000c5007209 */ /* 0x004fca0007810000 */
[----:B------:R-:W2:Y:S01]  /*8680*/  SHFL.BFLY PT, R3, R0, 0x2, 0x1f ;  /* 0x0c401f0000037f89 */ /* 0x000ea200000e0000 */
[----:B---3--:R-:W-:-:S04]  /*8690*/  FMNMX.FTZ R2, R154, R157, !PT ;  /* 0x0000009d9a027209 */ /* 0x008fc80007810000 */
[----:B-1----:R-:W-:-:S05]  /*86a0*/  FMNMX.FTZ R2, R155, R2, !PT ;  /* 0x000000029b027209 */ /* 0x002fca0007810000 */
[----:B------:R-:W1:Y:S01]  /*86b0*/  SHFL.BFLY PT, R159, R2, 0x2, 0x1f ;  /* 0x0c401f00029f7f89 */ /* 0x000e6200000e0000 */
[----:B--2---:R-:W-:-:S05]  /*86c0*/  FMNMX.FTZ R157, R0, R3, !PT ;  /* 0x00000003009d7209 */ /* 0x004fca0007810000 */
[----:B------:R-:W2:Y:S01]  /*86d0*/  SHFL.BFLY PT, R4, R157, 0x1, 0x1f ;  /* 0x0c201f009d047f89 */ /* 0x000ea200000e0000 */
[----:B-1----:R-:W-:-:S05]  /*86e0*/  FMNMX.FTZ R159, R2, R159, !PT ;  /* 0x0000009f029f7209 */ /* 0x002fca0007810000 */
[----:B------:R-:W1:Y:S01]  /*86f0*/  SHFL.BFLY PT, R158, R159, 0x1, 0x1f ;  /* 0x0c201f009f9e7f89 */ /* 0x000e6200000e0000 */
[----:B--2---:R-:W-:-:S05]  /*8700*/  FMNMX.FTZ R4, R157, R4, !PT ;  /* 0x000000049d047209 */ /* 0x004fca0007810000 */
[----:B------:R-:W-:-:S04]  /*8710*/  FMUL.FTZ R199, R4, UR5 ;  /* 0x0000000504c77c20 */ /* 0x000fc80008410000 */
[--C-:B------:R-:W-:Y:S01]  /*8720*/  FFMA.FTZ R167, R194, UR5, -R199.reuse ;  /* 0x00000005c2a77c23 */ /* 0x100fe200080108c7 */
[--C-:B------:R-:W-:Y:S01]  /*8730*/  FFMA.FTZ R194, R156, UR5, -R199.reuse ;  /* 0x000000059cc27c23 */ /* 0x100fe200080108c7 */
[--C-:B------:R-:W-:Y:S01]  /*8740*/  FFMA.FTZ R157, R192, UR5, -R199.reuse ;  /* 0x00000005c09d7c23 */ /* 0x100fe200080108c7 */
[--C-:B------:R-:W-:Y:S01]  /*8750*/  FFMA.FTZ R208, R193, UR5, -R199.reuse ;  /* 0x00000005c1d07c23 */ /* 0x100fe200080108c7 */
[--C-:B------:R-:W-:Y:S01]  /*8760*/  FFMA.FTZ R210, R188, UR5, -R199.reuse ;  /* 0x00000005bcd27c23 */ /* 0x100fe200080108c7 */
[--C-:B------:R-:W-:Y:S01]  /*8770*/  FFMA.FTZ R193, R189, UR5, -R199.reuse ;  /* 0x00000005bdc17c23 */ /* 0x100fe200080108c7 */
[----:B------:R-:W-:Y:S01]  /*8780*/  FFMA.FTZ R198, R164, UR5, -R199 ;  /* 0x00000005a4c67c23 */ /* 0x000fe200080108c7 */
[----:B-1----:R-:W-:Y:S01]  /*8790*/  FMNMX.FTZ R3, R159, R158, !PT ;  /* 0x0000009e9f037209 */ /* 0x002fe20007810000 */
[----:B------:R-:W-:Y:S01]  /*87a0*/  FADD.FTZ R158, -R4, R223 ;  /* 0x000000df049e7221 */ /* 0x000fe20000010100 */
[----:B------:R-:W-:Y:S01]  /*87b0*/  MUFU.EX2 R157, R157 ;  /* 0x0000009d009d7308 */ /* 0x000fe20000000800 */
[--C-:B------:R-:W-:Y:S01]  /*87c0*/  FFMA.FTZ R204, R190, UR5, -R199.reuse ;  /* 0x00000005becc7c23 */ /* 0x100fe200080108c7 */
[--C-:B------:R-:W-:Y:S01]  /*87d0*/  FFMA.FTZ R189, R191, UR5, -R199.reuse ;  /* 0x00000005bfbd7c23 */ /* 0x100fe200080108c7 */
[C---:B------:R-:W-:Y:S01]  /*87e0*/  FADD.FTZ R0, -R3.reuse, R222 ;  /* 0x000000de03007221 */ /* 0x040fe20000010100 */
[----:B------:R-:W-:Y:S01]  /*87f0*/  FMUL.FTZ R156, R3, UR5 ;  /* 0x00000005039c7c20 */ /* 0x000fe20008410000 */
[----:B------:R-:W-:Y:S01]  /*8800*/  FMUL.FTZ R158, R158, UR5 ;  /* 0x000000059e9e7c20 */ /* 0x000fe20008410000 */
[--C-:B------:R-:W-:Y:S01]  /*8810*/  FFMA.FTZ R192, R166, UR5, -R199.reuse ;  /* 0x00000005a6c07c23 */ /* 0x100fe200080108c7 */
[----:B------:R-:W-:Y:S01]  /*8820*/  FMUL.FTZ R0, R0, UR5 ;  /* 0x0000000500007c20 */ /* 0x000fe20008410000 */
[--C-:B------:R-:W-:Y:S01]  /*8830*/  FFMA.FTZ R209, R185, UR5, -R156.reuse ;  /* 0x00000005b9d17c23 */ /* 0x100fe2000801089c */
[----:B------:R1:W2:Y:S01]  /*8840*/  MUFU.EX2 R2, R158 ;  /* 0x0000009e00027308 */ /* 0x0002a20000000800 */
[--C-:B------:R-:W-:Y:S01]  /*8850*/  FFMA.FTZ R211, R186, UR5, -R156.reuse ;  /* 0x00000005bad37c23 */ /* 0x100fe2000801089c */
[--C-:B------:R-:W-:Y:S01]  /*8860*/  FFMA.FTZ R164, R187, UR5, -R156.reuse ;  /* 0x00000005bba47c23 */ /* 0x100fe2000801089c */
[--C-:B------:R-:W-:Y:S01]  /*8870*/  FFMA.FTZ R205, R176, UR5, -R156.reuse ;  /* 0x00000005b0cd7c23 */ /* 0x100fe2000801089c */
[--C-:B------:R-:W-:Y:S01]  /*8880*/  FFMA.FTZ R166, R177, UR5, -R156.reuse ;  /* 0x00000005b1a67c23 */ /* 0x100fe2000801089c */
[--C-:B------:R-:W-:Y:S01]  /*8890*/  FFMA.FTZ R201, R168, UR5, -R156.reuse ;  /* 0x00000005a8c97c23 */ /* 0x100fe2000801089c */
[--C-:B------:R-:W-:Y:S01]  /*88a0*/  FFMA.FTZ R168, R169, UR5, -R156.reuse ;  /* 0x00000005a9a87c23 */ /* 0x100fe2000801089c */
[--C-:B------:R-:W-:Y:S01]  /*88b0*/  FFMA.FTZ R206, R180, UR5, -R199.reuse ;  /* 0x00000005b4ce7c23 */ /* 0x100fe200080108c7 */
[----:B------:R-:W-:Y:S01]  /*88c0*/  MUFU.EX2 R0, R0 ;  /* 0x0000000000007308 */ /* 0x000fe20000000800 */
[--C-:B-1----:R-:W-:Y:S01]  /*88d0*/  FFMA.FTZ R158, R184, UR5, -R156.reuse ;  /* 0x00000005b89e7c23 */ /* 0x102fe2000801089c */
[--C-:B------:R-:W-:Y:S01]  /*88e0*/  FFMA.FTZ R207, R178, UR5, -R156.reuse ;  /* 0x00000005b2cf7c23 */ /* 0x100fe2000801089c */
[--C-:B------:R-:W-:Y:S01]  /*88f0*/  FFMA.FTZ R181, R181, UR5, -R199.reuse ;  /* 0x00000005b5b57c23 */ /* 0x100fe200080108c7 */
[--C-:B------:R-:W-:Y:S01]  /*8900*/  FFMA.FTZ R202, R172, UR5, -R199.reuse ;  /* 0x00000005acca7c23 */ /* 0x100fe200080108c7 */
[--C-:B------:R-:W-:Y:S01]  /*8910*/  FFMA.FTZ R172, R179, UR5, -R156.reuse ;  /* 0x00000005b3ac7c23 */ /* 0x100fe2000801089c */
[--C-:B------:R-:W-:Y:S01]  /*8920*/  FFMA.FTZ R196, R174, UR5, -R199.reuse ;  /* 0x00000005aec47c23 */ /* 0x100fe200080108c7 */
[----:B------:R-:W-:Y:S01]  /*8930*/  FFMA.FTZ R175, R183, UR5, -R199 ;  /* 0x00000005b7af7c23 */ /* 0x000fe200080108c7 */
[----:B------:R-:W1:Y:S01]  /*8940*/  MUFU.EX2 R209, R209 ;  /* 0x000000d100d17308 */ /* 0x000e620000000800 */
[----:B--2---:R-:W-:Y:S01]  /*8950*/  FFMA.FTZ R169, R2, R20, R157 ;  /* 0x0000001402a97223 */ /* 0x004fe2000001009d */
[--C-:B------:R-:W-:Y:S01]  /*8960*/  FFMA.FTZ R200, R182, UR5, -R199.reuse ;  /* 0x00000005b6c87c23 */ /* 0x100fe200080108c7 */
[--C-:B------:R-:W-:Y:S01]  /*8970*/  FFMA.FTZ R183, R197, UR5, -R199.reuse ;  /* 0x00000005c5b77c23 */ /* 0x100fe200080108c7 */
[--C-:B------:R-:W-:Y:S01]  /*8980*/  FFMA.FTZ R197, R160, UR5, -R156.reuse ;  /* 0x00000005a0c57c23 */ /* 0x100fe2000801089c */
[--C-:B------:R-:W-:Y:S01]  /*8990*/  FFMA.FTZ R160, R161, UR5, -R156.reuse ;  /* 0x00000005a1a07c23 */ /* 0x100fe2000801089c */
[--C-:B------:R-:W-:Y:S01]  /*89a0*/  FFMA.FTZ R173, R173, UR5, -R199.reuse ;  /* 0x00000005adad7c23 */ /* 0x100fe200080108c7 */
[--C-:B------:R-:W-:Y:S01]  /*89b0*/  FFMA.FTZ R165, R165, UR5, -R199.reuse ;  /* 0x00000005a5a57c23 */ /* 0x100fe200080108c7 */
[----:B------:R-:W2:Y:S01]  /*89c0*/  MUFU.EX2 R208, R208 ;  /* 0x000000d000d07308 */ /* 0x000ea20000000800 */
[----:B------:R-:W-:Y:S01]  /*89d0*/  FFMA.FTZ R159, R195, UR5, -R199 ;  /* 0x00000005c39f7c23 */ /* 0x000fe200080108c7 */
[--C-:B------:R-:W-:Y:S01]  /*89e0*/  FFMA.FTZ R199, R162, UR5, -R156.reuse ;  /* 0x00000005a2c77c23 */ /* 0x100fe2000801089c */
[--C-:B------:R-:W-:Y:S01]  /*89f0*/  FFMA.FTZ R203, R170, UR5, -R156.reuse ;  /* 0x00000005aacb7c23 */ /* 0x100fe2000801089c */
[--C-:B------:R-:W-:Y:S01]  /*8a00*/  FFMA.FTZ R170, R171, UR5, -R156.reuse ;  /* 0x00000005abaa7c23 */ /* 0x100fe2000801089c */
[--C-:B------:R-:W-:Y:S01]  /*8a10*/  FFMA.FTZ R152, R152, UR5, -R156.reuse ;  /* 0x0000000598987c23 */ /* 0x100fe2000801089c */
[--C-:B------:R-:W-:Y:S01]  /*8a20*/  FFMA.FTZ R153, R153, UR5, -R156.reuse ;  /* 0x0000000599997c23 */ /* 0x100fe2000801089c */
[--C-:B------:R-:W-:Y:S01]  /*8a30*/  FFMA.FTZ R195, R154, UR5, -R156.reuse ;  /* 0x000000059ac37c23 */ /* 0x100fe2000801089c */
[----:B------:R-:W3:Y:S01]  /*8a40*/  MUFU.EX2 R158, R158 ;  /* 0x0000009e009e7308 */ /* 0x000ee20000000800 */
[----:B-1----:R-:W-:Y:S01]  /*8a50*/  FFMA.FTZ R5, R0, R5, R209 ;  /* 0x0000000500057223 */ /* 0x002fe200000100d1 */
[----:B------:R-:W-:-:S06]  /*8a60*/  FFMA.FTZ R155, R155, UR5, -R156 ;  /* 0x000000059b9b7c23 */ /* 0x000fcc000801089c */
[----:B------:R-:W1:Y:S01]  /*8a70*/  MUFU.EX2 R210, R210 ;  /* 0x000000d200d27308 */ /* 0x000e620000000800 */
[----:B--2---:R-:W-:-:S07]  /*8a80*/  FADD.FTZ R169, R208, R169 ;  /* 0x000000a9d0a97221 */ /* 0x004fce0000010000 */
[----:B------:R-:W2:Y:S01]  /*8a90*/  MUFU.EX2 R211, R211 ;  /* 0x000000d300d37308 */ /* 0x000ea20000000800 */
[----:B---3--:R-:W-:-:S07]  /*8aa0*/  FADD.FTZ R20, R158, R5 ;  /* 0x000000059e147221 */ /* 0x008fce0000010000 */
[----:B------:R-:W3:Y:S01]  /*8ab0*/  MUFU.EX2 R193, R193 ;  /* 0x000000c100c17308 */ /* 0x000ee20000000800 */
[----:B-1----:R-:W-:-:S07]  /*8ac0*/  FADD.FTZ R174, R210, R169 ;  /* 0x000000a9d2ae7221 */ /* 0x002fce0000010000 */
        /* <DEDUP_REMOVED lines=11> */
[----:B-1----:R-:W-:Y:S01]  /*8b80*/  FADD.FTZ R161, R189, R162 ;  /* 0x000000a2bda17221 */ /* 0x002fe20000010000 */
        /* <DEDUP_REMOVED lines=26> */
[----:B--2---:R-:W-:Y:S01]  /*8d30*/  FADD.FTZ R20, R170, R5 ;  /* 0x00000005aa147221 */ /* 0x004fe20000010000 */
[----:B------:R-:W-:-:S05]  /*8d40*/  MOV R5, UR60 ;  /* 0x0000003c00057c02 */ /* 0x000fca0008000f00 */
[----:B------:R-:W-:Y:S01]  /*8d50*/  @P1 VIADD R5, R5, 0x38840 ;  /* 0x0003884005051836 */ /* 0x000fe20000000000 */
[----:B------:R-:W2:Y:S01]  /*8d60*/  MUFU.EX2 R167, R167 ;  /* 0x000000a700a77308 */ /* 0x000ea20000000800 */
[----:B---3--:R-:W-:-:S03]  /*8d70*/  FADD.FTZ R154, R196, R161 ;  /* 0x000000a1c49a7221 */ /* 0x008fc60000010000 */
[----:B----4-:R-:W-:-:S04]  /*8d80*/  @P1 PRMT R5, R225, 0x654, R5 ;  /* 0x00000654e1051816 */ /* 0x010fc80000000005 */
[----:B------:R-:W3:Y:S01]  /*8d90*/  MUFU.EX2 R160, R160 ;  /* 0x000000a000a07308 */ /* 0x000ee20000000800 */
[----:B-1----:R-:W-:Y:S01]  /*8da0*/  FADD.FTZ R161, R197, R20 ;  /* 0x00000014c5a17221 */ /* 0x002fe20000010000 */
[----:B------:R1:W-:Y:S06]  /*8db0*/  @P1 SYNCS.ARRIVE.TRANS64.RED.A1T0 RZ, [R5+URZ], RZ ;  /* 0x000000ff05ff19a7 */ /* 0x0003ec000810043f */
[----:B------:R-:W4:Y:S01]  /*8dc0*/  MUFU.EX2 R198, R198 ;  /* 0x000000c600c67308 */ /* 0x000f220000000800 */
[----:B--2---:R-:W-:-:S07]  /*8dd0*/  FADD.FTZ R163, R167, R154 ;  /* 0x0000009aa7a37221 */ /* 0x004fce0000010000 */
[----:B------:R-:W2:Y:S01]  /*8de0*/  MUFU.EX2 R199, R199 ;  /* 0x000000c700c77308 */ /* 0x000ea20000000800 */
[----:B---3--:R-:W-:-:S07]  /*8df0*/  FADD.FTZ R20, R160, R161 ;  /* 0x000000a1a0147221 */ /* 0x008fce0000010000 */
[----:B------:R-:W1:Y:S01]  /*8e00*/  MUFU.EX2 R165, R165 ;  /* 0x000000a500a57308 */ /* 0x000e620000000800 */
[----:B----4-:R-:W-:-:S07]  /*8e10*/  FADD.FTZ R154, R198, R163 ;  /* 0x000000a3c69a7221 */ /* 0x010fce0000010000 */
[----:B------:R-:W3:Y:S01]  /*8e20*/  MUFU.EX2 R162, R162 ;  /* 0x000000a200a27308 */ /* 0x000ee20000000800 */
[----:B--2---:R-:W-:-:S07]  /*8e30*/  FADD.FTZ R161, R199, R20 ;  /* 0x00000014c7a17221 */ /* 0x004fce0000010000 */
[----:B------:R-:W2:Y:S01]  /*8e40*/  MUFU.EX2 R192, R192 ;  /* 0x000000c000c07308 */ /* 0x000ea20000000800 */
[----:B-1----:R-:W-:-:S07]  /*8e50*/  FADD.FTZ R5, R165, R154 ;  /* 0x0000009aa5057221 */ /* 0x002fce0000010000 */
[----:B------:R-:W1:Y:S01]  /*8e60*/  MUFU.EX2 R152, R152 ;  /* 0x0000009800987308 */ /* 0x000e620000000800 */
[----:B---3--:R-:W-:-:S07]  /*8e70*/  FADD.FTZ R161, R162, R161 ;  /* 0x000000a1a2a17221 */ /* 0x008fce0000010000 */
        /* <DEDUP_REMOVED lines=11> */
[----:B---3--:R-:W-:Y:S01]  /*8f30*/  FADD.FTZ R154, R195, R154 ;  /* 0x0000009ac39a7221 */ /* 0x008fe20000010000 */
[----:B--2---:R-:W-:-:S03]  /*8f40*/  FADD.FTZ R20, R183, R20 ;  /* 0x00000014b7147221 */ /* 0x004fc60000010000 */
[----:B-1----:R-:W-:Y:S01]  /*8f50*/  FADD.FTZ R5, R155, R154 ;  /* 0x0000009a9b057221 */ /* 0x002fe20000010000 */
[----:B------:R-:W-:Y:S06]  /*8f60*/  @!P0 BRA `(.L_x_147) ;  /* 0x0000000000048947 */ /* 0x000fec0003800000 */
[----:B------:R-:W-:Y:S01]  /*8f70*/  BPT.TRAP 0x1 ;  /* 0x000000040000795c */ /* 0x000fe20000300000 */
.L_x_147:
[----:B------:R-:W2:Y:S01]  /*8f80*/  LDL R156, [R1] ;  /* 0x00000000019c7983 */ /* 0x000ea20000100800 */
[----:B------:R-:W-:Y:S01]  /*8f90*/  ISETP.NE.AND P1, PT, R22, RZ, PT ;  /* 0x000000ff1600720c */ /* 0x000fe20003f25270 */
[----:B------:R-:W-:Y:S01]  /*8fa0*/  IMAD.U32 R154, RZ, RZ, UR4 ;  /* 0x00000004ff9a7e24 */ /* 0x000fe2000f8e00ff */
[----:B------:R-:W-:Y:S01]  /*8fb0*/  R2UR UR6, R224 ;  /* 0x00000000e00672ca */ /* 0x000fe200000e0000 */
[----:B------:R-:W-:Y:S01]  /*8fc0*/  UMOV UR39, UR38 ;  /* 0x0000002600277c82 */ /* 0x000fe20008000000 */
[----:B------:R-:W-:Y:S01]  /*8fd0*/  R2UR UR61, R19 ;  /* 0x00000000133d72ca */ /* 0x000fe200000e0000 */
[----:B------:R-:W-:Y:S01]  /*8fe0*/  IMAD.MOV.U32 R223, RZ, RZ, R4 ;  /* 0x000000ffffdf7224 */ /* 0x000fe200078e0004 */
[----:B------:R-:W-:Y:S02]  /*8ff0*/  F2FP.F16.F32.PACK_AB R210, R193, R210 ;  /* 0x000000d2c1d2723e */ /* 0x000fe400000000ff */
[----:B------:R-:W-:Y:S02]  /*9000*/  F2FP.F16.F32.PACK_AB R208, R208, R157 ;  /* 0x0000009dd0d0723e */ /* 0x000fe400000000ff */
[----:B------:R-:W-:-:S02]  /*9010*/  F2FP.F16.F32.PACK_AB R209, R158, R209 ;  /* 0x000000d19ed1723e */ /* 0x000fc400000000ff */
[----:B------:R-:W-:Y:S01]  /*9020*/  F2FP.F16.F32.PACK_AB R211, R164, R211 ;  /* 0x000000d3a4d3723e */ /* 0x000fe200000000ff */
[----:B------:R-:W-:Y:S01]  /*9030*/  @P1 VIADD R154, R154, 0x38860 ;  /* 0x000388609a9a1836 */ /* 0x000fe20000000000 */
[----:B------:R-:W-:Y:S01]  /*9040*/  F2FP.F16.F32.PACK_AB R204, R189, R204 ;  /* 0x000000ccbdcc723e */ /* 0x000fe200000000ff */
[----:B------:R-:W-:Y:S01]  /*9050*/  UIADD3 UR4, UR6, -0x1, URZ ;  /* 0xffffffff06047890 */ /* 0x000fe2000fffe03f */
[----:B------:R-:W-:Y:S02]  /*9060*/  F2FP.F16.F32.PACK_AB R205, R166, R205 ;  /* 0x000000cda6cd723e */ /* 0x000fe400000000ff */
[----:B------:R-:W-:Y:S02]  /*9070*/  F2FP.F16.F32.PACK_AB R206, R181, R206 ;  /* 0x000000ceb5ce723e */ /* 0x000fe400000000ff */
[----:B------:R-:W-:Y:S01]  /*9080*/  F2FP.F16.F32.PACK_AB R207, R172, R207 ;  /* 0x000000cfaccf723e */ /* 0x000fe200000000ff */
[----:B------:R-:W-:Y:S01]  /*9090*/  IMAD.U32 R224, RZ, RZ, UR4 ;  /* 0x00000004ffe07e24 */ /* 0x000fe2000f8e00ff */
[----:B------:R-:W-:-:S02]  /*90a0*/  F2FP.F16.F32.PACK_AB R200, R175, R200 ;  /* 0x000000c8afc8723e */ /* 0x000fc400000000ff */
[----:B------:R-:W-:Y:S02]  /*90b0*/  F2FP.F16.F32.PACK_AB R201, R168, R201 ;  /* 0x000000c9a8c9723e */ /* 0x000fe400000000ff */
[----:B------:R-:W-:Y:S02]  /*90c0*/  F2FP.F16.F32.PACK_AB R202, R173, R202 ;  /* 0x000000caadca723e */ /* 0x000fe400000000ff */
[----:B------:R-:W-:Y:S02]  /*90d0*/  F2FP.F16.F32.PACK_AB R203, R170, R203 ;  /* 0x000000cbaacb723e */ /* 0x000fe400000000ff */
[----:B------:R-:W-:Y:S02]  /*90e0*/  F2FP.F16.F32.PACK_AB R196, R167, R196 ;  /* 0x000000c4a7c4723e */ /* 0x000fe400000000ff */
[----:B------:R-:W-:Y:S02]  /*90f0*/  F2FP.F16.F32.PACK_AB R197, R160, R197 ;  /* 0x000000c5a0c5723e */ /* 0x000fe400000000ff */
[----:B------:R-:W-:-:S02]  /*9100*/  F2FP.F16.F32.PACK_AB R198, R165, R198 ;  /* 0x000000c6a5c6723e */ /* 0x000fc400000000ff */
[----:B------:R-:W-:Y:S02]  /*9110*/  F2FP.F16.F32.PACK_AB R199, R162, R199 ;  /* 0x000000c7a2c7723e */ /* 0x000fe400000000ff */
[----:B------:R-:W-:Y:S02]  /*9120*/  F2FP.F16.F32.PACK_AB R192, R159, R192 ;  /* 0x000000c09fc0723e */ /* 0x000fe400000000ff */
[----:B------:R-:W-:Y:S02]  /*9130*/  F2FP.F16.F32.PACK_AB R193, R153, R152 ;  /* 0x0000009899c1723e */ /* 0x000fe400000000ff */
[----:B------:R-:W-:Y:S02]  /*9140*/  F2FP.F16.F32.PACK_AB R194, R183, R194 ;  /* 0x000000c2b7c2723e */ /* 0x000fe400000000ff */
[----:B------:R-:W-:Y:S02]  /*9150*/  F2FP.F16.F32.PACK_AB R195, R155, R195 ;  /* 0x000000c39bc3723e */ /* 0x000fe400000000ff */
[----:B------:R-:W-:-:S02]  /*9160*/  MOV R222, R3 ;  /* 0x0000000300de7202 */ /* 0x000fc40000000f00 */
[----:B--2---:R-:W-:-:S04]  /*9170*/  @P1 PRMT R154, R156, 0x654, R154 ;  /* 0x000006549c9a1816 */ /* 0x004fc8000000009a */
[----:B------:R1:W-:Y:S01]  /*9180*/  @P1 SYNCS.ARRIVE.TRANS64.RED.A1T0 RZ, [R154+URZ], RZ ;  /* 0x000000ff9aff19a7 */ /* 0x0003e2000810043f */
[----:B------:R-:W-:-:S13]  /*9190*/  ISETP.LT.AND P1, PT, RZ, UR6, PT ;  /* 0x00000006ff007c0c */ /* 0x000fda000bf21270 */
[----:B-1----:R-:W-:Y:S05]  /*91a0*/  @P1 BRA `(.L_x_148) ;  /* 0xffffffc400081947 */ /* 0x002fea000383ffff */
.L_x_137:
        /* <DEDUP_REMOVED lines=131> */
.L_x_149:
        /* <DEDUP_REMOVED lines=8> */
.L_x_150:
[----:B--2---:R-:W-:Y:S05]  /*9a60*/  @P1 BRA `(.L_x_151) ;  /* 0x0000000000081947 */ /* 0x004fea0003800000 */
[----:B------:R-:W2:Y:S02]  /*9a70*/  SYNCS.PHASECHK.TRANS64.TRYWAIT P1, [UR8+0x38850], R0 ;  /* 0x03885000ff0075a7 */ /* 0x000ea40008020148 */
[----:B--2---:R-:W-:Y:S05]  /*9a80*/  @!P1 BRA `(.L_x_152) ;  /* 0x0000005800309947 */ /* 0x004fea0003800000 */
.L_x_151:
[----:B------:R-:W-:Y:S01]  /*9a90*/  R2UR UR4, R18 ;  /* 0x00000000120472ca */ /* 0x000fe200000e0000 */
[----:B------:R-:W-:Y:S01]  /*9aa0*/  WARPGROUP.ARRIVE ;  /* 0x00000000000079c5 */ /* 0x000fe20000000000 */
[----:B------:R-:W-:Y:S01]  /*9ab0*/  UMOV UR7, 0x40000040 ;  /* 0x4000004000077882 */ /* 0x000fe20000000000 */
[----:B--2---:R-:W2:Y:S04]  /*9ac0*/  SHFL.BFLY PT, R7, R20, 0x2, 0x1f ;  /* 0x0c401f0014077f89 */ /* 0x004ea800000e0000 */
[----:B-1----:R-:W1:Y:S06]  /*9ad0*/  SHFL.BFLY PT, R0, R5, 0x2, 0x1f ;  /* 0x0c401f0005007f89 */ /* 0x002e6c00000e0000 */
[----:B------:R-:W-:-:S04]  /*9ae0*/  UIADD3 UR4, UR4, 0x400, URZ ;  /* 0x0000040004047890 */ /* 0x000fc8000fffe03f */
[----:B------:R-:W-:-:S04]  /*9af0*/  USHF.R.U32.HI UR4, URZ, 0x4, UR4 ;  /* 0x000000043f047899 */ /* 0x000fc80008011604 */
[----:B------:R-:W-:-:S04]  /*9b00*/  ULOP3.LUT UR4, UR4, 0x3fff, URZ, 0xc0, !UPT ;  /* 0x00003fff04047892 */ /* 0x000fc8000f8ec03f */
[----:B------:R-:W-:Y:S01]  /*9b10*/  ULOP3.LUT UR4, UR4, 0x2800000, URZ, 0xfc, !UPT ;  /* 0x0280000004047892 */ /* 0x000fe2000f8efc3f */
[----:B--2---:R-:W-:Y:S01]  /*9b20*/  FADD.FTZ R7, R7, R20 ;  /* 0x0000001407077221 */ /* 0x004fe20000010000 */
[----:B------:R-:W-:Y:S02]  /*9b30*/  MOV R20, RZ ;  /* 0x000000ff00147202 */ /* 0x000fe40000000f00 */
[----:B------:R-:W-:Y:S01]  /*9b40*/  UIMAD UR4, UR38, 0xa00, UR4 ;  /* 0x00000a00260478a4 */ /* 0x000fe2000f8e0204 */
[----:B-1----:R-:W-:Y:S01]  /*9b50*/  FADD.FTZ R2, R0, R5 ;  /* 0x0000000500027221 */ /* 0x002fe20000010000 */
[----:B------:R-:W-:Y:S01]  /*9b60*/  IMAD.U32 R5, RZ, RZ, UR5 ;  /* 0x00000005ff057e24 */ /* 0x000fe2000f8e00ff */
[----:B------:R-:W1:Y:S04]  /*9b70*/  SHFL.BFLY PT, R0, R7, 0x1, 0x1f ;  /* 0x0c201f0007007f89 */ /* 0x000e6800000e0000 */
[----:B------:R-:W-:Y:S01]  /*9b80*/  UMOV UR6, UR4 ;  /* 0x0000000400067c82 */ /* 0x000fe20008000000 */
[----:B------:R-:W2:Y:S01]  /*9b90*/  SHFL.BFLY PT, R9, R2, 0x1, 0x1f ;  /* 0x0c201f0002097f89 */ /* 0x000ea200000e0000 */
[----:B------:R-:W-:Y:S01]  /*9ba0*/  HGMMA.64x256x16.F32 R24, R208, gdesc[UR4].tnspB, R24, gsb0 ;  /* 0x43e00004d0187df0 */ /* 0x000fe20008000818 */
[----:B------:R-:W-:Y:S01]  /*9bb0*/  UIADD3 UR6, UR4, 0x80, URZ ;  /* 0x0000008004067890 */ /* 0x000fe2000fffe03f */
[----:B------:R-:W-:Y:S01]  /*9bc0*/  UMOV UR7, 0x40000040 ;  /* 0x4000004000077882 */ /* 0x000fe20000000000 */
[----:B-1----:R-:W-:Y:S01]  /*9bd0*/  FADD.FTZ R10, R7, R0 ;  /* 0x00000000070a7221 */ /* 0x002fe20000010000 */
[----:B------:R-:W-:-:S02]  /*9be0*/  IMAD.U32 R7, RZ, RZ, UR5 ;  /* 0x00000005ff077e24 */ /* 0x000fc4000f8e00ff */
[----:B------:R-:W-:Y:S02]  /*9bf0*/  IMAD.MOV.U32 R0, RZ, RZ, -0x800000 ;  /* 0xff800000ff007424 */ /* 0x000fe400078e00ff */
[----:B--2---:R-:W-:Y:S01]  /*9c00*/  FADD.FTZ R11, R2, R9 ;  /* 0x00000009020b7221 */ /* 0x004fe20000010000 */
[----:B------:R-:W-:Y:S01]  /*9c10*/  FSETP.NE.FTZ.AND P1, PT, R10, RZ, PT ;  /* 0x000000ff0a00720b */ /* 0x000fe20003f35000 */
[----:B------:R-:W-:Y:S01]  /*9c20*/  IMAD.MOV.U32 R9, RZ, RZ, RZ ;  /* 0x000000ffff097224 */ /* 0x000fe200078e00ff */
[----:B------:R-:W-:Y:S02]  /*9c30*/  MOV R2, 0xff800000 ;  /* 0xff80000000027802 */ /* 0x000fe40000000f00 */
[----:B------:R-:W-:-:S09]  /*9c40*/  FSETP.NE.FTZ.AND P2, PT, R11, RZ, PT ;  /* 0x000000ff0b00720b */ /* 0x000fd20003f55000 */
[----:B------:R-:W1:Y:S01]  /*9c50*/  @P1 MUFU.LG2 R6, R10 ;  /* 0x0000000a00061308 */ /* 0x000e620000000c00 */
[----:B------:R-:W-:-:S03]  /*9c60*/  @P1 FMUL.FTZ R5, R5, 0.69314718246459960938 ;  /* 0x3f31721805051820 */ /* 0x000fc60000410000 */
[----:B------:R-:W-:-:S04]  /*9c70*/  @P2 FMUL.FTZ R7, R7, 0.69314718246459960938 ;  /* 0x3f31721807072820 */ /* 0x000fc80000410000 */
[----:B------:R-:W2:Y:S08]  /*9c80*/  @P2 MUFU.LG2 R8, R11 ;  /* 0x0000000b00082308 */ /* 0x000eb00000000c00 */
[----:B------:R3:W4:Y:S01]  /*9c90*/  @P1 MUFU.RCP R20, R10 ;  /* 0x0000000a00141308 */ /* 0x0007220000001000 */
[----:B-1----:R-:W-:-:S04]  /*9ca0*/  @P1 FMUL.FTZ R6, R6, 0.69314718246459960938 ;  /* 0x3f31721806061820 */ /* 0x002fc80000410000 */
[----:B------:R-:W-:-:S03]  /*9cb0*/  @P1 FFMA.FTZ R2, R5, R4, R6 ;  /* 0x0000000405021223 */ /* 0x000fc60000010006 */
[----:B------:R3:W1:Y:S01]  /*9cc0*/  @P2 MUFU.RCP R9, R11 ;  /* 0x0000000b00092308 */ /* 0x0006620000001000 */
[----:B--2---:R-:W-:-:S04]  /*9cd0*/  @P2 FMUL.FTZ R8, R8, 0.69314718246459960938 ;  /* 0x3f31721808082820 */ /* 0x004fc80000410000 */
[----:B------:R-:W-:Y:S01]  /*9ce0*/  @P2 FFMA.FTZ R0, R7, R3, R8 ;  /* 0x0000000307002223 */ /* 0x000fe20000010008 */
[----:B------:R-:W-:Y:S02]  /*9cf0*/  WARPGROUP.DEPBAR.LE gsb0, 0x0 ;  /* 0x00008000000079c5 */ /* 0x000fe40000010000 */
[----:B------:R-:W-:-:S06]  /*9d00*/  WARPGROUP.ARRIVE ;  /* 0x00000000000079c5 */ /* 0x000fcc0000000000 */
        /* <DEDUP_REMOVED lines=9> */
[----:B------:R-:W-:Y:S01]  /*9da0*/  UIADD3 UR4, UR4, 0x200, URZ ;  /* 0x0000020004047890 */ /* 0x000fe2000fffe03f */
[----:B------:R-:W-:Y:S02]  /*9db0*/  WARPGROUP.DEPBAR.LE gsb0, 0x0 ;  /* 0x00008000000079c5 */ /* 0x000fe40000010000 */
[----:B------:R-:W-:-:S15]  /*9dc0*/  WARPGROUP.ARRIVE ;  /* 0x00000000000079c5 */ /* 0x000fde0000000000 */
[----:B------:R-:W-:-:S07]  /*9dd0*/  NOP ;  /* 0x0000000000007918 */ /* 0x000fce0000000000 */
[----:B------:R-:W-:Y:S01]  /*9de0*/  HGMMA.64x256x16.F32 R24, R196, gdesc[UR4].tnspB, R24, gsb0 ;  /* 0x43e00004c4187df0 */ /* 0x000fe20008000818 */
[----:B------:R-:W-:Y:S01]  /*9df0*/  UMOV UR6, UR4 ;  /* 0x0000000400067c82 */ /* 0x000fe20008000000 */
[----:B------:R-:W-:Y:S01]  /*9e00*/  UMOV UR7, 0x40000040 ;  /* 0x4000004000077882 */ /* 0x000fe20000000000 */
[----:B------:R-:W-:Y:S02]  /*9e10*/  WARPGROUP.DEPBAR.LE gsb0, 0x0 ;  /* 0x00008000000079c5 */ /* 0x000fe40000010000 */
[----:B------:R-:W-:-:S15]  /*9e20*/  WARPGROUP.ARRIVE ;  /* 0x00000000000079c5 */ /* 0x000fde0000000000 */
[----:B------:R-:W-:-:S08]  /*9e30*/  NOP ;  /* 0x0000000000007918 */ /* 0x000fd00000000000 */
[----:B------:R-:W-:Y:S03]  /*9e40*/  HGMMA.64x256x16.F32 R24, R192, gdesc[UR4].tnspB, R24, gsb0 ;  /* 0x43e00004c0187df0 */ /* 0x000fe60008000818 */
[----:B------:R-:W-:Y:S02]  /*9e50*/  WARPGROUP.DEPBAR.LE gsb0, 0x0 ;  /* 0x00008000000079c5 */ /* 0x000fe40000010000 */
[----:B-1-34-:R-:W-:Y:S05]  /*9e60*/  @!P0 BRA `(.L_x_153) ;  /* 0x0000000000048947 */ /* 0x01afea0003800000 */
[----:B------:R-:W-:Y:S01]  /*9e70*/  BPT.TRAP 0x1 ;  /* 0x000000040000795c */ /* 0x000fe20000300000 */
.L_x_153:
[----:B------:R-:W2:Y:S01]  /*9e80*/  LDL R21, [R1] ;  /* 0x0000000001157983 */ /* 0x000ea20000100800 */
[----:B------:R-:W-:Y:S01]  /*9e90*/  ISETP.NE.AND P0, PT, R22, RZ, PT ;  /* 0x000000ff1600720c */ /* 0x000fe20003f05270 */
        /* <DEDUP_REMOVED lines=64> */
[----:B------:R-:W-:Y:S01]  /*a2a0*/  IMAD.U32 R20, RZ, RZ, UR8 ;  /* 0x00000008ff147e24 */ /* 0x000fe2000f8e00ff */
[----:B------:R-:W-:Y:S01]  /*a2b0*/  IADD3 R29, P4, R16, 0x60, RZ ;  /* 0x00000060101d7810 */ /* 0x000fe20007f9e0ff */
[-C--:B------:R-:W-:Y:S01]  /*a2c0*/  FMUL.FTZ R156, R35, R9.reuse ;  /* 0x00000009239c7220 */ /* 0x080fe20000410000 */
[----:B------:R-:W-:Y:S01]  /*a2d0*/  R2UR UR5, R216 ;  /* 0x00000000d80572ca */ /* 0x000fe200000e0000 */
[----:B------:R-:W-:Y:S01]  /*a2e0*/  @P0 VIADD R20, R20, 0x38860 ;  /* 0x0003886014140836 */ /* 0x000fe20000000000 */
[----:B------:R-:W-:Y:S01]  /*a2f0*/  LOP3.LUT R28, R29, 0x380, RZ, 0xc0, !PT ;  /* 0x000003801d1c7812 */ /* 0x000fe200078ec0ff */
[-C--:B------:R-:W-:Y:S01]  /*a300*/  FMUL.FTZ R25, R39, R9.reuse ;  /* 0x0000000927197220 */ /* 0x080fe20000410000 */
[----:B------:R-:W-:Y:S01]  /*a310*/  IADD3 R35, P6, R16, 0x4020, RZ ;  /* 0x0000402010237810 */ /* 0x000fe20007fde0ff */
[-C--:B------:R-:W-:Y:S01]  /*a320*/  FMUL.FTZ R49, R27, R9.reuse ;  /* 0x000000091b317220 */ /* 0x080fe20000410000 */
[----:B------:R-:W-:Y:S01]  /*a330*/  SHF.R.U64 R28, R28, 0x3, RZ ;  /* 0x000000031c1c7819 */ /* 0x000fe200000012ff */
[-C--:B------:R-:W-:Y:S01]  /*a340*/  FMUL.FTZ R56, R26, R9.reuse ;  /* 0x000000091a387220 */ /* 0x080fe20000410000 */
[----:B------:R-:W-:Y:S01]  /*a350*/  R2UR UR6, R215 ;  /* 0x00000000d70672ca */ /* 0x000fe200000e0000 */
[----:B------:R-:W-:Y:S01]  /*a360*/  FMUL.FTZ R53, R31, R9 ;  /* 0x000000091f357220 */ /* 0x000fe20000410000 */
[----:B------:R-:W-:Y:S01]  /*a370*/  LOP3.LUT R28, R28, R29, RZ, 0x3c, !PT ;  /* 0x0000001d1c1c7212 */ /* 0x000fe200078e3cff */
[-C--:B------:R-:W-:Y:S01]  /*a380*/  FMUL.FTZ R164, R30, R9.reuse ;  /* 0x000000091ea47220 */ /* 0x080fe20000410000 */
[----:B------:R-:W-:Y:S01]  /*a390*/  IADD3 R39, P5, R16, 0x4040, RZ ;  /* 0x0000404010277810 */ /* 0x000fe20007fbe0ff */
        /* <DEDUP_REMOVED lines=58> */
[--C-:B------:R-:W-:Y:S01]  /*a740*/  IMAD.X R29, RZ, RZ, R17.reuse, P4 ;  /* 0x000000ffff1d7224 */ /* 0x100fe200020e0611 */
[C---:B------:R-:W-:Y:S01]  /*a750*/  IADD3 R9, P4, R16.reuse, 0x8040, RZ ;  /* 0x0000804010097810 */ /* 0x040fe20007f9e0ff */
[----:B------:R-:W-:Y:S01]  /*a760*/  UIADD3 UR34, -UR5, URZ, URZ ;  /* 0x0000003f05227290 */ /* 0x000fe2000fffe13f */
[----:B------:R-:W-:Y:S01]  /*a770*/  LOP3.LUT R34, R35, 0x380, RZ, 0xc0, !PT ;  /* 0x0000038023227812 */ /* 0x000fe200078ec0ff */
[----:B------:R-:W-:Y:S01]  /*a780*/  ULDC UR4, c[0x0][0xda8] ;  /* 0x00036a0000047ab9 */ /* 0x000fe20000000800 */
[C---:B------:R-:W-:Y:S01]  /*a790*/  IADD3 R31, P3, R16.reuse, 0x4000, RZ ;  /* 0x00004000101f7810 */ /* 0x040fe20007f7e0ff */
[----:B------:R-:W-:Y:S01]  /*a7a0*/  UIMAD UR34, UR4, UR34, UR6 ;  /* 0x00000022042272a4 */ /* 0x000fe2000f8e0206 */
[----:B------:R-:W-:Y:S01]  /*a7b0*/  LOP3.LUT R38, R39, 0x380, RZ, 0xc0, !PT ;  /* 0x0000038027267812 */ /* 0x000fe200078ec0ff */
[----:B------:R-:W-:Y:S01]  /*a7c0*/  UIADD3 UR35, -UR36, URZ, URZ ;  /* 0x0000003f24237290 */ /* 0x000fe2000fffe13f */
[----:B------:R-:W-:Y:S01]  /*a7d0*/  LOP3.LUT R55, R16, 0x380, RZ, 0xc0, !PT ;  /* 0x0000038010377812 */ /* 0x000fe200078ec0ff */
[----:B------:R-:W-:Y:S01]  /*a7e0*/  ULDC UR4, c[0x0][0xdb4] ;  /* 0x00036d0000047ab9 */ /* 0x000fe20000000800 */
[----:B------:R-:W-:Y:S01]  /*a7f0*/  LOP3.LUT R48, R9, 0x380, RZ, 0xc0, !PT ;  /* 0x0000038009307812 */ /* 0x000fe200078ec0ff */
[----:B------:R-:W-:Y:S01]  /*a800*/  USHF.L.U32 UR34, UR34, 0x7, URZ ;  /* 0x0000000722227899 */ /* 0x000fe2000800063f */
[----:B------:R-:W-:Y:S01]  /*a810*/  SHF.R.U64 R34, R34, 0x3, RZ ;  /* 0x0000000322227819 */ /* 0x000fe200000012ff */
[----:B------:R-:W-:Y:S01]  /*a820*/  UIMAD UR35, UR4, UR35, UR5 ;  /* 0x00000023042372a4 */ /* 0x000fe2000f8e0205 */
[----:B------:R-:W-:Y:S01]  /*a830*/  LOP3.LUT R30, R31, 0x380, RZ, 0xc0, !PT ;  /* 0x000003801f1e7812 */ /* 0x000fe200078ec0ff */
[----:B------:R-:W-:Y:S01]  /*a840*/  ULDC.64 UR8, c[0x0][0xb70] ;  /* 0x0002dc0000087ab9 */ /* 0x000fe20000000a00 */
[----:B------:R-:W-:Y:S01]  /*a850*/  SHF.R.U64 R38, R38, 0x3, RZ ;  /* 0x0000000326267819 */ /* 0x000fe200000012ff */
[----:B------:R-:W-:Y:S01]  /*a860*/  USHF.R.S32.HI UR4, URZ, 0x1f, UR35 ;  /* 0x0000001f3f047899 */ /* 0x000fe20008011423 */
[----:B------:R-:W-:Y:S01]  /*a870*/  SHF.R.U64 R55, R55, 0x3, RZ ;  /* 0x0000000337377819 */ /* 0x000fe200000012ff */
[----:B------:R-:W-:Y:S01]  /*a880*/  ULDC UR7, c[0x0][0xa88] ;  /* 0x0002a20000077ab9 */ /* 0x000fe20000000800 */
[----:B------:R-:W-:Y:S01]  /*a890*/  SHF.R.U64 R48, R48, 0x3, RZ ;  /* 0x0000000330307819 */ /* 0x000fe200000012ff */
[----:B------:R-:W-:Y:S01]  /*a8a0*/  UIMAD UR6, UR4, UR8, URZ ;  /* 0x00000008040672a4 */ /* 0x000fe2000f8e023f */
[----:B------:R-:W-:Y:S01]  /*a8b0*/  LOP3.LUT R34, R34, R35, RZ, 0x3c, !PT ;  /* 0x0000002322227212 */ /* 0x000fe200078e3cff */
[----:B------:R-:W-:Y:S01]  /*a8c0*/  UIMAD.WIDE.U32 UR4, UR35, UR8, URZ ;  /* 0x00000008230472a5 */ /* 0x000fe2000f8e003f */
[----:B------:R-:W-:Y:S01]  /*a8d0*/  SHF.R.U64 R30, R30, 0x3, RZ ;  /* 0x000000031e1e7819 */ /* 0x000fe200000012ff */
[----:B------:R-:W-:Y:S01]  /*a8e0*/  UIMAD UR6, UR35, UR9, UR6 ;  /* 0x00000009230672a4 */ /* 0x000fe2000f8e0206 */
[----:B------:R-:W-:Y:S01]  /*a8f0*/  LOP3.LUT R38, R38, R39, RZ, 0x3c, !PT ;  /* 0x0000002726267212 */ /* 0x000fe200078e3cff */
[----:B------:R-:W-:Y:S01]  /*a900*/  ULDC.64 UR12, c[0x0][0x208] ;  /* 0x00008200000c7ab9 */ /* 0x000fe20000000a00 */
[----:B------:R-:W-:Y:S01]  /*a910*/  IADD3.X R35, RZ, R17, RZ, P6, !PT ;  /* 0x00000011ff237210 */ /* 0x000fe200037fe4ff */
[----:B------:R-:W-:Y:S01]  /*a920*/  UIADD3 UR6, UR5, UR6, URZ ;  /* 0x0000000605067290 */ /* 0x000fe2000fffe03f */
[----:B------:R-:W-:Y:S01]  /*a930*/  LOP3.LUT R54, R55, R16, RZ, 0x3c, !PT ;  /* 0x0000001037367212 */ /* 0x000fe200078e3cff */
[----:B------:R-:W-:Y:S01]  /*a940*/  IMAD.MOV.U32 R55, RZ, RZ, R17 ;  /* 0x000000ffff377224 */ /* 0x000fe200078e0011 */
[----:B------:R-:W-:-:S02]  /*a950*/  IADD3 R39, P6, R16, 0xc000, RZ ;  /* 0x0000c00010277810 */ /* 0x000fc40007fde0ff */
[----:B------:R-:W-:Y:S02]  /*a960*/  IADD3 R43, P2, R16, 0x4060, RZ ;  /* 0x00004060102b7810 */ /* 0x000fe40007f5e0ff */
[----:B------:R-:W-:Y:S02]  /*a970*/  LOP3.LUT R48, R48, R9, RZ, 0x3c, !PT ;  /* 0x0000000930307212 */ /* 0x000fe400078e3cff */
[----:B------:R-:W-:Y:S01]  /*a980*/  LOP3.LUT R30, R30, R31, RZ, 0x3c, !PT ;  /* 0x0000001f1e1e7212 */ /* 0x000fe200078e3cff */
[----:B------:R-:W-:Y:S01]  /*a990*/  IMAD.X R31, RZ, RZ, R17, P3 ;  /* 0x000000ffff1f7224 */ /* 0x000fe200018e0611 */
[----:B------:R-:W-:Y:S02]  /*a9a0*/  LOP3.LUT R52, R39, 0x380, RZ, 0xc0, !PT ;  /* 0x0000038027347812 */ /* 0x000fe400078ec0ff */
[----:B------:R-:W-:Y:S02]  /*a9b0*/  LOP3.LUT R42, R43, 0x380, RZ, 0xc0, !PT ;  /* 0x000003802b2a7812 */ /* 0x000fe400078ec0ff */
[----:B------:R-:W-:-:S02]  /*a9c0*/  MOV R55, R54 ;  /* 0x0000003600377202 */ /* 0x000fc40000000f00 */
[----:B------:R-:W-:Y:S02]  /*a9d0*/  F2FP.F16.F32.PACK_AB R6, R6, R7 ;  /* 0x000000070606723e */ /* 0x000fe400000000ff */
[----:B------:R-:W-:Y:S02]  /*a9e0*/  F2FP.F16.F32.PACK_AB R7, R53, R164 ;  /* 0x000000a43507723e */ /* 0x000fe400000000ff */
[----:B------:R-:W-:Y:S02]  /*a9f0*/  MOV R164, R28 ;  /* 0x0000001c00a47202 */ /* 0x000fe40000000f00 */
[----:B------:R-:W-:Y:S01]  /*aa00*/  SHF.R.U64 R52, R52, 0x3, RZ ;  /* 0x0000000334347819 */ /* 0x000fe200000012ff */
[----:B------:R-:W1:Y:S01]  /*aa10*/  LDC.64 R28, c[0x0][0xb78] ;  /* 0x0002de00ff1c7b82 */ /* 0x000e620000000a00 */
[----:B------:R-:W-:Y:S02]  /*aa20*/  SHF.R.U64 R42, R42, 0x3, RZ ;  /* 0x000000032a2a7819 */ /* 0x000fe400000012ff */
[----:B------:R-:W-:-:S02]  /*aa30*/  MOV R30, R30 ;  /* 0x0000001e001e7202 */ /* 0x000fc40000000f00 */
[----:B------:R-:W-:Y:S02]  /*aa40*/  IADD3 R31, R219, UR34, RZ ;  /* 0x00000022db1f7c10 */ /* 0x000fe4000fffe0ff */
[----:B------:R-:W-:Y:S02]  /*aa50*/  F2FP.F16.F32.PACK_AB R4, R4, R5 ;  /* 0x000000050404723e */ /* 0x000fe400000000ff */
[----:B------:R-:W-:Y:S02]  /*aa60*/  IADD3 R51, P3, R16, 0x8060, RZ ;  /* 0x0000806010337810 */ /* 0x000fe40007f7e0ff */
[----:B------:R-:W-:Y:S01]  /*aa70*/  LOP3.LUT R52, R52, R39, RZ, 0x3c, !PT ;  /* 0x0000002734347212 */ /* 0x000fe200078e3cff */
[--C-:B------:R-:W-:Y:S01]  /*aa80*/  IMAD.X R39, RZ, RZ, R17.reuse, P5 ;  /* 0x000000ffff277224 */ /* 0x100fe200028e0611 */
[----:B------:R-:W-:Y:S01]  /*aa90*/  F2FP.F16.F32.PACK_AB R5, R49, R56 ;  /* 0x000000383105723e */ /* 0x000fe200000000ff */
[--C-:B------:R-:W-:Y:S01]  /*aaa0*/  IMAD.X R49, RZ, RZ, R17.reuse, P4 ;  /* 0x000000ffff317224 */ /* 0x100fe200020e0611 */
[----:B------:R-:W-:Y:S01]  /*aab0*/  LOP3.LUT R42, R42, R43, RZ, 0x3c, !PT ;  /* 0x0000002b2a2a7212 */ /* 0x000fe200078e3cff */
[----:B------:R-:W-:Y:S01]  /*aac0*/  IMAD.X R43, RZ, RZ, R17, P2 ;  /* 0x000000ffff2b7224 */ /* 0x000fe200010e0611 */
[----:B------:R-:W-:-:S02]  /*aad0*/  IADD3 R57, P5, R16, 0xc020, RZ ;  /* 0x0000c02010397810 */ /* 0x000fc40007fbe0ff */
[----:B------:R-:W-:Y:S02]  /*aae0*/  IADD3 R59, P2, R16, 0xc040, RZ ;  /* 0x0000c040103b7810 */ /* 0x000fe40007f5e0ff */
[----:B------:R-:W-:Y:S02]  /*aaf0*/  LOP3.LUT R50, R51, 0x380, RZ, 0xc0, !PT ;  /* 0x0000038033327812 */ /* 0x000fe400078ec0ff */
[----:B------:R-:W-:Y:S02]  /*ab00*/  LOP3.LUT R56, R57, 0x380, RZ, 0xc0, !PT ;  /* 0x0000038039387812 */ /* 0x000fe400078ec0ff */
[----:B------:R-:W-:Y:S02]  /*ab10*/  LOP3.LUT R58, R59, 0x380, RZ, 0xc0, !PT ;  /* 0x000003803b3a7812 */ /* 0x000fe400078ec0ff */
[----:B------:R-:W-:Y:S02]  /*ab20*/  SHF.R.U64 R50, R50, 0x3, RZ ;  /* 0x0000000332327819 */ /* 0x000fe400000012ff */
[----:B------:R-:W-:-:S02]  /*ab30*/  F2FP.F16.F32.PACK_AB R10, R10, R11 ;  /* 0x0000000b0a0a723e */ /* 0x000fc400000000ff */
[----:B------:R-:W-:Y:S02]  /*ab40*/  F2FP.F16.F32.PACK_AB R8, R41, R8 ;  /* 0x000000082908723e */ /* 0x000fe400000000ff */
[----:B------:R-:W-:Y:S02]  /*ab50*/  F2FP.F16.F32.PACK_AB R11, R40, R163 ;  /* 0x000000a3280b723e */ /* 0x000fe400000000ff */
[----:B------:R-:W-:Y:S02]  /*ab60*/  F2FP.F16.F32.PACK_AB R12, R12, R13 ;  /* 0x0000000d0c0c723e */ /* 0x000fe400000000ff */
[----:B------:R-:W-:Y:S02]  /*ab70*/  F2FP.F16.F32.PACK_AB R14, R14, R15 ;  /* 0x0000000f0e0e723e */ /* 0x000fe400000000ff */
[----:B------:R-:W-:Y:S02]  /*ab80*/  SHF.R.U64 R56, R56, 0x3, RZ ;  /* 0x0000000338387819 */ /* 0x000fe400000012ff */
[----:B------:R-:W-:-:S02]  /*ab90*/  F2FP.F16.F32.PACK_AB R13, R153, R160 ;  /* 0x000000a0990d723e */ /* 0x000fc400000000ff */
[----:B------:R-:W-:Y:S02]  /*aba0*/  F2FP.F16.F32.PACK_AB R15, R154, R161 ;  /* 0x000000a19a0f723e */ /* 0x000fe400000000ff */
[----:B------:R-:W-:Y:S02]  /*abb0*/  SHF.R.U64 R58, R58, 0x3, RZ ;  /* 0x000000033a3a7819 */ /* 0x000fe400000012ff */
[----:B------:R-:W-:Y:S02]  /*abc0*/  F2FP.F16.F32.PACK_AB R24, R24, R3 ;  /* 0x000000031818723e */ /* 0x000fe400000000ff */
[----:B------:R-:W-:Y:S02]  /*abd0*/  F2FP.F16.F32.PACK_AB R72, R73, R72 ;  /* 0x000000484948723e */ /* 0x000fe400000000ff */
[----:B------:R-:W-:Y:S01]  /*abe0*/  LOP3.LUT R50, R50, R51, RZ, 0x3c, !PT ;  /* 0x0000003332327212 */ /* 0x000fe200078e3cff */
[----:B------:R-:W-:Y:S01]  /*abf0*/  IMAD.X R51, RZ, RZ, R17, P3 ;  /* 0x000000ffff337224 */ /* 0x000fe200018e0611 */
[----:B------:R-:W-:-:S02]  /*ac00*/  MOV R34, R34 ;  /* 0x0000002200227202 */ /* 0x000fc40000000f00 */
[----:B------:R-:W-:Y:S02]  /*ac10*/  F2FP.F16.F32.PACK_AB R73, R75, R74 ;  /* 0x0000004a4b49723e */ /* 0x000fe400000000ff */
[----:B------:R-:W-:Y:S02]  /*ac20*/  F2FP.F16.F32.PACK_AB R80, R81, R80 ;  /* 0x000000505150723e */ /* 0x000fe400000000ff */
[----:B------:R-:W-:Y:S02]  /*ac30*/  MOV R38, R38 ;  /* 0x0000002600267202 */ /* 0x000fe40000000f00 */
[----:B------:R-:W-:Y:S02]  /*ac40*/  F2FP.F16.F32.PACK_AB R74, R77, R76 ;  /* 0x0000004c4d4a723e */ /* 0x000fe400000000ff */
[----:B------:R-:W-:Y:S02]  /*ac50*/  F2FP.F16.F32.PACK_AB R75, R79, R78 ;  /* 0x0000004e4f4b723e */ /* 0x000fe400000000ff */
[----:B------:R-:W-:-:S02]  /*ac60*/  F2FP.F16.F32.PACK_AB R81, R83, R82 ;  /* 0x000000525351723e */ /* 0x000fc400000000ff */
[----:B------:R-:W-:Y:S02]  /*ac70*/  F2FP.F16.F32.PACK_AB R88, R89, R88 ;  /* 0x000000585958723e */ /* 0x000fe400000000ff */
[----:B------:R-:W-:Y:S01]  /*ac80*/  LOP3.LUT R56, R56, R57, RZ, 0x3c, !PT ;  /* 0x0000003938387212 */ /* 0x000fe200078e3cff */
[----:B------:R-:W-:Y:S01]  /*ac90*/  IMAD.X R57, RZ, RZ, R17, P5 ;  /* 0x000000ffff397224 */ /* 0x000fe200028e0611 */
[----:B------:R-:W-:Y:S02]  /*aca0*/  MOV R42, R42 ;  /* 0x0000002a002a7202 */ /* 0x000fe40000000f00 */
[----:B------:R-:W-:Y:S02]  /*acb0*/  F2FP.F16.F32.PACK_AB R82, R85, R84 ;  /* 0x000000545552723e */ /* 0x000fe400000000ff */
[----:B------:R-:W-:Y:S02]  /*acc0*/  F2FP.F16.F32.PACK_AB R83, R87, R86 ;  /* 0x000000565753723e */ /* 0x000fe400000000ff */
[----:B------:R-:W-:-:S02]  /*acd0*/  F2FP.F16.F32.PACK_AB R89, R91, R90 ;  /* 0x0000005a5b59723e */ /* 0x000fc400000000ff */
[----:B------:R-:W-:Y:S02]  /*ace0*/  F2FP.F16.F32.PACK_AB R96, R97, R96 ;  /* 0x000000606160723e */ /* 0x000fe400000000ff */
[----:B------:R-:W-:Y:S01]  /*acf0*/  LOP3.LUT R58, R58, R59, RZ, 0x3c, !PT ;  /* 0x0000003b3a3a7212 */ /* 0x000fe200078e3cff */
[----:B------:R-:W-:Y:S01]  /*ad00*/  IMAD.X R59, RZ, RZ, R17, P2 ;  /* 0x000000ffff3b7224 */ /* 0x000fe200010e0611 */
[----:B------:R-:W-:Y:S02]  /*ad10*/  IADD3.X R53, RZ, R17, RZ, P6, !PT ;  /* 0x00000011ff357210 */ /* 0x000fe400037fe4ff */
        /* <DEDUP_REMOVED lines=9> */
[----:B------:R-:W-:Y:S02]  /*adb0*/  F2FP.F16.F32.PACK_AB R106, R109, R108 ;  /* 0x0000006c6d6a723e */ /* 0x000fe400000000ff */
[----:B------:R-:W-:Y:S02]  /*adc0*/  F2FP.F16.F32.PACK_AB R107, R111, R110 ;  /* 0x0000006e6f6b723e */ /* 0x000fe400000000ff */
[----:B--2---:R-:W-:Y:S02]  /*add0*/  @P0 PRMT R20, R21, 0x654, R20 ;  /* 0x0000065415140816 */ /* 0x004fe40000000014 */
[C---:B------:R-:W-:Y:S02]  /*ade0*/  IADD3 R21, P1, R16.reuse, 0x20, RZ ;  /* 0x0000002010157810 */ /* 0x040fe40007f3e0ff */
[----:B------:R2:W-:Y:S01]  /*adf0*/  @P0 SYNCS.ARRIVE.TRANS64.RED.A1T0 RZ, [R20+URZ], RZ ;  /* 0x000000ff14ff09a7 */ /* 0x0005e2000810043f */
[----:B------:R-:W-:Y:S01]  /*ae00*/  IADD3 R27, P0, R16, 0x40, RZ ;  /* 0x00000040101b7810 */ /* 0x000fe20007f1e0ff */
[----:B------:R-:W-:Y:S01]  /*ae10*/  BAR.SYNC.DEFER_BLOCKING 0x1, 0x100 ;  /* 0x0044000000007b1d */ /* 0x000fe20000010000 */
[----:B------:R-:W-:-:S02]  /*ae20*/  F2FP.F16.F32.PACK_AB R113, R115, R114 ;  /* 0x000000727371723e */ /* 0x000fc400000000ff */
[----:B------:R-:W-:Y:S02]  /*ae30*/  LOP3.LUT R26, R27, 0x380, RZ, 0xc0, !PT ;  /* 0x000003801b1a7812 */ /* 0x000fe400078ec0ff */
[----:B------:R-:W-:Y:S02]  /*ae40*/  F2FP.F16.F32.PACK_AB R120, R121, R120 ;  /* 0x000000787978723e */ /* 0x000fe400000000ff */
[----:B--2---:R-:W-:Y:S02]  /*ae50*/  LOP3.LUT R20, R21, 0x380, RZ, 0xc0, !PT ;  /* 0x0000038015147812 */ /* 0x004fe400078ec0ff */
[----:B------:R-:W-:Y:S02]  /*ae60*/  SHF.R.U64 R26, R26, 0x3, RZ ;  /* 0x000000031a1a7819 */ /* 0x000fe400000012ff */
[----:B------:R-:W-:Y:S02]  /*ae70*/  SHF.R.U64 R20, R20, 0x3, RZ ;  /* 0x0000000314147819 */ /* 0x000fe400000012ff */
[----:B------:R-:W-:Y:S01]  /*ae80*/  LOP3.LUT R26, R26, R27, RZ, 0x3c, !PT ;  /* 0x0000001b1a1a7212 */ /* 0x000fe200078e3cff */
[----:B------:R-:W-:Y:S01]  /*ae90*/  IMAD.X R27, RZ, RZ, R17, P0 ;  /* 0x000000ffff1b7224 */ /* 0x000fe200000e0611 */
[----:B------:R-:W-:-:S02]  /*aea0*/  LOP3.LUT R20, R20, R21, RZ, 0x3c, !PT ;  /* 0x0000001514147212 */ /* 0x000fc400078e3cff */
[----:B------:R-:W-:Y:S02]  /*aeb0*/  IADD3.X R21, RZ, R17, RZ, P1, !PT ;  /* 0x00000011ff157210 */ /* 0x000fe40000ffe4ff */
[C---:B------:R-:W-:Y:S02]  /*aec0*/  IADD3 R45, P1, R16.reuse, 0x8000, RZ ;  /* 0x00008000102d7810 */ /* 0x040fe40007f3e0ff */
[----:B------:R-:W-:Y:S02]  /*aed0*/  IADD3 R47, P0, R16, 0x8020, RZ ;  /* 0x00008020102f7810 */ /* 0x000fe40007f1e0ff */
[----:B------:R-:W-:Y:S01]  /*aee0*/  LOP3.LUT R44, R45, 0x380, RZ, 0xc0, !PT ;  /* 0x000003802d2c7812 */ /* 0x000fe200078ec0ff */
[----:B------:R2:W-:Y:S01]  /*aef0*/  STSM.16.M88.4 [R55], R4 ;  /* 0x0000000437007844 */ /* 0x0005e20000000200 */
[----:B------:R-:W-:Y:S02]  /*af00*/  LOP3.LUT R46, R47, 0x380, RZ, 0xc0, !PT ;  /* 0x000003802f2e7812 */ /* 0x000fe400078ec0ff */
[----:B------:R-:W-:-:S02]  /*af10*/  SHF.R.U64 R44, R44, 0x3, RZ ;  /* 0x000000032c2c7819 */ /* 0x000fc400000012ff */
[----:B------:R-:W-:Y:S02]  /*af20*/  SHF.R.U64 R46, R46, 0x3, RZ ;  /* 0x000000032e2e7819 */ /* 0x000fe400000012ff */
[----:B------:R-:W-:Y:S02]  /*af30*/  LOP3.LUT R44, R44, R45, RZ, 0x3c, !PT ;  /* 0x0000002d2c2c7212 */ /* 0x000fe400078e3cff */
[----:B------:R-:W-:Y:S02]  /*af40*/  IADD3.X R45, RZ, R17, RZ, P1, !PT ;  /* 0x00000011ff2d7210 */ /* 0x000fe40000ffe4ff */
[----:B------:R-:W-:Y:S02]  /*af50*/  IADD3 R9, P1, R16, 0xc060, RZ ;  /* 0x0000c06010097810 */ /* 0x000fe40007f3e0ff */
[----:B------:R-:W-:Y:S01]  /*af60*/  LOP3.LUT R46, R46, R47, RZ, 0x3c, !PT ;  /* 0x0000002f2e2e7212 */ /* 0x000fe200078e3cff */
[--C-:B------:R-:W-:Y:S01]  /*af70*/  IMAD.X R47, RZ, RZ, R17.reuse, P0 ;  /* 0x000000ffff2f7224 */ /* 0x100fe200000e0611 */
[----:B------:R-:W-:Y:S01]  /*af80*/  LOP3.LUT R54, R9, 0x380, RZ, 0xc0, !PT ;  /* 0x0000038009367812 */ /* 0x000fe200078ec0ff */
[----:B--2---:R-:W-:Y:S01]  /*af90*/  IMAD.X R55, RZ, RZ, R17, P1 ;  /* 0x000000ffff377224 */ /* 0x004fe200008e0611 */
[----:B------:R-:W-:-:S02]  /*afa0*/  LOP3.LUT P0, RZ, R214, 0x3, RZ, 0xc0, !PT ;  /* 0x00000003d6ff7812 */ /* 0x000fc4000780c0ff */
[----:B------:R-:W-:Y:S02]  /*afb0*/  SHF.R.U64 R54, R54, 0x3, RZ ;  /* 0x0000000336367819 */ /* 0x000fe400000012ff */
[----:B------:R-:W-:Y:S01]  /*afc0*/  MOV R20, R20 ;  /* 0x0000001400147202 */ /* 0x000fe20000000f00 */
[----:B------:R-:W-:Y:S01]  /*afd0*/  IMAD.U32 R21, RZ, RZ, UR5 ;  /* 0x00000005ff157e24 */ /* 0x000fe2000f8e00ff */
[----:B------:R-:W-:Y:S01]  /*afe0*/  LOP3.LUT R54, R54, R9, RZ, 0x3c, !PT ;  /* 0x0000000936367212 */ /* 0x000fe200078e3cff */
[----:B------:R-:W-:Y:S01]  /*aff0*/  VIADD R9, R31, 0x8 ;  /* 0x000000081f097836 */ /* 0x000fe20000000000 */
[----:B------:R-:W-:Y:S02]  /*b000*/  F2FP.F16.F32.PACK_AB R4, R33, R32 ;  /* 0x000000202104723e */ /* 0x000fe400000000ff */
[----:B------:R-:W-:Y:S02]  /*b010*/  F2FP.F16.F32.PACK_AB R5, R156, R157 ;  /* 0x0000009d9c05723e */ /* 0x000fe400000000ff */
[----:B------:R-:W-:-:S02]  /*b020*/  F2FP.F16.F32.PACK_AB R6, R37, R36 ;  /* 0x000000242506723e */ /* 0x000fc400000000ff */
[----:B------:R-:W-:Y:S02]  /*b030*/  F2FP.F16.F32.PACK_AB R7, R25, R158 ;  /* 0x0000009e1907723e */ /* 0x000fe400000000ff */
[----:B------:R-:W-:Y:S02]  /*b040*/  ISETP.GE.OR P1, PT, R9, UR7, P0 ;  /* 0x0000000709007c0c */ /* 0x000fe40008726670 */
[----:B------:R-:W-:Y:S01]  /*b050*/  MOV R165, R26 ;  /* 0x0000001a00a57202 */ /* 0x000fe20000000f00 */
[----:B------:R2:W-:Y:S01]  /*b060*/  STSM.16.M88.4 [R20], R4 ;  /* 0x0000000414007844 */ /* 0x0005e20000000200 */
[----:B------:R-:W-:Y:S02]  /*b070*/  F2FP.F16.F32.PACK_AB R9, R155, R162 ;  /* 0x000000a29b09723e */ /* 0x000fe400000000ff */
[----:B------:R-:W-:Y:S02]  /*b080*/  F2FP.F16.F32.PACK_AB R25, R152, R159 ;  /* 0x0000009f9819723e */ /* 0x000fe400000000ff */
[----:B------:R-:W-:Y:S01]  /*b090*/  F2FP.F16.F32.PACK_AB R26, R61, R60 ;  /* 0x0000003c3d1a723e */ /* 0x000fe200000000ff */
[----:B------:R-:W-:Y:S01]  /*b0a0*/  STSM.16.M88.4 [R165], R8 ;  /* 0x00000008a5007844 */ /* 0x000fe20000000200 */
[----:B------:R-:W-:-:S02]  /*b0b0*/  F2FP.F16.F32.PACK_AB R27, R63, R62 ;  /* 0x0000003e3f1b723e */ /* 0x000fc400000000ff */
[----:B------:R-:W-:Y:S01]  /*b0c0*/  MOV R44, R44 ;  /* 0x0000002c002c7202 */ /* 0x000fe20000000f00 */
[----:B------:R-:W-:Y:S01]  /*b0d0*/  STSM.16.M88.4 [R164], R12 ;  /* 0x0000000ca4007844 */ /* 0x000fe20000000200 */
[----:B------:R-:W-:Y:S02]  /*b0e0*/  MOV R21, UR6 ;  /* 0x0000000600157c02 */ /* 0x000fe40008000f00 */
[----:B------:R-:W-:Y:S01]  /*b0f0*/  MOV R46, R46 ;  /* 0x0000002e002e7202 */ /* 0x000fe20000000f00 */
[----:B------:R-:W-:Y:S01]  /*b100*/  STSM.16.M88.4 [R30], R24 ;  /* 0x000000181e007844 */ /* 0x000fe20000000200 */
[----:B------:R-:W-:Y:S01]  /*b110*/  MOV R50, R50 ;  /* 0x0000003200327202 */ /* 0x000fe20000000f00 */
[----:B--2---:R-:W-:Y:S01]  /*b120*/  IMAD.U32 R20, RZ, RZ, UR4 ;  /* 0x00000004ff147e24 */ /* 0x004fe2000f8e00ff */
[----:B------:R-:W-:Y:S01]  /*b130*/  F2FP.F16.F32.PACK_AB R4, R65, R64 ;  /* 0x000000404104723e */ /* 0x000fe200000000ff */
[----:B------:R-:W-:Y:S01]  /*b140*/  USHF.R.S32.HI UR4, URZ, 0x1f, UR36 ;  /* 0x0000001f3f047899 */ /* 0x000fe20008011424 */
[----:B------:R-:W-:Y:S01]  /*b150*/  F2FP.F16.F32.PACK_AB R5, R67, R66 ;  /* 0x000000424305723e */ /* 0x000fe200000000ff */
[----:B-1----:R-:W-:Y:S01]  /*b160*/  IMAD.WIDE.U32 R20, R28, UR36, R20 ;  /* 0x000000241c147c25 */ /* 0x002fe2000f8e0014 */
[----:B------:R-:W-:-:S02]  /*b170*/  F2FP.F16.F32.PACK_AB R6, R69, R68 ;  /* 0x000000444506723e */ /* 0x000fc400000000ff */
[----:B------:R-:W-:Y:S02]  /*b180*/  F2FP.F16.F32.PACK_AB R7, R71, R70 ;  /* 0x000000464707723e */ /* 0x000fe400000000ff */
[----:B------:R-:W-:Y:S02]  /*b190*/  F2FP.F16.F32.PACK_AB R114, R117, R116 ;  /* 0x000000747572723e */ /* 0x000fe400000000ff */
[----:B------:R-:W-:Y:S01]  /*b1a0*/  F2FP.F16.F32.PACK_AB R115, R119, R118 ;  /* 0x000000767773723e */ /* 0x000fe200000000ff */
[----:B------:R1:W-:Y:S01]  /*b1b0*/  STSM.16.M88.4 [R34], R4 ;  /* 0x0000000422007844 */ /* 0x0003e20000000200 */
[----:B------:R-:W-:Y:S02]  /*b1c0*/  F2FP.F16.F32.PACK_AB R121, R123, R122 ;  /* 0x0000007a7b79723e */ /* 0x000fe400000000ff */
[----:B------:R-:W-:Y:S01]  /*b1d0*/  F2FP.F16.F32.PACK_AB R128, R129, R128 ;  /* 0x000000808180723e */ /* 0x000fe200000000ff */
[----:B------:R-:W-:Y:S01]  /*b1e0*/  STSM.16.M88.4 [R38], R72 ;  /* 0x0000004826007844 */ /* 0x000fe20000000200 */
[----:B------:R-:W-:-:S02]  /*b1f0*/  MOV R52, R52 ;  /* 0x0000003400347202 */ /* 0x000fc40000000f00 */
[----:B------:R-:W-:Y:S01]  /*b200*/  F2FP.F16.F32.PACK_AB R122, R125, R124 ;  /* 0x0000007c7d7a723e */ /* 0x000fe200000000ff */
[----:B------:R-:W-:Y:S01]  /*b210*/  STSM.16.M88.4 [R42], R80 ;  /* 0x000000502a007844 */ /* 0x000fe20000000200 */
[----:B------:R-:W-:Y:S02]  /*b220*/  F2FP.F16.F32.PACK_AB R123, R127, R126 ;  /* 0x0000007e7f7b723e */ /* 0x000fe400000000ff */
[----:B------:R-:W-:Y:S01]  /*b230*/  F2FP.F16.F32.PACK_AB R129, R131, R130 ;  /* 0x000000828381723e */ /* 0x000fe200000000ff */
[----:B------:R-:W-:Y:S01]  /*b240*/  STSM.16.M88.4 [R44], R88 ;  /* 0x000000582c007844 */ /* 0x000fe20000000200 */
[----:B------:R-:W-:Y:S02]  /*b250*/  F2FP.F16.F32.PACK_AB R136, R137, R136 ;  /* 0x000000888988723e */ /* 0x000fe400000000ff */
[----:B------:R-:W-:Y:S01]  /*b260*/  MOV R56, R56 ;  /* 0x0000003800387202 */ /* 0x000fe20000000f00 */
[----:B-1----:R-:W-:Y:S01]  /*b270*/  IMAD R4, R28, UR4, RZ ;  /* 0x000000041c047c24 */ /* 0x002fe2000f8e02ff */
[----:B------:R-:W-:Y:S01]  /*b280*/  F2FP.F16.F32.PACK_AB R130, R133, R132 ;  /* 0x000000848582723e */ /* 0x000fe200000000ff */
[----:B------:R-:W-:Y:S01]  /*b290*/  STSM.16.M88.4 [R46], R96 ;  /* 0x000000602e007844 */ /* 0x000fe20000000200 */
[----:B------:R-:W-:Y:S01]  /*b2a0*/  F2FP.F16.F32.PACK_AB R131, R135, R134 ;  /* 0x000000868783723e */ /* 0x000fe200000000ff */
[----:B------:R-:W-:Y:S01]  /*b2b0*/  IMAD R4, R29, UR36, R4 ;  /* 0x000000241d047c24 */ /* 0x000fe2000f8e0204 */
[----:B------:R-:W-:Y:S01]  /*b2c0*/  F2FP.F16.F32.PACK_AB R137, R139, R138 ;  /* 0x0000008a8b89723e */ /* 0x000fe200000000ff */
[----:B------:R-:W-:Y:S01]  /*b2d0*/  STSM.16.M88.4 [R48], R104 ;  /* 0x0000006830007844 */ /* 0x000fe20000000200 */
[----:B------:R-:W-:Y:S01]  /*b2e0*/  F2FP.F16.F32.PACK_AB R144, R145, R144 ;  /* 0x000000909190723e */ /* 0x000fe200000000ff */
[----:B------:R-:W-:Y:S01]  /*b2f0*/  ULDC.64 UR4, c[0x0][0xb40] ;  /* 0x0002d00000047ab9 */ /* 0x000fe20000000a00 */
[----:B------:R-:W-:Y:S01]  /*b300*/  MOV R58, R58 ;  /* 0x0000003a003a7202 */ /* 0x000fe20000000f00 */
[----:B------:R-:W-:Y:S01]  /*b310*/  STSM.16.M88.4 [R50], R112 ;  /* 0x0000007032007844 */ /* 0x000fe20000000200 */
[----:B------:R-:W-:-:S02]  /*b320*/  F2FP.F16.F32.PACK_AB R138, R141, R140 ;  /* 0x0000008c8d8a723e */ /* 0x000fc400000000ff */
[----:B------:R-:W-:Y:S01]  /*b330*/  F2FP.F16.F32.PACK_AB R139, R143, R142 ;  /* 0x0000008e8f8b723e */ /* 0x000fe200000000ff */
[----:B------:R-:W-:Y:S01]  /*b340*/  STSM.16.M88.4 [R52], R120 ;  /* 0x0000007834007844 */ /* 0x000fe20000000200 */
[----:B------:R-:W-:Y:S02]  /*b350*/  F2FP.F16.F32.PACK_AB R145, R147, R146 ;  /* 0x000000929391723e */ /* 0x000fe400000000ff */
[----:B------:R-:W-:Y:S01]  /*b360*/  MOV R54, R54 ;  /* 0x0000003600367202 */ /* 0x000fe20000000f00 */
[----:B------:R-:W-:Y:S01]  /*b370*/  STSM.16.M88.4 [R56], R128 ;  /* 0x0000008038007844 */ /* 0x000fe20000000200 */
[----:B------:R-:W-:Y:S02]  /*b380*/  F2FP.F16.F32.PACK_AB R146, R149, R148 ;  /* 0x000000949592723e */ /* 0x000fe400000000ff */
[----:B------:R-:W-:Y:S01]  /*b390*/  F2FP.F16.F32.PACK_AB R147, R151, R150 ;  /* 0x000000969793723e */ /* 0x000fe200000000ff */
[----:B------:R-:W-:Y:S01]  /*b3a0*/  STSM.16.M88.4 [R58], R136 ;  /* 0x000000883a007844 */ /* 0x000fe20000000200 */
[----:B------:R-:W-:-:S02]  /*b3b0*/  SHF.R.S32.HI R3, RZ, 0x1f, R31 ;  /* 0x0000001fff037819 */ /* 0x000fc4000001141f */
[C---:B------:R-:W-:Y:S01]  /*b3c0*/  IADD3 R5, P2, R31.reuse, R20, RZ ;  /* 0x000000141f057210 */ /* 0x040fe20007f5e0ff */
[----:B------:R-:W-:Y:S01]  /*b3d0*/  STSM.16.M88.4 [R54], R144 ;  /* 0x0000009036007844 */ /* 0x000fe20000000200 */
[----:B------:R-:W-:Y:S02]  /*b3e0*/  ISETP.GE.OR P0, PT, R31, UR7, P0 ;  /* 0x000000071f007c0c */ /* 0x000fe40008706670 */
        /* <DEDUP_REMOVED lines=8> */
[----:B------:R-:W-:Y:S01]  /*b470*/  LEA R4, P2, R5, UR4, 0x2 ;  /* 0x0000000405047c11 */ /* 0x000fe2000f8410ff */
[----:B------:R-:W-:Y:S01]  /*b480*/  ULDC UR4, c[0x0][0xc] ;  /* 0x0000030000047ab9 */ /* 0x000fe20000000800 */
[----:B------:R-:W1:Y:S01]  /*b490*/  SHFL.IDX PT, R3, R218, RZ, 0x1f ;  /* 0x00001fffda037589 */ /* 0x000e6200000e0000 */
[----:B------:R-:W-:-:S02]  /*b4a0*/  R2UR UR10, R212 ;  /* 0x00000000d40a72ca */ /* 0x000fc400000e0000 */
[----:B------:R-:W-:-:S05]  /*b4b0*/  LEA.HI.X R5, R5, UR5, R20, 0x2, P2 ;  /* 0x0000000505057c11 */ /* 0x000fca00090f1414 */
[----:B------:R2:W-:Y:S04]  /*b4c0*/  @!P0 STG.E desc[UR12][R4.64], R2 ;  /* 0x0000000204008986 */ /* 0x0005e8000c10190c */
[----:B------:R2:W-:Y:S02]  /*b4d0*/  @!P1 STG.E desc[UR12][R4.64+0x20], R0 ;  /* 0x0000200004009986 */ /* 0x0005e4000c10190c */
[----:B------:R-:W-:-:S06]  /*b4e0*/  UIADD3 UR10, UR4, UR10, URZ ;  /* 0x0000000a040a7290 */ /* 0x000fcc000fffe03f */
[----:B------:R-:W-:Y:S01]  /*b4f0*/  IMAD.U32 R212, RZ, RZ, UR10 ;  /* 0x0000000affd47e24 */ /* 0x000fe2000f8e00ff */
        /* <DEDUP_REMOVED lines=25> */
[----:B------:R1:W-:Y:S01]  /*b690*/  UTMASTG.5D [UR32], [UR4] ;  /* 0x00000020040073b5 */ /* 0x0003e20008020000 */
[----:B------:R-:W-:Y:S01]  /*b6a0*/  UMOV UR8, 0x1 ;  /* 0x0000000100087882 */ /* 0x000fe20000000000 */
[----:B-1----:R-:W-:Y:S01]  /*b6b0*/  UMOV UR32, UR9 ;  /* 0x0000000900207c82 */ /* 0x002fe20008000000 */
[----:B------:R-:W-:Y:S01]  /*b6c0*/  UMOV UR33, UR6 ;  /* 0x0000000600217c82 */ /* 0x000fe20008000000 */
[----:B------:R-:W-:Y:S01]  /*b6d0*/  UIADD3 UR6, UR10, 0x38820, URZ ;  /* 0x000388200a067890 */ /* 0x000fe2000fffe03f */
[----:B------:R1:W-:Y:S03]  /*b6e0*/  UTMASTG.5D [UR32], [UR4] ;  /* 0x00000020040073b5 */ /* 0x0003e60008020000 */
[----:B------:R-:W-:-:S02]  /*b6f0*/  UPRMT UR7, URZ, 0x654, UR6 ;  /* 0x000006543f077896 */ /* 0x000fc40008000006 */
[----:B------:R-:W-:Y:S01]  /*b700*/  UPRMT UR6, UR8, 0x654, UR6 ;  /* 0x0000065408067896 */ /* 0x000fe20008000006 */
[----:B------:R0:W-:Y:S01]  /*b710*/  UTMACMDFLUSH ;  /* 0x00000000000079b7 */ /* 0x0001e20000000000 */
[----:B------:R-:W-:-:S05]  /*b720*/  DEPBAR.LE SB0, 0x0 ;  /* 0x000080000000791a */ /* 0x000fca0000000000 */
[----:B------:R-:W-:Y:S02]  /*b730*/  SYNCS.ARRIVE.TRANS64.RED.A1T0 RZ, [UR7], RZ ;  /* 0x000000ffffff79a7 */ /* 0x000fe40008100407 */
[----:B-1----:R-:W-:Y:S03]  /*b740*/  SYNCS.ARRIVE.TRANS64.RED.A1T0 RZ, [UR6], RZ ;  /* 0x000000ffffff79a7 */ /* 0x002fe60008100406 */
.L_x_155:
[----:B------:R-:W-:Y:S05]  /*b750*/  BSYNC B0 ;  /* 0x0000000000007941 */ /* 0x000fea0003800000 */
.L_x_154:
[----:B------:R-:W1:Y:S01]  /*b760*/  LDC R0, c[0x0][0xda4] ;  /* 0x00036900ff007b82 */ /* 0x000e620000000800 */
[----:B------:R-:W-:Y:S01]  /*b770*/  R2UR UR4, R213 ;  /* 0x00000000d50472ca */ /* 0x000fe200000e0000 */
[----:B------:R-:W-:Y:S01]  /*b780*/  UIADD3 UR38, UR38, 0x1, URZ ;  /* 0x0000000126267890 */ /* 0x000fe2000fffe03f */
[----:B------:R-:W-:Y:S02]  /*b790*/  R2UR UR6, R212 ;  /* 0x00000000d40672ca */ /* 0x000fe400000e0000 */
[----:B------:R-:W-:Y:S01]  /*b7a0*/  R2UR UR5, R19 ;  /* 0x00000000130572ca */ /* 0x000fe200000e0000 */
[----:B------:R-:W-:-:S04]  /*b7b0*/  UISETP.NE.AND UP0, UPT, UR38, 0x2, UPT ;  /* 0x000000022600788c */ /* 0x000fc8000bf05270 */
[----:B------:R-:W-:-:S04]  /*b7c0*/  USEL UR38, UR38, URZ, UP0 ;  /* 0x0000003f26267287 */ /* 0x000fc80008000000 */
[----:B------:R-:W-:-:S06]  /*b7d0*/  UIADD3 UR4, UR4, 0x1, URZ ;  /* 0x0000000104047890 */ /* 0x000fcc000fffe03f */
[----:B------:R-:W-:Y:S01]  /*b7e0*/  IMAD.U32 R213, RZ, RZ, UR4 ;  /* 0x00000004ffd57e24 */ /* 0x000fe2000f8e00ff */
[----:B------:R-:W-:Y:S01]  /*b7f0*/  USEL UR4, URZ, 0x1, UP0 ;  /* 0x000000013f047887 */ /* 0x000fe20008000000 */
[----:B-1----:R-:W-:-:S03]  /*b800*/  ISETP.LE.AND P0, PT, R0, UR6, PT ;  /* 0x0000000600007c0c */ /* 0x002fc6000bf03270 */
[----:B------:R-:W-:-:S06]  /*b810*/  ULOP3.LUT UR5, UR5, UR4, URZ, 0x3c, !UPT ;  /* 0x0000000405057292 */ /* 0x000fcc000f8e3c3f */
[----:B------:R-:W-:-:S04]  /*b820*/  IMAD.U32 R19, RZ, RZ, UR5 ;  /* 0x00000005ff137e24 */ /* 0x000fc8000f8e00ff */
[----:B------:R-:W-:Y:S05]  /*b830*/  @!P0 BRA `(.L_x_156) ;  /* 0xffffff5800bc8947 */ /* 0x000fea000383ffff */
[----:B------:R-:W-:Y:S05]  /*b840*/  EXIT ;  /* 0x000000000000794d */ /* 0x000fea0003800000 */
.L_x_128:
[----:B------:R-:W-:-:S08]  /*b850*/  NOP ;  /* 0x0000000000007918 */ /* 0x000fd00000000000 */
[----:B-1----:R-:W1:-:S00]  /*b860*/  USETMAXREG.DEALLOC.CTAPOOL 0x18 ;  /* 0x00000018000079c8 */ /* 0x002e4000080e0500 */
[----:B-1----:R-:W-:-:S06]  /*b870*/  LOP3.LUT R0, R0, 0x3, RZ, 0xc0, !PT ;  /* 0x0000000300007812 */ /* 0x002fcc00078ec0ff */
[----:B------:R-:W1:Y:S02]  /*b880*/  SHFL.IDX PT, R0, R0, RZ, 0x1f ;  /* 0x00001fff00007589 */ /* 0x000e6400000e0000 */
[----:B-1----:R-:W-:-:S13]  /*b890*/  ISETP.NE.AND P0, PT, R0, RZ, PT ;  /* 0x000000ff0000720c */ /* 0x002fda0003f05270 */
[----:B------:R-:W-:Y:S05]  /*b8a0*/  @P0 EXIT ;  /* 0x000000000000094d */ /* 0x000fea0003800000 */
[----:B------:R-:W1:Y:S01]  /*b8b0*/  S2UR UR4, SR_CTAID.X ;  /* 0x00000000000479c3 */ /* 0x000e620000002500 */
[----:B------:R-:W-:Y:S01]  /*b8c0*/  MOV R16, RZ ;  /* 0x000000ff00107202 */ /* 0x000fe20000000f00 */
[----:B------:R-:W-:Y:S02]  /*b8d0*/  IMAD.MOV.U32 R2, RZ, RZ, 0x1 ;  /* 0x00000001ff027424 */ /* 0x000fe400078e00ff */
[----:B------:R-:W-:-:S04]  /*b8e0*/  IMAD.MOV.U32 R19, RZ, RZ, 0x1 ;  /* 0x00000001ff137424 */ /* 0x000fc800078e00ff */
[----:B------:R-:W1:Y:S02]  /*b8f0*/  LDC R0, c[0x0][0xda4] ;  /* 0x00036900ff007b82 */ /* 0x000e640000000800 */
[----:B-1----:R-:W-:-:S13]  /*b900*/  ISETP.LE.AND P0, PT, R0, UR4, PT ;  /* 0x0000000400007c0c */ /* 0x002fda000bf03270 */
[----:B------:R-:W-:Y:S05]  /*b910*/  @P0 BRA `(.L_x_157) ;  /* 0x0000003400500947 */ /* 0x000fea0003800000 */
[----:B------:R-:W2:Y:S01]  /*b920*/  LDL R4, [R1+0x24] ;  /* 0x0000240001047983 */ /* 0x000ea20000100800 */
[----:B------:R-:W1:Y:S01]  /*b930*/  S2UR UR4, SR_CTAID.X ;  /* 0x00000000000479c3 */ /* 0x000e620000002500 */
[----:B------:R-:W-:Y:S01]  /*b940*/  MOV R16, RZ ;  /* 0x000000ff00107202 */ /* 0x000fe20000000f00 */
[----:B------:R-:W-:Y:S01]  /*b950*/  IMAD.MOV.U32 R19, RZ, RZ, 0x1 ;  /* 0x00000001ff137424 */ /* 0x000fe200078e00ff */
[----:B------:R-:W3:Y:S01]  /*b960*/  S2R R3, SR_TID.X ;  /* 0x0000000000037919 */ /* 0x000ee20000002100 */
[----:B------:R-:W-:Y:S01]  /*b970*/  ULDC.64 UR36, c[0x0][0x198] ;  /* 0x0000660000247ab9 */ /* 0x000fe20000000a00 */
[----:B------:R-:W-:Y:S01]  /*b980*/  ULDC UR39, c[0x0][0xc] ;  /* 0x0000030000277ab9 */ /* 0x000fe20000000800 */
[C---:B---3--:R-:W-:Y:S02]  /*b990*/  LOP3.LUT P1, RZ, R3.reuse, 0x7f, RZ, 0xc0, !PT ;  /* 0x0000007f03ff7812 */ /* 0x048fe4000782c0ff */
[----:B------:R-:W-:-:S04]  /*b9a0*/  LOP3.LUT P0, R0, R3, 0x1f, RZ, 0xc0, !PT ;  /* 0x0000001f03007812 */ /* 0x000fc8000780c0ff */
[----:B------:R-:W-:Y:S01]  /*b9b0*/  PLOP3.LUT P0, PT, P0, P1, PT, 0x8a, 0x0 ;  /* 0x000000000000781c */ /* 0x000fe20000703172 */
[----:B------:R1:W-:Y:S03]  /*b9c0*/  STL [R1+0x20], R0 ;  /* 0x0000200001007387 */ /* 0x0003e60000100800 */
[----:B------:R-:W-:-:S05]  /*b9d0*/  P2R R2, PR, RZ, 0x1 ;  /* 0x00000001ff027803 */ /* 0x000fca0000000000 */
[----:B------:R3:W-:Y:S01]  /*b9e0*/  STL [R1+0x4], R2 ;  /* 0x0000040201007387 */ /* 0x0007e20000100800 */
[----:B-1----:R-:W-:-:S05]  /*b9f0*/  IMAD.U32 R0, RZ, RZ, UR4 ;  /* 0x00000004ff007e24 */ /* 0x002fca000f8e00ff */
[----:B------:R3:W-:Y:S04]  /*ba00*/  STL [R1+0x14], R0 ;  /* 0x0000140001007387 */ /* 0x0007e80000100800 */
[----:B------:R3:W-:Y:S01]  /*ba10*/  STL [R1+0x1c], RZ ;  /* 0x00001cff01007387 */ /* 0x0007e20000100800 */
[----:B--2---:R-:W-:-:S13]  /*ba20*/  R2UR UR5, R4 ;  /* 0x00000000040572ca */ /* 0x004fda00000e0000 */
[----:B---3--:R-:W-:-:S12]  /*ba30*/  ULOP3.LUT UR38, UR5, 0x2, URZ, 0xfc, !UPT ;  /* 0x0000000205267892 */ /* 0x008fd8000f8efc3f */
.L_x_210:
[----:B--2---:R-:W2:Y:S01]  /*ba40*/  LDL R2, [R1+0x14] ;  /* 0x0000140001027983 */ /* 0x004ea20000100800 */
        /* <DEDUP_REMOVED lines=16> */
[----:B------:R-:W1:Y:S03]  /*bb50*/  LDC R0, c[0x0][0x2e0] ;  /* 0x0000b800ff007b82 */ /* 0x000e660000000800 */
[----:B------:R-:W-:Y:S01]  /*bb60*/  IMAD.MOV.U32 R17, RZ, RZ, R4 ;  /* 0x000000ffff117224 */ /* 0x000fe200078e0004 */
[----:B------:R2:W-:Y:S04]  /*bb70*/  STL [R1+0xc], R4 ;  /* 0x00000c0401007387 */ /* 0x0005e80000100800 */
[----:B------:R-:W4:Y:S01]  /*bb80*/  @P1 LDC.64 R2, c[0x0][0xdb8] ;  /* 0x00036e00ff021b82 */ /* 0x000f220000000a00 */
[----:B-1----:R-:W-:Y:S01]  /*bb90*/  IMAD R7, R0, UR4, RZ ;  /* 0x0000000400077c24 */ /* 0x002fe2000f8e02ff */
[----:B------:R-:W-:-:S04]  /*bba0*/  MOV R0, 0x400 ;  /* 0x0000040000007802 */ /* 0x000fc80000000f00 */
[----:B---3--:R-:W-:Y:S01]  /*bbb0*/  LEA R6, R5, R0, 0x18 ;  /* 0x0000000005067211 */ /* 0x008fe200078ec0ff */
[----:B------:R2:W-:Y:S01]  /*bbc0*/  STL [R1+0x18], R7 ;  /* 0x0000180701007387 */ /* 0x0005e20000100800 */
[----:B------:R-:W-:Y:S01]  /*bbd0*/  IADD3 R0, R7, 0x4f, RZ ;  /* 0x0000004f07007810 */ /* 0x000fe20007ffe0ff */
[----:B----4-:R-:W-:Y:S02]  /*bbe0*/  @P1 IMAD.HI.U32 R2, R4, R2, RZ ;  /* 0x0000000204021227 */ /* 0x010fe400078e00ff */
[----:B------:R2:W-:Y:S02]  /*bbf0*/  STL [R1+0x8], R6 ;  /* 0x0000080601007387 */ /* 0x0005e40000100800 */
[----:B------:R-:W-:Y:S01]  /*bc00*/  IMAD.HI R0, R0, 0x66666667, RZ ;  /* 0x6666666700007827 */ /* 0x000fe200078e02ff */
[----:B------:R-:W-:-:S03]  /*bc10*/  @P1 SHF.R.U32.HI R17, RZ, R3, R2 ;  /* 0x00000003ff111219 */ /* 0x000fc60000011602 */
[----:B------:R-:W-:Y:S02]  /*bc20*/  VIADD R2, R6, 0x24400 ;  /* 0x0002440006027836 */ /* 0x000fe40000000000 */
[----:B------:R-:W-:-:S03]  /*bc30*/  IMAD.MOV R3, RZ, RZ, -R17 ;  /* 0x000000ffff037224 */ /* 0x000fc600078e0a11 */
[----:B------:R-:W-:Y:S01]  /*bc40*/  LOP3.LUT P0, RZ, R2, 0x3ff, RZ, 0xc0, !PT ;  /* 0x000003ff02ff7812 */ /* 0x000fe2000780c0ff */
[----:B------:R-:W-:Y:S01]  /*bc50*/  IMAD R18, R18, R3, R4 ;  /* 0x0000000312127224 */ /* 0x000fe200078e0204 */
        /* <DEDUP_REMOVED lines=8> */
[----:B--2---:R-:W-:Y:S01]  /*bce0*/  IMAD.U32 R4, RZ, RZ, UR6 ;  /* 0x00000006ff047e24 */ /* 0x004fe2000f8e00ff */
[----:B------:R-:W-:Y:S01]  /*bcf0*/  MOV R5, UR7 ;  /* 0x0000000700057c02 */ /* 0x000fe20008000f00 */
[----:B------:R-:W1:Y:S01]  /*bd00*/  LDC.64 R2, c[0x4][R2] ;  /* 0x0100000002027b82 */ /* 0x000e620000000a00 */
[----:B------:R-:W-:Y:S01]  /*bd10*/  IMAD.U32 R6, RZ, RZ, UR8 ;  /* 0x00000008ff067e24 */ /* 0x000fe2000f8e00ff */
[----:B------:R-:W-:Y:S01]  /*bd20*/  MOV R11, UR5 ;  /* 0x00000005000b7c02 */ /* 0x000fe20008000f00 */
[----:B------:R-:W-:Y:S02]  /*bd30*/  IMAD.U32 R7, RZ, RZ, UR9 ;  /* 0x00000009ff077e24 */ /* 0x000fe4000f8e00ff */
[----:B------:R-:W-:-:S02]  /*bd40*/  IMAD.U32 R10, RZ, RZ, UR4 ;  /* 0x00000004ff0a7e24 */ /* 0x000fc4000f8e00ff */
[----:B------:R-:W-:Y:S02]  /*bd50*/  IMAD.MOV.U32 R8, RZ, RZ, 0x70 ;  /* 0x00000070ff087424 */ /* 0x000fe400078e00ff */
[----:B------:R-:W-:Y:S02]  /*bd60*/  IMAD.MOV.U32 R12, RZ, RZ, 0x1 ;  /* 0x00000001ff0c7424 */ /* 0x000fe400078e00ff */
[----:B------:R-:W-:-:S07]  /*bd70*/  IMAD.MOV.U32 R13, RZ, RZ, RZ ;  /* 0x000000ffff0d7224 */ /* 0x000fce00078e00ff */
[----:B------:R-:W-:-:S07]  /*bd80*/  LEPC R20, `(.L_x_158) ;  /* 0x000000001014794e */ /* 0x000fce0000000000 */
[----:B-1----:R-:W-:Y:S05]  /*bd90*/  CALL.ABS.NOINC R2 ;  /* 0x0000000002007343 */ /* 0x002fea0003c00000 */
.L_x_158:
[----:B------:R-:W2:Y:S02]  /*bda0*/  LDL R2, [R1+0x8] ;  /* 0x0000080001027983 */ /* 0x000ea40000100800 */
[----:B--2---:R-:W-:-:S04]  /*bdb0*/  IADD3 R0, R2, 0x400, RZ ;  /* 0x0000040002007810 */ /* 0x004fc80007ffe0ff */
[----:B------:R-:W-:-:S13]  /*bdc0*/  LOP3.LUT P0, RZ, R0, 0x3ff, RZ, 0xc0, !PT ;  /* 0x000003ff00ff7812 */ /* 0x000fda000780c0ff */
[----:B------:R-:W-:Y:S05]  /*bdd0*/  @!P0 BRA `(.L_x_159) ;  /* 0x0000000000808947 */ /* 0x000fea0003800000 */
[----:B------:R-:W-:Y:S01]  /*bde0*/  MOV R0, 0x0 ;  /* 0x0000000000007802 */ /* 0x000fe20000000f00 */
[----:B------:R-:W-:Y:S01]  /*bdf0*/  ULDC.64 UR6, c[0x4][0xa8] ;  /* 0x01002a0000067ab9 */ /* 0x000fe20000000a00 */
[----:B------:R-:W-:Y:S01]  /*be00*/  ULDC.64 UR8, c[0x4][0xb0] ;  /* 0x01002c0000087ab9 */ /* 0x000fe20000000a00 */
[----:B------:R-:W-:Y:S01]  /*be10*/  ULDC.64 UR4, c[0x4][0x10] ;  /* 0x0100040000047ab9 */ /* 0x000fe20000000a00 */
[----:B------:R1:W2:Y:S01]  /*be20*/  LDC.64 R2, c[0x4][R0] ;  /* 0x0100000000027b82 */ /* 0x0002a20000000a00 */
[----:B------:R-:W-:Y:S01]  /*be30*/  IMAD.U32 R4, RZ, RZ, UR6 ;  /* 0x00000006ff047e24 */ /* 0x000fe2000f8e00ff */
[----:B------:R-:W-:Y:S01]  /*be40*/  MOV R7, UR9 ;  /* 0x0000000900077c02 */ /* 0x000fe20008000f00 */
[----:B------:R-:W-:Y:S01]  /*be50*/  IMAD.U32 R5, RZ, RZ, UR7 ;  /* 0x00000007ff057e24 */ /* 0x000fe2000f8e00ff */
[----:B------:R-:W-:Y:S01]  /*be60*/  MOV R12, 0x1 ;  /* 0x00000001000c7802 */ /* 0x000fe20000000f00 */
[----:B------:R-:W-:Y:S02]  /*be70*/  IMAD.U32 R6, RZ, RZ, UR8 ;  /* 0x00000008ff067e24 */ /* 0x000fe4000f8e00ff */
[----:B------:R-:W-:-:S02]  /*be80*/  IMAD.U32 R10, RZ, RZ, UR4 ;  /* 0x00000004ff0a7e24 */ /* 0x000fc4000f8e00ff */
[----:B------:R-:W-:Y:S02]  /*be90*/  IMAD.U32 R11, RZ, RZ, UR5 ;  /* 0x00000005ff0b7e24 */ /* 0x000fe4000f8e00ff */
[----:B------:R-:W-:Y:S02]  /*bea0*/  IMAD.MOV.U32 R8, RZ, RZ, 0x70 ;  /* 0x00000070ff087424 */ /* 0x000fe400078e00ff */
[----:B-1----:R-:W-:-:S07]  /*beb0*/  IMAD.MOV.U32 R13, RZ, RZ, RZ ;  /* 0x000000ffff0d7224 */ /* 0x002fce00078e00ff */
[----:B------:R-:W-:-:S07]  /*bec0*/  LEPC R20, `(.L_x_160) ;  /* 0x000000001014794e */ /* 0x000fce0000000000 */
[----:B--2---:R-:W-:Y:S05]  /*bed0*/  CALL.ABS.NOINC R2 ;  /* 0x0000000002007343 */ /* 0x004fea0003c00000 */
.L_x_160:
        /* <DEDUP_REMOVED lines=8> */
[----:B------:R-:W-:Y:S01]  /*bf60*/  MOV R8, 0x70 ;  /* 0x0000007000087802 */ /* 0x000fe20000000f00 */
[----:B------:R-:W-:Y:S02]  /*bf70*/  IMAD.U32 R7, RZ, RZ, UR9 ;  /* 0x00000009ff077e24 */ /* 0x000fe4000f8e00ff */
[----:B------:R-:W-:-:S02]  /*bf80*/  IMAD.U32 R10, RZ, RZ, UR4 ;  /* 0x00000004ff0a7e24 */ /* 0x000fc4000f8e00ff */
[----:B------:R-:W-:Y:S02]  /*bf90*/  IMAD.U32 R11, RZ, RZ, UR5 ;  /* 0x00000005ff0b7e24 */ /* 0x000fe4000f8e00ff */
[----:B------:R-:W-:Y:S02]  /*bfa0*/  IMAD.MOV.U32 R12, RZ, RZ, 0x1 ;  /* 0x00000001ff0c7424 */ /* 0x000fe400078e00ff */
[----:B------:R-:W-:-:S07]  /*bfb0*/  IMAD.MOV.U32 R13, RZ, RZ, RZ ;  /* 0x000000ffff0d7224 */ /* 0x000fce00078e00ff */
[----:B------:R-:W-:-:S07]  /*bfc0*/  LEPC R20, `(.L_x_159) ;  /* 0x000000001014794e */ /* 0x000fce0000000000 */
[----:B-1----:R-:W-:Y:S05]  /*bfd0*/  CALL.ABS.NOINC R2 ;  /* 0x0000000002007343 */ /* 0x002fea0003c00000 */
.L_x_159:
[----:B------:R-:W-:Y:S01]  /*bfe0*/  ULDC.64 UR4, c[0x0][0x9f8] ;  /* 0x00027e0000047ab9 */ /* 0x000fe20000000a00 */
[----:B------:R-:W2:Y:S01]  /*bff0*/  LDL R9, [R1+0x20] ;  /* 0x0000200001097983 */ /* 0x000ea20000100800 */
[----:B------:R-:W-:Y:S01]  /*c000*/  ISETP.NE.U32.AND P0, PT, RZ, UR4, PT ;  /* 0x00000004ff007c0c */ /* 0x000fe2000bf05070 */
[----:B------:R-:W-:Y:S01]  /*c010*/  ULDC.64 UR6, c[0x0][0x208] ;  /* 0x0000820000067ab9 */ /* 0x000fe20000000a00 */
[----:B------:R-:W-:Y:S01]  /*c020*/  MOV R7, R17 ;  /* 0x0000001100077202 */ /* 0x000fe20000000f00 */
[----:B------:R-:W3:Y:S01]  /*c030*/  LDL.LU R6, [R1+0xc] ;  /* 0x00000c0001067983 */ /* 0x000ee20000300800 */
[----:B------:R-:W-:Y:S01]  /*c040*/  ISETP.NE.AND.EX P0, PT, RZ, UR5, PT, P0 ;  /* 0x00000005ff007c0c */ /* 0x000fe2000bf05300 */
[----:B------:R-:W1:Y:S01]  /*c050*/  LDC R0, c[0x0][0x428] ;  /* 0x00010a00ff007b82 */ /* 0x000e620000000800 */
[----:B------:R-:W-:Y:S01]  /*c060*/  ULDC UR4, c[0x0][0xda8] ;  /* 0x00036a0000047ab9 */ /* 0x000fe20000000800 */
[----:B------:R-:W4:Y:S10]  /*c070*/  LDL R8, [R1+0x14] ;  /* 0x0000140001087983 */ /* 0x000f340000100800 */
[----:B------:R-:W1:Y:S02]  /*c080*/  @P0 LDC.64 R2, c[0x0][0x9f8] ;  /* 0x00027e00ff020b82 */ /* 0x000e640000000a00 */
[----:B-1----:R-:W-:Y:S01]  /*c090*/  ISETP.NE.AND P1, PT, R0, 0x1, PT ;  /* 0x000000010000780c */ /* 0x002fe20003f25270 */
[----:B------:R-:W-:-:S02]  /*c0a0*/  IMAD.MOV.U32 R0, RZ, RZ, R18 ;  /* 0x000000ffff007224 */ /* 0x000fc400078e0012 */
[----:B------:R-:W-:-:S10]  /*c0b0*/  @P0 IMAD.WIDE R2, R17, 0x4, R2 ;  /* 0x0000000411020825 */ /* 0x000fd400078e0202 */
[----:B------:R-:W1:Y:S01]  /*c0c0*/  @P1 LDC R5, c[0x0][0x42c] ;  /* 0x00010b00ff051b82 */ /* 0x000e620000000800 */
[----:B------:R1:W5:Y:S07]  /*c0d0*/  @P0 LDG.E R7, desc[UR6][R2.64] ;  /* 0x0000000602070981 */ /* 0x00036e000c1e1900 */
[----:B------:R-:W1:Y:S02]  /*c0e0*/  @P1 LDC R4, c[0x0][0x430] ;  /* 0x00010c00ff041b82 */ /* 0x000e640000000800 */
[----:B-1----:R-:W-:-:S05]  /*c0f0*/  @P1 IMAD.HI.U32 R5, R18, R5, RZ ;  /* 0x0000000512051227 */ /* 0x002fca00078e00ff */
[----:B------:R-:W-:Y:S02]  /*c100*/  @P1 SHF.R.U32.HI R0, RZ, R4, R5 ;  /* 0x00000004ff001219 */ /* 0x000fe40000011605 */
[----:B------:R-:W1:Y:S01]  /*c110*/  S2R R4, SR_CgaCtaId ;  /* 0x0000000000047919 */ /* 0x000e620000008800 */
[----:B--2---:R-:W-:Y:S01]  /*c120*/  ISETP.NE.AND P1, PT, R9, RZ, PT ;  /* 0x000000ff0900720c */ /* 0x004fe20003f25270 */
[----:B---3--:R-:W-:-:S04]  /*c130*/  IMAD.MOV R6, RZ, RZ, -R6 ;  /* 0x000000ffff067224 */ /* 0x008fc800078e0a06 */
[----:B----4-:R-:W-:-:S08]  /*c140*/  IMAD R6, R6, UR4, R8 ;  /* 0x0000000406067c24 */ /* 0x010fd0000f8e0208 */
[----:B------:R-:W-:Y:S01]  /*c150*/  VOTEU.ALL UP1, P1 ;  /* 0x00000000003f7886 */ /* 0x000fe20000820000 */
[----:B------:R-:W-:-:S04]  /*c160*/  PLOP3.LUT P2, PT, P1, PT, PT, 0x8, 0x0 ;  /* 0x000000000000781c */ /* 0x000fc80000f4e170 */
[----:B------:R-:W-:Y:S01]  /*c170*/  @!UP1 UIADD3 UR8, UP0, UR36, 0x270, URZ ;  /* 0x0000027024089890 */ /* 0x000fe2000ff1e03f */
[----:B------:R-:W-:-:S03]  /*c180*/  IMAD.SHL.U32 R6, R6, 0x80, RZ ;  /* 0x0000008006067824 */ /* 0x000fc600078e00ff */
[----:B------:R-:W-:-:S03]  /*c190*/  @!UP1 UIADD3.X UR9, URZ, UR37, URZ, UP0, !UPT ;  /* 0x000000253f099290 */ /* 0x000fc600087fe43f */
[----:B-1----:R-:W-:-:S09]  /*c1a0*/  VOTEU.ALL UP0, P1 ;  /* 0x00000000003f7886 */ /* 0x002fd20000800000 */
.L_x_161:
        /* <DEDUP_REMOVED lines=13> */
.L_x_162:
        /* <DEDUP_REMOVED lines=12> */
.L_x_163:
        /* <DEDUP_REMOVED lines=12> */
.L_x_164:
        /* <DEDUP_REMOVED lines=10> */
[----:B------:R-:W-:Y:S01]  /*c4a0*/  LOP3.LUT R4, R4, 0x1, RZ, 0xc0, !PT ;  /* 0x0000000104047812 */ /* 0x000fe200078ec0ff */
[----:B------:R-:W-:-:S04]  /*c4b0*/  UMOV UR4, 0xffffffff ;  /* 0xffffffff00047882 */ /* 0x000fc80000000000 */
[C---:B------:R-:W-:Y:S02]  /*c4c0*/  IMAD R20, R4.reuse, 0x28, RZ ;  /* 0x0000002804147824 */ /* 0x040fe400078e02ff */
[----:B------:R-:W-:Y:S01]  /*c4d0*/  IMAD R21, R4, 0xa00, RZ ;  /* 0x00000a0004157824 */ /* 0x000fe200078e02ff */
[----:B-1----:R-:W-:-:S04]  /*c4e0*/  ISETP.NE.U32.AND P0, PT, R2, RZ, PT ;  /* 0x000000ff0200720c */ /* 0x002fc80003f05070 */
[----:B------:R-:W-:-:S04]  /*c4f0*/  ISETP.NE.AND.EX P0, PT, R3, RZ, PT, P0 ;  /* 0x000000ff0300720c */ /* 0x000fc80003f05300 */
[----:B-----5:R-:W-:Y:S01]  /*c500*/  SEL R4, R7, RZ, !P0 ;  /* 0x000000ff07047207 */ /* 0x020fe20004000000 */
[----:B------:R-:W-:Y:S08]  /*c510*/  BRA.DIV UR4, `(.L_x_165) ;  /* 0x0000002e04a47947 */ /* 0x000ff0000b800000 */
.L_x_226:
[----:B------:R-:W2:Y:S01]  /*c520*/  LDL R8, [R1+0x10] ;  /* 0x0000100001087983 */ /* 0x000ea20000100800 */
[----:B------:R-:W-:Y:S01]  /*c530*/  UMOV UR4, 0xffffffff ;  /* 0xffffffff00047882 */ /* 0x000fe20000000000 */
[--C-:B------:R-:W-:Y:S01]  /*c540*/  SHF.R.S32.HI R12, RZ, 0x1f, R7.reuse ;  /* 0x0000001fff0c7819 */ /* 0x100fe20000011407 */
[----:B------:R-:W-:Y:S01]  /*c550*/  IMAD.MOV.U32 R5, RZ, RZ, R7 ;  /* 0x000000ffff057224 */ /* 0x000fe200078e0007 */
[----:B--2---:R-:W-:Y:S01]  /*c560*/  IADD3 R8, R8, -0x1, RZ ;  /* 0xffffffff08087810 */ /* 0x004fe20007ffe0ff */
[----:B------:R-:W-:Y:S06]  /*c570*/  BRA.DIV UR4, `(.L_x_166) ;  /* 0x0000002e04c07947 */ /* 0x000fec000b800000 */
[----:B------:R-:W-:-:S13]  /*c580*/  ELECT P6, URZ, PT ;  /* 0x00000000003f782f */ /* 0x000fda00038c0000 */
.L_x_229:
[----:B------:R-:W-:Y:S05]  /*c590*/  @!P6 BRA `(.L_x_167) ;  /* 0x000000040044e947 */ /* 0x000fea0003800000 */
[----:B------:R1:W-:Y:S01]  /*c5a0*/  STL [R1], R8 ;  /* 0x0000000801007387 */ /* 0x0003e20000100800 */
[----:B------:R-:W-:Y:S05]  /*c5b0*/  @!P0 BRA `(.L_x_168) ;  /* 0x0000000000508947 */ /* 0x000fea0003800000 */
[----:B------:R-:W2:Y:S01]  /*c5c0*/  LDC R13, c[0x0][0x41c] ;  /* 0x00010700ff0d7b82 */ /* 0x000ea20000000800 */
[----:B------:R-:W-:Y:S01]  /*c5d0*/  IMAD.MOV.U32 R4, RZ, RZ, R8 ;  /* 0x000000ffff047224 */ /* 0x000fe200078e0008 */
[----:B------:R-:W-:Y:S01]  /*c5e0*/  ULDC.64 UR4, c[0x0][0x408] ;  /* 0x0001020000047ab9 */ /* 0x000fe20000000a00 */
[----:B------:R-:W-:Y:S01]  /*c5f0*/  ULDC.64 UR6, c[0x0][0x208] ;  /* 0x0000820000067ab9 */ /* 0x000fe20000000a00 */
[----:B--2---:R-:W-:-:S13]  /*c600*/  ISETP.NE.AND P1, PT, R13, 0x1, PT ;  /* 0x000000010d00780c */ /* 0x004fda0003f25270 */
[----:B------:R-:W2:Y:S02]  /*c610*/  @P1 LDC.64 R10, c[0x0][0x420] ;  /* 0x00010800ff0a1b82 */ /* 0x000ea40000000a00 */
[----:B--2---:R-:W-:-:S05]  /*c620*/  @P1 IMAD.HI.U32 R10, R8, R10, RZ ;  /* 0x0000000a080a1227 */ /* 0x004fca00078e00ff */
[----:B------:R-:W-:-:S04]  /*c630*/  @P1 SHF.R.U32.HI R4, RZ, R11, R10 ;  /* 0x0000000bff041219 */ /* 0x000fc8000001160a */
[--C-:B------:R-:W-:Y:S01]  /*c640*/  SHF.R.S32.HI R11, RZ, 0x1f, R4.reuse ;  /* 0x0000001fff0b7819 */ /* 0x100fe20000011404 */
[--C-:B------:R-:W-:Y:S02]  /*c650*/  IMAD.MOV R9, RZ, RZ, -R4.reuse ;  /* 0x000000ffff097224 */ /* 0x100fe400078e0a04 */
[----:B------:R-:W-:Y:S02]  /*c660*/  IMAD.MOV.U32 R10, RZ, RZ, R4 ;  /* 0x000000ffff0a7224 */ /* 0x000fe400078e0004 */
[----:B------:R-:W-:Y:S02]  /*c670*/  IMAD R9, R13, R9, R8 ;  /* 0x000000090d097224 */ /* 0x000fe400078e0208 */
[----:B------:R-:W-:-:S03]  /*c680*/  IMAD.WIDE.U32 R10, R7, UR4, R10 ;  /* 0x00000004070a7c25 */ /* 0x000fc6000f8e000a */
[----:B------:R2:W-:Y:S01]  /*c690*/  STL [R1], R9 ;  /* 0x0000000901007387 */ /* 0x0005e20000100800 */
[----:B------:R-:W-:Y:S01]  /*c6a0*/  LEA R14, P1, R10, R2, 0x2 ;  /* 0x000000020a0e7211 */ /* 0x000fe200078210ff */
[----:B--2---:R-:W-:-:S04]  /*c6b0*/  IMAD R9, R12, UR4, RZ ;  /* 0x000000040c097c24 */ /* 0x004fc8000f8e02ff */
[----:B------:R-:W-:-:S05]  /*c6c0*/  IMAD R4, R7, UR5, R9 ;  /* 0x0000000507047c24 */ /* 0x000fca000f8e0209 */
[----:B------:R-:W-:-:S04]  /*c6d0*/  IADD3 R4, R11, R4, RZ ;  /* 0x000000040b047210 */ /* 0x000fc80007ffe0ff */
[----:B------:R-:W-:-:S05]  /*c6e0*/  LEA.HI.X R15, R10, R3, R4, 0x2, P1 ;  /* 0x000000030a0f7211 */ /* 0x000fca00008f1404 */
[----:B------:R2:W5:Y:S02]  /*c6f0*/  LDG.E R7, desc[UR6][R14.64] ;  /* 0x000000060e077981 */ /* 0x000564000c1e1900 */
.L_x_168:
[----:B------:R-:W3:Y:S01]  /*c700*/  S2R R9, SR_CgaCtaId ;  /* 0x0000000000097919 */ /* 0x000ee20000008800 */
[----:B------:R-:W-:-:S04]  /*c710*/  MOV R4, 0x400 ;  /* 0x0000040000047802 */ /* 0x000fc80000000f00 */
[----:B---3--:R-:W-:Y:S02]  /*c720*/  LEA R4, R9, R4, 0x18 ;  /* 0x0000000409047211 */ /* 0x008fe400078ec0ff */
[----:B------:R-:W-:-:S03]  /*c730*/  SHF.L.U32 R9, R19, 0x1f, RZ ;  /* 0x0000001f13097819 */ /* 0x000fc600000006ff */
[----:B------:R-:W-:-:S04]  /*c740*/  IMAD R4, R16, 0x8, R4 ;  /* 0x0000000810047824 */ /* 0x000fc800078e0204 */
[----:B------:R-:W3:Y:S02]  /*c750*/  SYNCS.PHASECHK.TRANS64.TRYWAIT P1, [R4+URZ+0x38840], R9 ;  /* 0x03884009040075a7 */ /* 0x000ee4000802017f */
[----:B---3--:R-:W-:Y:S05]  /*c760*/  @!P1 BRA `(.L_x_169) ;  /* 0x0000002c00649947 */ /* 0x008fea0003800000 */
.L_x_230:
[----:B------:R-:W4:Y:S01]  /*c770*/  S2R R10, SR_TID.X ;  /* 0x00000000000a7919 */ /* 0x000f220000002100 */
[----:B------:R-:W-:-:S04]  /*c780*/  UPRMT UR4, UR38, 0x9910, URZ ;  /* 0x0000991026047896 */ /* 0x000fc8000800003f */
[----:B------:R-:W-:Y:S01]  /*c790*/  UISETP.NE.AND UP0, UPT, UR4, 0x2, UPT ;  /* 0x000000020400788c */ /* 0x000fe2000bf05270 */
[----:B----4-:R-:W-:-:S13]  /*c7a0*/  LOP3.LUT P1, RZ, R10, 0x7f, RZ, 0xc0, !PT ;  /* 0x0000007f0aff7812 */ /* 0x010fda000782c0ff */
[----:B---3--:R-:W-:-:S04]  /*c7b0*/  @!P1 IMAD.MOV.U32 R9, RZ, RZ, 0xa000 ;  /* 0x0000a000ff099424 */ /* 0x008fc800078e00ff */
[----:B------:R3:W-:Y:S01]  /*c7c0*/  @!P1 SYNCS.ARRIVE.TRANS64 RZ, [R4+URZ+0x38830], R9 ;  /* 0x0388300904ff99a7 */ /* 0x0007e2000800003f */
[----:B------:R-:W-:-:S13]  /*c7d0*/  PLOP3.LUT P1, PT, PT, PT, UP0, 0x80, 0x0 ;  /* 0x000000000000781c */ /* 0x000fda0003f2f008 */
[----:B---3--:R-:W-:Y:S05]  /*c7e0*/  @P1 BRA `(.L_x_170) ;  /* 0x0000000000041947 */ /* 0x008fea0003800000 */
[----:B------:R-:W-:Y:S01]  /*c7f0*/  BPT.TRAP 0x1 ;  /* 0x000000040000795c */ /* 0x000fe20000300000 */
.L_x_170:
[----:B------:R-:W3:Y:S02]  /*c800*/  LDL R9, [R1+0x4] ;  /* 0x0000040001097983 */ /* 0x000ee40000100800 */
[----:B---3--:R-:W-:-:S13]  /*c810*/  ISETP.NE.AND P1, PT, R9, RZ, PT ;  /* 0x000000ff0900720c */ /* 0x008fda0003f25270 */
[----:B------:R-:W-:Y:S05]  /*c820*/  @P1 BRA `(.L_x_171) ;  /* 0x0000000000041947 */ /* 0x000fea0003800000 */
[----:B------:R-:W-:Y:S01]  /*c830*/  BPT.TRAP 0x1 ;  /* 0x000000040000795c */ /* 0x000fe20000300000 */
.L_x_171:
[----:B------:R-:W3:Y:S01]  /*c840*/  LDL R9, [R1] ;  /* 0x0000000001097983 */ /* 0x000ee20000100800 */
[----:B------:R-:W-:Y:S01]  /*c850*/  MOV R10, 0x400 ;  /* 0x00000400000a7802 */ /* 0x000fe20000000f00 */
[----:B------:R-:W4:Y:S01]  /*c860*/  S2R R11, SR_CgaCtaId ;  /* 0x00000000000b7919 */ /* 0x000f220000008800 */
[----:B------:R-:W-:Y:S01]  /*c870*/  R2UR UR9, R4 ;  /* 0x00000000040972ca */ /* 0x000fe200000e0000 */
[----:B------:R-:W-:Y:S01]  /*c880*/  IMAD R4, R16, 0x5000, R21 ;  /* 0x0000500010047824 */ /* 0x000fe200078e0215 */
[----:B------:R-:W-:Y:S01]  /*c890*/  R2UR UR5, R20 ;  /* 0x00000000140572ca */ /* 0x000fe200000e0000 */
[----:B------:R-:W-:Y:S01]  /*c8a0*/  UIADD3 UR4, UP0, UR36, 0x370, URZ ;  /* 0x0000037024047890 */ /* 0x000fe2000ff1e03f */
[----:B------:R-:W-:Y:S02]  /*c8b0*/  R2UR UR12, R0 ;  /* 0x00000000000c72ca */ /* 0x000fe400000e0000 */
[----:B-----5:R-:W-:Y:S02]  /*c8c0*/  R2UR UR13, R7 ;  /* 0x00000000070d72ca */ /* 0x020fe400000e0000 */
[----:B----4-:R-:W-:-:S05]  /*c8d0*/  LEA R10, R11, R10, 0x18 ;  /* 0x0000000a0b0a7211 */ /* 0x010fca00078ec0ff */
[----:B------:R-:W-:-:S05]  /*c8e0*/  IMAD R4, R4, 0x2, R10 ;  /* 0x0000000204047824 */ /* 0x000fca00078e020a */
[----:B------:R-:W-:Y:S01]  /*c8f0*/  R2UR UR14, R4 ;  /* 0x00000000040e72ca */ /* 0x000fe200000e0000 */
[----:B------:R-:W-:Y:S01]  /*c900*/  UIADD3 UR9, UR9, 0x38830, URZ ;  /* 0x0003883009097890 */ /* 0x000fe2000fffe03f */
[----:B------:R-:W-:Y:S01]  /*c910*/  UMOV UR10, URZ ;  /* 0x0000003f000a7c82 */ /* 0x000fe20008000000 */
[----:B------:R-:W-:Y:S01]  /*c920*/  UMOV UR19, 0x30000 ;  /* 0x0003000000137882 */ /* 0x000fe20000000000 */
[----:B------:R-:W-:Y:S01]  /*c930*/  UMOV UR6, 0x0 ;  /* 0x0000000000067882 */ /* 0x000fe20000000000 */
[----:B------:R-:W-:-:S08]  /*c940*/  UMOV UR7, 0x14f00000 ;  /* 0x14f0000000077882 */ /* 0x000fd00000000000 */
[----:B------:R-:W-:Y:S02]  /*c950*/  UIADD3 UR8, UR14, 0x24400, URZ ;  /* 0x000244000e087890 */ /* 0x000fe4000fffe03f */
[----:B------:R-:W-:Y:S02]  /*c960*/  UIADD3 UR15, UR14, 0x26c00, URZ ;  /* 0x00026c000e0f7890 */ /* 0x000fe4000fffe03f */
[----:B------:R-:W-:Y:S01]  /*c970*/  UIADD3 UR17, UR14, 0x29400, URZ ;  /* 0x000294000e117890 */ /* 0x000fe2000fffe03f */
[----:B------:R-:W-:Y:S01]  /*c980*/  UMOV UR16, 0x40 ;  /* 0x0000004000107882 */ /* 0x000fe20000000000 */
[----:B------:R-:W-:-:S03]  /*c990*/  UIADD3 UR18, UR14, 0x2bc00, URZ ;  /* 0x0002bc000e127890 */ /* 0x000fc6000fffe03f */
[----:B------:R-:W-:Y:S01]  /*c9a0*/  UMOV UR14, 0x80 ;  /* 0x00000080000e7882 */ /* 0x000fe20000000000 */
[----:B------:R-:W-:Y:S02]  /*c9b0*/  MOV R4, R7 ;  /* 0x0000000700047202 */ /* 0x000fe40000000f00 */
[----:B---3--:R-:W-:-:S13]  /*c9c0*/  R2UR UR11, R9 ;  /* 0x00000000090b72ca */ /* 0x008fda00000e0000 */
[----:B------:R-:W-:Y:S02]  /*c9d0*/  UIMAD UR11, UR11, 0x50, UR5 ;  /* 0x000000500b0b78a4 */ /* 0x000fe4000f8e0205 */
[----:B------:R-:W-:-:S09]  /*c9e0*/  UIADD3.X UR5, URZ, UR37, URZ, UP0, !UPT ;  /* 0x000000253f057290 */ /* 0x000fd200087fe43f */
[----:B------:R3:W-:Y:S02]  /*c9f0*/  UTMALDG.4D.MULTICAST [UR8], [UR4], UR19, desc[UR6] ;  /* 0x00000608040073b4 */ /* 0x0007e40008019813 */
[----:B---3--:R-:W-:Y:S01]  /*ca00*/  UMOV UR8, UR15 ;  /* 0x0000000f00087c82 */ /* 0x008fe20008000000 */
[----:B------:R-:W-:Y:S02]  /*ca10*/  UMOV UR10, UR16 ;  /* 0x00000010000a7c82 */ /* 0x000fe40008000000 */
[----:B------:R3:W-:Y:S02]  /*ca20*/  UTMALDG.4D.MULTICAST [UR8], [UR4], UR19, desc[UR6] ;  /* 0x00000608040073b4 */ /* 0x0007e40008019813 */
[----:B---3--:R-:W-:Y:S01]  /*ca30*/  UMOV UR8, UR17 ;  /* 0x0000001100087c82 */ /* 0x008fe20008000000 */
[----:B------:R-:W-:Y:S01]  /*ca40*/  UMOV UR10, UR14 ;  /* 0x0000000e000a7c82 */ /* 0x000fe20008000000 */
[----:B------:R-:W-:Y:S01]  /*ca50*/  UMOV UR14, 0xc0 ;  /* 0x000000c0000e7882 */ /* 0x000fe20000000000 */
[----:B------:R3:W-:Y:S02]  /*ca60*/  UTMALDG.4D.MULTICAST [UR8], [UR4], UR19, desc[UR6] ;  /* 0x00000608040073b4 */ /* 0x0007e40008019813 */
[----:B---3--:R-:W-:Y:S01]  /*ca70*/  UMOV UR8, UR18 ;  /* 0x0000001200087c82 */ /* 0x008fe20008000000 */
[----:B------:R-:W-:-:S02]  /*ca80*/  UMOV UR10, UR14 ;  /* 0x0000000e000a7c82 */ /* 0x000fc40008000000 */
[----:B------:R3:W-:Y:S02]  /*ca90*/  UTMALDG.4D.MULTICAST [UR8], [UR4], UR19, desc[UR6] ;  /* 0x00000608040073b4 */ /* 0x0007e40008019813 */
[----:B---3--:R-:W-:Y:S01]  /*caa0*/  NOP ;  /* 0x0000000000007918 */ /* 0x008fe20000000000 */
.L_x_167:
[----:B------:R-:W3:Y:S01]  /*cab0*/  LDL R13, [R1+0x1c] ;  /* 0x00001c00010d7983 */ /* 0x000ee20000100800 */
[----:B------:R-:W-:-:S03]  /*cac0*/  MOV R10, 0x400 ;  /* 0x00000400000a7802 */ /* 0x000fc60000000f00 */
[----:B------:R-:W4:Y:S01]  /*cad0*/  LDL.LU R9, [R1+0x18] ;  /* 0x0000180001097983 */ /* 0x000f220000300800 */
[----:B------:R-:W5:Y:S01]  /*cae0*/  S2R R11, SR_CgaCtaId ;  /* 0x00000000000b7919 */ /* 0x000f620000008800 */
[----:B------:R-:W-:Y:S05]  /*caf0*/  WARPSYNC.ALL ;  /* 0x0000000000007948 */ /* 0x000fea0003800000 */
[----:B------:R-:W-:-:S13]  /*cb00*/  ELECT P1, URZ, PT ;  /* 0x00000000003f782f */ /* 0x000fda0003820000 */
[----:B------:R-:W-:Y:S01]  /*cb10*/  @P1 R2UR UR13, R17 ;  /* 0x00000000110d12ca */ /* 0x000fe200000e0000 */
[----:B------:R-:W-:Y:S01]  /*cb20*/  UIADD3 UR4, UP0, UR36, 0x270, URZ ;  /* 0x0000027024047890 */ /* 0x000fe2000ff1e03f */
[----:B------:R-:W-:Y:S02]  /*cb30*/  @P1 R2UR UR12, R18 ;  /* 0x00000000120c12ca */ /* 0x000fe400000e0000 */
[----:B------:R-:W-:Y:S01]  /*cb40*/  @P1 R2UR UR11, R6 ;  /* 0x00000000060b12ca */ /* 0x000fe200000e0000 */
[----:B------:R-:W-:Y:S01]  /*cb50*/  UIADD3.X UR5, URZ, UR37, URZ, UP0, !UPT ;  /* 0x000000253f057290 */ /* 0x000fe200087fe43f */
[----:B-----5:R-:W-:-:S04]  /*cb60*/  LEA R10, R11, R10, 0x18 ;  /* 0x0000000a0b0a7211 */ /* 0x020fc800078ec0ff */
[----:B------:R-:W-:Y:S01]  /*cb70*/  R2UR UR30, R10 ;  /* 0x000000000a1e72ca */ /* 0x000fe200000e0000 */
[----:B------:R-:W-:Y:S01]  /*cb80*/  @P1 IMAD.MOV.U32 R7, RZ, RZ, 0x10000 ;  /* 0x00010000ff071424 */ /* 0x000fe200078e00ff */
[----:B------:R-:W-:Y:S01]  /*cb90*/  BAR.SYNC.DEFER_BLOCKING 0x8, 0x120 ;  /* 0x0204800000007b1d */ /* 0x000fe20000010000 */
[----:B------:R-:W-:Y:S02]  /*cba0*/  @P1 R2UR UR29, R17 ;  /* 0x00000000111d12ca */ /* 0x000fe400000e0000 */
[----:B------:R-:W-:-:S08]  /*cbb0*/  @P1 R2UR UR28, R18 ;  /* 0x00000000121c12ca */ /* 0x000fd000000e0000 */
        /* <DEDUP_REMOVED lines=8> */
[----:B------:R-:W-:Y:S01]  /*cc40*/  @P1 R2UR UR19, R6 ;  /* 0x00000000061312ca */ /* 0x000fe200000e0000 */
[----:B------:R1:W-:Y:S01]  /*cc50*/  @P1 SYNCS.ARRIVE.TRANS64 RZ, [R10+URZ+0x38800], R7 ;  /* 0x038800070aff19a7 */ /* 0x0003e2000800003f */
[----:B------:R5:W-:Y:S01]  /*cc60*/  UTMALDG.4D [UR8], [UR4], desc[UR6] ;  /* 0x00000608040075b4 */ /* 0x000be20008019000 */
[----:B------:R-:W-:-:S02]  /*cc70*/  UIADD3 UR24, UR30, 0x18400, URZ ;  /* 0x000184001e187890 */ /* 0x000fc4000fffe03f */
        /* <DEDUP_REMOVED lines=11> */
[----:B-----5:R-:W-:-:S02]  /*cd30*/  @P1 R2UR UR13, R17 ;  /* 0x00000000110d12ca */ /* 0x020fc400000e0000 */
        /* <DEDUP_REMOVED lines=8> */
[----:B---3--:R-:W-:-:S04]  /*cdc0*/  LOP3.LUT R6, R13, 0x1, RZ, 0xc, !PT ;  /* 0x000000010d067812 */ /* 0x008fc800078e0cff */
[----:B------:R-:W-:-:S04]  /*cdd0*/  SHF.L.U32 R6, R6, 0x1f, RZ ;  /* 0x0000001f06067819 */ /* 0x000fc800000006ff */
[----:B------:R-:W3:Y:S01]  /*cde0*/  SYNCS.PHASECHK.TRANS64.TRYWAIT P1, [R10+URZ+0x38820], R6 ;  /* 0x038820060a0075a7 */ /* 0x000ee2000802017f */
[----:B----4-:R-:W-:Y:S01]  /*cdf0*/  ISETP.GE.AND P2, PT, R9, 0x51, PT ;  /* 0x000000510900780c */ /* 0x010fe20003f46270 */
[----:B-1-3--:R-:W-:-:S12]  /*ce00*/  @!P1 BRA `(.L_x_173) ;  /* 0x0000002400d09947 */ /* 0x00afd80003800000 */
.L_x_231:
[----:B------:R-:W-:Y:S05]  /*ce10*/  BSYNC B0 ;  /* 0x0000000000007941 */ /* 0x000fea0003800000 */
.L_x_172:
[----:B------:R-:W-:Y:S05]  /*ce20*/  @!P2 BRA `(.L_x_174) ;  /* 0x0000001800dca947 */ /* 0x000fea0003800000 */
[----:B-1----:R-:W2:Y:S01]  /*ce30*/  LDL R7, [R1+0x10] ;  /* 0x0000100001077983 */ /* 0x002ea20000100800 */
[----:B------:R-:W-:Y:S02]  /*ce40*/  IMAD.MOV.U32 R6, RZ, RZ, 0x1 ;  /* 0x00000001ff067424 */ /* 0x000fe400078e00ff */
[----:B--2---:R-:W-:-:S05]  /*ce50*/  IMAD.MOV R14, RZ, RZ, -R7 ;  /* 0x000000ffff0e7224 */ /* 0x004fca00078e0a07 */
[----:B------:R-:W-:-:S04]  /*ce60*/  VIADDMNMX R14, R14, R6, 0xffffffff, !PT ;  /* 0xffffffff0e0e7446 */ /* 0x000fc80007800106 */
[----:B------:R-:W-:-:S04]  /*ce70*/  IADD3 R6, R7, R14, RZ ;  /* 0x0000000e07067210 */ /* 0x000fc80007ffe0ff */
[----:B------:R-:W-:-:S04]  /*ce80*/  LOP3.LUT R6, R6, 0x1, RZ, 0xc0, !PT ;  /* 0x0000000106067812 */ /* 0x000fc800078ec0ff */
[----:B------:R-:W-:Y:S01]  /*ce90*/  ISETP.NE.U32.AND P1, PT, R6, 0x1, PT ;  /* 0x000000010600780c */ /* 0x000fe20003f25070 */
[----:B------:R-:W-:-:S12]  /*cea0*/  VIADD R6, R7, 0xfffffffe ;  /* 0xfffffffe07067836 */ /* 0x000fd80000000000 */
        /* <DEDUP_REMOVED lines=8> */
[----:B------:R-:W-:Y:S01]  /*cf30*/  IMAD.MOV.U32 R7, RZ, RZ, R4 ;  /* 0x000000ffff077224 */ /* 0x000fe200078e0004 */
[----:B------:R-:W-:Y:S06]  /*cf40*/  @!P0 BRA `(.L_x_178) ;  /* 0x00000000004c8947 */ /* 0x000fec0003800000 */
[----:B------:R-:W1:Y:S01]  /*cf50*/  LDC R15, c[0x0][0x41c] ;  /* 0x00010700ff0f7b82 */ /* 0x000e620000000800 */
[----:B------:R-:W-:Y:S01]  /*cf60*/  MOV R7, R6 ;  /* 0x0000000600077202 */ /* 0x000fe20000000f00 */
[----:B------:R-:W-:Y:S01]  /*cf70*/  ULDC.64 UR4, c[0x0][0x408] ;  /* 0x0001020000047ab9 */ /* 0x000fe20000000a00 */
[----:B------:R-:W-:Y:S01]  /*cf80*/  ULDC.64 UR6, c[0x0][0x208] ;  /* 0x0000820000067ab9 */ /* 0x000fe20000000a00 */
[----:B-1----:R-:W-:-:S13]  /*cf90*/  ISETP.NE.AND P1, PT, R15, 0x1, PT ;  /* 0x000000010f00780c */ /* 0x002fda0003f25270 */
[----:B------:R-:W1:Y:S02]  /*cfa0*/  @P1 LDC.64 R10, c[0x0][0x420] ;  /* 0x00010800ff0a1b82 */ /* 0x000e640000000a00 */
[----:B-1----:R-:W-:-:S05]  /*cfb0*/  @P1 IMAD.HI.U32 R10, R6, R10, RZ ;  /* 0x0000000a060a1227 */ /* 0x002fca00078e00ff */
[----:B------:R-:W-:-:S04]  /*cfc0*/  @P1 SHF.R.U32.HI R7, RZ, R11, R10 ;  /* 0x0000000bff071219 */ /* 0x000fc8000001160a */
[--C-:B------:R-:W-:Y:S01]  /*cfd0*/  SHF.R.S32.HI R11, RZ, 0x1f, R7.reuse ;  /* 0x0000001fff0b7819 */ /* 0x100fe20000011407 */
[----:B------:R-:W-:-:S04]  /*cfe0*/  IMAD.MOV R10, RZ, RZ, -R7 ;  /* 0x000000ffff0a7224 */ /* 0x000fc800078e0a07 */
[----:B------:R-:W-:Y:S02]  /*cff0*/  IMAD R6, R15, R10, R6 ;  /* 0x0000000a0f067224 */ /* 0x000fe400078e0206 */
[----:B------:R-:W-:Y:S02]  /*d000*/  IMAD R15, R12, UR4, RZ ;  /* 0x000000040c0f7c24 */ /* 0x000fe4000f8e02ff */
[----:B------:R-:W-:Y:S02]  /*d010*/  IMAD.MOV.U32 R10, RZ, RZ, R7 ;  /* 0x000000ffff0a7224 */ /* 0x000fe400078e0007 */
[C---:B------:R-:W-:Y:S02]  /*d020*/  IMAD R7, R5.reuse, UR5, R15 ;  /* 0x0000000505077c24 */ /* 0x040fe4000f8e020f */
[----:B------:R-:W-:-:S04]  /*d030*/  IMAD.WIDE.U32 R10, R5, UR4, R10 ;  /* 0x00000004050a7c25 */ /* 0x000fc8000f8e000a */
[----:B------:R-:W-:Y:S01]  /*d040*/  IMAD.IADD R7, R7, 0x1, R11 ;  /* 0x0000000107077824 */ /* 0x000fe200078e020b */
[----:B------:R-:W-:-:S04]  /*d050*/  LEA R2, P1, R10, R2, 0x2 ;  /* 0x000000020a027211 */ /* 0x000fc800078210ff */
[----:B------:R-:W-:-:S05]  /*d060*/  LEA.HI.X R3, R10, R3, R7, 0x2, P1 ;  /* 0x000000030a037211 */ /* 0x000fca00008f1407 */
[----:B------:R1:W5:Y:S04]  /*d070*/  LDG.E R7, desc[UR6][R2.64] ;  /* 0x0000000602077981 */ /* 0x000368000c1e1900 */
.L_x_178:
[----:B-1----:R-:W1:Y:S01]  /*d080*/  S2R R3, SR_CgaCtaId ;  /* 0x0000000000037919 */ /* 0x002e620000008800 */
[----:B------:R-:W-:-:S04]  /*d090*/  MOV R2, 0x400 ;  /* 0x0000040000027802 */ /* 0x000fc80000000f00 */
[----:B-1----:R-:W-:Y:S02]  /*d0a0*/  LEA R2, R3, R2, 0x18 ;  /* 0x0000000203027211 */ /* 0x002fe400078ec0ff */
[----:B------:R-:W-:Y:S02]  /*d0b0*/  SHF.L.U32 R3, R13, 0x1f, RZ ;  /* 0x0000001f0d037819 */ /* 0x000fe400000006ff */
[----:B------:R-:W-:-:S04]  /*d0c0*/  LEA R2, R9, R2, 0x3 ;  /* 0x0000000209027211 */ /* 0x000fc800078e18ff */
[----:B------:R-:W1:Y:S02]  /*d0d0*/  SYNCS.PHASECHK.TRANS64.TRYWAIT P1, [R2+URZ+0x38840], R3 ;  /* 0x03884003020075a7 */ /* 0x000e64000802017f */
[----:B-1----:R-:W-:Y:S05]  /*d0e0*/  @!P1 BRA `(.L_x_179) ;  /* 0x0000002400389947 */ /* 0x002fea0003800000 */
.L_x_232:
[----:B------:R-:W2:Y:S01]  /*d0f0*/  S2R R10, SR_TID.X ;  /* 0x00000000000a7919 */ /* 0x000ea20000002100 */
[----:B------:R-:W-:Y:S01]  /*d100*/  UPRMT UR4, UR38, 0x9910, URZ ;  /* 0x0000991026047896 */ /* 0x000fe2000800003f */
[----:B--2---:R-:W-:-:S13]  /*d110*/  LOP3.LUT P1, RZ, R10, 0x7f, RZ, 0xc0, !PT ;  /* 0x0000007f0aff7812 */ /* 0x004fda000782c0ff */
[----:B-1----:R-:W-:-:S04]  /*d120*/  @!P1 IMAD.MOV.U32 R3, RZ, RZ, 0xa000 ;  /* 0x0000a000ff039424 */ /* 0x002fc800078e00ff */
[----:B------:R1:W-:Y:S02]  /*d130*/  @!P1 SYNCS.ARRIVE.TRANS64 RZ, [R2+URZ+0x38830], R3 ;  /* 0x0388300302ff99a7 */ /* 0x0003e4000800003f */
[----:B-1----:R-:W-:-:S05]  /*d140*/  IMAD.U32 R3, RZ, RZ, UR4 ;  /* 0x00000004ff037e24 */ /* 0x002fca000f8e00ff */
[----:B------:R-:W-:-:S13]  /*d150*/  ISETP.NE.AND P2, PT, R3, 0x2, PT ;  /* 0x000000020300780c */ /* 0x000fda0003f45270 */
[----:B------:R-:W-:Y:S05]  /*d160*/  @P2 BRA `(.L_x_180) ;  /* 0x0000000000042947 */ /* 0x000fea0003800000 */
[----:B------:R-:W-:Y:S01]  /*d170*/  BPT.TRAP 0x1 ;  /* 0x000000040000795c */ /* 0x000fe20000300000 */
.L_x_180:
[----:B------:R-:W2:Y:S02]  /*d180*/  LDL R3, [R1+0x4] ;  /* 0x0000040001037983 */ /* 0x000ea40000100800 */
[----:B--2---:R-:W-:-:S13]  /*d190*/  ISETP.NE.AND P1, PT, R3, RZ, PT ;  /* 0x000000ff0300720c */ /* 0x004fda0003f25270 */
[----:B------:R-:W-:Y:S05]  /*d1a0*/  @P1 BRA `(.L_x_181) ;  /* 0x0000000000041947 */ /* 0x000fea0003800000 */
[----:B------:R-:W-:Y:S01]  /*d1b0*/  BPT.TRAP 0x1 ;  /* 0x000000040000795c */ /* 0x000fe20000300000 */
.L_x_181:
[----:B------:R-:W1:Y:S01]  /*d1c0*/  S2R R11, SR_CgaCtaId ;  /* 0x00000000000b7919 */ /* 0x000e620000008800 */
[----:B------:R-:W-:Y:S01]  /*d1d0*/  MOV R10, 0x400 ;  /* 0x00000400000a7802 */ /* 0x000fe20000000f00 */
[----:B------:R-:W-:Y:S01]  /*d1e0*/  UIADD3 UR4, UP0, UR36, 0x370, URZ ;  /* 0x0000037024047890 */ /* 0x000fe2000ff1e03f */
[----:B------:R-:W-:Y:S01]  /*d1f0*/  R2UR UR9, R2 ;  /* 0x00000000020972ca */ /* 0x000fe200000e0000 */
[----:B------:R-:W-:Y:S01]  /*d200*/  IMAD R2, R9, 0x5000, R21 ;  /* 0x0000500009027824 */ /* 0x000fe200078e0215 */
[----:B------:R-:W-:Y:S01]  /*d210*/  R2UR UR11, R6 ;  /* 0x00000000060b72ca */ /* 0x000fe200000e0000 */
[----:B------:R-:W-:Y:S01]  /*d220*/  UMOV UR10, URZ ;  /* 0x0000003f000a7c82 */ /* 0x000fe20008000000 */
[----:B------:R-:W-:Y:S01]  /*d230*/  R2UR UR5, R20 ;  /* 0x00000000140572ca */ /* 0x000fe200000e0000 */
[----:B------:R-:W-:Y:S01]  /*d240*/  UMOV UR19, 0x30000 ;  /* 0x0003000000137882 */ /* 0x000fe20000000000 */
[----:B------:R-:W-:Y:S01]  /*d250*/  R2UR UR12, R0 ;  /* 0x00000000000c72ca */ /* 0x000fe200000e0000 */
[----:B------:R-:W-:Y:S01]  /*d260*/  UMOV UR6, 0x0 ;  /* 0x0000000000067882 */ /* 0x000fe20000000000 */
[----:B-----5:R-:W-:Y:S01]  /*d270*/  R2UR UR13, R7 ;  /* 0x00000000070d72ca */ /* 0x020fe200000e0000 */
[----:B------:R-:W-:Y:S01]  /*d280*/  UMOV UR7, 0x14f00000 ;  /* 0x14f0000000077882 */ /* 0x000fe20000000000 */
[----:B------:R-:W-:Y:S01]  /*d290*/  UMOV UR17, 0x40 ;  /* 0x0000004000117882 */ /* 0x000fe20000000000 */
[----:B------:R-:W-:Y:S01]  /*d2a0*/  UMOV UR18, 0x80 ;  /* 0x0000008000127882 */ /* 0x000fe20000000000 */
[----:B------:R-:W-:Y:S01]  /*d2b0*/  SHF.L.U32 R3, R19, 0x1f, RZ ;  /* 0x0000001f13037819 */ /* 0x000fe200000006ff */
[----:B------:R-:W-:-:S04]  /*d2c0*/  UIADD3 UR9, UR9, 0x38830, URZ ;  /* 0x0003883009097890 */ /* 0x000fc8000fffe03f */
[----:B------:R-:W-:Y:S02]  /*d2d0*/  UIMAD UR11, UR11, 0x50, UR5 ;  /* 0x000000500b0b78a4 */ /* 0x000fe4000f8e0205 */
[----:B------:R-:W-:Y:S01]  /*d2e0*/  UIADD3.X UR5, URZ, UR37, URZ, UP0, !UPT ;  /* 0x000000253f057290 */ /* 0x000fe200087fe43f */
[----:B-1----:R-:W-:-:S05]  /*d2f0*/  LEA R10, R11, R10, 0x18 ;  /* 0x0000000a0b0a7211 */ /* 0x002fca00078ec0ff */
[----:B------:R-:W-:-:S05]  /*d300*/  IMAD R2, R2, 0x2, R10 ;  /* 0x0000000202027824 */ /* 0x000fca00078e020a */
[----:B------:R-:W-:Y:S02]  /*d310*/  R2UR UR14, R2 ;  /* 0x00000000020e72ca */ /* 0x000fe400000e0000 */
[----:B------:R-:W-:-:S11]  /*d320*/  LEA R2, R16, R10, 0x3 ;  /* 0x0000000a10027211 */ /* 0x000fd600078e18ff */
[----:B------:R-:W-:Y:S02]  /*d330*/  UIADD3 UR8, UR14, 0x24400, URZ ;  /* 0x000244000e087890 */ /* 0x000fe4000fffe03f */
[----:B------:R-:W-:Y:S02]  /*d340*/  UIADD3 UR15, UR14, 0x26c00, URZ ;  /* 0x00026c000e0f7890 */ /* 0x000fe4000fffe03f */
[----:B------:R-:W-:Y:S02]  /*d350*/  UIADD3 UR16, UR14, 0x29400, URZ ;  /* 0x000294000e107890 */ /* 0x000fe4000fffe03f */
[----:B------:R-:W-:-:S03]  /*d360*/  UIADD3 UR14, UR14, 0x2bc00, URZ ;  /* 0x0002bc000e0e7890 */ /* 0x000fc6000fffe03f */
[----:B------:R1:W-:Y:S02]  /*d370*/  UTMALDG.4D.MULTICAST [UR8], [UR4], UR19, desc[UR6] ;  /* 0x00000608040073b4 */ /* 0x0003e40008019813 */
[----:B-1----:R-:W-:Y:S01]  /*d380*/  UMOV UR8, UR15 ;  /* 0x0000000f00087c82 */ /* 0x002fe20008000000 */
[----:B------:R-:W-:Y:S01]  /*d390*/  UMOV UR10, UR17 ;  /* 0x00000011000a7c82 */ /* 0x000fe20008000000 */
[----:B------:R-:W-:Y:S01]  /*d3a0*/  UMOV UR15, 0xc0 ;  /* 0x000000c0000f7882 */ /* 0x000fe20000000000 */
[----:B------:R1:W-:Y:S02]  /*d3b0*/  UTMALDG.4D.MULTICAST [UR8], [UR4], UR19, desc[UR6] ;  /* 0x00000608040073b4 */ /* 0x0003e40008019813 */
[----:B-1----:R-:W-:Y:S01]  /*d3c0*/  UMOV UR8, UR16 ;  /* 0x0000001000087c82 */ /* 0x002fe20008000000 */
[----:B------:R-:W-:Y:S02]  /*d3d0*/  UMOV UR10, UR18 ;  /* 0x00000012000a7c82 */ /* 0x000fe40008000000 */
[----:B------:R1:W-:Y:S02]  /*d3e0*/  UTMALDG.4D.MULTICAST [UR8], [UR4], UR19, desc[UR6] ;  /* 0x00000608040073b4 */ /* 0x0003e40008019813 */
[----:B-1----:R-:W-:Y:S01]  /*d3f0*/  UMOV UR8, UR14 ;  /* 0x0000000e00087c82 */ /* 0x002fe20008000000 */
[----:B------:R-:W-:-:S02]  /*d400*/  UMOV UR10, UR15 ;  /* 0x0000000f000a7c82 */ /* 0x000fc40008000000 */
[----:B------:R1:W-:Y:S01]  /*d410*/  UTMALDG.4D.MULTICAST [UR8], [UR4], UR19, desc[UR6] ;  /* 0x00000608040073b4 */ /* 0x0003e20008019813 */
[----:B------:R-:W2:Y:S02]  /*d420*/  SYNCS.PHASECHK.TRANS64.TRYWAIT P1, [R2+URZ+0x38860], R3 ;  /* 0x03886003020075a7 */ /* 0x000ea4000802017f */
[----:B-12---:R-:W-:Y:S05]  /*d430*/  @!P1 BRA `(.L_x_182) ;  /* 0x0000002000789947 */ /* 0x006fea0003800000 */
.L_x_233:
[----:B------:R-:W2:Y:S02]  /*d440*/  S2R R10, SR_TID.X ;  /* 0x00000000000a7919 */ /* 0x000ea40000002100 */
[----:B--2---:R-:W-:-:S13]  /*d450*/  LOP3.LUT P1, RZ, R10, 0x7f, RZ, 0xc0, !PT ;  /* 0x0000007f0aff7812 */ /* 0x004fda000782c0ff */
[----:B-1----:R-:W-:-:S04]  /*d460*/  @!P1 IMAD.MOV.U32 R3, RZ, RZ, 0xa000 ;  /* 0x0000a000ff039424 */ /* 0x002fc800078e00ff */
[----:B------:R1:W-:Y:S01]  /*d470*/  @!P1 SYNCS.ARRIVE.TRANS64 RZ, [R2+URZ+0x38850], R3 ;  /* 0x0388500302ff99a7 */ /* 0x0003e2000800003f */
[----:B------:R-:W-:Y:S05]  /*d480*/  @P2 BRA `(.L_x_183) ;  /* 0x0000000000042947 */ /* 0x000fea0003800000 */
[----:B------:R-:W-:Y:S01]  /*d490*/  BPT.TRAP 0x1 ;  /* 0x000000040000795c */ /* 0x000fe20000300000 */
.L_x_183:
[----:B-1----:R-:W2:Y:S02]  /*d4a0*/  LDL R3, [R1+0x4] ;  /* 0x0000040001037983 */ /* 0x002ea40000100800 */
[----:B--2---:R-:W-:-:S13]  /*d4b0*/  ISETP.NE.AND P1, PT, R3, RZ, PT ;  /* 0x000000ff0300720c */ /* 0x004fda0003f25270 */
[----:B------:R-:W-:Y:S05]  /*d4c0*/  @P1 BRA `(.L_x_184) ;  /* 0x0000000000041947 */ /* 0x000fea0003800000 */
[----:B------:R-:W-:Y:S01]  /*d4d0*/  BPT.TRAP 0x1 ;  /* 0x000000040000795c */ /* 0x000fe20000300000 */
.L_x_184:
[----:B------:R-:W2:Y:S01]  /*d4e0*/  LDL.LU R3, [R1] ;  /* 0x0000000001037983 */ /* 0x000ea20000300800 */
[----:B------:R-:W-:Y:S01]  /*d4f0*/  MOV R10, 0x400 ;  /* 0x00000400000a7802 */ /* 0x000fe20000000f00 */
[----:B------:R-:W-:Y:S01]  /*d500*/  UIADD3 UR4, UP0, UR36, 0x470, URZ ;  /* 0x0000047024047890 */ /* 0x000fe2000ff1e03f */
[----:B------:R-:W-:Y:S01]  /*d510*/  R2UR UR5, R20 ;  /* 0x00000000140572ca */ /* 0x000fe200000e0000 */
[----:B------:R-:W1:Y:S01]  /*d520*/  S2R R11, SR_CgaCtaId ;  /* 0x00000000000b7919 */ /* 0x000e620000008800 */
[----:B------:R-:W-:Y:S01]  /*d530*/  R2UR UR9, R2 ;  /* 0x00000000020972ca */ /* 0x000fe200000e0000 */
[----:B------:R-:W-:Y:S01]  /*d540*/  UMOV UR10, URZ ;  /* 0x0000003f000a7c82 */ /* 0x000fe20008000000 */
[----:B------:R-:W-:Y:S01]  /*d550*/  R2UR UR13, R4 ;  /* 0x00000000040d72ca */ /* 0x000fe200000e0000 */
[----:B------:R-:W-:Y:S01]  /*d560*/  UMOV UR18, 0x30000 ;  /* 0x0003000000127882 */ /* 0x000fe20000000000 */
[----:B------:R-:W-:Y:S01]  /*d570*/  R2UR UR12, R0 ;  /* 0x00000000000c72ca */ /* 0x000fe200000e0000 */
[----:B------:R-:W-:Y:S01]  /*d580*/  UMOV UR6, 0x0 ;  /* 0x0000000000067882 */ /* 0x000fe20000000000 */
[----:B------:R-:W-:Y:S01]  /*d590*/  UMOV UR7, 0x14f00000 ;  /* 0x14f0000000077882 */ /* 0x000fe20000000000 */
[----:B------:R-:W-:Y:S01]  /*d5a0*/  UMOV UR17, 0x40 ;  /* 0x0000004000117882 */ /* 0x000fe20000000000 */
[----:B------:R3:W-:Y:S01]  /*d5b0*/  STL [R1], R6 ;  /* 0x0000000601007387 */ /* 0x0007e20000100800 */
[----:B------:R-:W-:-:S04]  /*d5c0*/  IMAD.MOV.U32 R4, RZ, RZ, R7 ;  /* 0x000000ffff047224 */ /* 0x000fc800078e0007 */
[----:B------:R-:W-:Y:S01]  /*d5d0*/  UIADD3 UR9, UR9, 0x38850, URZ ;  /* 0x0003885009097890 */ /* 0x000fe2000fffe03f */
[----:B-1----:R-:W-:Y:S02]  /*d5e0*/  LEA R10, R11, R10, 0x18 ;  /* 0x0000000a0b0a7211 */ /* 0x002fe400078ec0ff */
[----:B--2---:R-:W-:Y:S01]  /*d5f0*/  R2UR UR11, R3 ;  /* 0x00000000030b72ca */ /* 0x004fe200000e0000 */
[----:B------:R-:W-:-:S04]  /*d600*/  IMAD R3, R16, 0x5000, R21 ;  /* 0x0000500010037824 */ /* 0x000fc800078e0215 */
[----:B------:R-:W-:-:S05]  /*d610*/  IMAD R3, R3, 0x2, R10 ;  /* 0x0000000203037824 */ /* 0x000fca00078e020a */
[----:B------:R-:W-:-:S03]  /*d620*/  R2UR UR16, R3 ;  /* 0x00000000031072ca */ /* 0x000fc600000e0000 */
[----:B------:R-:W-:Y:S02]  /*d630*/  UIMAD UR11, UR11, 0x50, UR5 ;  /* 0x000000500b0b78a4 */ /* 0x000fe4000f8e0205 */
[----:B------:R-:W-:-:S08]  /*d640*/  UIADD3.X UR5, URZ, UR37, URZ, UP0, !UPT ;  /* 0x000000253f057290 */ /* 0x000fd000087fe43f */
        /* <DEDUP_REMOVED lines=10> */
[----:B------:R-:W-:Y:S01]  /*d6f0*/  UMOV UR10, UR14 ;  /* 0x0000000e000a7c82 */ /* 0x000fe20008000000 */
[----:B------:R-:W-:Y:S01]  /*d700*/  UMOV UR14, 0xc0 ;  /* 0x000000c0000e7882 */ /* 0x000fe20000000000 */
[----:B------:R1:W-:Y:S02]  /*d710*/  UTMALDG.4D.MULTICAST [UR8], [UR4], UR18, desc[UR6] ;  /* 0x00000608040073b4 */ /* 0x0003e40008019812 */
[----:B-1----:R-:W-:Y:S01]  /*d720*/  UMOV UR8, UR16 ;  /* 0x0000001000087c82 */ /* 0x002fe20008000000 */
[----:B------:R-:W-:-:S02]  /*d730*/  UMOV UR10, UR14 ;  /* 0x0000000e000a7c82 */ /* 0x000fc40008000000 */
[----:B------:R3:W-:Y:S02]  /*d740*/  UTMALDG.4D.MULTICAST [UR8], [UR4], UR18, desc[UR6] ;  /* 0x00000608040073b4 */ /* 0x0007e40008019812 */
[----:B---3--:R-:W-:Y:S01]  /*d750*/  NOP ;  /* 0x0000000000007918 */ /* 0x008fe20000000000 */
.L_x_177:
[----:B------:R-:W-:Y:S05]  /*d760*/  BSYNC B0 ;  /* 0x0000000000007941 */ /* 0x000fea0003800000 */
.L_x_176:
[----:B------:R-:W2:Y:S01]  /*d770*/  LDL.LU R2, [R1+0x10] ;  /* 0x0000100001027983 */ /* 0x000ea20000300800 */
[----:B------:R-:W-:Y:S02]  /*d780*/  IMAD.MOV.U32 R16, RZ, RZ, R9 ;  /* 0x000000ffff107224 */ /* 0x000fe400078e0009 */
[----:B------:R-:W-:Y:S01]  /*d790*/  IMAD.MOV.U32 R19, RZ, RZ, R13 ;  /* 0x000000ffff137224 */ /* 0x000fe200078e000d */
[----:B--2---:R-:W-:-:S07]  /*d7a0*/  IADD3 R6, R2, -0x3, RZ ;  /* 0xfffffffd02067810 */ /* 0x004fce0007ffe0ff */
.L_x_175:
[----:B------:R-:W-:Y:S01]  /*d7b0*/  IMAD.MOV R3, RZ, RZ, -R14 ;  /* 0x000000ffff037224 */ /* 0x000fe200078e0a0e */
[----:B------:R-:W-:Y:S04]  /*d7c0*/  BSSY B0, `(.L_x_174) ;  /* 0x000011d000007945 */ /* 0x000fe80003800000 */
[----:B------:R-:W-:-:S13]  /*d7d0*/  ISETP.NE.AND P1, PT, R8, R3, PT ;  /* 0x000000030800720c */ /* 0x000fda0003f25270 */
[----:B------:R-:W-:Y:S05]  /*d7e0*/  @!P1 BRA `(.L_x_185) ;  /* 0x0000001000689947 */ /* 0x000fea0003800000 */
[----:B------:R-:W-:-:S07]  /*d7f0*/  MOV R8, R4 ;  /* 0x0000000400087202 */ /* 0x000fce0000000f00 */
.L_x_204:
        /* <DEDUP_REMOVED lines=18> */
[----:B------:R-:W-:Y:S02]  /*d920*/  @P1 SHF.R.U32.HI R2, RZ, R3, R8 ;  /* 0x00000003ff021219 */ /* 0x000fe40000011608 */
[----:B------:R-:W1:Y:S02]  /*d930*/  LDC.64 R8, c[0x0][0x3f8] ;  /* 0x0000fe00ff087b82 */ /* 0x000e640000000a00 */
[----:B------:R-:W-:-:S05]  /*d940*/  IADD3 R3, -R2, RZ, RZ ;  /* 0x000000ff02037210 */ /* 0x000fca0007ffe1ff */
[----:B------:R-:W-:Y:S01]  /*d950*/  IMAD R11, R11, R3, R6 ;  /* 0x000000030b0b7224 */ /* 0x000fe200078e0206 */
[----:B------:R-:W-:-:S03]  /*d960*/  SHF.R.S32.HI R3, RZ, 0x1f, R2 ;  /* 0x0000001fff037819 */ /* 0x000fc60000011402 */
[----:B------:R-:W-:-:S04]  /*d970*/  IMAD.WIDE.U32 R2, R5, UR4, R2 ;  /* 0x0000000405027c25 */ /* 0x000fc8000f8e0002 */
[----:B------:R-:W-:Y:S01]  /*d980*/  IMAD.IADD R13, R13, 0x1, R3 ;  /* 0x000000010d0d7824 */ /* 0x000fe200078e0203 */
[----:B-1----:R-:W-:-:S04]  /*d990*/  LEA R8, P1, R2, R8, 0x2 ;  /* 0x0000000802087211 */ /* 0x002fc800078210ff */
[----:B------:R-:W-:-:S05]  /*d9a0*/  LEA.HI.X R9, R2, R9, R13, 0x2, P1 ;  /* 0x0000000902097211 */ /* 0x000fca00008f140d */
[----:B------:R1:W5:Y:S04]  /*d9b0*/  LDG.E R8, desc[UR6][R8.64] ;  /* 0x0000000608087981 */ /* 0x000368000c1e1900 */
.L_x_188:
[----:B------:R-:W2:Y:S01]  /*d9c0*/  S2R R3, SR_CgaCtaId ;  /* 0x0000000000037919 */ /* 0x000ea20000008800 */
[----:B------:R-:W-:-:S04]  /*d9d0*/  MOV R2, 0x400 ;  /* 0x0000040000027802 */ /* 0x000fc80000000f00 */
[----:B--2---:R-:W-:Y:S02]  /*d9e0*/  LEA R2, R3, R2, 0x18 ;  /* 0x0000000203027211 */ /* 0x004fe400078ec0ff */
[----:B------:R-:W-:-:S03]  /*d9f0*/  SHF.L.U32 R3, R10, 0x1f, RZ ;  /* 0x0000001f0a037819 */ /* 0x000fc600000006ff */
[----:B------:R-:W-:-:S04]  /*da00*/  IMAD R2, R7, 0x8, R2 ;  /* 0x0000000807027824 */ /* 0x000fc800078e0202 */
[----:B------:R-:W2:Y:S02]  /*da10*/  SYNCS.PHASECHK.TRANS64.TRYWAIT P1, [R2+URZ+0x38840], R3 ;  /* 0x03884003020075a7 */ /* 0x000ea4000802017f */
[----:B--2---:R-:W-:Y:S05]  /*da20*/  @!P1 BRA `(.L_x_189) ;  /* 0x0000001c00109947 */ /* 0x004fea0003800000 */
.L_x_234:
[----:B-1----:R-:W1:Y:S01]  /*da30*/  S2R R9, SR_TID.X ;  /* 0x0000000000097919 */ /* 0x002e620000002100 */
[----:B------:R-:W-:Y:S01]  /*da40*/  UPRMT UR4, UR38, 0x9910, URZ ;  /* 0x0000991026047896 */ /* 0x000fe2000800003f */
[----:B-1----:R-:W-:-:S13]  /*da50*/  LOP3.LUT P1, RZ, R9, 0x7f, RZ, 0xc0, !PT ;  /* 0x0000007f09ff7812 */ /* 0x002fda000782c0ff */
[----:B--2---:R-:W-:-:S04]  /*da60*/  @!P1 IMAD.MOV.U32 R3, RZ, RZ, 0xa000 ;  /* 0x0000a000ff039424 */ /* 0x004fc800078e00ff */
[----:B------:R1:W-:Y:S02]  /*da70*/  @!P1 SYNCS.ARRIVE.TRANS64 RZ, [R2+URZ+0x38830], R3 ;  /* 0x0388300302ff99a7 */ /* 0x0003e4000800003f */
[----:B-1----:R-:W-:-:S04]  /*da80*/  MOV R3, UR4 ;  /* 0x0000000400037c02 */ /* 0x002fc80008000f00 */
[----:B------:R-:W-:-:S13]  /*da90*/  ISETP.NE.AND P2, PT, R3, 0x2, PT ;  /* 0x000000020300780c */ /* 0x000fda0003f45270 */
[----:B------:R-:W-:Y:S05]  /*daa0*/  @P2 BRA `(.L_x_190) ;  /* 0x0000000000042947 */ /* 0x000fea0003800000 */
[----:B------:R-:W-:Y:S01]  /*dab0*/  BPT.TRAP 0x1 ;  /* 0x000000040000795c */ /* 0x000fe20000300000 */
.L_x_190:
[----:B------:R-:W2:Y:S02]  /*dac0*/  LDL R3, [R1+0x4] ;  /* 0x0000040001037983 */ /* 0x000ea40000100800 */
[----:B--2---:R-:W-:-:S13]  /*dad0*/  ISETP.NE.AND P1, PT, R3, RZ, PT ;  /* 0x000000ff0300720c */ /* 0x004fda0003f25270 */
[----:B------:R-:W-:Y:S05]  /*dae0*/  @P1 BRA `(.L_x_191) ;  /* 0x0000000000041947 */ /* 0x000fea0003800000 */
[----:B------:R-:W-:Y:S01]  /*daf0*/  BPT.TRAP 0x1 ;  /* 0x000000040000795c */ /* 0x000fe20000300000 */
.L_x_191:
        /* <DEDUP_REMOVED lines=21> */
[----:B------:R-:W-:Y:S01]  /*dc50*/  R2UR UR14, R2 ;  /* 0x00000000020e72ca */ /* 0x000fe200000e0000 */
[----:B------:R-:W-:-:S12]  /*dc60*/  IMAD R2, R16, 0x8, R3 ;  /* 0x0000000810027824 */ /* 0x000fd800078e0203 */
        /* <DEDUP_REMOVED lines=17> */
.L_x_235:
[----:B------:R-:W2:Y:S02]  /*dd80*/  S2R R3, SR_TID.X ;  /* 0x0000000000037919 */ /* 0x000ea40000002100 */
[----:B--2---:R-:W-:-:S13]  /*dd90*/  LOP3.LUT P1, RZ, R3, 0x7f, RZ, 0xc0, !PT ;  /* 0x0000007f03ff7812 */ /* 0x004fda000782c0ff */
[----:B------:R-:W-:-:S04]  /*dda0*/  @!P1 IMAD.MOV.U32 R3, RZ, RZ, 0xa000 ;  /* 0x0000a000ff039424 */ /* 0x000fc800078e00ff */
[----:B------:R2:W-:Y:S01]  /*ddb0*/  @!P1 SYNCS.ARRIVE.TRANS64 RZ, [R2+URZ+0x38850], R3 ;  /* 0x0388500302ff99a7 */ /* 0x0005e2000800003f */
[----:B------:R-:W-:Y:S05]  /*ddc0*/  @P2 BRA `(.L_x_193) ;  /* 0x0000000000042947 */ /* 0x000fea0003800000 */
[----:B------:R-:W-:Y:S01]  /*ddd0*/  BPT.TRAP 0x1 ;  /* 0x000000040000795c */ /* 0x000fe20000300000 */
.L_x_193:
[----:B--2---:R-:W2:Y:S02]  /*dde0*/  LDL R3, [R1+0x4] ;  /* 0x0000040001037983 */ /* 0x004ea40000100800 */
[----:B--2---:R-:W-:-:S13]  /*ddf0*/  ISETP.NE.AND P1, PT, R3, RZ, PT ;  /* 0x000000ff0300720c */ /* 0x004fda0003f25270 */
[----:B------:R-:W-:Y:S05]  /*de00*/  @P1 BRA `(.L_x_194) ;  /* 0x0000000000041947 */ /* 0x000fea0003800000 */
[----:B------:R-:W-:Y:S01]  /*de10*/  BPT.TRAP 0x1 ;  /* 0x000000040000795c */ /* 0x000fe20000300000 */
.L_x_194:
[----:B------:R-:W2:Y:S01]  /*de20*/  LDL.LU R13, [R1] ;  /* 0x00000000010d7983 */ /* 0x000ea20000300800 */
[----:B------:R-:W-:Y:S01]  /*de30*/  MOV R3, 0x400 ;  /* 0x0000040000037802 */ /* 0x000fe20000000f00 */
[----:B------:R-:W-:Y:S01]  /*de40*/  IMAD R16, R16, 0x5000, R21 ;  /* 0x0000500010107824 */ /* 0x000fe200078e0215 */
[----:B------:R-:W-:Y:S01]  /*de50*/  R2UR UR5, R20 ;  /* 0x00000000140572ca */ /* 0x000fe200000e0000 */
[----:B------:R-:W3:Y:S01]  /*de60*/  S2R R9, SR_CgaCtaId ;  /* 0x0000000000097919 */ /* 0x000ee20000008800 */
[----:B------:R-:W-:Y:S01]  /*de70*/  R2UR UR9, R2 ;  /* 0x00000000020972ca */ /* 0x000fe200000e0000 */
[----:B------:R-:W-:Y:S01]  /*de80*/  UIADD3 UR4, UP0, UR36, 0x470, URZ ;  /* 0x0000047024047890 */ /* 0x000fe2000ff1e03f */
[----:B------:R-:W-:Y:S01]  /*de90*/  R2UR UR13, R4 ;  /* 0x00000000040d72ca */ /* 0x000fe200000e0000 */
[----:B------:R-:W-:Y:S01]  /*dea0*/  UMOV UR10, URZ ;  /* 0x0000003f000a7c82 */ /* 0x000fe20008000000 */
[----:B------:R-:W-:Y:S01]  /*deb0*/  R2UR UR12, R0 ;  /* 0x00000000000c72ca */ /* 0x000fe200000e0000 */
[----:B------:R-:W-:Y:S01]  /*dec0*/  UMOV UR18, 0x30000 ;  /* 0x0003000000127882 */ /* 0x000fe20000000000 */
[----:B------:R-:W-:Y:S01]  /*ded0*/  UMOV UR6, 0x0 ;  /* 0x0000000000067882 */ /* 0x000fe20000000000 */
[----:B------:R-:W-:Y:S01]  /*dee0*/  UMOV UR7, 0x14f00000 ;  /* 0x14f0000000077882 */ /* 0x000fe20000000000 */
[----:B------:R-:W-:Y:S01]  /*def0*/  UMOV UR17, 0x40 ;  /* 0x0000004000117882 */ /* 0x000fe20000000000 */
[----:B------:R4:W-:Y:S01]  /*df00*/  STL [R1], R11 ;  /* 0x0000000b01007387 */ /* 0x0009e20000100800 */
[----:B------:R-:W-:-:S03]  /*df10*/  IMAD.MOV.U32 R4, RZ, RZ, R8 ;  /* 0x000000ffff047224 */ /* 0x000fc600078e0008 */
[----:B------:R-:W-:Y:S01]  /*df20*/  UIADD3 UR9, UR9, 0x38850, URZ ;  /* 0x0003885009097890 */ /* 0x000fe2000fffe03f */
[----:B---3--:R-:W-:-:S04]  /*df30*/  LEA R3, R9, R3, 0x18 ;  /* 0x0000000309037211 */ /* 0x008fc800078ec0ff */
[----:B------:R-:W-:-:S04]  /*df40*/  LEA R16, R16, R3, 0x1 ;  /* 0x0000000310107211 */ /* 0x000fc800078e08ff */
[----:B------:R-:W-:-:S13]  /*df50*/  R2UR UR14, R16 ;  /* 0x00000000100e72ca */ /* 0x000fda00000e0000 */
[----:B------:R-:W-:Y:S02]  /*df60*/  UIADD3 UR8, UR14, 0x400, URZ ;  /* 0x000004000e087890 */ /* 0x000fe4000fffe03f */
[----:B------:R-:W-:Y:S02]  /*df70*/  UIADD3 UR15, UR14, 0x2c00, URZ ;  /* 0x00002c000e0f7890 */ /* 0x000fe4000fffe03f */
[----:B------:R-:W-:Y:S02]  /*df80*/  UIADD3 UR16, UR14, 0x5400, URZ ;  /* 0x000054000e107890 */ /* 0x000fe4000fffe03f */
[----:B------:R-:W-:Y:S01]  /*df90*/  UIADD3 UR14, UR14, 0x7c00, URZ ;  /* 0x00007c000e0e7890 */ /* 0x000fe2000fffe03f */
[----:B--2---:R-:W-:-:S13]  /*dfa0*/  R2UR UR11, R13 ;  /* 0x000000000d0b72ca */ /* 0x004fda00000e0000 */
[----:B------:R-:W-:Y:S02]  /*dfb0*/  UIMAD UR11, UR11, 0x50, UR5 ;  /* 0x000000500b0b78a4 */ /* 0x000fe4000f8e0205 */
[----:B------:R-:W-:-:S09]  /*dfc0*/  UIADD3.X UR5, URZ, UR37, URZ, UP0, !UPT ;  /* 0x000000253f057290 */ /* 0x000fd200087fe43f */
[----:B------:R2:W-:Y:S02]  /*dfd0*/  UTMALDG.4D.MULTICAST [UR8], [UR4], UR18, desc[UR6] ;  /* 0x00000608040073b4 */ /* 0x0005e40008019812 */
[----:B--2---:R-:W-:Y:S01]  /*dfe0*/  UMOV UR8, UR15 ;  /* 0x0000000f00087c82 */ /* 0x004fe20008000000 */
[----:B------:R-:W-:Y:S01]  /*dff0*/  UMOV UR10, UR17 ;  /* 0x00000011000a7c82 */ /* 0x000fe20008000000 */
[----:B------:R-:W-:Y:S01]  /*e000*/  UMOV UR15, 0x80 ;  /* 0x00000080000f7882 */ /* 0x000fe20000000000 */
[----:B------:R2:W-:Y:S02]  /*e010*/  UTMALDG.4D.MULTICAST [UR8], [UR4], UR18, desc[UR6] ;  /* 0x00000608040073b4 */ /* 0x0005e40008019812 */
[----:B--2---:R-:W-:Y:S01]  /*e020*/  UMOV UR8, UR16 ;  /* 0x0000001000087c82 */ /* 0x004fe20008000000 */
[----:B------:R-:W-:Y:S01]  /*e030*/  UMOV UR10, UR15 ;  /* 0x0000000f000a7c82 */ /* 0x000fe20008000000 */
[----:B------:R-:W-:Y:S01]  /*e040*/  UMOV UR15, 0xc0 ;  /* 0x000000c0000f7882 */ /* 0x000fe20000000000 */
[----:B------:R2:W-:Y:S02]  /*e050*/  UTMALDG.4D.MULTICAST [UR8], [UR4], UR18, desc[UR6] ;  /* 0x00000608040073b4 */ /* 0x0005e40008019812 */
[----:B--2---:R-:W-:Y:S01]  /*e060*/  UMOV UR8, UR14 ;  /* 0x0000000e00087c82 */ /* 0x004fe20008000000 */
[----:B------:R-:W-:-:S02]  /*e070*/  UMOV UR10, UR15 ;  /* 0x0000000f000a7c82 */ /* 0x000fc40008000000 */
[----:B------:R4:W-:Y:S02]  /*e080*/  UTMALDG.4D.MULTICAST [UR8], [UR4], UR18, desc[UR6] ;  /* 0x00000608040073b4 */ /* 0x0009e40008019812 */
[----:B----4-:R-:W-:Y:S01]  /*e090*/  NOP ;  /* 0x0000000000007918 */ /* 0x010fe20000000000 */
.L_x_187:
[----:B------:R-:W-:Y:S05]  /*e0a0*/  BSYNC B1 ;  /* 0x0000000000017941 */ /* 0x000fea0003800000 */
.L_x_186:
[----:B------:R-:W-:Y:S01]  /*e0b0*/  VIADD R16, R7, 0x1 ;  /* 0x0000000107107836 */ /* 0x000fe20000000000 */
[----:B------:R-:W-:Y:S04]  /*e0c0*/  BSSY B1, `(.L_x_195) ;  /* 0x0000089000017945 */ /* 0x000fe80003800000 */
[----:B------:R-:W-:-:S04]  /*e0d0*/  ISETP.NE.AND P1, PT, R16, 0x2, PT ;  /* 0x000000021000780c */ /* 0x000fc80003f25270 */
[----:B-1----:R-:W-:Y:S02]  /*e0e0*/  SEL R19, RZ, 0x1, P1 ;  /* 0x00000001ff137807 */ /* 0x002fe40000800000 */
[----:B------:R-:W-:Y:S02]  /*e0f0*/  SEL R16, R16, RZ, P1 ;  /* 0x000000ff10107207 */ /* 0x000fe40000800000 */
[----:B------:R-:W-:Y:S01]  /*e100*/  LOP3.LUT R19, R10, R19, RZ, 0x3c, !PT ;  /* 0x000000130a137212 */ /* 0x000fe200078e3cff */
[----:B------:R-:W-:Y:S06]  /*e110*/  @!P6 BRA `(.L_x_196) ;  /* 0x00000008000ce947 */ /* 0x000fec0003800000 */
[----:B------:R-:W-:Y:S01]  /*e120*/  IADD3 R11, R6, -0x1, RZ ;  /* 0xffffffff060b7810 */ /* 0x000fe20007ffe0ff */
        /* <DEDUP_REMOVED lines=20> */
.L_x_197:
[----:B------:R-:W2:Y:S01]  /*e270*/  S2R R3, SR_CgaCtaId ;  /* 0x0000000000037919 */ /* 0x000ea20000008800 */
[----:B------:R-:W-:-:S04]  /*e280*/  MOV R2, 0x400 ;  /* 0x0000040000027802 */ /* 0x000fc80000000f00 */
[----:B--2---:R-:W-:Y:S02]  /*e290*/  LEA R2, R3, R2, 0x18 ;  /* 0x0000000203027211 */ /* 0x004fe400078ec0ff */
[----:B------:R-:W-:-:S03]  /*e2a0*/  SHF.L.U32 R3, R19, 0x1f, RZ ;  /* 0x0000001f13037819 */ /* 0x000fc600000006ff */
[----:B------:R-:W-:-:S04]  /*e2b0*/  IMAD R2, R16, 0x8, R2 ;  /* 0x0000000810027824 */ /* 0x000fc800078e0202 */
[----:B------:R-:W2:Y:S02]  /*e2c0*/  SYNCS.PHASECHK.TRANS64.TRYWAIT P1, [R2+URZ+0x38840], R3 ;  /* 0x03884003020075a7 */ /* 0x000ea4000802017f */
[----:B--2---:R-:W-:Y:S05]  /*e2d0*/  @!P1 BRA `(.L_x_198) ;  /* 0x00000014000c9947 */ /* 0x004fea0003800000 */
.L_x_236:
        /* <DEDUP_REMOVED lines=9> */
.L_x_199:
[----:B------:R-:W2:Y:S02]  /*e370*/  LDL R3, [R1+0x4] ;  /* 0x0000040001037983 */ /* 0x000ea40000100800 */
[----:B--2---:R-:W-:-:S13]  /*e380*/  ISETP.NE.AND P1, PT, R3, RZ, PT ;  /* 0x000000ff0300720c */ /* 0x004fda0003f25270 */
[----:B------:R-:W-:Y:S05]  /*e390*/  @P1 BRA `(.L_x_200) ;  /* 0x0000000000041947 */ /* 0x000fea0003800000 */
[----:B------:R-:W-:Y:S01]  /*e3a0*/  BPT.TRAP 0x1 ;  /* 0x000000040000795c */ /* 0x000fe20000300000 */
.L_x_200:
        /* <DEDUP_REMOVED lines=40> */
.L_x_237:
[----:B------:R-:W2:Y:S02]  /*e630*/  S2R R3, SR_TID.X ;  /* 0x0000000000037919 */ /* 0x000ea40000002100 */
[----:B--2---:R-:W-:-:S13]  /*e640*/  LOP3.LUT P1, RZ, R3, 0x7f, RZ, 0xc0, !PT ;  /* 0x0000007f03ff7812 */ /* 0x004fda000782c0ff */
[----:B------:R-:W-:-:S04]  /*e650*/  @!P1 MOV R3, 0xa000 ;  /* 0x0000a00000039802 */ /* 0x000fc80000000f00 */
[----:B------:R2:W-:Y:S01]  /*e660*/  @!P1 SYNCS.ARRIVE.TRANS64 RZ, [R2+URZ+0x38850], R3 ;  /* 0x0388500302ff99a7 */ /* 0x0005e2000800003f */
[----:B------:R-:W-:Y:S05]  /*e670*/  @P2 BRA `(.L_x_202) ;  /* 0x0000000000042947 */ /* 0x000fea0003800000 */
[----:B------:R-:W-:Y:S01]  /*e680*/  BPT.TRAP 0x1 ;  /* 0x000000040000795c */ /* 0x000fe20000300000 */
.L_x_202:
[----:B--2---:R-:W2:Y:S02]  /*e690*/  LDL R3, [R1+0x4] ;  /* 0x0000040001037983 */ /* 0x004ea40000100800 */
[----:B--2---:R-:W-:-:S13]  /*e6a0*/  ISETP.NE.AND P1, PT, R3, RZ, PT ;  /* 0x000000ff0300720c */ /* 0x004fda0003f25270 */
[----:B------:R-:W-:Y:S05]  /*e6b0*/  @P1 BRA `(.L_x_203) ;  /* 0x0000000000041947 */ /* 0x000fea0003800000 */
[----:B------:R-:W-:Y:S01]  /*e6c0*/  BPT.TRAP 0x1 ;  /* 0x000000040000795c */ /* 0x000fe20000300000 */
.L_x_203:
[----:B-1----:R-:W2:Y:S01]  /*e6d0*/  LDL.LU R10, [R1] ;  /* 0x00000000010a7983 */ /* 0x002ea20000300800 */
[----:B------:R-:W-:Y:S01]  /*e6e0*/  MOV R3, 0x400 ;  /* 0x0000040000037802 */ /* 0x000fe20000000f00 */
[----:B------:R-:W-:Y:S01]  /*e6f0*/  IMAD R7, R7, 0x5000, R21 ;  /* 0x0000500007077824 */ /* 0x000fe200078e0215 */
[----:B------:R-:W-:Y:S01]  /*e700*/  R2UR UR5, R20 ;  /* 0x00000000140572ca */ /* 0x000fe200000e0000 */
[----:B------:R-:W1:Y:S01]  /*e710*/  S2R R9, SR_CgaCtaId ;  /* 0x0000000000097919 */ /* 0x000e620000008800 */
        /* <DEDUP_REMOVED lines=12> */
[----:B-1----:R-:W-:-:S05]  /*e7e0*/  LEA R3, R9, R3, 0x18 ;  /* 0x0000000309037211 */ /* 0x002fca00078ec0ff */
[----:B------:R-:W-:-:S05]  /*e7f0*/  IMAD R7, R7, 0x2, R3 ;  /* 0x0000000207077824 */ /* 0x000fca00078e0203 */
        /* <DEDUP_REMOVED lines=21> */
.L_x_196:
[----:B------:R-:W-:Y:S05]  /*e950*/  BSYNC B1 ;  /* 0x0000000000017941 */ /* 0x000fea0003800000 */
.L_x_195:
[C---:B------:R-:W-:Y:S02]  /*e960*/  ISETP.GT.AND P1, PT, R6.reuse, 0x1, PT ;  /* 0x000000010600780c */ /* 0x040fe40003f24270 */
[----:B------:R-:W-:-:S11]  /*e970*/  IADD3 R6, R6, -0x2, RZ ;  /* 0xfffffffe06067810 */ /* 0x000fd60007ffe0ff */
[----:B------:R-:W-:Y:S05]  /*e980*/  @P1 BRA `(.L_x_204) ;  /* 0xffffffec009c1947 */ /* 0x000fea000383ffff */
.L_x_185:
[----:B------:R-:W-:Y:S05]  /*e990*/  BSYNC B0 ;  /* 0x0000000000007941 */ /* 0x000fea0003800000 */
.L_x_174:
[----:B------:R-:W-:Y:S04]  /*e9a0*/  BSSY B0, `(.L_x_205) ;  /* 0x000003c000007945 */ /* 0x000fe80003800000 */
[----:B------:R-:W-:Y:S05]  /*e9b0*/  @!P6 BRA `(.L_x_206) ;  /* 0x0000000000e8e947 */ /* 0x000fea0003800000 */
[----:B------:R-:W3:Y:S01]  /*e9c0*/  S2R R3, SR_CgaCtaId ;  /* 0x0000000000037919 */ /* 0x000ee20000008800 */
[----:B------:R-:W-:-:S04]  /*e9d0*/  MOV R2, 0x400 ;  /* 0x0000040000027802 */ /* 0x000fc80000000f00 */
[----:B---3--:R-:W-:-:S05]  /*e9e0*/  LEA R2, R3, R2, 0x18 ;  /* 0x0000000203027211 */ /* 0x008fca00078ec0ff */
[----:B------:R-:W-:Y:S01]  /*e9f0*/  IMAD R3, R16, 0x8, R2 ;  /* 0x0000000810037824 */ /* 0x000fe200078e0202 */
[----:B------:R-:W-:-:S04]  /*ea00*/  SHF.L.U32 R2, R19, 0x1f, RZ ;  /* 0x0000001f13027819 */ /* 0x000fc800000006ff */
[----:B------:R-:W3:Y:S02]  /*ea10*/  SYNCS.PHASECHK.TRANS64.TRYWAIT P0, [R3+URZ+0x38860], R2 ;  /* 0x03886002030075a7 */ /* 0x000ee4000800017f */
[----:B---3--:R-:W-:Y:S05]  /*ea20*/  @!P0 BRA `(.L_x_207) ;  /* 0x0000000c00608947 */ /* 0x008fea0003800000 */
.L_x_238:
        /* <DEDUP_REMOVED lines=9> */
.L_x_208:
[----:B------:R-:W3:Y:S02]  /*eac0*/  LDL R2, [R1+0x4] ;  /* 0x0000040001027983 */ /* 0x000ee40000100800 */
[----:B---3--:R-:W-:-:S13]  /*ead0*/  ISETP.NE.AND P0, PT, R2, RZ, PT ;  /* 0x000000ff0200720c */ /* 0x008fda0003f05270 */
[----:B------:R-:W-:Y:S05]  /*eae0*/  @P0 BRA `(.L_x_209) ;  /* 0x0000000000040947 */ /* 0x000fea0003800000 */
[----:B------:R-:W-:Y:S01]  /*eaf0*/  BPT.TRAP 0x1 ;  /* 0x000000040000795c */ /* 0x000fe20000300000 */
.L_x_209:
[----:B------:R-:W3:Y:S01]  /*eb00*/  LDL R2, [R1] ;  /* 0x0000000001027983 */ /* 0x000ee20000100800 */
[----:B------:R-:W-:Y:S01]  /*eb10*/  MOV R5, 0x400 ;  /* 0x0000040000057802 */ /* 0x000fe20000000f00 */
[----:B-1----:R-:W1:Y:S01]  /*eb20*/  S2R R6, SR_CgaCtaId ;  /* 0x0000000000067919 */ /* 0x002e620000008800 */
[----:B------:R-:W-:Y:S01]  /*eb30*/  IMAD R21, R16, 0x5000, R21 ;  /* 0x0000500010157824 */ /* 0x000fe200078e0215 */
[----:B------:R-:W-:Y:S02]  /*eb40*/  R2UR UR5, R20 ;  /* 0x00000000140572ca */ /* 0x000fe400000e0000 */
[----:B------:R-:W-:Y:S01]  /*eb50*/  R2UR UR9, R3 ;  /* 0x00000000030972ca */ /* 0x000fe200000e0000 */
[----:B------:R-:W-:Y:S01]  /*eb60*/  UIADD3 UR4, UP0, UR36, 0x470, URZ ;  /* 0x0000047024047890 */ /* 0x000fe2000ff1e03f */
[----:B------:R-:W-:Y:S02]  /*eb70*/  R2UR UR12, R0 ;  /* 0x00000000000c72ca */ /* 0x000fe400000e0000 */
[----:B------:R-:W-:-:S02]  /*eb80*/  R2UR UR13, R4 ;  /* 0x00000000040d72ca */ /* 0x000fc400000e0000 */
[----:B-1----:R-:W-:-:S04]  /*eb90*/  LEA R5, R6, R5, 0x18 ;  /* 0x0000000506057211 */ /* 0x002fc800078ec0ff */
[----:B------:R-:W-:-:S04]  /*eba0*/  LEA R21, R21, R5, 0x1 ;  /* 0x0000000515157211 */ /* 0x000fc800078e08ff */
        /* <DEDUP_REMOVED lines=10> */
[----:B------:R-:W-:Y:S01]  /*ec50*/  UIADD3 UR14, UR14, 0x7c00, URZ ;  /* 0x00007c000e0e7890 */ /* 0x000fe2000fffe03f */
[----:B---3--:R-:W-:-:S13]  /*ec60*/  R2UR UR11, R2 ;  /* 0x00000000020b72ca */ /* 0x008fda00000e0000 */
        /* <DEDUP_REMOVED lines=15> */
.L_x_206:
[----:B------:R-:W-:Y:S05]  /*ed60*/  BSYNC B0 ;  /* 0x0000000000007941 */ /* 0x000fea0003800000 */
.L_x_205:
[----:B------:R-:W3:Y:S01]  /*ed70*/  LDL.LU R0, [R1+0x14] ;  /* 0x0000140001007983 */ /* 0x000ee20000300800 */
[----:B------:R-:W-:-:S03]  /*ed80*/  ULDC UR4, c[0x0][0xda4] ;  /* 0x0003690000047ab9 */ /* 0x000fc60000000800 */
[----:B------:R-:W4:Y:S01]  /*ed90*/  LDL.LU R2, [R1+0x1c] ;  /* 0x00001c0001027983 */ /* 0x000f220000300800 */
[----:B------:R-:W-:-:S05]  /*eda0*/  VIADD R16, R16, 0x1 ;  /* 0x0000000110107836 */ /* 0x000fca0000000000 */
[----:B------:R-:W-:-:S04]  /*edb0*/  ISETP.NE.AND P0, PT, R16, 0x2, PT ;  /* 0x000000021000780c */ /* 0x000fc80003f05270 */
[----:B------:R-:W-:Y:S01]  /*edc0*/  SEL R16, R16, RZ, P0 ;  /* 0x000000ff10107207 */ /* 0x000fe20000000000 */
[----:B---3--:R-:W-:Y:S01]  /*edd0*/  VIADD R0, R0, UR39 ;  /* 0x0000002700007c36 */ /* 0x008fe20008000000 */
[----:B----4-:R-:W-:-:S04]  /*ede0*/  IADD3 R2, R2, 0x1, RZ ;  /* 0x0000000102027810 */ /* 0x010fc80007ffe0ff */
[----:B------:R3:W-:Y:S01]  /*edf0*/  STL [R1+0x14], R0 ;  /* 0x0000140001007387 */ /* 0x0007e20000100800 */
[----:B------:R-:W-:-:S03]  /*ee00*/  ISETP.GE.AND P1, PT, R0, UR4, PT ;  /* 0x0000000400007c0c */ /* 0x000fc6000bf26270 */
[----:B------:R4:W-:Y:S01]  /*ee10*/  STL [R1+0x1c], R2 ;  /* 0x00001c0201007387 */ /* 0x0009e20000100800 */
[----:B---3--:R-:W-:-:S04]  /*ee20*/  SEL R0, RZ, 0x1, P0 ;  /* 0x00000001ff007807 */ /* 0x008fc80000000000 */
[----:B------:R-:W-:-:S05]  /*ee30*/  LOP3.LUT R19, R19, R0, RZ, 0x3c, !PT ;  /* 0x0000000013137212 */ /* 0x000fca00078e3cff */
[----:B----4-:R-:W-:Y:S05]  /*ee40*/  @!P1 BRA `(.L_x_210) ;  /* 0xffffffc800fc9947 */ /* 0x010fea000383ffff */
[----:B------:R-:W-:-:S07]  /*ee50*/  LOP3.LUT R2, R2, 0x1, RZ, 0xc, !PT ;  /* 0x0000000102027812 */ /* 0x000fce00078e0cff */
.L_x_157:
[----:B------:R-:W3:Y:S01]  /*ee60*/  S2R R3, SR_CgaCtaId ;  /* 0x0000000000037919 */ /* 0x000ee20000008800 */
[----:B------:R-:W-:Y:S01]  /*ee70*/  MOV R0, 0x400 ;  /* 0x0000040000007802 */ /* 0x000fe20000000f00 */
[----:B------:R-:W-:Y:S03]  /*ee80*/  BSSY B0, `(.L_x_211) ;  /* 0x0000005000007945 */ /* 0x000fe60003800000 */
[----:B---3--:R-:W-:Y:S02]  /*ee90*/  LEA R0, R3, R0, 0x18 ;  /* 0x0000000003007211 */ /* 0x008fe400078ec0ff */
[----:B------:R-:W-:-:S04]  /*eea0*/  SHF.L.U32 R3, R2, 0x1f, RZ ;  /* 0x0000001f02037819 */ /* 0x000fc800000006ff */
[----:B------:R-:W3:Y:S02]  /*eeb0*/  SYNCS.PHASECHK.TRANS64.TRYWAIT P0, [R0+URZ+0x38820], R3 ;  /* 0x03882003000075a7 */ /* 0x000ee4000800017f */
[----:B---3--:R-:W-:Y:S05]  /*eec0*/  @!P0 BRA `(.L_x_212) ;  /* 0x00000008004c8947 */ /* 0x008fea0003800000 */
.L_x_239:
[----:B------:R-:W-:Y:S05]  /*eed0*/  BSYNC B0 ;  /* 0x0000000000007941 */ /* 0x000fea0003800000 */
.L_x_211:
[----:B------:R-:W-:-:S03]  /*eee0*/  UMOV UR4, 0xffffffff ;  /* 0xffffffff00047882 */ /* 0x000fc60000000000 */
[----:B------:R-:W-:Y:S05]  /*eef0*/  BRA.DIV UR4, `(.L_x_213) ;  /* 0x0000000a04547947 */ /* 0x000fea000b800000 */
[----:B------:R-:W4:Y:S02]  /*ef00*/  S2R R2, SR_TID.X ;  /* 0x0000000000027919 */ /* 0x000f240000002100 */
[----:B----4-:R-:W-:-:S04]  /*ef10*/  SHF.R.U32.HI R2, RZ, 0x5, R2 ;  /* 0x00000005ff027819 */ /* 0x010fc80000011602 */
[----:B------:R-:W-:-:S05]  /*ef20*/  LOP3.LUT R2, R2, 0x3, RZ, 0xc0, !PT ;  /* 0x0000000302027812 */ /* 0x000fca00078ec0ff */
[----:B--2---:R2:W4:Y:S02]  /*ef30*/  SHFL.IDX PT, R14, R2, RZ, 0x1f ;  /* 0x00001fff020e7589 */ /* 0x00452400000e0000 */
.L_x_242:
[----:B----4-:R-:W-:Y:S01]  /*ef40*/  ISETP.NE.AND P0, PT, R14, RZ, PT ;  /* 0x000000ff0e00720c */ /* 0x010fe20003f05270 */
[----:B------:R-:W-:-:S12]  /*ef50*/  BSSY B0, `(.L_x_214) ;  /* 0x0000026000007945 */ /* 0x000fd80003800000 */
[----:B------:R-:W-:Y:S05]  /*ef60*/  @P0 BRA `(.L_x_215) ;  /* 0x0000000000900947 */ /* 0x000fea0003800000 */
[----:B------:R-:W-:-:S03]  /*ef70*/  UMOV UR4, 0xffffffff ;  /* 0xffffffff00047882 */ /* 0x000fc60000000000 */
[----:B------:R-:W-:Y:S05]  /*ef80*/  BRA.DIV UR4, `(.L_x_216) ;  /* 0x0000000a04647947 */ /* 0x000fea000b800000 */
[----:B------:R-:W-:-:S13]  /*ef90*/  ELECT P6, URZ, PT ;  /* 0x00000000003f782f */ /* 0x000fda00038c0000 */
.L_x_245:
[----:B------:R-:W-:Y:S05]  /*efa0*/  @!P6 BRA `(.L_x_215) ;  /* 0x000000000080e947 */ /* 0x000fea0003800000 */
[----:B--2---:R-:W2:Y:S02]  /*efb0*/  LDL R2, [R1+0x24] ;  /* 0x0000240001027983 */ /* 0x004ea40000100800 */
[----:B--2---:R-:W-:-:S13]  /*efc0*/  R2UR UR4, R2 ;  /* 0x00000000020472ca */ /* 0x004fda00000e0000 */
[----:B------:R-:W-:-:S06]  /*efd0*/  ULOP3.LUT UR4, UR4, 0x2, URZ, 0xfc, !UPT ;  /* 0x0000000204047892 */ /* 0x000fcc000f8efc3f */
[----:B------:R-:W-:-:S05]  /*efe0*/  IMAD.U32 R2, RZ, RZ, UR4 ;  /* 0x00000004ff027e24 */ /* 0x000fca000f8e00ff */
[----:B------:R-:W-:-:S13]  /*eff0*/  ISETP.NE.AND P2, PT, R2, 0x3, PT ;  /* 0x000000030200780c */ /* 0x000fda0003f45270 */
[----:B------:R-:W-:Y:S05]  /*f000*/  @!P2 BRA `(.L_x_217) ;  /* 0x000000000004a947 */ /* 0x000fea0003800000 */
[----:B------:R-:W-:Y:S01]  /*f010*/  BPT.TRAP 0x1 ;  /* 0x000000040000795c */ /* 0x000fe20000300000 */
.L_x_217:
[----:B---3--:R-:W-:Y:S01]  /*f020*/  VIADD R3, R0, 0x38840 ;  /* 0x0003884000037836 */ /* 0x008fe20000000000 */
[----:B------:R-:W-:Y:S01]  /*f030*/  SHF.L.U32 R5, R19, 0x1f, RZ ;  /* 0x0000001f13057819 */ /* 0x000fe200000006ff */
[----:B------:R-:W-:-:S03]  /*f040*/  VIADD R2, R16, 0x1 ;  /* 0x0000000110027836 */ /* 0x000fc60000000000 */
[----:B-1----:R-:W-:Y:S02]  /*f050*/  LEA R6, R16, R3, 0x3 ;  /* 0x0000000310067211 */ /* 0x002fe400078e18ff */
[----:B------:R-:W-:Y:S02]  /*f060*/  ISETP.NE.AND P1, PT, R2, 0x2, PT ;  /* 0x000000020200780c */ /* 0x000fe40003f25270 */
[----:B------:R-:W1:Y:S02]  /*f070*/  SYNCS.PHASECHK.TRANS64.TRYWAIT P0, [R6+URZ], R5 ;  /* 0x00000005060075a7 */ /* 0x000e64000800017f */
[----:B------:R-:W-:-:S04]  /*f080*/  SEL R4, RZ, 0x1, P1 ;  /* 0x00000001ff047807 */ /* 0x000fc80000800000 */
[----:B------:R-:W-:Y:S02]  /*f090*/  LOP3.LUT R19, R19, R4, RZ, 0x3c, !PT ;  /* 0x0000000413137212 */ /* 0x000fe400078e3cff */
[----:B------:R-:W-:Y:S02]  /*f0a0*/  SEL R4, R2, RZ, P1 ;  /* 0x000000ff02047207 */ /* 0x000fe40000800000 */
[----:B------:R-:W-:-:S03]  /*f0b0*/  SHF.L.U32 R2, R19, 0x1f, RZ ;  /* 0x0000001f13027819 */ /* 0x000fc600000006ff */
[----:B------:R-:W-:Y:S01]  /*f0c0*/  IMAD R3, R4, 0x8, R3 ;  /* 0x0000000804037824 */ /* 0x000fe200078e0203 */
[----:B-1----:R-:W-:Y:S06]  /*f0d0*/  @!P0 BRA `(.L_x_218) ;  /* 0x0000000800308947 */ /* 0x002fec0003800000 */
.L_x_246:
[----:B------:R-:W2:Y:S02]  /*f0e0*/  SYNCS.PHASECHK.TRANS64.TRYWAIT P0, [R3+URZ], R2 ;  /* 0x00000002030075a7 */ /* 0x000ea4000800017f */
[----:B--2---:R-:W-:Y:S05]  /*f0f0*/  @!P0 BRA `(.L_x_219) ;  /* 0x00000008003c8947 */ /* 0x004fea0003800000 */
.L_x_247:
[----:B------:R-:W-:Y:S05]  /*f100*/  @!P2 BRA `(.L_x_220) ;  /* 0x000000000004a947 */ /* 0x000fea0003800000 */
[----:B------:R-:W-:Y:S01]  /*f110*/  BPT.TRAP 0x1 ;  /* 0x000000040000795c */ /* 0x000fe20000300000 */
.L_x_220:
[----:B--2---:R-:W-:-:S05]  /*f120*/  IADD3 R3, R0, 0x38860, RZ ;  /* 0x0003886000037810 */ /* 0x004fca0007ffe0ff */
[----:B------:R-:W-:-:S04]  /*f130*/  IMAD R16, R16, 0x8, R3 ;  /* 0x0000000810107824 */ /* 0x000fc800078e0203 */
[----:B------:R-:W2:Y:S02]  /*f140*/  SYNCS.PHASECHK.TRANS64.TRYWAIT P0, [R16+URZ], R5 ;  /* 0x00000005100075a7 */ /* 0x000ea4000800017f */
[----:B--2---:R-:W-:Y:S05]  /*f150*/  @!P0 BRA `(.L_x_221) ;  /* 0x0000000800388947 */ /* 0x004fea0003800000 */
.L_x_248:
[----:B------:R-:W-:-:S07]  /*f160*/  IMAD R3, R4, 0x8, R3 ;  /* 0x0000000804037824 */ /* 0x000fce00078e0203 */
.L_x_222:
[----:B---3--:R3:W4:Y:S02]  /*f170*/  SYNCS.PHASECHK.TRANS64.TRYWAIT P0, [R3+URZ], R2 ;  /* 0x00000002030075a7 */ /* 0x008724000800017f */
[----:B----4-:R-:W-:Y:S05]  /*f180*/  @!P0 NANOSLEEP.SYNCS 0x989680 ;  /* 0x009896800000895d */ /* 0x010fea0003900000 */
[----:B------:R-:W4:Y:S02]  /*f190*/  @!P0 SYNCS.PHASECHK.TRANS64 P0, [R3+URZ], R2 ;  /* 0x00000002030085a7 */ /* 0x000f24000800007f */
[----:B----4-:R-:W-:Y:S05]  /*f1a0*/  @!P0 BRA `(.L_x_222) ;  /* 0xfffffffc00f08947 */ /* 0x010fea000383ffff */
.L_x_215:
[----:B------:R-:W-:Y:S05]  /*f1b0*/  BSYNC B0 ;  /* 0x0000000000007941 */ /* 0x000fea0003800000 */
.L_x_214:
[----:B------:R-:W-:Y:S05]  /*f1c0*/  EXIT ;  /* 0x000000000000794d */ /* 0x000fea0003800000 */
.L_x_131:
[----:B------:R-:W-:-:S13]  /*f1d0*/  R2UR UR4, R18 ;  /* 0x00000000120472ca */ /* 0x000fda00000e0000 */
[----:B-1----:R-:W-:-:S04]  /*f1e0*/  MOV R3, UR4 ;  /* 0x0000000400037c02 */ /* 0x002fc80008000f00 */
[----:B------:R1:W2:Y:S03]  /*f1f0*/  SYNCS.PHASECHK.TRANS64.TRYWAIT P1, [R3+URZ+0x38800], R0 ;  /* 0x03880000030075a7 */ /* 0x0002a6000802017f */
[----:B--2---:R-:W-:Y:S05]  /*f200*/  @!P1 NANOSLEEP.SYNCS 0x989680 ;  /* 0x009896800000995d */ /* 0x004fea0003900000 */
[----:B------:R-:W2:Y:S02]  /*f210*/  @!P1 SYNCS.PHASECHK.TRANS64 P1, [R3+URZ+0x38800], R0 ;  /* 0x03880000030095a7 */ /* 0x000ea4000802007f */
[----:B--2---:R-:W-:Y:S05]  /*f220*/  @!P1 BRA `(.L_x_131) ;  /* 0xfffffffc00e89947 */ /* 0x004fea000383ffff */
[----:B------:R-:W-:Y:S05]  /*f230*/  BRA `(.L_x_223) ;  /* 0xffffff2400487947 */ /* 0x000fea000383ffff */
.L_x_135:
[----:B--2---:R2:W3:Y:S02]  /*f240*/  SYNCS.PHASECHK.TRANS64.TRYWAIT P1, [R0+URZ+0x38830], R3 ;  /* 0x03883003000075a7 */ /* 0x0044e4000802017f */
[----:B---3--:R-:W-:Y:S05]  /*f250*/  @!P1 NANOSLEEP.SYNCS 0x989680 ;  /* 0x009896800000995d */ /* 0x008fea0003900000 */
[----:B------:R-:W3:Y:S02]  /*f260*/  @!P1 SYNCS.PHASECHK.TRANS64 P1, [R0+URZ+0x38830], R3 ;  /* 0x03883003000095a7 */ /* 0x000ee4000802007f */
[----:B---3--:R-:W-:Y:S05]  /*f270*/  @!P1 BRA `(.L_x_135) ;  /* 0xfffffffc00f09947 */ /* 0x008fea000383ffff */
[----:B------:R-:W-:Y:S05]  /*f280*/  BRA `(.L_x_134) ;  /* 0xffffff24006c7947 */ /* 0x000fea000383ffff */
.L_x_141:
[----:B--2---:R-:W-:-:S04]  /*f290*/  IMAD.U32 R4, RZ, RZ, UR60 ;  /* 0x0000003cff047e24 */ /* 0x004fc8000f8e00ff */
[----:B------:R2:W3:Y:S03]  /*f2a0*/  SYNCS.PHASECHK.TRANS64.TRYWAIT P1, [R4+URZ+0x38830], R3 ;  /* 0x03883003040075a7 */ /* 0x0004e6000802017f */
[----:B---3--:R-:W-:Y:S05]  /*f2b0*/  @!P1 NANOSLEEP.SYNCS 0x989680 ;  /* 0x009896800000995d */ /* 0x008fea0003900000 */
[----:B------:R-:W3:Y:S02]  /*f2c0*/  @!P1 SYNCS.PHASECHK.TRANS64 P1, [R4+URZ+0x38830], R3 ;  /* 0x03883003040095a7 */ /* 0x000ee4000802007f */
[----:B---3--:R-:W-:Y:S05]  /*f2d0*/  @!P1 BRA `(.L_x_141) ;  /* 0xfffffffc00ec9947 */ /* 0x008fea000383ffff */
[----:B------:R-:W-:Y:S05]  /*f2e0*/  BRA `(.L_x_140) ;  /* 0xffffff6400047947 */ /* 0x000fea000383ffff */
.L_x_145:
[----:B-12---:R-:W-:-:S04]  /*f2f0*/  IMAD.U32 R3, RZ, RZ, UR4 ;  /* 0x00000004ff037e24 */ /* 0x006fc8000f8e00ff */
[----:B------:R1:W2:Y:S03]  /*f300*/  SYNCS.PHASECHK.TRANS64.TRYWAIT P1, [R3+URZ+0x38850], R0 ;  /* 0x03885000030075a7 */ /* 0x0002a6000802017f */
[----:B--2---:R-:W-:Y:S05]  /*f310*/  @!P1 NANOSLEEP.SYNCS 0x989680 ;  /* 0x009896800000995d */ /* 0x004fea0003900000 */
[----:B------:R-:W2:Y:S02]  /*f320*/  @!P1 SYNCS.PHASECHK.TRANS64 P1, [R3+URZ+0x38850], R0 ;  /* 0x03885000030095a7 */ /* 0x000ea4000802007f */
[----:B--2---:R-:W-:Y:S05]  /*f330*/  @!P1 BRA `(.L_x_145) ;  /* 0xfffffffc00ec9947 */ /* 0x004fea000383ffff */
[----:B------:R-:W-:Y:S05]  /*f340*/  BRA `(.L_x_144) ;  /* 0xffffff8800547947 */ /* 0x000fea000383ffff */
.L_x_152:
[----:B--2---:R-:W-:-:S04]  /*f350*/  MOV R7, UR8 ;  /* 0x0000000800077c02 */ /* 0x004fc80008000f00 */
[----:B------:R2:W3:Y:S03]  /*f360*/  SYNCS.PHASECHK.TRANS64.TRYWAIT P1, [R7+URZ+0x38850], R0 ;  /* 0x03885000070075a7 */ /* 0x0004e6000802017f */
[----:B---3--:R-:W-:Y:S05]  /*f370*/  @!P1 NANOSLEEP.SYNCS 0x989680 ;  /* 0x009896800000995d */ /* 0x008fea0003900000 */
[----:B------:R-:W3:Y:S02]  /*f380*/  @!P1 SYNCS.PHASECHK.TRANS64 P1, [R7+URZ+0x38850], R0 ;  /* 0x03885000070095a7 */ /* 0x000ee4000802007f */
[----:B---3--:R-:W-:Y:S05]  /*f390*/  @!P1 BRA `(.L_x_152) ;  /* 0xfffffffc00ec9947 */ /* 0x008fea000383ffff */
[----:B------:R-:W-:Y:S05]  /*f3a0*/  BRA `(.L_x_151) ;  /* 0xffffffa400b87947 */ /* 0x000fea000383ffff */
.L_x_165:
[----:B------:R-:W1:Y:S01]  /*f3b0*/  S2R R5, SR_TID.X ;  /* 0x0000000000057919 */ /* 0x000e620000002100 */
[----:B------:R-:W-:Y:S01]  /*f3c0*/  BSSY B0, `(.L_x_224) ;  /* 0x000000a000007945 */ /* 0x000fe20003800000 */
[----:B------:R-:W-:Y:S01]  /*f3d0*/  IMAD.MOV.U32 R12, RZ, RZ, RZ ;  /* 0x000000ffff0c7224 */ /* 0x000fe200078e00ff */
[----:B------:R-:W-:Y:S01]  /*f3e0*/  MOV R11, 0x1f ;  /* 0x0000001f000b7802 */ /* 0x000fe20000000f00 */
[----:B------:R-:W-:Y:S01]  /*f3f0*/  IMAD.MOV.U32 R15, RZ, RZ, -0x1 ;  /* 0xffffffffff0f7424 */ /* 0x000fe200078e00ff */
[----:B-1----:R-:W-:-:S04]  /*f400*/  SHF.R.U32.HI R5, RZ, 0x5, R5 ;  /* 0x00000005ff057819 */ /* 0x002fc80000011605 */
[----:B------:R-:W-:-:S05]  /*f410*/  LOP3.LUT R5, R5, 0x3, RZ, 0xc0, !PT ;  /* 0x0000000305057812 */ /* 0x000fca00078ec0ff */
[----:B------:R-:W-:-:S07]  /*f420*/  IMAD.MOV.U32 R13, RZ, RZ, R5 ;  /* 0x000000ffff0d7224 */ /* 0x000fce00078e0005 */
[----:B------:R-:W-:Y:S05]  /*f430*/  WARPSYNC.COLLECTIVE R15, `(.L_x_225) ;  /* 0x000000000f087348 */ /* 0x000fea0003c00000 */
[----:B------:R1:W2:Y:S02]  /*f440*/  SHFL.IDX P6, R14, R13, R12, R11 ;  /* 0x0000000c0d0e7389 */ /* 0x0002a400000c000b */
[----:B-12---:R-:W-:Y:S01]  /*f450*/  ENDCOLLECTIVE ;  /* 0x000000000000791b */ /* 0x006fe20003800000 */
.L_x_225:
[----:B------:R-:W-:Y:S05]  /*f460*/  BSYNC B0 ;  /* 0x0000000000007941 */ /* 0x000fea0003800000 */
.L_x_224:
[----:B------:R-:W-:Y:S05]  /*f470*/  BRA `(.L_x_226) ;  /* 0xffffffd000287947 */ /* 0x000fea000383ffff */
.L_x_166:
[----:B------:R-:W-:Y:S01]  /*f480*/  BSSY B0, `(.L_x_227) ;  /* 0x0000006000007945 */ /* 0x000fe20003800000 */
[----:B------:R-:W-:-:S07]  /*f490*/  IMAD.MOV.U32 R15, RZ, RZ, -0x1 ;  /* 0xffffffffff0f7424 */ /* 0x000fce00078e00ff */
[----:B------:R-:W-:Y:S05]  /*f4a0*/  WARPSYNC.COLLECTIVE R15, `(.L_x_228) ;  /* 0x000000000f0c7348 */ /* 0x000fea0003c00000 */
[----:B------:R-:W-:Y:S02]  /*f4b0*/  ELECT P6, UR62, PT ;  /* 0x00000000003e782f */ /* 0x000fe400038c0000 */
[----:B------:R-:W-:Y:S01]  /*f4c0*/  MOV R14, UR62 ;  /* 0x0000003e000e7c02 */ /* 0x000fe20008000f00 */
[----:B------:R-:W-:Y:S10]  /*f4d0*/  ENDCOLLECTIVE ;  /* 0x000000000000791b */ /* 0x000ff40003800000 */
.L_x_228:
[----:B------:R-:W-:Y:S05]  /*f4e0*/  BSYNC B0 ;  /* 0x0000000000007941 */ /* 0x000fea0003800000 */
.L_x_227:
[----:B------:R-:W-:Y:S05]  /*f4f0*/  BRA `(.L_x_229) ;  /* 0xffffffd000247947 */ /* 0x000fea000383ffff */
.L_x_169:
[----:B---3--:R3:W4:Y:S02]  /*f500*/  SYNCS.PHASECHK.TRANS64.TRYWAIT P1, [R4+URZ+0x38840], R9 ;  /* 0x03884009040075a7 */ /* 0x008724000802017f */
[----:B----4-:R-:W-:Y:S05]  /*f510*/  @!P1 NANOSLEEP.SYNCS 0x989680 ;  /* 0x009896800000995d */ /* 0x010fea0003900000 */
[----:B------:R-:W4:Y:S02]  /*f520*/  @!P1 SYNCS.PHASECHK.TRANS64 P1, [R4+URZ+0x38840], R9 ;  /* 0x03884009040095a7 */ /* 0x000f24000802007f */
[----:B----4-:R-:W-:Y:S05]  /*f530*/  @!P1 BRA `(.L_x_169) ;  /* 0xfffffffc00f09947 */ /* 0x010fea000383ffff */
[----:B------:R-:W-:Y:S05]  /*f540*/  BRA `(.L_x_230) ;  /* 0xffffffd000887947 */ /* 0x000fea000383ffff */
.L_x_173:
[----:B-1----:R-:W1:Y:S01]  /*f550*/  S2R R9, SR_CgaCtaId ;  /* 0x0000000000097919 */ /* 0x002e620000008800 */
[----:B------:R-:W-:-:S04]  /*f560*/  MOV R7, 0x400 ;  /* 0x0000040000077802 */ /* 0x000fc80000000f00 */
[----:B-1----:R-:W-:-:S04]  /*f570*/  LEA R7, R9, R7, 0x18 ;  /* 0x0000000709077211 */ /* 0x002fc800078ec0ff */
[----:B------:R1:W3:Y:S03]  /*f580*/  SYNCS.PHASECHK.TRANS64.TRYWAIT P1, [R7+URZ+0x38820], R6 ;  /* 0x03882006070075a7 */ /* 0x0002e6000802017f */
[----:B---3--:R-:W-:Y:S05]  /*f590*/  @!P1 NANOSLEEP.SYNCS 0x989680 ;  /* 0x009896800000995d */ /* 0x008fea0003900000 */
[----:B------:R-:W3:Y:S02]  /*f5a0*/  @!P1 SYNCS.PHASECHK.TRANS64 P1, [R7+URZ+0x38820], R6 ;  /* 0x03882006070095a7 */ /* 0x000ee4000802007f */
[----:B---3--:R-:W-:Y:S05]  /*f5b0*/  @!P1 BRA `(.L_x_173) ;  /* 0xfffffffc00e49947 */ /* 0x008fea000383ffff */
[----:B------:R-:W-:Y:S05]  /*f5c0*/  BRA `(.L_x_231) ;  /* 0xffffffd800107947 */ /* 0x000fea000383ffff */
.L_x_179:
[----:B-1----:R1:W2:Y:S02]  /*f5d0*/  SYNCS.PHASECHK.TRANS64.TRYWAIT P1, [R2+URZ+0x38840], R3 ;  /* 0x03884003020075a7 */ /* 0x0022a4000802017f */
[----:B--2---:R-:W-:Y:S05]  /*f5e0*/  @!P1 NANOSLEEP.SYNCS 0x989680 ;  /* 0x009896800000995d */ /* 0x004fea0003900000 */
[----:B------:R-:W2:Y:S02]  /*f5f0*/  @!P1 SYNCS.PHASECHK.TRANS64 P1, [R2+URZ+0x38840], R3 ;  /* 0x03884003020095a7 */ /* 0x000ea4000802007f */
[----:B--2---:R-:W-:Y:S05]  /*f600*/  @!P1 BRA `(.L_x_179) ;  /* 0xfffffffc00f09947 */ /* 0x004fea000383ffff */
[----:B------:R-:W-:Y:S05]  /*f610*/  BRA `(.L_x_232) ;  /* 0xffffffd800b47947 */ /* 0x000fea000383ffff */
.L_x_182:
[----:B-1----:R1:W2:Y:S02]  /*f620*/  SYNCS.PHASECHK.TRANS64.TRYWAIT P1, [R2+URZ+0x38860], R3 ;  /* 0x03886003020075a7 */ /* 0x0022a4000802017f */
[----:B--2---:R-:W-:Y:S05]  /*f630*/  @!P1 NANOSLEEP.SYNCS 0x989680 ;  /* 0x009896800000995d */ /* 0x004fea0003900000 */
[----:B------:R-:W2:Y:S02]  /*f640*/  @!P1 SYNCS.PHASECHK.TRANS64 P1, [R2+URZ+0x38860], R3 ;  /* 0x03886003020095a7 */ /* 0x000ea4000802007f */
[----:B--2---:R-:W-:Y:S05]  /*f650*/  @!P1 BRA `(.L_x_182) ;  /* 0xfffffffc00f09947 */ /* 0x004fea000383ffff */
[----:B------:R-:W-:Y:S05]  /*f660*/  BRA `(.L_x_233) ;  /* 0xffffffdc00747947 */ /* 0x000fea000383ffff */
.L_x_189:
[----:B--2---:R2:W3:Y:S02]  /*f670*/  SYNCS.PHASECHK.TRANS64.TRYWAIT P1, [R2+URZ+0x38840], R3 ;  /* 0x03884003020075a7 */ /* 0x0044e4000802017f */
[----:B---3--:R-:W-:Y:S05]  /*f680*/  @!P1 NANOSLEEP.SYNCS 0x989680 ;  /* 0x009896800000995d */ /* 0x008fea0003900000 */
[----:B------:R-:W3:Y:S02]  /*f690*/  @!P1 SYNCS.PHASECHK.TRANS64 P1, [R2+URZ+0x38840], R3 ;  /* 0x03884003020095a7 */ /* 0x000ee4000802007f */
[----:B---3--:R-:W-:Y:S05]  /*f6a0*/  @!P1 BRA `(.L_x_189) ;  /* 0xfffffffc00f09947 */ /* 0x008fea000383ffff */
[----:B------:R-:W-:Y:S05]  /*f6b0*/  BRA `(.L_x_234) ;  /* 0xffffffe000dc7947 */ /* 0x000fea000383ffff */
.L_x_192:
[----:B-1----:R1:W2:Y:S02]  /*f6c0*/  SYNCS.PHASECHK.TRANS64.TRYWAIT P1, [R2+URZ+0x38860], R19 ;  /* 0x03886013020075a7 */ /* 0x0022a4000802017f */
[----:B--2---:R-:W-:Y:S05]  /*f6d0*/  @!P1 NANOSLEEP.SYNCS 0x989680 ;  /* 0x009896800000995d */ /* 0x004fea0003900000 */
[----:B------:R-:W2:Y:S02]  /*f6e0*/  @!P1 SYNCS.PHASECHK.TRANS64 P1, [R2+URZ+0x38860], R19 ;  /* 0x03886013020095a7 */ /* 0x000ea4000802007f */
[----:B--2---:R-:W-:Y:S05]  /*f6f0*/  @!P1 BRA `(.L_x_192) ;  /* 0xfffffffc00f09947 */ /* 0x004fea000383ffff */
[----:B------:R-:W-:Y:S05]  /*f700*/  BRA `(.L_x_235) ;  /* 0xffffffe4009c7947 */ /* 0x000fea000383ffff */
.L_x_198:
[----:B--2---:R2:W3:Y:S02]  /*f710*/  SYNCS.PHASECHK.TRANS64.TRYWAIT P1, [R2+URZ+0x38840], R3 ;  /* 0x03884003020075a7 */ /* 0x0044e4000802017f */
[----:B---3--:R-:W-:Y:S05]  /*f720*/  @!P1 NANOSLEEP.SYNCS 0x989680 ;  /* 0x009896800000995d */ /* 0x008fea0003900000 */
[----:B------:R-:W3:Y:S02]  /*f730*/  @!P1 SYNCS.PHASECHK.TRANS64 P1, [R2+URZ+0x38840], R3 ;  /* 0x03884003020095a7 */ /* 0x000ee4000802007f */
[----:B---3--:R-:W-:Y:S05]  /*f740*/  @!P1 BRA `(.L_x_198) ;  /* 0xfffffffc00f09947 */ /* 0x008fea000383ffff */
[----:B------:R-:W-:Y:S05]  /*f750*/  BRA `(.L_x_236) ;  /* 0xffffffe800e07947 */ /* 0x000fea000383ffff */
.L_x_201:
[----:B-1----:R1:W2:Y:S02]  /*f760*/  SYNCS.PHASECHK.TRANS64.TRYWAIT P1, [R2+URZ+0x38860], R10 ;  /* 0x0388600a020075a7 */ /* 0x0022a4000802017f */
[----:B--2---:R-:W-:Y:S05]  /*f770*/  @!P1 NANOSLEEP.SYNCS 0x989680 ;  /* 0x009896800000995d */ /* 0x004fea0003900000 */
[----:B------:R-:W2:Y:S02]  /*f780*/  @!P1 SYNCS.PHASECHK.TRANS64 P1, [R2+URZ+0x38860], R10 ;  /* 0x0388600a020095a7 */ /* 0x000ea4000802007f */
[----:B--2---:R-:W-:Y:S05]  /*f790*/  @!P1 BRA `(.L_x_201) ;  /* 0xfffffffc00f09947 */ /* 0x004fea000383ffff */
[----:B------:R-:W-:Y:S05]  /*f7a0*/  BRA `(.L_x_237) ;  /* 0xffffffec00a07947 */ /* 0x000fea000383ffff */
.L_x_207:
[----:B---3--:R3:W4:Y:S02]  /*f7b0*/  SYNCS.PHASECHK.TRANS64.TRYWAIT P0, [R3+URZ+0x38860], R2 ;  /* 0x03886002030075a7 */ /* 0x008724000800017f */
[----:B----4-:R-:W-:Y:S05]  /*f7c0*/  @!P0 NANOSLEEP.SYNCS 0x989680 ;  /* 0x009896800000895d */ /* 0x010fea0003900000 */
[----:B------:R-:W4:Y:S02]  /*f7d0*/  @!P0 SYNCS.PHASECHK.TRANS64 P0, [R3+URZ+0x38860], R2 ;  /* 0x03886002030085a7 */ /* 0x000f24000800007f */
[----:B----4-:R-:W-:Y:S05]  /*f7e0*/  @!P0 BRA `(.L_x_207) ;  /* 0xfffffffc00f08947 */ /* 0x010fea000383ffff */
[----:B------:R-:W-:Y:S05]  /*f7f0*/  BRA `(.L_x_238) ;  /* 0xfffffff0008c7947 */ /* 0x000fea000383ffff */
.L_x_212:
[----:B---3--:R3:W4:Y:S02]  /*f800*/  SYNCS.PHASECHK.TRANS64.TRYWAIT P0, [R0+URZ+0x38820], R3 ;  /* 0x03882003000075a7 */ /* 0x008724000800017f */
[----:B----4-:R-:W-:Y:S05]  /*f810*/  @!P0 NANOSLEEP.SYNCS 0x989680 ;  /* 0x009896800000895d */ /* 0x010fea0003900000 */
[----:B------:R-:W4:Y:S02]  /*f820*/  @!P0 SYNCS.PHASECHK.TRANS64 P0, [R0+URZ+0x38820], R3 ;  /* 0x03882003000085a7 */ /* 0x000f24000800007f */
[----:B----4-:R-:W-:Y:S05]  /*f830*/  @!P0 BRA `(.L_x_212) ;  /* 0xfffffffc00f08947 */ /* 0x010fea000383ffff */
[----:B------:R-:W-:Y:S05]  /*f840*/  BRA `(.L_x_239) ;  /* 0xfffffff400a07947 */ /* 0x000fea000383ffff */
.L_x_213:
[----:B------:R-:W4:Y:S01]  /*f850*/  S2R R2, SR_TID.X ;  /* 0x0000000000027919 */ /* 0x000f220000002100 */
[----:B------:R-:W-:Y:S01]  /*f860*/  BSSY B0, `(.L_x_240) ;  /* 0x000000a000007945 */ /* 0x000fe20003800000 */
[----:B------:R-:W-:Y:S01]  /*f870*/  IMAD.MOV.U32 R12, RZ, RZ, RZ ;  /* 0x000000ffff0c7224 */ /* 0x000fe200078e00ff */
[----:B--2---:R-:W-:Y:S01]  /*f880*/  MOV R15, 0xffffffff ;  /* 0xffffffff000f7802 */ /* 0x004fe20000000f00 */
[----:B------:R-:W-:Y:S01]  /*f890*/  IMAD.MOV.U32 R11, RZ, RZ, 0x1f ;  /* 0x0000001fff0b7424 */ /* 0x000fe200078e00ff */
[----:B----4-:R-:W-:-:S04]  /*f8a0*/  SHF.R.U32.HI R2, RZ, 0x5, R2 ;  /* 0x00000005ff027819 */ /* 0x010fc80000011602 */
[----:B------:R-:W-:-:S04]  /*f8b0*/  LOP3.LUT R2, R2, 0x3, RZ, 0xc0, !PT ;  /* 0x0000000302027812 */ /* 0x000fc800078ec0ff */
[----:B------:R-:W-:-:S07]  /*f8c0*/  MOV R13, R2 ;  /* 0x00000002000d7202 */ /* 0x000fce0000000f00 */
[----:B-1-3--:R-:W-:Y:S05]  /*f8d0*/  WARPSYNC.COLLECTIVE R15, `(.L_x_241) ;  /* 0x000000000f087348 */ /* 0x00afea0003c00000 */
[----:B------:R2:W4:Y:S02]  /*f8e0*/  SHFL.IDX P6, R14, R13, R12, R11 ;  /* 0x0000000c0d0e7389 */ /* 0x00052400000c000b */
[----:B-1234-:R-:W-:Y:S01]  /*f8f0*/  ENDCOLLECTIVE ;  /* 0x000000000000791b */ /* 0x01efe20003800000 */
.L_x_241:
[----:B------:R-:W-:Y:S05]  /*f900*/  BSYNC B0 ;  /* 0x0000000000007941 */ /* 0x000fea0003800000 */
.L_x_240:
[----:B------:R-:W-:Y:S05]  /*f910*/  BRA `(.L_x_242) ;  /* 0xfffffff400887947 */ /* 0x000fea000383ffff */
.L_x_216:
[----:B------:R-:W-:Y:S01]  /*f920*/  BSSY B1, `(.L_x_243) ;  /* 0x0000006000017945 */ /* 0x000fe20003800000 */
[----:B------:R-:W-:-:S07]  /*f930*/  IMAD.MOV.U32 R15, RZ, RZ, -0x1 ;  /* 0xffffffffff0f7424 */ /* 0x000fce00078e00ff */
[----:B-123--:R-:W-:Y:S05]  /*f940*/  WARPSYNC.COLLECTIVE R15, `(.L_x_244) ;  /* 0x000000000f0c7348 */ /* 0x00efea0003c00000 */
[----:B------:R-:W-:Y:S02]  /*f950*/  ELECT P6, UR62, PT ;  /* 0x00000000003e782f */ /* 0x000fe400038c0000 */
[----:B------:R-:W-:Y:S01]  /*f960*/  MOV R14, UR62 ;  /* 0x0000003e000e7c02 */ /* 0x000fe20008000f00 */
[----:B-123--:R-:W-:Y:S10]  /*f970*/  ENDCOLLECTIVE ;  /* 0x000000000000791b */ /* 0x00eff40003800000 */
.L_x_244:
[----:B------:R-:W-:Y:S05]  /*f980*/  BSYNC B1 ;  /* 0x0000000000017941 */ /* 0x000fea0003800000 */
.L_x_243:
[----:B------:R-:W-:Y:S05]  /*f990*/  BRA `(.L_x_245) ;  /* 0xfffffff400807947 */ /* 0x000fea000383ffff */
.L_x_218:
[----:B-1----:R1:W2:Y:S02]  /*f9a0*/  SYNCS.PHASECHK.TRANS64.TRYWAIT P0, [R6+URZ], R5 ;  /* 0x00000005060075a7 */ /* 0x0022a4000800017f */
[----:B--2---:R-:W-:Y:S05]  /*f9b0*/  @!P0 NANOSLEEP.SYNCS 0x989680 ;  /* 0x009896800000895d */ /* 0x004fea0003900000 */
[----:B------:R-:W2:Y:S02]  /*f9c0*/  @!P0 SYNCS.PHASECHK.TRANS64 P0, [R6+URZ], R5 ;  /* 0x00000005060085a7 */ /* 0x000ea4000800007f */
[----:B--2---:R-:W-:Y:S05]  /*f9d0*/  @!P0 BRA `(.L_x_218) ;  /* 0xfffffffc00f08947 */ /* 0x004fea000383ffff */
[----:B------:R-:W-:Y:S05]  /*f9e0*/  BRA `(.L_x_246) ;  /* 0xfffffff400bc7947 */ /* 0x000fea000383ffff */
.L_x_219:
[----:B--2---:R2:W3:Y:S02]  /*f9f0*/  SYNCS.PHASECHK.TRANS64.TRYWAIT P0, [R3+URZ], R2 ;  /* 0x00000002030075a7 */ /* 0x0044e4000800017f */
[----:B---3--:R-:W-:Y:S05]  /*fa00*/  @!P0 NANOSLEEP.SYNCS 0x989680 ;  /* 0x009896800000895d */ /* 0x008fea0003900000 */
[----:B------:R-:W3:Y:S02]  /*fa10*/  @!P0 SYNCS.PHASECHK.TRANS64 P0, [R3+URZ], R2 ;  /* 0x00000002030085a7 */ /* 0x000ee4000800007f */
[----:B---3--:R-:W-:Y:S05]  /*fa20*/  @!P0 BRA `(.L_x_219) ;  /* 0xfffffffc00f08947 */ /* 0x008fea000383ffff */
[----:B------:R-:W-:Y:S05]  /*fa30*/  BRA `(.L_x_247) ;  /* 0xfffffff400b07947 */ /* 0x000fea000383ffff */
.L_x_221:
[----:B--2---:R2:W3:Y:S02]  /*fa40*/  SYNCS.PHASECHK.TRANS64.TRYWAIT P0, [R16+URZ], R5 ;  /* 0x00000005100075a7 */ /* 0x0044e4000800017f */
[----:B---3--:R-:W-:Y:S05]  /*fa50*/  @!P0 NANOSLEEP.SYNCS 0x989680 ;  /* 0x009896800000895d */ /* 0x008fea0003900000 */
[----:B------:R-:W3:Y:S02]  /*fa60*/  @!P0 SYNCS.PHASECHK.TRANS64 P0, [R16+URZ], R5 ;  /* 0x00000005100085a7 */ /* 0x000ee4000800007f */
[----:B---3--:R-:W-:Y:S05]  /*fa70*/  @!P0 BRA `(.L_x_221) ;  /* 0xfffffffc00f08947 */ /* 0x008fea000383ffff */
[----:B------:R-:W-:Y:S05]  /*fa80*/  BRA `(.L_x_248) ;  /* 0xfffffff400b47947 */ /* 0x000fea000383ffff */
.L_x_249:
        /* <DEDUP_REMOVED lines=15> */
.L_x_2839:


//--------------------- .text._ZN7cutlass13device_kernelIN5flash11enable_sm90INS1_16FlashAttnFwdSm90INS1_25CollectiveMainloopFwdSm90ILi2EN4cute5tupleIJNS5_1CILi1EEES8_S8_EEENS6_IJNS7_ILi128EEENS7_ILi80EEENS7_ILi256EEEEEELi256ENS_6half_tEfNS_4arch4Sm90ELb0ELb0ELb1ELb1ELb0ELb0ELb0ELb1ELb1ELb0ELb0ELb0EEENS1_21CollectiveEpilogueFwdINS6_IJSA_SC_SB_EEES9_SE_SG_Li256ELb1ELb0ELb0ELb0EEENS1_36VarlenDynamicPersistentTileSchedulerILi128ELi80ELi256ELi32ELb0ELb0ELb1ELb0ELb1ELb1EEEEEEEEEvNT_6ParamsE --------------------------
	.section	.text._ZN7cutlass13device_kernelIN5flash11enable_sm90INS1_16FlashAttnFwdSm90INS1_25CollectiveMainloopFwdSm90ILi2EN4cute5tupleIJNS5_1CILi1EEES8_S8_EEENS6_IJNS7_ILi128EEENS7_ILi80EEENS7_ILi256EEEEEELi256ENS_6half_tEfNS_4arch4Sm90ELb0ELb0ELb1ELb1ELb0ELb0ELb0ELb1ELb1ELb0ELb0ELb0EEENS1_21CollectiveEpilogueFwdINS6_IJSA_SC_SB_EEES9_SE_SG_Li256ELb1ELb0ELb0ELb0EEENS1_36VarlenDynamicPersistentTileSchedulerILi128ELi80ELi256ELi32ELb0ELb0ELb1ELb0ELb1ELb1EEEEEEEEEvNT_6ParamsE,"ax",@progbits
	.align	128
.text._ZN7cutlass13device_kernelIN5flash11enable_sm90INS1_16FlashAttnFwdSm90INS1_25CollectiveMainloopFwdSm90ILi2EN4cute5tupleIJNS5_1CILi1EEES8_S8_EEENS6_IJNS7_ILi128EEENS7_ILi80EEENS7_ILi256EEEEEELi256ENS_6half_tEfNS_4arch4Sm90ELb0ELb0ELb1ELb1ELb0ELb0ELb0ELb1ELb1ELb0ELb0ELb0EEENS1_21CollectiveEpilogueFwdINS6_IJSA_SC_SB_EEES9_SE_SG_Li256ELb1ELb0ELb0ELb0EEENS1_36VarlenDynamicPersistentTileSchedulerILi128ELi80ELi256ELi32ELb0ELb0ELb1ELb0ELb1ELb1EEEEEEEEEvNT_6ParamsE:
        .type           _ZN7cutlass13device_kernelIN5flash11enable_sm90INS1_16FlashAttnFwdSm90INS1_25CollectiveMainloopFwdSm90ILi2EN4cute5tupleIJNS5_1CILi1EEES8_S8_EEENS6_IJNS7_ILi128EEENS7_ILi80EEENS7_ILi256EEEEEELi256ENS_6half_tEfNS_4arch4Sm90ELb0ELb0ELb1ELb1ELb0ELb0ELb0ELb1ELb1ELb0ELb0ELb0EEENS1_21CollectiveEpilogueFwdINS6_IJSA_SC_SB_EEES9_SE_SG_Li256ELb1ELb0ELb0ELb0EEENS1_36VarlenDynamicPersistentTileSchedulerILi128ELi80ELi256ELi32ELb0ELb0ELb1ELb0ELb1ELb1EEEEEEEEEvNT_6ParamsE,@function
        .size           _ZN7cutlass13device_kernelIN5flash11enable_sm90INS1_16FlashAttnFwdSm90INS1_25CollectiveMainloopFwdSm90ILi2EN4cute5tupleIJNS5_1CILi1EEES8_S8_EEENS6_IJNS7_ILi128EEENS7_ILi80EEENS7_ILi256EEEEEELi256ENS_6half_tEfNS_4arch4Sm90ELb0ELb0ELb1ELb1ELb0ELb0ELb0ELb1ELb1ELb0ELb0ELb0EEENS1_21CollectiveEpilogueFwdINS6_IJSA_SC_SB_EEES9_SE_SG_Li256ELb1ELb0ELb0ELb0EEENS1_36VarlenDynamicPersistentTileSchedulerILi128ELi80ELi256ELi32ELb0ELb0ELb1ELb0ELb1ELb1EEEEEEEEEvNT_6ParamsE,(.L_x_2840 - _ZN7cutlass13device_kernelIN5flash11enable_sm90INS1_16FlashAttnFwdSm90INS1_25CollectiveMainloopFwdSm90ILi2EN4cute5tupleIJNS5_1CILi1EEES8_S8_EEENS6_IJNS7_ILi128EEENS7_ILi80EEENS7_ILi256EEEEEELi256ENS_6half_tEfNS_4arch4Sm90ELb0ELb0ELb1ELb1ELb0ELb0ELb0ELb1ELb1ELb0ELb0ELb0EEENS1_21CollectiveEpilogueFwdINS6_IJSA_SC_SB_EEES9_SE_SG_Li256ELb1ELb0ELb0ELb0EEENS1_36VarlenDynamicPersistentTileSchedulerILi128ELi80ELi256ELi32ELb0ELb0ELb1ELb0ELb1ELb1EEEEEEEEEvNT_6ParamsE)
        .other          _ZN7cutlass13device_kernelIN5flash11enable_sm90INS1_16FlashAttnFwdSm90INS1_25CollectiveMainloopFwdSm90ILi2EN4cute5tupleIJNS5_1CILi1EEES8_S8_EEENS6_IJNS7_ILi128EEENS7_ILi80EEENS7_ILi256EEEEEELi256ENS_6half_tEfNS_4arch4Sm90ELb0ELb0ELb1ELb1ELb0ELb0ELb0ELb1ELb1ELb0ELb0ELb0EEENS1_21CollectiveEpilogueFwdINS6_IJSA_SC_SB_EEES9_SE_SG_Li256ELb1ELb0ELb0ELb0EEENS1_36VarlenDynamicPersistentTileSchedulerILi128ELi80ELi256ELi32ELb0ELb0ELb1ELb0ELb1ELb1EEEEEEEEEvNT_6ParamsE,@"STO_CUDA_ENTRY STV_DEFAULT"
_ZN7cutlass13device_kernelIN5flash11enable_sm90INS1_16FlashAttnFwdSm90INS1_25CollectiveMainloopFwdSm90ILi2EN4cute5tupleIJNS5_1CILi1EEES8_S8_EEENS6_IJNS7_ILi128EEENS7_ILi80EEENS7_ILi256EEEEEELi256ENS_6half_tEfNS_4arch4Sm90ELb0ELb0ELb1ELb1ELb0ELb0ELb0ELb1ELb1ELb0ELb0ELb0EEENS1_21CollectiveEpilogueFwdINS6_IJSA_SC_SB_EEES9_SE_SG_Li256ELb1ELb0ELb0ELb0EEENS1_36VarlenDynamicPersistentTileSchedulerILi128ELi80ELi256ELi32ELb0ELb0ELb1ELb0ELb1ELb1EEEEEEEEEvNT_6ParamsE:
[----:B------:R-:W0:Y:S02]  /*0000*/  LDC R1, c[0x0][0x28] ;  /* 0x00000a00ff017b82 */ /* 0x000e240000000800 */
[----:B0-----:R-:W-:Y:S01]  /*0010*/  VIADD R1, R1, 0xffffffc8 ;  /* 0xffffffc801017836 */ /* 0x001fe20000000000 */
[----:B------:R-:W0:Y:S01]  /*0020*/  S2R R3, SR_TID.X ;  /* 0x0000000000037919 */ /* 0x000e220000002100 */
[----:B------:R-:W-:Y:S01]  /*0030*/  ELECT P0, URZ, PT ;  /* 0x00000000003f782f */ /* 0x000fe20003800000 */
[----:B------:R-:W-:Y:S01]  /*0040*/  BSSY B0, `(.L_x_250) ;  /* 0x0000011000007945 */ /* 0x000fe20003800000 */
[----:B0-----:R-:W-:-:S05]  /*0050*/  SHF.R.U32.HI R0, RZ, 0x5, R3 ;  /* 0x00000005ff007819 */ /* 0x001fca0000011603 */
[----:B------:R-:W0:Y:S02]  /*0060*/  SHFL.IDX PT, R2, R0, RZ, 0x1f ;  /* 0x00001fff00027589 */ /* 0x000e2400000e0000 */
[----:B0-----:R-:W-:Y:S02]  /*0070*/  ISETP.EQ.AND P0, PT, R2, RZ, P0 ;  /* 0x000000ff0200720c */ /* 0x001fe40000702270 */
[----:B------:R-:W-:-:S11]  /*0080*/  SHF.R.U32.HI R2, RZ, 0x7, R3 ;  /* 0x00000007ff027819 */ /* 0x000fd60000011603 */
[----:B------:R-:W-:Y:S05]  /*0090*/  @!P0 BRA `(.L_x_251) ;  /* 0x00000000002c8947 */ /* 0x000fea0003800000 */
[----:B------:R-:W-:Y:S02]  /*00a0*/  ULDC.64 UR4, c[0x0][0x198] ;  /* 0x0000660000047ab9 */ /* 0x000fe40000000a00 */
[----:B------:R-:W-:Y:S02]  /*00b0*/  UIADD3 UR6, UP0, UR4, 0x270, URZ ;  /* 0x0000027004067890 */ /* 0x000fe4000ff1e03f */
[----:B------:R-:W-:Y:S02]  /*00c0*/  UIADD3 UR8, UP1, UR4, 0x370, URZ ;  /* 0x0000037004087890 */ /* 0x000fe4000ff3e03f */
[----:B------:R-:W-:Y:S02]  /*00d0*/  UIADD3 UR4, UP2, UR4, 0x470, URZ ;  /* 0x0000047004047890 */ /* 0x000fe4000ff5e03f */
[----:B------:R-:W-:Y:S02]  /*00e0*/  UIADD3.X UR7, URZ, UR5, URZ, UP0, !UPT ;  /* 0x000000053f077290 */ /* 0x000fe400087fe43f */
[----:B------:R-:W-:-:S02]  /*00f0*/  UIADD3.X UR9, URZ, UR5, URZ, UP1, !UPT ;  /* 0x000000053f097290 */ /* 0x000fc40008ffe43f */
[----:B------:R-:W-:-:S05]  /*0100*/  UIADD3.X UR5, URZ, UR5, URZ, UP2, !UPT ;  /* 0x000000053f057290 */ /* 0x000fca00097fe43f */
[----:B------:R0:W-:Y:S02]  /*0110*/  UTMACCTL.PF [UR6] ;  /* 0x00000000060079b9 */ /* 0x0001e40008040000 */
[----:B------:R0:W-:Y:S02]  /*0120*/  UTMACCTL.PF [UR8] ;  /* 0x00000000080079b9 */ /* 0x0001e40008040000 */
[----:B------:R0:W-:Y:S02]  /*0130*/  UTMACCTL.PF [UR4] ;  /* 0x00000000040079b9 */ /* 0x0001e40008040000 */
[----:B0-----:R-:W-:Y:S01]  /*0140*/  NOP ;  /* 0x0000000000007918 */ /* 0x001fe20000000000 */
.L_x_251:
[----:B------:R-:W-:Y:S05]  /*0150*/  BSYNC B0 ;  /* 0x0000000000007941 */ /* 0x000fea0003800000 */
.L_x_250:
[----:B------:R-:W-:Y:S01]  /*0160*/  VOTEU.ANY UP0, P0 ;  /* 0x00000000003f7886 */ /* 0x000fe20000000100 */
[----:B------:R-:W0:Y:S01]  /*0170*/  SHFL.IDX PT, R2, R2, RZ, 0x1f ;  /* 0x00001fff02027589 */ /* 0x000e2200000e0000 */
[----:B------:R-:W-:Y:S01]  /*0180*/  UMOV UR4, 0x1 ;  /* 0x0000000100047882 */ /* 0x000fe20000000000 */
[----:B------:R-:W-:Y:S01]  /*0190*/  UMOV UR7, 0x100 ;  /* 0x0000010000077882 */ /* 0x000fe20000000000 */
[----:B------:R-:W-:Y:S01]  /*01a0*/  VOTEU.ANY UP1, P0 ;  /* 0x00000000003f7886 */ /* 0x000fe20000020100 */
[----:B------:R-:W1:Y:S01]  /*01b0*/  @UP0 S2UR UR8, SR_CgaCtaId ;  /* 0x00000000000809c3 */ /* 0x000e620000008800 */
[----:B------:R-:W2:Y:S01]  /*01c0*/  SHFL.IDX PT, R3, R0, RZ, 0x1f ;  /* 0x00001fff00037589 */ /* 0x000ea200000e0000 */
[----:B------:R-:W-:Y:S01]  /*01d0*/  @UP0 UMOV UR6, 0x400 ;  /* 0x0000040000060882 */ /* 0x000fe20000000000 */
[----:B------:R-:W-:-:S04]  /*01e0*/  @UP0 UIADD3 UR4, -UR4, 0x100000, URZ ;  /* 0x0010000004040890 */ /* 0x000fc8000fffe13f */
[----:B------:R-:W-:Y:S02]  /*01f0*/  @UP0 USHF.L.U32 UR5, UR4, 0xb, URZ ;  /* 0x0000000b04050899 */ /* 0x000fe4000800063f */
[----:B------:R-:W-:Y:S01]  /*0200*/  @UP0 USHF.L.U32 UR4, UR4, 0x1, URZ ;  /* 0x0000000104040899 */ /* 0x000fe2000800063f */
[----:B------:R-:W-:Y:S01]  /*0210*/  VOTEU.ANY UP2, P0 ;  /* 0x00000000003f7886 */ /* 0x000fe20000040100 */
[----:B0-----:R-:W-:Y:S01]  /*0220*/  R2UR UR9, R2 ;  /* 0x00000000020972ca */ /* 0x001fe200000e0000 */
[----:B-1----:R-:W-:Y:S01]  /*0230*/  @UP0 ULEA UR8, UR8, UR6, 0x18 ;  /* 0x0000000608080291 */ /* 0x002fe2000f8ec03f */
[----:B--2---:R-:W-:Y:S01]  /*0240*/  ISETP.NE.AND P1, PT, R3, RZ, PT ;  /* 0x000000ff0300720c */ /* 0x004fe20003f25270 */
[----:B------:R-:W-:-:S04]  /*0250*/  @UP0 UIADD3 UR6, -UR7, 0x100000, URZ ;  /* 0x0010000007060890 */ /* 0x000fc8000fffe13f */
[----:B------:R-:W-:Y:S02]  /*0260*/  @UP0 USHF.L.U32 UR7, UR6, 0xb, URZ ;  /* 0x0000000b06070899 */ /* 0x000fe4000800063f */
[----:B------:R-:W-:-:S04]  /*0270*/  @UP0 USHF.L.U32 UR6, UR6, 0x1, URZ ;  /* 0x0000000106060899 */ /* 0x000fc8000800063f */
[----:B------:R-:W-:Y:S01]  /*0280*/  UISETP.NE.AND UP0, UPT, UR9, URZ, UPT ;  /* 0x0000003f0900728c */ /* 0x000fe2000bf05270 */
[----:B------:R-:W0:Y:S02]  /*0290*/  FENCE.VIEW.ASYNC.S ;  /* 0x00000000000073c6 */ /* 0x000e240000000000 */
[----:B0-----:R0:W1:Y:S05]  /*02a0*/  @UP1 SYNCS.EXCH.64 URZ, [UR8+0x38800], UR4 ;  /* 0x03880004083f15b2 */ /* 0x00106a0008000100 */
[----:B------:R0:W2:Y:S01]  /*02b0*/  @UP2 SYNCS.EXCH.64 URZ, [UR8+0x38820], UR6 ;  /* 0x03882006083f25b2 */ /* 0x0000a20008000100 */
[----:B------:R-:W-:Y:S05]  /*02c0*/  @P1 BRA `(.L_x_252) ;  /* 0x0000000000481947 */ /* 0x000fea0003800000 */
[----:B0-----:R-:W0:Y:S01]  /*02d0*/  S2UR UR5, SR_CgaCtaId ;  /* 0x00000000000579c3 */ /* 0x001e220000008800 */
[----:B------:R-:W-:Y:S01]  /*02e0*/  UMOV UR4, 0x400 ;  /* 0x0000040000047882 */ /* 0x000fe20000000000 */
[----:B------:R-:W-:Y:S01]  /*02f0*/  UMOV UR6, 0x1 ;  /* 0x0000000100067882 */ /* 0x000fe20000000000 */
[----:B------:R-:W-:Y:S01]  /*0300*/  UMOV UR9, 0x2 ;  /* 0x0000000200097882 */ /* 0x000fe20000000000 */
[----:B------:R-:W-:-:S04]  /*0310*/  UIADD3 UR6, -UR6, 0x100000, URZ ;  /* 0x0010000006067890 */ /* 0x000fc8000fffe13f */
[----:B------:R-:W-:Y:S02]  /*0320*/  USHF.L.U32 UR7, UR6, 0xb, URZ ;  /* 0x0000000b06077899 */ /* 0x000fe4000800063f */
[----:B------:R-:W-:Y:S01]  /*0330*/  USHF.L.U32 UR6, UR6, 0x1, URZ ;  /* 0x0000000106067899 */ /* 0x000fe2000800063f */
[----:B------:R-:W-:Y:S01]  /*0340*/  ELECT P0, URZ, PT ;  /* 0x00000000003f782f */ /* 0x000fe20003800000 */
[----:B0-----:R-:W-:Y:S02]  /*0350*/  ULEA UR8, UR5, UR4, 0x18 ;  /* 0x0000000405087291 */ /* 0x001fe4000f8ec03f */
[----:B------:R-:W-:-:S04]  /*0360*/  UIADD3 UR4, -UR9, 0x100000, URZ ;  /* 0x0010000009047890 */ /* 0x000fc8000fffe13f */
[----:B------:R-:W-:Y:S02]  /*0370*/  USHF.L.U32 UR5, UR4, 0xb, URZ ;  /* 0x0000000b04057899 */ /* 0x000fe4000800063f */
[----:B------:R-:W-:Y:S01]  /*0380*/  USHF.L.U32 UR4, UR4, 0x1, URZ ;  /* 0x0000000104047899 */ /* 0x000fe2000800063f */
[----:B------:R-:W0:Y:S03]  /*0390*/  FENCE.VIEW.ASYNC.S ;  /* 0x00000000000073c6 */ /* 0x000e260000000000 */
[----:B0-----:R3:W4:Y:S08]  /*03a0*/  SYNCS.EXCH.64 URZ, [UR8+0x38830], UR6 ;  /* 0x03883006083f75b2 */ /* 0x0017300008000100 */
[----:B------:R3:W0:Y:S01]  /*03b0*/  SYNCS.EXCH.64 URZ, [UR8+0x38840], UR4 ;  /* 0x03884004083f75b2 */ /* 0x0006220008000100 */
[----:B------:R3:W0:Y:S01]  /*03c0*/  SYNCS.EXCH.64 URZ, [UR8+0x38838], UR6 ;  /* 0x03883806083f75b2 */ /* 0x0006220008000100 */
[----:B------:R3:W0:Y:S02]  /*03d0*/  SYNCS.EXCH.64 URZ, [UR8+0x38848], UR4 ;  /* 0x03884804083f75b2 */ /* 0x0006240008000100 */
[----:B---3--:R-:W-:Y:S01]  /*03e0*/  NOP ;  /* 0x0000000000007918 */ /* 0x008fe20000000000 */
.L_x_252:
[----:B------:R-:W3:Y:S01]  /*03f0*/  SHFL.IDX PT, R2, R0, RZ, 0x1f ;  /* 0x00001fff00027589 */ /* 0x000ee200000e0000 */
[----:B------:R-:W-:Y:S01]  /*0400*/  NOP ;  /* 0x0000000000007918 */ /* 0x000fe20000000000 */
[----:B---3--:R-:W-:-:S13]  /*0410*/  ISETP.NE.AND P0, PT, R2, RZ, PT ;  /* 0x000000ff0200720c */ /* 0x008fda0003f05270 */
[----:B------:R-:W-:Y:S05]  /*0420*/  @P0 BRA `(.L_x_253) ;  /* 0x0000000000480947 */ /* 0x000fea0003800000 */
[----:B0-----:R-:W0:Y:S01]  /*0430*/  S2UR UR5, SR_CgaCtaId ;  /* 0x00000000000579c3 */ /* 0x001e220000008800 */
[----:B------:R-:W-:Y:S01]  /*0440*/  UMOV UR4, 0x400 ;  /* 0x0000040000047882 */ /* 0x000fe20000000000 */
[----:B------:R-:W-:Y:S01]  /*0450*/  UMOV UR6, 0x1 ;  /* 0x0000000100067882 */ /* 0x000fe20000000000 */
[----:B------:R-:W-:Y:S01]  /*0460*/  UMOV UR7, 0x2 ;  /* 0x0000000200077882 */ /* 0x000fe20000000000 */
[----:B------:R-:W-:Y:S01]  /*0470*/  ELECT P0, URZ, PT ;  /* 0x00000000003f782f */ /* 0x000fe20003800000 */
[----:B0-----:R-:W-:Y:S02]  /*0480*/  ULEA UR8, UR5, UR4, 0x18 ;  /* 0x0000000405087291 */ /* 0x001fe4000f8ec03f */
[----:B------:R-:W-:-:S04]  /*0490*/  UIADD3 UR4, -UR6, 0x100000, URZ ;  /* 0x0010000006047890 */ /* 0x000fc8000fffe13f */
[----:B------:R-:W-:Y:S02]  /*04a0*/  USHF.L.U32 UR5, UR4, 0xb, URZ ;  /* 0x0000000b04057899 */ /* 0x000fe4000800063f */
[----:B------:R-:W-:Y:S02]  /*04b0*/  USHF.L.U32 UR4, UR4, 0x1, URZ ;  /* 0x0000000104047899 */ /* 0x000fe4000800063f */
[----:B------:R-:W-:-:S04]  /*04c0*/  UIADD3 UR6, -UR7, 0x100000, URZ ;  /* 0x0010000007067890 */ /* 0x000fc8000fffe13f */
[----:B------:R-:W-:Y:S02]  /*04d0*/  USHF.L.U32 UR7, UR6, 0xb, URZ ;  /* 0x0000000b06077899 */ /* 0x000fe4000800063f */
[----:B------:R-:W-:Y:S01]  /*04e0*/  USHF.L.U32 UR6, UR6, 0x1, URZ ;  /* 0x0000000106067899 */ /* 0x000fe2000800063f */
[----:B------:R-:W0:Y:S03]  /*04f0*/  FENCE.VIEW.ASYNC.S ;  /* 0x00000000000073c6 */ /* 0x000e260000000000 */
[----:B0-----:R3:W0:Y:S08]  /*0500*/  SYNCS.EXCH.64 URZ, [UR8+0x38850], UR4 ;  /* 0x03885004083f75b2 */ /* 0x0016300008000100 */
[----:B------:R3:W0:Y:S01]  /*0510*/  SYNCS.EXCH.64 URZ, [UR8+0x38860], UR6 ;  /* 0x03886006083f75b2 */ /* 0x0006220008000100 */
[----:B------:R3:W0:Y:S01]  /*0520*/  SYNCS.EXCH.64 URZ, [UR8+0x38858], UR4 ;  /* 0x03885804083f75b2 */ /* 0x0006220008000100 */
[----:B------:R3:W0:Y:S02]  /*0530*/  SYNCS.EXCH.64 URZ, [UR8+0x38868], UR6 ;  /* 0x03886806083f75b2 */ /* 0x0006240008000100 */
[----:B---3--:R-:W-:Y:S01]  /*0540*/  NOP ;  /* 0x0000000000007918 */ /* 0x008fe20000000000 */
.L_x_253:
[----:B------:R-:W3:Y:S01]  /*0550*/  SHFL.IDX PT, R2, R0, RZ, 0x1f ;  /* 0x00001fff00027589 */ /* 0x000ee200000e0000 */
[----:B------:R-:W-:Y:S01]  /*0560*/  NOP ;  /* 0x0000000000007918 */ /* 0x000fe20000000000 */
[----:B---3--:R-:W-:-:S13]  /*0570*/  ISETP.NE.AND P0, PT, R2, RZ, PT ;  /* 0x000000ff0200720c */ /* 0x008fda0003f05270 */
[----:B------:R-:W-:Y:S05]  /*0580*/  @P0 BRA `(.L_x_254) ;  /* 0x0000000000380947 */ /* 0x000fea0003800000 */
[----:B0-----:R-:W0:Y:S01]  /*0590*/  S2UR UR5, SR_CgaCtaId ;  /* 0x00000000000579c3 */ /* 0x001e220000008800 */
[----:B------:R-:W-:Y:S01]  /*05a0*/  UMOV UR4, 0x400 ;  /* 0x0000040000047882 */ /* 0x000fe20000000000 */
[----:B------:R-:W-:Y:S01]  /*05b0*/  UMOV UR7, 0x1 ;  /* 0x0000000100077882 */ /* 0x000fe20000000000 */
[----:B------:R-:W-:Y:S01]  /*05c0*/  ELECT P0, URZ, PT ;  /* 0x00000000003f782f */ /* 0x000fe20003800000 */
[----:B0-----:R-:W-:Y:S02]  /*05d0*/  ULEA UR6, UR5, UR4, 0x18 ;  /* 0x0000000405067291 */ /* 0x001fe4000f8ec03f */
[----:B------:R-:W-:-:S04]  /*05e0*/  UIADD3 UR4, -UR7, 0x100000, URZ ;  /* 0x0010000007047890 */ /* 0x000fc8000fffe13f */
[----:B------:R-:W-:Y:S02]  /*05f0*/  USHF.L.U32 UR5, UR4, 0xb, URZ ;  /* 0x0000000b04057899 */ /* 0x000fe4000800063f */
[----:B------:R-:W-:Y:S01]  /*0600*/  USHF.L.U32 UR4, UR4, 0x1, URZ ;  /* 0x0000000104047899 */ /* 0x000fe2000800063f */
[----:B------:R-:W0:Y:S11]  /*0610*/  FENCE.VIEW.ASYNC.S ;  /* 0x00000000000073c6 */ /* 0x000e360000000000 */
[----:B0-----:R3:W0:Y:S01]  /*0620*/  SYNCS.EXCH.64 URZ, [UR6+0x38870], UR4 ;  /* 0x03887004063f75b2 */ /* 0x0016220008000100 */
[----:B------:R3:W0:Y:S01]  /*0630*/  SYNCS.EXCH.64 URZ, [UR6+0x38880], UR4 ;  /* 0x03888004063f75b2 */ /* 0x0006220008000100 */
[----:B------:R3:W0:Y:S01]  /*0640*/  SYNCS.EXCH.64 URZ, [UR6+0x38878], UR4 ;  /* 0x03887804063f75b2 */ /* 0x0006220008000100 */
[----:B------:R3:W0:Y:S02]  /*0650*/  SYNCS.EXCH.64 URZ, [UR6+0x38888], UR4 ;  /* 0x03888804063f75b2 */ /* 0x0006240008000100 */
[----:B---3--:R-:W-:Y:S01]  /*0660*/  NOP ;  /* 0x0000000000007918 */ /* 0x008fe20000000000 */
.L_x_254:
        /* <DEDUP_REMOVED lines=22> */
.L_x_255:
        /* <DEDUP_REMOVED lines=22> */
.L_x_256:
[----:B0-----:R-:W-:Y:S01]  /*0930*/  UMOV UR4, 0x1 ;  /* 0x0000000100047882 */ /* 0x001fe20000000000 */
[----:B------:R-:W-:Y:S01]  /*0940*/  PLOP3.LUT P0, PT, PT, PT, UP0, 0x80, 0x0 ;  /* 0x000000000000781c */ /* 0x000fe20003f0f008 */
[----:B------:R-:W-:Y:S01]  /*0950*/  USEL UR4, UR4, 0x2, !UP0 ;  /* 0x0000000204047887 */ /* 0x000fe2000c000000 */
[----:B------:R-:W-:-:S05]  /*0960*/  NOP ;  /* 0x0000000000007918 */ /* 0x000fca0000000000 */
[----:B------:R-:W-:-:S05]  /*0970*/  IMAD.U32 R2, RZ, RZ, UR4 ;  /* 0x00000004ff027e24 */ /* 0x000fca000f8e00ff */
[----:B------:R0:W-:Y:S01]  /*0980*/  STL [R1+0x30], R2 ;  /* 0x0000300201007387 */ /* 0x0001e20000100800 */
[----:B-12-4-:R-:W-:Y:S06]  /*0990*/  BAR.SYNC.DEFER_BLOCKING 0x0 ;  /* 0x0000000000007b1d */ /* 0x016fec0000010000 */
[----:B------:R-:W-:Y:S05]  /*09a0*/  @!P0 BRA `(.L_x_257) ;  /* 0x000000d400908947 */ /* 0x000fea0003800000 */
.L_x_258:
[----:B------:R-:W-:-:S08]  /*09b0*/  NOP ;  /* 0x0000000000007918 */ /* 0x000fd00000000000 */
[----:B------:R-:W1:Y:S02]  /*09c0*/  USETMAXREG.TRY_ALLOC.CTAPOOL UP0, 0xf0 ;  /* 0x000000f0000079c8 */ /* 0x000e640008000600 */
[----:B-1----:R-:W-:-:S13]  /*09d0*/  PLOP3.LUT P0, PT, PT, PT, UP0, 0x80, 0x0 ;  /* 0x000000000000781c */ /* 0x002fda0003f0f008 */
[----:B------:R-:W-:Y:S05]  /*09e0*/  @!P0 BRA `(.L_x_258) ;  /* 0xfffffffc00f08947 */ /* 0x000fea000383ffff */
[----:B------:R-:W1:Y:S08]  /*09f0*/  S2UR UR5, SR_CgaCtaId ;  /* 0x00000000000579c3 */ /* 0x000e700000008800 */
[----:B------:R-:W-:Y:S06]  /*0a00*/  BAR.ARV 0x8, 0x120 ;  /* 0x0204800000007b1d */ /* 0x000fec0000002000 */
[----:B------:R-:W-:-:S02]  /*0a10*/  UMOV UR4, 0x400 ;  /* 0x0000040000047882 */ /* 0x000fc40000000000 */
[----:B------:R-:W-:Y:S01]  /*0a20*/  BAR.SYNC.DEFER_BLOCKING 0x5, 0x120 ;  /* 0x0144800000007b1d */ /* 0x000fe20000010000 */
[----:B-1----:R-:W-:-:S09]  /*0a30*/  ULEA UR4, UR5, UR4, 0x18 ;  /* 0x0000000405047291 */ /* 0x002fd2000f8ec03f */
[----:B------:R-:W1:Y:S01]  /*0a40*/  LDS.128 R12, [UR4+0x388d0] ;  /* 0x0388d004ff0c7984 */ /* 0x000e620008000c00 */
[----:B------:R-:W-:Y:S01]  /*0a50*/  ULDC UR4, c[0x0][0xc14] ;  /* 0x0003050000047ab9 */ /* 0x000fe20000000800 */
[----:B------:R-:W-:Y:S06]  /*0a60*/  BAR.ARV 0x4, 0x120 ;  /* 0x0104800000007b1d */ /* 0x000fec0000002000 */
[----:B-1----:R-:W-:-:S13]  /*0a70*/  ISETP.GE.AND P0, PT, R15, UR4, PT ;  /* 0x000000040f007c0c */ /* 0x002fda000bf06270 */
[----:B------:R-:W-:Y:S05]  /*0a80*/  @P0 EXIT ;  /* 0x000000000000094d */ /* 0x000fea0003800000 */
[----:B0-----:R-:W2:Y:S01]  /*0a90*/  LDL R2, [R1+0x30] ;  /* 0x0000300001027983 */ /* 0x001ea20000100800 */
[----:B------:R-:W-:Y:S01]  /*0aa0*/  R2UR UR5, R14 ;  /* 0x000000000e0572ca */ /* 0x000fe200000e0000 */
[----:B------:R-:W-:Y:S01]  /*0ab0*/  IMAD.MOV.U32 R219, RZ, RZ, -0x2 ;  /* 0xfffffffeffdb7424 */ /* 0x000fe200078e00ff */
[----:B------:R-:W-:Y:S01]  /*0ac0*/  CS2R R16, SRZ ;  /* 0x0000000000107805 */ /* 0x000fe2000001ff00 */
[----:B------:R-:W0:Y:S01]  /*0ad0*/  S2R R0, SR_TID.X ;  /* 0x0000000000007919 */ /* 0x000e220000002100 */
[----:B------:R-:W-:Y:S02]  /*0ae0*/  IMAD.MOV.U32 R216, RZ, RZ, RZ ;  /* 0x000000ffffd87224 */ /* 0x000fe400078e00ff */
[----:B0-----:R-:W-:-:S05]  /*0af0*/  VIADD R223, R0, 0xffffff80 ;  /* 0xffffff8000df7836 */ /* 0x001fca0000000000 */
[----:B------:R-:W-:-:S04]  /*0b00*/  SHF.R.S32.HI R0, RZ, 0x1f, R223 ;  /* 0x0000001fff007819 */ /* 0x000fc800000114df */
[CC--:B------:R-:W-:Y:S02]  /*0b10*/  LEA.HI R3, R0.reuse, R223.reuse, RZ, 0x7 ;  /* 0x000000df00037211 */ /* 0x0c0fe400078f38ff */
[----:B------:R-:W-:Y:S02]  /*0b20*/  LEA.HI R4, R0, R223, RZ, 0x5 ;  /* 0x000000df00047211 */ /* 0x000fe400078f28ff */
[----:B------:R-:W-:-:S03]  /*0b30*/  SHF.R.S32.HI R218, RZ, 0x7, R3 ;  /* 0x00000007ffda7819 */ /* 0x000fc60000011403 */
[----:B------:R-:W-:-:S05]  /*0b40*/  IMAD.SHL.U32 R6, R4, 0x20, RZ ;  /* 0x0000002004067824 */ /* 0x000fca00078e00ff */
[----:B------:R-:W-:Y:S02]  /*0b50*/  LOP3.LUT R7, R6, 0xfffffc00, RZ, 0xc0, !PT ;  /* 0xfffffc0006077812 */ /* 0x000fe400078ec0ff */
[----:B--2---:R-:W-:Y:S02]  /*0b60*/  R2UR UR4, R2 ;  /* 0x00000000020472ca */ /* 0x004fe400000e0000 */
[C---:B------:R-:W-:Y:S02]  /*0b70*/  LOP3.LUT R2, R3.reuse, 0xffffff80, RZ, 0xc0, !PT ;  /* 0xffffff8003027812 */ /* 0x040fe400078ec0ff */
[----:B------:R-:W-:-:S03]  /*0b80*/  LEA.HI R3, R3, R218, RZ, 0x1 ;  /* 0x000000da03037211 */ /* 0x000fc600078f08ff */
[C---:B------:R-:W-:Y:S01]  /*0b90*/  IMAD.IADD R217, R223.reuse, 0x1, -R2 ;  /* 0x00000001dfd97824 */ /* 0x040fe200078e0a02 */
[CC--:B------:R-:W-:Y:S02]  /*0ba0*/  LEA.HI R2, R0.reuse, R223.reuse, RZ, 0x4 ;  /* 0x000000df00027211 */ /* 0x0c0fe400078f20ff */
[----:B------:R-:W-:Y:S02]  /*0bb0*/  LEA.HI R0, R0, R223, RZ, 0x3 ;  /* 0x000000df00007211 */ /* 0x000fe400078f18ff */
[----:B------:R-:W-:Y:S01]  /*0bc0*/  SHF.R.S32.HI R8, RZ, 0x1f, R217 ;  /* 0x0000001fff087819 */ /* 0x000fe200000114d9 */
[----:B------:R-:W-:Y:S01]  /*0bd0*/  ULOP3.LUT UR4, UR4, 0x1, URZ, 0xfc, !UPT ;  /* 0x0000000104047892 */ /* 0x000fe2000f8efc3f */
[----:B------:R-:W-:Y:S02]  /*0be0*/  SHF.R.S32.HI R5, RZ, 0x4, R2 ;  /* 0x00000004ff057819 */ /* 0x000fe40000011402 */
[----:B------:R-:W-:Y:S02]  /*0bf0*/  LOP3.LUT R4, R2, 0x3fffff0, RZ, 0xc0, !PT ;  /* 0x03fffff002047812 */ /* 0x000fe400078ec0ff */
[----:B------:R-:W-:Y:S01]  /*0c00*/  LEA.HI R9, R8, R217, RZ, 0x2 ;  /* 0x000000d908097211 */ /* 0x000fe200078f10ff */
[----:B------:R-:W-:Y:S01]  /*0c10*/  IMAD.U32 R222, RZ, RZ, UR4 ;  /* 0x00000004ffde7e24 */ /* 0x000fe2000f8e00ff */
[----:B------:R-:W-:Y:S01]  /*0c20*/  LEA.HI R2, R2, R5, RZ, 0x1 ;  /* 0x0000000502027211 */ /* 0x000fe200078f08ff */
[----:B------:R-:W-:Y:S01]  /*0c30*/  IMAD.IADD R4, R223, 0x1, -R4 ;  /* 0x00000001df047824 */ /* 0x000fe200078e0a04 */
[----:B------:R-:W-:-:S02]  /*0c40*/  SHF.R.S32.HI R6, RZ, 0x2, R9 ;  /* 0x00000002ff067819 */ /* 0x000fc40000011409 */
[----:B------:R-:W-:Y:S02]  /*0c50*/  SHF.R.S32.HI R11, RZ, 0x1f, R9 ;  /* 0x0000001fff0b7819 */ /* 0x000fe40000011409 */
[----:B------:R-:W-:Y:S02]  /*0c60*/  LOP3.LUT R2, R2, 0x1ffffffe, RZ, 0xc0, !PT ;  /* 0x1ffffffe02027812 */ /* 0x000fe400078ec0ff */
[----:B------:R-:W-:Y:S02]  /*0c70*/  LEA.HI R11, R11, R6, RZ, 0x3 ;  /* 0x000000060b0b7211 */ /* 0x000fe400078f18ff */
[----:B------:R-:W-:Y:S01]  /*0c80*/  LEA R7, R4, R7, 0x6 ;  /* 0x0000000704077211 */ /* 0x000fe200078e30ff */
[----:B------:R-:W-:Y:S01]  /*0c90*/  IMAD.IADD R2, R5, 0x1, -R2 ;  /* 0x0000000105027824 */ /* 0x000fe200078e0a02 */
[----:B------:R-:W-:Y:S01]  /*0ca0*/  LOP3.LUT R11, R11, 0xfffffff8, RZ, 0xc0, !PT ;  /* 0xfffffff80b0b7812 */ /* 0x000fe200078ec0ff */
[----:B------:R-:W-:Y:S01]  /*0cb0*/  IMAD.MOV.U32 R5, RZ, RZ, R13 ;  /* 0x000000ffff057224 */ /* 0x000fe200078e000d */
[----:B------:R-:W-:-:S02]  /*0cc0*/  LEA.HI R8, R8, R217, RZ, 0x5 ;  /* 0x000000d908087211 */ /* 0x000fc400078f28ff */
[----:B------:R-:W-:Y:S01]  /*0cd0*/  LEA R221, R2, R7, 0x3 ;  /* 0x0000000702dd7211 */ /* 0x000fe200078e18ff */
[----:B------:R-:W-:Y:S01]  /*0ce0*/  IMAD.IADD R11, R6, 0x1, -R11 ;  /* 0x00000001060b7824 */ /* 0x000fe200078e0a0b */
[----:B------:R-:W-:Y:S01]  /*0cf0*/  LOP3.LUT R2, R0, 0x1ffffff8, RZ, 0xc0, !PT ;  /* 0x1ffffff800027812 */ /* 0x000fe200078ec0ff */
[----:B------:R-:W-:Y:S01]  /*0d00*/  IMAD.MOV.U32 R7, RZ, RZ, R15 ;  /* 0x000000ffff077224 */ /* 0x000fe200078e000f */
[----:B------:R-:W-:Y:S02]  /*0d10*/  LOP3.LUT R4, R9, 0x7ffffffc, RZ, 0xc0, !PT ;  /* 0x7ffffffc09047812 */ /* 0x000fe400078ec0ff */
[----:B------:R-:W-:Y:S01]  /*0d20*/  SHF.R.S32.HI R8, RZ, 0x5, R8 ;  /* 0x00000005ff087819 */ /* 0x000fe20000011408 */
[----:B------:R-:W-:Y:S01]  /*0d30*/  IMAD.IADD R2, R223, 0x1, -R2 ;  /* 0x00000001df027824 */ /* 0x000fe200078e0a02 */
[----:B------:R-:W-:Y:S01]  /*0d40*/  LOP3.LUT R3, R3, 0x3fffffe, RZ, 0xc0, !PT ;  /* 0x03fffffe03037812 */ /* 0x000fe200078ec0ff */
[----:B------:R-:W-:Y:S01]  /*0d50*/  IMAD.IADD R4, R217, 0x1, -R4 ;  /* 0x00000001d9047824 */ /* 0x000fe200078e0a04 */
[----:B------:R-:W-:Y:S01]  /*0d60*/  SHF.R.S32.HI R22, RZ, 0x3, R0 ;  /* 0x00000003ff167819 */ /* 0x000fe20000011400 */
[----:B------:R-:W-:Y:S01]  /*0d70*/  IMAD R8, R8, 0x10, R11 ;  /* 0x0000001008087824 */ /* 0x000fe200078e020b */
[----:B------:R-:W-:Y:S01]  /*0d80*/  SHF.L.U32 R18, R2, 0x3, RZ ;  /* 0x0000000302127819 */ /* 0x000fe200000006ff */
[----:B------:R-:W-:-:S02]  /*0d90*/  IMAD.IADD R3, R218, 0x1, -R3 ;  /* 0x00000001da037824 */ /* 0x000fc400078e0a03 */
[----:B------:R-:W-:Y:S02]  /*0da0*/  IMAD R219, R4, R219, 0x50 ;  /* 0x0000005004db7424 */ /* 0x000fe400078e02db */
[----:B------:R-:W-:-:S07]  /*0db0*/  IMAD R220, R3, 0x40, R8 ;  /* 0x0000004003dc7824 */ /* 0x000fce00078e0208 */
.L_x_301:
[----:B0-----:R-:W0:Y:S01]  /*0dc0*/  LDC.64 R2, c[0x0][0xc60] ;  /* 0x00031800ff027b82 */ /* 0x001e220000000a00 */
[----:B------:R-:W-:Y:S01]  /*0dd0*/  ULDC.64 UR10, c[0x0][0x208] ;  /* 0x00008200000a7ab9 */ /* 0x000fe20000000a00 */
[----:B------:R-:W-:Y:S01]  /*0de0*/  ULDC.64 UR6, c[0x0][0xa28] ;  /* 0x00028a0000067ab9 */ /* 0x000fe20000000a00 */
[----:B------:R-:W-:Y:S01]  /*0df0*/  ULDC.64 UR8, c[0x0][0xa20] ;  /* 0x0002880000087ab9 */ /* 0x000fe20000000a00 */
[----:B0-----:R-:W-:-:S06]  /*0e00*/  IMAD.WIDE R2, R7, 0x4, R2 ;  /* 0x0000000407027825 */ /* 0x001fcc00078e0202 */
[----:B--2---:R-:W2:Y:S01]  /*0e10*/  LDG.E R2, desc[UR10][R2.64] ;  /* 0x0000000a02027981 */ /* 0x004ea2000c1e1900 */
[----:B------:R-:W-:Y:S02]  /*0e20*/  UISETP.NE.U32.AND UP0, UPT, UR6, URZ, UPT ;  /* 0x0000003f0600728c */ /* 0x000fe4000bf05070 */
[----:B------:R-:W-:Y:S02]  /*0e30*/  UISETP.NE.U32.AND UP1, UPT, UR8, URZ, UPT ;  /* 0x0000003f0800728c */ /* 0x000fe4000bf25070 */
[----:B------:R-:W-:Y:S02]  /*0e40*/  UISETP.NE.AND.EX UP0, UPT, UR7, URZ, UPT, UP0 ;  /* 0x0000003f0700728c */ /* 0x000fe4000bf05300 */
[----:B------:R-:W-:-:S04]  /*0e50*/  UISETP.NE.AND.EX UP1, UPT, UR9, URZ, UPT, UP1 ;  /* 0x0000003f0900728c */ /* 0x000fc8000bf25310 */
[----:B------:R-:W-:Y:S02]  /*0e60*/  PLOP3.LUT P0, PT, PT, PT, UP0, 0x80, 0x0 ;  /* 0x000000000000781c */ /* 0x000fe40003f0f008 */
[----:B------:R-:W-:Y:S02]  /*0e70*/  PLOP3.LUT P1, PT, PT, PT, UP1, 0x80, 0x0 ;  /* 0x000000000000781c */ /* 0x000fe40003f2f018 */
[----:B--2---:R-:W-:-:S13]  /*0e80*/  R2UR UR4, R2 ;  /* 0x00000000020472ca */ /* 0x004fda00000e0000 */
[----:B------:R-:W-:Y:S02]  /*0e90*/  USHF.R.S32.HI UR12, URZ, 0x1f, UR4 ;  /* 0x0000001f3f0c7899 */ /* 0x000fe40008011404 */
[----:B------:R-:W-:Y:S01]  /*0ea0*/  IMAD.U32 R214, RZ, RZ, UR4 ;  /* 0x00000004ffd67e24 */ /* 0x000fe2000f8e00ff */
[----:B------:R-:W-:Y:S02]  /*0eb0*/  @UP0 ULEA UR6, UP2, UR4, UR6, 0x2 ;  /* 0x0000000604060291 */ /* 0x000fe4000f84103f */
[----:B------:R-:W-:Y:S02]  /*0ec0*/  @UP1 ULEA UR8, UP3, UR4, UR8, 0x2 ;  /* 0x0000000804081291 */ /* 0x000fe4000f86103f */
[----:B------:R-:W-:Y:S02]  /*0ed0*/  @UP0 ULEA.HI.X UR7, UR4, UR7, UR12, 0x2, UP2 ;  /* 0x0000000704070291 */ /* 0x000fe400090f140c */
[----:B------:R-:W-:Y:S01]  /*0ee0*/  IMAD.U32 R215, RZ, RZ, UR12 ;  /* 0x0000000cffd77e24 */ /* 0x000fe2000f8e00ff */
[----:B------:R-:W-:Y:S01]  /*0ef0*/  @UP1 ULEA.HI.X UR9, UR4, UR9, UR12, 0x2, UP3 ;  /* 0x0000000904091291 */ /* 0x000fe200098f140c */
[----:B------:R-:W-:-:S02]  /*0f00*/  IMAD.U32 R2, RZ, RZ, UR6 ;  /* 0x00000006ff027e24 */ /* 0x000fc4000f8e00ff */
[----:B------:R-:W-:Y:S01]  /*0f10*/  IMAD.U32 R6, RZ, RZ, UR8 ;  /* 0x00000008ff067e24 */ /* 0x000fe2000f8e00ff */
[----:B------:R-:W-:Y:S01]  /*0f20*/  ULDC UR4, c[0x0][0x404] ;  /* 0x0001010000047ab9 */ /* 0x000fe20000000800 */
[----:B------:R-:W-:Y:S01]  /*0f30*/  IMAD.U32 R3, RZ, RZ, UR7 ;  /* 0x00000007ff037e24 */ /* 0x000fe2000f8e00ff */
[----:B------:R-:W-:Y:S01]  /*0f40*/  ULDC.64 UR6, c[0x0][0x3f8] ;  /* 0x0000fe0000067ab9 */ /* 0x000fe20000000a00 */
[----:B------:R-:W-:-:S03]  /*0f50*/  IMAD.U32 R7, RZ, RZ, UR9 ;  /* 0x00000009ff077e24 */ /* 0x000fc6000f8e00ff */
[----:B------:R-:W2:Y:S04]  /*0f60*/  @P0 LDG.E R2, desc[UR10][R2.64] ;  /* 0x0000000a02020981 */ /* 0x000ea8000c1e1900 */
[----:B---3--:R-:W3:Y:S01]  /*0f70*/  @P1 LDG.E R6, desc[UR10][R6.64] ;  /* 0x0000000a06061981 */ /* 0x008ee2000c1e1900 */
[----:B------:R-:W-:Y:S01]  /*0f80*/  UISETP.NE.U32.AND UP0, UPT, UR6, URZ, UPT ;  /* 0x0000003f0600728c */ /* 0x000fe2000bf05070 */
[----:B------:R-:W-:Y:S01]  /*0f90*/  MOV R212, R5 ;  /* 0x0000000500d47202 */ /* 0x000fe20000000f00 */
[----:B------:R-:W-:Y:S01]  /*0fa0*/  UMOV UR60, URZ ;  /* 0x0000003f003c7c82 */ /* 0x000fe20008000000 */
[----:B------:R-:W-:Y:S01]  /*0fb0*/  ULDC UR6, c[0x0][0x2e0] ;  /* 0x0000b80000067ab9 */ /* 0x000fe20000000800 */
[----:B------:R-:W-:Y:S01]  /*0fc0*/  UISETP.NE.AND.EX UP0, UPT, UR7, URZ, UPT, UP0 ;  /* 0x0000003f0700728c */ /* 0x000fe2000bf05300 */
[----:B------:R-:W-:Y:S01]  /*0fd0*/  IMAD.MOV.U32 R0, RZ, RZ, RZ ;  /* 0x000000ffff007224 */ /* 0x000fe200078e00ff */
[----:B------:R-:W-:-:S02]  /*0fe0*/  CS2R R150, SRZ ;  /* 0x0000000000967805 */ /* 0x000fc4000001ff00 */
[----:B------:R-:W-:Y:S01]  /*0ff0*/  CS2R R148, SRZ ;  /* 0x0000000000947805 */ /* 0x000fe2000001ff00 */
[----:B------:R-:W-:Y:S01]  /*1000*/  USEL UR4, UR4, 0x1, UP0 ;  /* 0x0000000104047887 */ /* 0x000fe20008000000 */
[----:B------:R-:W-:Y:S02]  /*1010*/  CS2R R146, SRZ ;  /* 0x0000000000927805 */ /* 0x000fe4000001ff00 */
[----:B------:R-:W-:Y:S02]  /*1020*/  CS2R R144, SRZ ;  /* 0x0000000000907805 */ /* 0x000fe4000001ff00 */
[----:B------:R-:W-:Y:S01]  /*1030*/  CS2R R142, SRZ ;  /* 0x00000000008e7805 */ /* 0x000fe2000001ff00 */
[----:B------:R-:W-:Y:S01]  /*1040*/  UIMAD UR4, UR4, UR6, URZ ;  /* 0x00000006040472a4 */ /* 0x000fe2000f8e023f */
        /* <DEDUP_REMOVED lines=22> */
[----:B------:R-:W-:Y:S01]  /*11b0*/  CS2R R96, SRZ ;  /* 0x0000000000607805 */ /* 0x000fe2000001ff00 */
[----:B------:R-:W-:Y:S01]  /*11c0*/  IMAD.MOV.U32 R165, RZ, RZ, RZ ;  /* 0x000000ffffa57224 */ /* 0x000fe200078e00ff */
[----:B------:R-:W-:Y:S02]  /*11d0*/  CS2R R86, SRZ ;  /* 0x0000000000567805 */ /* 0x000fe4000001ff00 */
[----:B------:R-:W-:Y:S02]  /*11e0*/  CS2R R92, SRZ ;  /* 0x00000000005c7805 */ /* 0x000fe4000001ff00 */
[----:B------:R-:W-:-:S02]  /*11f0*/  CS2R R90, SRZ ;  /* 0x00000000005a7805 */ /* 0x000fc4000001ff00 */
[----:B------:R-:W-:Y:S02]  /*1200*/  CS2R R88, SRZ ;  /* 0x0000000000587805 */ /* 0x000fe4000001ff00 */
[----:B-1----:R-:W-:Y:S02]  /*1210*/  CS2R R82, SRZ ;  /* 0x0000000000527805 */ /* 0x002fe4000001ff00 */
[----:B------:R-:W-:Y:S02]  /*1220*/  CS2R R84, SRZ ;  /* 0x0000000000547805 */ /* 0x000fe4000001ff00 */
[----:B------:R-:W-:Y:S01]  /*1230*/  CS2R R80, SRZ ;  /* 0x0000000000507805 */ /* 0x000fe2000001ff00 */
[----:B------:R-:W-:Y:S01]  /*1240*/  IMAD.MOV.U32 R19, RZ, RZ, RZ ;  /* 0x000000ffff137224 */ /* 0x000fe200078e00ff */
[----:B-----5:R-:W-:Y:S02]  /*1250*/  CS2R R74, SRZ ;  /* 0x00000000004a7805 */ /* 0x020fe4000001ff00 */
[----:B------:R-:W-:Y:S01]  /*1260*/  CS2R R76, SRZ ;  /* 0x00000000004c7805 */ /* 0x000fe2000001ff00 */
[----:B------:R-:W-:Y:S01]  /*1270*/  IMAD.MOV.U32 R153, RZ, RZ, RZ ;  /* 0x000000ffff997224 */ /* 0x000fe200078e00ff */
        /* <DEDUP_REMOVED lines=15> */
[----:B----4-:R-:W-:Y:S01]  /*1370*/  CS2R R44, SRZ ;  /* 0x00000000002c7805 */ /* 0x010fe2000001ff00 */
[----:B------:R-:W-:Y:S02]  /*1380*/  IMAD.MOV.U32 R41, RZ, RZ, RZ ;  /* 0x000000ffff297224 */ /* 0x000fe400078e00ff */
[----:B------:R-:W-:Y:S01]  /*1390*/  IMAD.U32 R213, RZ, RZ, UR5 ;  /* 0x00000005ffd57e24 */ /* 0x000fe2000f8e00ff */
[----:B--2---:R-:W-:Y:S02]  /*13a0*/  @P0 R2UR UR60, R2 ;  /* 0x00000000023c02ca */ /* 0x004fe400000e0000 */
[----:B------:R-:W-:-:S02]  /*13b0*/  CS2R R2, SRZ ;  /* 0x0000000000027805 */ /* 0x000fc4000001ff00 */
[----:B------:R-:W-:Y:S02]  /*13c0*/  PLOP3.LUT P0, PT, PT, PT, PT, 0x80, 0x0 ;  /* 0x000000000000781c */ /* 0x000fe40003f0f070 */
[----:B---3--:R-:W-:Y:S01]  /*13d0*/  @P1 R2UR UR4, R6 ;  /* 0x00000000060412ca */ /* 0x008fe200000e0000 */
[----:B------:R-:W-:-:S14]  /*13e0*/  @P1 BRA `(.L_x_259) ;  /* 0x00000000003c1947 */ /* 0x000fdc0003800000 */
[----:B------:R-:W-:Y:S02]  /*13f0*/  ULDC.64 UR6, c[0x0][0xa08] ;  /* 0x0002820000067ab9 */ /* 0x000fe40000000a00 */
[----:B------:R-:W-:-:S04]  /*1400*/  ISETP.NE.U32.AND P1, PT, RZ, UR6, PT ;  /* 0x00000006ff007c0c */ /* 0x000fc8000bf25070 */
[----:B------:R-:W-:-:S13]  /*1410*/  ISETP.NE.AND.EX P1, PT, RZ, UR7, PT, P1 ;  /* 0x00000007ff007c0c */ /* 0x000fda000bf25310 */
[----:B------:R-:W-:Y:S05]  /*1420*/  @!P1 BRA `(.L_x_259) ;  /* 0x00000000002c9947 */ /* 0x000fea0003800000 */
[----:B------:R-:W-:Y:S01]  /*1430*/  R2UR UR8, R214 ;  /* 0x00000000d60872ca */ /* 0x000fe200000e0000 */
[----:B------:R-:W-:Y:S01]  /*1440*/  ULDC.64 UR4, c[0x0][0xa08] ;  /* 0x0002820000047ab9 */ /* 0x000fe20000000a00 */
[----:B------:R-:W-:-:S11]  /*1450*/  ULDC.64 UR6, c[0x0][0x208] ;  /* 0x0000820000067ab9 */ /* 0x000fd60000000a00 */
[----:B------:R-:W-:-:S06]  /*1460*/  UIMAD.WIDE UR4, UR8, 0x4, UR4 ;  /* 0x00000004080478a5 */ /* 0x000fcc000f8e0204 */
[----:B------:R-:W-:Y:S01]  /*1470*/  MOV R4, UR4 ;  /* 0x0000000400047c02 */ /* 0x000fe20008000f00 */
[----:B------:R-:W-:-:S05]  /*1480*/  IMAD.U32 R5, RZ, RZ, UR5 ;  /* 0x00000005ff057e24 */ /* 0x000fca000f8e00ff */
[----:B------:R-:W2:Y:S04]  /*1490*/  LDG.E R7, desc[UR6][R4.64] ;  /* 0x0000000604077981 */ /* 0x000ea8000c1e1900 */
[----:B------:R-:W3:Y:S01]  /*14a0*/  LDG.E R6, desc[UR6][R4.64+0x4] ;  /* 0x0000040604067981 */ /* 0x000ee2000c1e1900 */
[----:B--2---:R-:W-:Y:S02]  /*14b0*/  R2UR UR4, R7 ;  /* 0x00000000070472ca */ /* 0x004fe400000e0000 */
[----:B---3--:R-:W-:-:S13]  /*14c0*/  R2UR UR5, R6 ;  /* 0x00000000060572ca */ /* 0x008fda00000e0000 */
[----:B------:R-:W-:-:S12]  /*14d0*/  UIADD3 UR4, -UR4, UR5, URZ ;  /* 0x0000000504047290 */ /* 0x000fd8000fffe13f */
.L_x_259:
[----:B------:R-:W-:Y:S01]  /*14e0*/  UIADD3 UR60, -UR60, UR4, URZ ;  /* 0x000000043c3c7290 */ /* 0x000fe2000fffe13f */
[----:B------:R-:W-:Y:S01]  /*14f0*/  IMAD.MOV.U32 R40, RZ, RZ, RZ ;  /* 0x000000ffff287224 */ /* 0x000fe200078e00ff */
[----:B------:R-:W-:Y:S02]  /*1500*/  CS2R R162, SRZ ;  /* 0x0000000000a27805 */ /* 0x000fe4000001ff00 */
[----:B------:R-:W-:Y:S01]  /*1510*/  CS2R R34, SRZ ;  /* 0x0000000000227805 */ /* 0x000fe2000001ff00 */
[----:B------:R-:W-:Y:S01]  /*1520*/  UIADD3 UR4, UR60, 0x4f, URZ ;  /* 0x0000004f3c047890 */ /* 0x000fe2000fffe03f */
[----:B------:R-:W-:Y:S01]  /*1530*/  CS2R R36, SRZ ;  /* 0x0000000000247805 */ /* 0x000fe2000001ff00 */
[----:B------:R-:W-:Y:S01]  /*1540*/  UISETP.GE.AND UP0, UPT, UR60, 0x1, UPT ;  /* 0x000000013c00788c */ /* 0x000fe2000bf06270 */
[----:B------:R-:W-:Y:S01]  /*1550*/  CS2R R32, SRZ ;  /* 0x0000000000207805 */ /* 0x000fe2000001ff00 */
[----:B------:R-:W-:Y:S01]  /*1560*/  UIMAD.WIDE UR4, UR4, 0x66666667, URZ ;  /* 0x66666667040478a5 */ /* 0x000fe2000f8e023f */
[----:B------:R-:W-:Y:S01]  /*1570*/  IMAD.MOV.U32 R10, RZ, RZ, RZ ;  /* 0x000000ffff0a7224 */ /* 0x000fe200078e00ff */
[----:B------:R-:W-:-:S02]  /*1580*/  CS2R R26, SRZ ;  /* 0x00000000001a7805 */ /* 0x000fc4000001ff00 */
[----:B------:R-:W-:Y:S02]  /*1590*/  CS2R R28, SRZ ;  /* 0x00000000001c7805 */ /* 0x000fe4000001ff00 */
[----:B------:R-:W-:Y:S01]  /*15a0*/  PLOP3.LUT P1, PT, PT, PT, UP0, 0x80, 0x0 ;  /* 0x000000000000781c */ /* 0x000fe20003f2f008 */
[----:B------:R-:W-:Y:S01]  /*15b0*/  USHF.R.U32.HI UR4, URZ, 0x1f, UR5 ;  /* 0x0000001f3f047899 */ /* 0x000fe20008011605 */
[----:B------:R-:W-:Y:S01]  /*15c0*/  IMAD.MOV.U32 R164, RZ, RZ, RZ ;  /* 0x000000ffffa47224 */ /* 0x000fe200078e00ff */
[----:B------:R-:W-:Y:S02]  /*15d0*/  CS2R R24, SRZ ;  /* 0x0000000000187805 */ /* 0x000fe4000001ff00 */
[----:B------:R-:W-:-:S06]  /*15e0*/  ULEA.HI.SX32 UR4, UR5, UR4, 0x1b ;  /* 0x0000000405047291 */ /* 0x000fcc000f8fda3f */
[----:B------:R-:W-:Y:S02]  /*15f0*/  IMAD.U32 R152, RZ, RZ, UR4 ;  /* 0x00000004ff987e24 */ /* 0x000fe4000f8e00ff */
[----:B------:R-:W-:Y:S05]  /*1600*/  @!P1 BRA `(.L_x_260) ;  /* 0x0000009c00609947 */ /* 0x000fea0003800000 */
[----:B------:R-:W0:Y:S01]  /*1610*/  SHFL.IDX PT, R0, R218, RZ, 0x1f ;  /* 0x00001fffda007589 */ /* 0x000e2200000e0000 */
[----:B------:R-:W1:Y:S01]  /*1620*/  S2UR UR7, SR_CgaCtaId ;  /* 0x00000000000779c3 */ /* 0x000e620000008800 */
[----:B------:R-:W-:Y:S01]  /*1630*/  UMOV UR6, 0x400 ;  /* 0x0000040000067882 */ /* 0x000fe20000000000 */
[----:B0-----:R-:W-:Y:S01]  /*1640*/  R2UR UR4, R0 ;  /* 0x00000000000472ca */ /* 0x001fe200000e0000 */
[----:B-1----:R-:W-:-:S04]  /*1650*/  ULEA UR6, UR7, UR6, 0x18 ;  /* 0x0000000607067291 */ /* 0x002fc8000f8ec03f */
[----:B------:R-:W-:-:S04]  /*1660*/  UIADD3 UR6, UR6, 0x14400, URZ ;  /* 0x0001440006067890 */ /* 0x000fc8000fffe03f */
[----:B------:R-:W-:-:S04]  /*1670*/  ULOP3.LUT UP0, URZ, UR6, 0x9f, URZ, 0xc0, !UPT ;  /* 0x0000009f063f7892 */ /* 0x000fc8000f80c03f */
[----:B------:R-:W-:Y:S02]  /*1680*/  ULEA.HI UR5, UR4, UR4, URZ, 0x1 ;  /* 0x0000000404057291 */ /* 0x000fe4000f8f083f */
[----:B------:R-:W-:Y:S02]  /*1690*/  PLOP3.LUT P0, PT, PT, PT, UP0, 0x80, 0x0 ;  /* 0x000000000000781c */ /* 0x000fe40003f0f008 */
[----:B------:R-:W-:-:S04]  /*16a0*/  ULOP3.LUT UR5, UR5, 0x1e, URZ, 0xc0, !UPT ;  /* 0x0000001e05057892 */ /* 0x000fc8000f8ec03f */
[----:B------:R-:W-:-:S04]  /*16b0*/  UIADD3 UR5, UR4, -UR5, URZ ;  /* 0x8000000504057290 */ /* 0x000fc8000fffe03f */
[----:B------:R-:W-:-:S04]  /*16c0*/  ULEA UR5, UR5, UR6, 0xd ;  /* 0x0000000605057291 */ /* 0x000fc8000f8e683f */
[----:B------:R-:W-:-:S04]  /*16d0*/  USHF.R.U32.HI UR5, URZ, 0x4, UR5 ;  /* 0x000000043f057899 */ /* 0x000fc80008011605 */
[----:B------:R-:W-:Y:S01]  /*16e0*/  ULOP3.LUT UR36, UR5, 0x3fff, URZ, 0xc0, !UPT ;  /* 0x00003fff05247892 */ /* 0x000fe2000f8ec03f */
[----:B------:R-:W-:Y:S11]  /*16f0*/  @!P0 BRA `(.L_x_261) ;  /* 0x0000000000408947 */ /* 0x000ff60003800000 */
[----:B------:R-:W-:Y:S01]  /*1700*/  MOV R0, 0x0 ;  /* 0x0000000000007802 */ /* 0x000fe20000000f00 */
[----:B------:R-:W-:Y:S01]  /*1710*/  ULDC.64 UR4, c[0x4][0xa8] ;  /* 0x01002a0000047ab9 */ /* 0x000fe20000000a00 */
[----:B------:R-:W-:Y:S01]  /*1720*/  ULDC.64 UR6, c[0x4][0x20] ;  /* 0x0100080000067ab9 */ /* 0x000fe20000000a00 */
[----:B------:R-:W-:Y:S01]  /*1730*/  IMAD.U32 R4, RZ, RZ, UR4 ;  /* 0x00000004ff047e24 */ /* 0x000fe2000f8e00ff */
[----:B------:R0:W1:Y:S01]  /*1740*/  LDC.64 R2, c[0x4][R0] ;  /* 0x0100000000027b82 */ /* 0x0000620000000a00 */
[----:B------:R-:W-:Y:S01]  /*1750*/  MOV R5, UR5 ;  /* 0x0000000500057c02 */ /* 0x000fe20008000f00 */
[----:B------:R-:W-:Y:S01]  /*1760*/  ULDC.64 UR4, c[0x4][0xb0] ;  /* 0x01002c0000047ab9 */ /* 0x000fe20000000a00 */
[----:B------:R-:W-:Y:S01]  /*1770*/  IMAD.U32 R10, RZ, RZ, UR6 ;  /* 0x00000006ff0a7e24 */ /* 0x000fe2000f8e00ff */
[----:B------:R-:W-:Y:S01]  /*1780*/  MOV R13, RZ ;  /* 0x000000ff000d7202 */ /* 0x000fe20000000f00 */
[----:B------:R-:W-:Y:S02]  /*1790*/  IMAD.U32 R6, RZ, RZ, UR4 ;  /* 0x00000004ff067e24 */ /* 0x000fe4000f8e00ff */
[----:B------:R-:W-:-:S02]  /*17a0*/  IMAD.U32 R7, RZ, RZ, UR5 ;  /* 0x00000005ff077e24 */ /* 0x000fc4000f8e00ff */
[----:B------:R-:W-:Y:S02]  /*17b0*/  IMAD.U32 R11, RZ, RZ, UR7 ;  /* 0x00000007ff0b7e24 */ /* 0x000fe4000f8e00ff */
[----:B------:R-:W-:Y:S02]  /*17c0*/  IMAD.MOV.U32 R8, RZ, RZ, 0x70 ;  /* 0x00000070ff087424 */ /* 0x000fe400078e00ff */
[----:B0-----:R-:W-:-:S07]  /*17d0*/  IMAD.MOV.U32 R12, RZ, RZ, 0x1 ;  /* 0x00000001ff0c7424 */ /* 0x001fce00078e00ff */
[----:B------:R-:W-:-:S07]  /*17e0*/  LEPC R20, `(.L_x_261) ;  /* 0x000000001014794e */ /* 0x000fce0000000000 */
[----:B-1----:R-:W-:Y:S05]  /*17f0*/  CALL.ABS.NOINC R2 ;  /* 0x0000000002007343 */ /* 0x002fea0003c00000 */
.L_x_261:
[----:B------:R-:W0:Y:S01]  /*1800*/  S2UR UR5, SR_CgaCtaId ;  /* 0x00000000000579c3 */ /* 0x000e220000008800 */
[----:B------:R-:W-:Y:S01]  /*1810*/  LEA.HI R0, R216, R216, RZ, 0x1 ;  /* 0x000000d8d8007211 */ /* 0x000fe200078f08ff */
[----:B------:R-:W-:Y:S01]  /*1820*/  UMOV UR4, 0x400 ;  /* 0x0000040000047882 */ /* 0x000fe20000000000 */
[----:B------:R-:W-:Y:S01]  /*1830*/  R2UR UR6, R222 ;  /* 0x00000000de0672ca */ /* 0x000fe200000e0000 */
[----:B------:R-:W-:Y:S01]  /*1840*/  BSSY B0, `(.L_x_262) ;  /* 0x000000a000007945 */ /* 0x000fe20003800000 */
[----:B------:R-:W-:-:S05]  /*1850*/  LOP3.LUT R3, R0, 0xfffffffe, RZ, 0xc0, !PT ;  /* 0xfffffffe00037812 */ /* 0x000fca00078ec0ff */
[----:B------:R-:W-:-:S05]  /*1860*/  IMAD.IADD R0, R216, 0x1, -R3 ;  /* 0x00000001d8007824 */ /* 0x000fca00078e0a03 */
[----:B------:R-:W-:Y:S01]  /*1870*/  SHF.L.U32 R0, R0, 0x1f, RZ ;  /* 0x0000001f00007819 */ /* 0x000fe200000006ff */
[----:B------:R-:W-:-:S05]  /*1880*/  IMAD.U32 R2, RZ, RZ, UR6 ;  /* 0x00000006ff027e24 */ /* 0x000fca000f8e00ff */
[----:B------:R-:W-:Y:S01]  /*1890*/  ISETP.NE.AND P0, PT, R2, 0x3, PT ;  /* 0x000000030200780c */ /* 0x000fe20003f05270 */
[----:B0-----:R-:W-:-:S06]  /*18a0*/  ULEA UR4, UR5, UR4, 0x18 ;  /* 0x0000000405047291 */ /* 0x001fcc000f8ec03f */
[----:B------:R-:W-:-:S04]  /*18b0*/  IMAD.U32 R5, RZ, RZ, UR4 ;  /* 0x00000004ff057e24 */ /* 0x000fc8000f8e00ff */
[----:B------:R-:W0:Y:S02]  /*18c0*/  SYNCS.PHASECHK.TRANS64.TRYWAIT P1, [R5+URZ+0x38800], R0 ;  /* 0x03880000050075a7 */ /* 0x000e24000802017f */
[----:B0-----:R-:W-:Y:S05]  /*18d0*/  @!P1 BRA `(.L_x_263) ;  /* 0x0000011800649947 */ /* 0x001fea0003800000 */
.L_x_388:
[----:B------:R-:W-:Y:S05]  /*18e0*/  BSYNC B0 ;  /* 0x0000000000007941 */ /* 0x000fea0003800000 */
.L_x_262:
[----:B------:R-:W-:Y:S05]  /*18f0*/  @!P0 BRA `(.L_x_264) ;  /* 0x0000000000048947 */ /* 0x000fea0003800000 */
[----:B------:R-:W-:Y:S01]  /*1900*/  BPT.TRAP 0x1 ;  /* 0x000000040000795c */ /* 0x000fe20000300000 */
.L_x_264:
[----:B0-----:R-:W-:Y:S01]  /*1910*/  IMAD R0, R16, 0x8, R5 ;  /* 0x0000000810007824 */ /* 0x001fe200078e0205 */
[----:B------:R-:W-:-:S04]  /*1920*/  SHF.L.U32 R3, R17, 0x1f, RZ ;  /* 0x0000001f11037819 */ /* 0x000fc800000006ff */
[----:B------:R0:W1:Y:S01]  /*1930*/  SYNCS.PHASECHK.TRANS64.TRYWAIT P2, [R0+URZ+0x38830], R3 ;  /* 0x03883003000075a7 */ /* 0x000062000804017f */
[----:B------:R-:W-:Y:S05]  /*1940*/  @!P0 BRA `(.L_x_265) ;  /* 0x0000000000048947 */ /* 0x000fea0003800000 */
[----:B------:R-:W-:Y:S01]  /*1950*/  BPT.TRAP 0x1 ;  /* 0x000000040000795c */ /* 0x000fe20000300000 */
.L_x_265:
[----:B------:R-:W2:Y:S01]  /*1960*/  S2R R2, SR_TID.X ;  /* 0x0000000000027919 */ /* 0x000ea20000002100 */
[----:B------:R-:W-:Y:S01]  /*1970*/  IMAD.MOV.U32 R151, RZ, RZ, RZ ;  /* 0x000000ffff977224 */ /* 0x000fe200078e00ff */
[----:B--2---:R-:W-:Y:S01]  /*1980*/  LOP3.LUT P1, RZ, R2, 0x7f, RZ, 0xc0, !PT ;  /* 0x0000007f02ff7812 */ /* 0x004fe2000782c0ff */
[----:B-1----:R-:W-:-:S12]  /*1990*/  @P2 BRA `(.L_x_266) ;  /* 0x0000000000082947 */ /* 0x002fd80003800000 */
[----:B------:R-:W1:Y:S02]  /*19a0*/  SYNCS.PHASECHK.TRANS64.TRYWAIT P2, [R0+URZ+0x38830], R3 ;  /* 0x03883003000075a7 */ /* 0x000e64000804017f */
[----:B-1----:R-:W-:Y:S05]  /*19b0*/  @!P2 BRA `(.L_x_267) ;  /* 0x000001180040a947 */ /* 0x002fea0003800000 */
.L_x_266:
[----:B------:R-:W-:Y:S05]  /*19c0*/  WARPSYNC.ALL ;  /* 0x0000000000007948 */ /* 0x000fea0003800000 */
[----:B------:R-:W-:Y:S01]  /*19d0*/  R2UR UR4, R5 ;  /* 0x00000000050472ca */ /* 0x000fe200000e0000 */
[----:B------:R-:W-:Y:S01]  /*19e0*/  ULOP3.LUT UR5, UR36, 0x10000, URZ, 0xfc, !UPT ;  /* 0x0001000024057892 */ /* 0x000fe2000f8efc3f */
[----:B------:R-:W-:Y:S01]  /*19f0*/  R2UR UR6, R16 ;  /* 0x00000000100672ca */ /* 0x000fe200000e0000 */
[----:B------:R-:W-:Y:S01]  /*1a00*/  WARPGROUP.ARRIVE ;  /* 0x00000000000079c5 */ /* 0x000fe20000000000 */
[----:B------:R-:W-:Y:S01]  /*1a10*/  UMOV UR9, 0x40000040 ;  /* 0x4000004000097882 */ /* 0x000fe20000000000 */
[----:B------:R-:W-:Y:S01]  /*1a20*/  UMOV UR11, 0x40000040 ;  /* 0x40000040000b7882 */ /* 0x000fe20000000000 */
[----:B------:R-:W-:Y:S01]  /*1a30*/  UMOV UR21, UR9 ;  /* 0x0000000900157c82 */ /* 0x000fe20008000000 */
[----:B------:R-:W-:Y:S01]  /*1a40*/  IMAD.U32 R13, RZ, RZ, UR9 ;  /* 0x00000009ff0d7e24 */ /* 0x000fe2000f8e00ff */
[----:B------:R-:W-:Y:S01]  /*1a50*/  UMOV UR8, UR5 ;  /* 0x0000000500087c82 */ /* 0x000fe20008000000 */
[----:B------:R-:W-:Y:S01]  /*1a60*/  UMOV UR13, UR21 ;  /* 0x00000015000d7c82 */ /* 0x000fe20008000000 */
[----:B------:R-:W-:Y:S01]  /*1a70*/  UMOV UR20, UR8 ;  /* 0x0000000800147c82 */ /* 0x000fe20008000000 */
[----:B------:R-:W-:Y:S01]  /*1a80*/  MOV R12, UR8 ;  /* 0x00000008000c7c02 */ /* 0x000fe20008000f00 */
[----:B------:R-:W-:Y:S01]  /*1a90*/  UMOV UR12, UR20 ;  /* 0x00000014000c7c82 */ /* 0x000fe20008000000 */
[----:B------:R-:W-:Y:S01]  /*1aa0*/  UIADD3 UR4, UR4, 0x24400, URZ ;  /* 0x0002440004047890 */ /* 0x000fe2000fffe03f */
[----:B------:R-:W-:Y:S01]  /*1ab0*/  P2R R20, PR, RZ, 0x1 ;  /* 0x00000001ff147803 */ /* 0x000fe20000000000 */
[----:B------:R-:W-:Y:S01]  /*1ac0*/  UMOV UR15, 0x40000040 ;  /* 0x40000040000f7882 */ /* 0x000fe20000000000 */
[----:B------:R-:W-:Y:S01]  /*1ad0*/  UMOV UR16, UR20 ;  /* 0x0000001400107c82 */ /* 0x000fe20008000000 */
[----:B------:R-:W-:Y:S01]  /*1ae0*/  USHF.R.U32.HI UR4, URZ, 0x4, UR4 ;  /* 0x000000043f047899 */ /* 0x000fe20008011604 */
[----:B01----:R-:W-:Y:S01]  /*1af0*/  @!P1 VIADD R0, R0, 0x38840 ;  /* 0x0003884000009836 */ /* 0x003fe20000000000 */
[----:B------:R-:W-:Y:S01]  /*1b00*/  UMOV UR17, UR21 ;  /* 0x0000001500117c82 */ /* 0x000fe20008000000 */
[----:B------:R-:W-:Y:S01]  /*1b10*/  UMOV UR19, 0x40000040 ;  /* 0x4000004000137882 */ /* 0x000fe20000000000 */
[----:B------:R-:W-:Y:S01]  /*1b20*/  ULOP3.LUT UR4, UR4, 0x3fff, URZ, 0xc0, !UPT ;  /* 0x00003fff04047892 */ /* 0x000fe2000f8ec03f */
[--C-:B------:R-:W-:Y:S01]  /*1b30*/  IMAD.MOV.U32 R150, RZ, RZ, R151.reuse ;  /* 0x000000ffff967224 */ /* 0x100fe200078e0097 */
[----:B------:R-:W-:Y:S01]  /*1b40*/  UMOV UR23, 0x40000040 ;  /* 0x4000004000177882 */ /* 0x000fe20000000000 */
[----:B------:R-:W-:Y:S01]  /*1b50*/  UMOV UR27, 0x40000040 ;  /* 0x40000040001b7882 */ /* 0x000fe20000000000 */
[----:B------:R-:W-:Y:S01]  /*1b60*/  ULOP3.LUT UR7, UR4, 0x10000, URZ, 0xfc, !UPT ;  /* 0x0001000004077892 */ /* 0x000fe2000f8efc3f */
[----:B------:R-:W-:Y:S01]  /*1b70*/  @!P1 PRMT R0, RZ, 0x654, R0 ;  /* 0x00000654ff009816 */ /* 0x000fe20000000000 */
[----:B------:R-:W-:Y:S01]  /*1b80*/  UMOV UR31, 0x40000040 ;  /* 0x40000040001f7882 */ /* 0x000fe20000000000 */
[----:B------:R-:W-:Y:S01]  /*1b90*/  UMOV UR35, 0x40000040 ;  /* 0x4000004000237882 */ /* 0x000fe20000000000 */
[----:B------:R-:W-:Y:S01]  /*1ba0*/  UIMAD UR4, UR6, 0xa00, UR7 ;  /* 0x00000a00060478a4 */ /* 0x000fe2000f8e0207 */
[-C--:B------:R-:W-:Y:S01]  /*1bb0*/  MOV R149, R151.reuse ;  /* 0x0000009700957202 */ /* 0x080fe20000000f00 */
[----:B------:R-:W-:Y:S01]  /*1bc0*/  IMAD.U32 R19, RZ, RZ, UR7 ;  /* 0x00000007ff137e24 */ /* 0x000fe2000f8e00ff */
[----:B------:R-:W-:Y:S01]  /*1bd0*/  UIADD3 UR6, UR5, 0x2, URZ ;  /* 0x0000000205067890 */ /* 0x000fe2000fffe03f */
[--C-:B------:R-:W-:Y:S01]  /*1be0*/  IMAD.MOV.U32 R148, RZ, RZ, R151.reuse ;  /* 0x000000ffff947224 */ /* 0x100fe200078e0097 */
[----:B------:R-:W-:Y:S01]  /*1bf0*/  UIADD3 UR14, UR4, 0x100, URZ ;  /* 0x00000100040e7890 */ /* 0x000fe2000fffe03f */
[--C-:B------:R-:W-:Y:S01]  /*1c00*/  IMAD.MOV.U32 R147, RZ, RZ, R151.reuse ;  /* 0x000000ffff937224 */ /* 0x100fe200078e0097 */
        /* <DEDUP_REMOVED lines=20> */
[----:B------:R-:W-:Y:S01]  /*1d50*/  UMOV UR39, 0x40000040 ;  /* 0x4000004000277882 */ /* 0x000fe20000000000 */
        /* <DEDUP_REMOVED lines=13> */
[-C--:B------:R-:W-:Y:S01]  /*1e30*/  MOV R135, R151.reuse ;  /* 0x0000009700877202 */ /* 0x080fe20000000f00 */
[----:B------:R-:W-:Y:S01]  /*1e40*/  UMOV UR59, 0x40000040 ;  /* 0x40000040003b7882 */ /* 0x000fe20000000000 */
[----:B------:R-:W-:Y:S01]  /*1e50*/  UISETP.GE.AND UP0, UPT, UR60, 0x51, UPT ;  /* 0x000000513c00788c */ /* 0x000fe2000bf06270 */
        /* <DEDUP_REMOVED lines=22> */
[----:B------:R-:W-:Y:S01]  /*1fc0*/  MOV R65, R151 ;  /* 0x0000009700417202 */ /* 0x000fe20000000f00 */
[--C-:B------:R-:W-:Y:S01]  /*1fd0*/  IMAD.MOV.U32 R122, RZ, RZ, R151.reuse ;  /* 0x000000ffff7a7224 */ /* 0x100fe200078e0097 */
[----:B------:R-:W-:Y:S01]  /*1fe0*/  HGMMA.64x16x16.F32 R48, gdesc[UR8], RZ, !UPT, gsb0 ;  /* 0x00200000083079f0 */ /* 0x000fe2000c0008ff */
[----:B------:R-:W-:Y:S01]  /*1ff0*/  UIADD3 UR10, UR4, 0x200, URZ ;  /* 0x00000200040a7890 */ /* 0x000fe2000fffe03f */
[--C-:B------:R-:W-:Y:S01]  /*2000*/  IMAD.MOV.U32 R120, RZ, RZ, R151.reuse ;  /* 0x000000ffff787224 */ /* 0x100fe200078e0097 */
[----:B------:R-:W-:Y:S01]  /*2010*/  UMOV UR8, UR20 ;  /* 0x0000001400087c82 */ /* 0x000fe20008000000 */
[----:B------:R-:W-:Y:S01]  /*2020*/  UMOV UR9, UR21 ;  /* 0x0000001500097c82 */ /* 0x000fe20008000000 */
[----:B------:R-:W-:Y:S01]  /*2030*/  UMOV UR11, 0x40000040 ;  /* 0x40000040000b7882 */ /* 0x000fe20000000000 */
        /* <DEDUP_REMOVED lines=22> */
[--C-:B------:R-:W-:Y:S01]  /*21a0*/  IMAD.MOV.U32 R94, RZ, RZ, R151.reuse ;  /* 0x000000ffff5e7224 */ /* 0x100fe200078e0097 */
[----:B------:R-:W-:Y:S02]  /*21b0*/  WARPGROUP.DEPBAR.LE gsb0, 0x0 ;  /* 0x00008000000079c5 */ /* 0x000fe40000010000 */
[----:B------:R-:W-:Y:S01]  /*21c0*/  WARPGROUP.ARRIVE ;  /* 0x00000000000079c5 */ /* 0x000fe20000000000 */
[----:B------:R-:W-:-:S02]  /*21d0*/  IMAD.MOV.U32 R92, RZ, RZ, R151 ;  /* 0x000000ffff5c7224 */ /* 0x000fc400078e0097 */
[--C-:B------:R-:W-:Y:S02]  /*21e0*/  IMAD.MOV.U32 R91, RZ, RZ, R151.reuse ;  /* 0x000000ffff5b7224 */ /* 0x100fe400078e0097 */
[--C-:B------:R-:W-:Y:S01]  /*21f0*/  IMAD.MOV.U32 R90, RZ, RZ, R151.reuse ;  /* 0x000000ffff5a7224 */ /* 0x100fe200078e0097 */
        /* <DEDUP_REMOVED lines=31> */
[--C-:B------:R-:W-:Y:S01]  /*23f0*/  IMAD.MOV.U32 R66, RZ, RZ, R151.reuse ;  /* 0x000000ffff427224 */ /* 0x100fe200078e0097 */
[----:B------:R-:W-:Y:S02]  /*2400*/  WARPGROUP.DEPBAR.LE gsb0, 0x0 ;  /* 0x00008000000079c5 */ /* 0x000fe40000010000 */
[----:B------:R-:W-:Y:S01]  /*2410*/  WARPGROUP.ARRIVE ;  /* 0x00000000000079c5 */ /* 0x000fe20000000000 */
[----:B------:R-:W-:-:S05]  /*2420*/  IMAD.MOV.U32 R64, RZ, RZ, R151 ;  /* 0x000000ffff407224 */ /* 0x000fca00078e0097 */
        /* <DEDUP_REMOVED lines=110> */
[----:B------:R-:W-:Y:S02]  /*2b10*/  MOV R2, UR13 ;  /* 0x0000000d00027c02 */ /* 0x000fe40008000f00 */
[----:B------:R-:W-:Y:S01]  /*2b20*/  MOV R3, UR12 ;  /* 0x0000000c00037c02 */ /* 0x000fe20008000f00 */
        /* <DEDUP_REMOVED lines=41> */
[----:B------:R-:W-:Y:S02]  /*2dc0*/  UMOV UR15, 0x40000040 ;  /* 0x40000040000f7882 */ /* 0x000fe40000000000 */
        /* <DEDUP_REMOVED lines=286> */
[----:B------:R-:W-:Y:S01]  /*3fb0*/  R2UR UR13, R2 ;  /* 0x00000000020d72ca */ /* 0x000fe200000e0000 */
[----:B------:R-:W-:Y:S01]  /*3fc0*/  VIADD R2, R219, UR60 ;  /* 0x0000003cdb027c36 */ /* 0x000fe20008000000 */
        /* <DEDUP_REMOVED lines=11> */
[----:B------:R-:W-:Y:S01]  /*4080*/  UMOV UR7, 0x40000040 ;  /* 0x4000004000077882 */ /* 0x000fe20000000000 */
[----:B------:R-:W-:-:S13]  /*4090*/  R2UR UR5, R152 ;  /* 0x00000000980572ca */ /* 0x000fda00000e0000 */
[----:B------:R-:W-:Y:S01]  /*40a0*/  IMAD.U32 R3, RZ, RZ, UR5 ;  /* 0x00000005ff037e24 */ /* 0x000fe2000f8e00ff */
[----:B------:R-:W-:-:S03]  /*40b0*/  UMOV UR5, UR15 ;  /* 0x0000000f00057c82 */ /* 0x000fc60008000000 */
        /* <DEDUP_REMOVED lines=31> */
[----:B------:R-:W0:Y:S01]  /*42b0*/  MUFU.TANH R56, R56 ;  /* 0x0000003800387308 */ /* 0x000e220000002400 */
[----:B------:R-:W-:Y:S01]  /*42c0*/  UMOV UR56, UR14 ;  /* 0x0000000e00387c82 */ /* 0x000fe20008000000 */
[----:B------:R-:W-:Y:S01]  /*42d0*/  UMOV UR57, UR15 ;  /* 0x0000000f00397c82 */ /* 0x000fe20008000000 */
[----:B------:R-:W-:Y:S01]  /*42e0*/  UMOV UR59, 0x40000040 ;  /* 0x40000040003b7882 */ /* 0x000fe20000000000 */
[----:B------:R-:W-:Y:S01]  /*42f0*/  FMUL.FTZ R59, R59, UR10 ;  /* 0x0000000a3b3b7c20 */ /* 0x000fe20008410000 */
[----:B------:R-:W-:Y:S01]  /*4300*/  FMUL.FTZ R62, R62, UR10 ;  /* 0x0000000a3e3e7c20 */ /* 0x000fe20008410000 */
[----:B------:R-:W-:-:S02]  /*4310*/  FMUL.FTZ R63, R63, UR10 ;  /* 0x0000000a3f3f7c20 */ /* 0x000fc40008410000 */
[----:B------:R-:W1:Y:S08]  /*4320*/  MUFU.TANH R57, R57 ;  /* 0x0000003900397308 */ /* 0x000e700000002400 */
[----:B------:R-:W2:Y:S01]  /*4330*/  MUFU.TANH R60, R60 ;  /* 0x0000003c003c7308 */ /* 0x000ea20000002400 */
[----:B0-----:R-:W-:-:S07]  /*4340*/  FSEL R56, R56, -INF , P6 ;  /* 0xff80000038387808 */ /* 0x001fce0003000000 */
[----:B------:R-:W0:Y:S01]  /*4350*/  MUFU.TANH R61, R61 ;  /* 0x0000003d003d7308 */ /* 0x000e220000002400 */
[----:B-1----:R-:W-:-:S04]  /*4360*/  FSEL R57, R57, -INF , P5 ;  /* 0xff80000039397808 */ /* 0x002fc80002800000 */
[----:B------:R-:W-:-:S03]  /*4370*/  FMNMX.FTZ R3, R56, R57, !PT ;  /* 0x0000003938037209 */ /* 0x000fc60007810000 */
[----:B------:R-:W1:Y:S01]  /*4380*/  MUFU.TANH R58, R58 ;  /* 0x0000003a003a7308 */ /* 0x000e620000002400 */
[----:B--2---:R-:W-:-:S04]  /*4390*/  FSEL R60, R60, -INF , P4 ;  /* 0xff8000003c3c7808 */ /* 0x004fc80002000000 */
[----:B------:R-:W-:-:S03]  /*43a0*/  FMNMX.FTZ R4, R60, R3, !PT ;  /* 0x000000033c047209 */ /* 0x000fc60007810000 */
[----:B------:R-:W2:Y:S01]  /*43b0*/  MUFU.TANH R59, R59 ;  /* 0x0000003b003b7308 */ /* 0x000ea20000002400 */
[----:B0-----:R-:W-:-:S04]  /*43c0*/  FSEL R61, R61, -INF , P2 ;  /* 0xff8000003d3d7808 */ /* 0x001fc80001000000 */
[----:B------:R-:W-:-:S03]  /*43d0*/  FMNMX.FTZ R3, R61, R4, !PT ;  /* 0x000000043d037209 */ /* 0x000fc60007810000 */
[----:B------:R-:W0:Y:S01]  /*43e0*/  MUFU.TANH R62, R62 ;  /* 0x0000003e003e7308 */ /* 0x000e220000002400 */
[----:B-1----:R-:W-:Y:S01]  /*43f0*/  FSEL R58, R58, -INF , P6 ;  /* 0xff8000003a3a7808 */ /* 0x002fe20003000000 */
        /* <DEDUP_REMOVED lines=13> */
[----:B------:R-:W-:Y:S01]  /*44d0*/  UMOV UR4, UR14 ;  /* 0x0000000e00047c82 */ /* 0x000fe20008000000 */
[----:B------:R-:W-:Y:S01]  /*44e0*/  FMUL.FTZ R51, R51, UR10 ;  /* 0x0000000a33337c20 */ /* 0x000fe20008410000 */
[----:B------:R-:W-:Y:S01]  /*44f0*/  FMUL.FTZ R54, R54, UR10 ;  /* 0x0000000a36367c20 */ /* 0x000fe20008410000 */
[C---:B------:R-:W-:Y:S01]  /*4500*/  ISETP.GT.AND P6, PT, R2.reuse, 0x11, PT ;  /* 0x000000110200780c */ /* 0x040fe20003fc4270 */
[----:B------:R-:W3:Y:S01]  /*4510*/  MUFU.TANH R49, R49 ;  /* 0x0000003100317308 */ /* 0x000ee20000002400 */
[----:B--2---:R-:W-:Y:S01]  /*4520*/  FSEL R59, R59, -INF , P5 ;  /* 0xff8000003b3b7808 */ /* 0x004fe20002800000 */
[----:B------:R-:W-:Y:S01]  /*4530*/  FMUL.FTZ R55, R55, UR10 ;  /* 0x0000000a37377c20 */ /* 0x000fe20008410000 */
[----:B------:R-:W-:-:S02]  /*4540*/  ISETP.GT.AND P5, PT, R2, 0x18, PT ;  /* 0x000000180200780c */ /* 0x000fc40003fa4270 */
[----:B0-----:R-:W-:Y:S02]  /*4550*/  FSEL R62, R62, -INF , P4 ;  /* 0xff8000003e3e7808 */ /* 0x001fe40002000000 */
[----:B------:R-:W-:Y:S01]  /*4560*/  ISETP.GT.AND P4, PT, R2, 0x19, PT ;  /* 0x000000190200780c */ /* 0x000fe20003f84270 */
[----:B------:R-:W0:Y:S01]  /*4570*/  MUFU.TANH R52, R52 ;  /* 0x0000003400347308 */ /* 0x000e220000002400 */
[----:B-1----:R-:W-:-:S04]  /*4580*/  FSEL R48, R48, -INF , P3 ;  /* 0xff80000030307808 */ /* 0x002fc80001800000 */
[----:B------:R-:W-:-:S03]  /*4590*/  FMNMX.FTZ R4, R48, R3, !PT ;  /* 0x0000000330047209 */ /* 0x000fc60007810000 */
[----:B------:R-:W1:Y:S01]  /*45a0*/  MUFU.TANH R63, R63 ;  /* 0x0000003f003f7308 */ /* 0x000e620000002400 */
[----:B---3--:R-:W-:-:S04]  /*45b0*/  FSEL R49, R49, -INF , P6 ;  /* 0xff80000031317808 */ /* 0x008fc80003000000 */
[----:B------:R-:W-:-:S03]  /*45c0*/  FMNMX.FTZ R3, R49, R4, !PT ;  /* 0x0000000431037209 */ /* 0x000fc60007810000 */
[----:B------:R-:W2:Y:S01]  /*45d0*/  MUFU.TANH R53, R53 ;  /* 0x0000003500357308 */ /* 0x000ea20000002400 */
[----:B0-----:R-:W-:-:S04]  /*45e0*/  FSEL R52, R52, -INF , P5 ;  /* 0xff80000034347808 */ /* 0x001fc80002800000 */
[----:B------:R-:W-:-:S03]  /*45f0*/  FMNMX.FTZ R4, R52, R3, !PT ;  /* 0x0000000334047209 */ /* 0x000fc60007810000 */
[----:B------:R-:W0:Y:S01]  /*4600*/  MUFU.TANH R50, R50 ;  /* 0x0000003200327308 */ /* 0x000e220000002400 */
[----:B-1----:R-:W-:Y:S02]  /*4610*/  FSEL R63, R63, -INF , P2 ;  /* 0xff8000003f3f7808 */ /* 0x002fe40001000000 */
[----:B------:R-:W-:-:S05]  /*4620*/  ISETP.GT.AND P2, PT, R2, 0x20, PT ;  /* 0x000000200200780c */ /* 0x000fca0003f44270 */
        /* <DEDUP_REMOVED lines=8> */
[----:B------:R-:W2:Y:S01]  /*46b0*/  MUFU.TANH R54, R54 ;  /* 0x0000003600367308 */ /* 0x000ea20000002400 */
[----:B------:R-:W-:Y:S01]  /*46c0*/  HGMMA.64x16x16.F32 R32, gdesc[UR56], R32, gsb0 ;  /* 0x00200000382079f0 */ /* 0x000fe20008000820 */
[----:B------:R-:W-:Y:S01]  /*46d0*/  FMUL.FTZ R43, R43, UR10 ;  /* 0x0000000a2b2b7c20 */ /* 0x000fe20008410000 */
[----:B------:R-:W-:Y:S01]  /*46e0*/  FMUL.FTZ R42, R42, UR10 ;  /* 0x0000000a2a2a7c20 */ /* 0x000fe20008410000 */
[----:B0-----:R-:W-:Y:S01]  /*46f0*/  FSEL R50, R50, -INF , P3 ;  /* 0xff80000032327808 */ /* 0x001fe20001800000 */
[----:B------:R-:W-:Y:S01]  /*4700*/  FMUL.FTZ R46, R46, UR10 ;  /* 0x0000000a2e2e7c20 */ /* 0x000fe20008410000 */
[----:B------:R-:W-:Y:S01]  /*4710*/  ISETP.GT.AND P3, PT, R2, 0x21, PT ;  /* 0x000000210200780c */ /* 0x000fe20003f64270 */
[----:B------:R-:W-:Y:S01]  /*4720*/  FMUL.FTZ R47, R47, UR10 ;  /* 0x0000000a2f2f7c20 */ /* 0x000fe20008410000 */
[----:B------:R-:W0:Y:S01]  /*4730*/  MUFU.TANH R40, R40 ;  /* 0x0000002800287308 */ /* 0x000e220000002400 */
[----:B------:R-:W-:-:S02]  /*4740*/  FMNMX.FTZ R3, R53, R4, !PT ;  /* 0x0000000435037209 */ /* 0x000fc40007810000 */
[----:B-1----:R-:W-:Y:S02]  /*4750*/  FSEL R51, R51, -INF , P6 ;  /* 0xff80000033337808 */ /* 0x002fe40003000000 */
[----:B------:R-:W-:-:S03]  /*4760*/  ISETP.GT.AND P6, PT, R2, 0x28, PT ;  /* 0x000000280200780c */ /* 0x000fc60003fc4270 */
[----:B------:R-:W1:Y:S01]  /*4770*/  MUFU.TANH R41, R41 ;  /* 0x0000002900297308 */ /* 0x000e620000002400 */
[----:B--2---:R-:W-:Y:S02]  /*4780*/  FSEL R54, R54, -INF , P5 ;  /* 0xff80000036367808 */ /* 0x004fe40002800000 */
[----:B------:R-:W-:-:S05]  /*4790*/  ISETP.GT.AND P5, PT, R2, 0x29, PT ;  /* 0x000000290200780c */ /* 0x000fca0003fa4270 */
[----:B------:R-:W2:Y:S01]  /*47a0*/  MUFU.TANH R44, R44 ;  /* 0x0000002c002c7308 */ /* 0x000ea20000002400 */
[----:B0-----:R-:W-:-:S04]  /*47b0*/  FSEL R40, R40, -INF , P2 ;  /* 0xff80000028287808 */ /* 0x001fc80001000000 */
[----:B------:R-:W-:-:S03]  /*47c0*/  FMNMX.FTZ R4, R40, R3, !PT ;  /* 0x0000000328047209 */ /* 0x000fc60007810000 */
[----:B------:R-:W0:Y:S01]  /*47d0*/  MUFU.TANH R55, R55 ;  /* 0x0000003700377308 */ /* 0x000e220000002400 */
[----:B-1----:R-:W-:-:S04]  /*47e0*/  FSEL R41, R41, -INF , P3 ;  /* 0xff80000029297808 */ /* 0x002fc80001800000 */
[----:B------:R-:W-:-:S03]  /*47f0*/  FMNMX.FTZ R3, R41, R4, !PT ;  /* 0x0000000429037209 */ /* 0x000fc60007810000 */
[----:B------:R-:W1:Y:S01]  /*4800*/  MUFU.TANH R45, R45 ;  /* 0x0000002d002d7308 */ /* 0x000e620000002400 */
[----:B--2---:R-:W-:-:S04]  /*4810*/  FSEL R44, R44, -INF , P6 ;  /* 0xff8000002c2c7808 */ /* 0x004fc80003000000 */
[----:B------:R-:W-:-:S03]  /*4820*/  FMNMX.FTZ R4, R44, R3, !PT ;  /* 0x000000032c047209 */ /* 0x000fc60007810000 */
[----:B------:R-:W2:Y:S01]  /*4830*/  MUFU.TANH R43, R43 ;  /* 0x0000002b002b7308 */ /* 0x000ea20000002400 */
[----:B0-----:R-:W-:Y:S02]  /*4840*/  FSEL R55, R55, -INF , P4 ;  /* 0xff80000037377808 */ /* 0x001fe40002000000 */
[----:B------:R-:W-:Y:S01]  /*4850*/  ISETP.GT.AND P4, PT, R2, 0x30, PT ;  /* 0x000000300200780c */ /* 0x000fe20003f84270 */
[----:B------:R-:W-:Y:S02]  /*4860*/  WARPGROUP.DEPBAR.LE gsb0, 0x0 ;  /* 0x00008000000079c5 */ /* 0x000fe40000010000 */
[----:B------:R-:W-:Y:S01]  /*4870*/  WARPGROUP.ARRIVE ;  /* 0x00000000000079c5 */ /* 0x000fe20000000000 */
[----:B------:R-:W-:Y:S01]  /*4880*/  FMUL.FTZ R32, R32, UR10 ;  /* 0x0000000a20207c20 */ /* 0x000fe20008410000 */
[----:B------:R-:W-:Y:S01]  /*4890*/  FMUL.FTZ R33, R33, UR10 ;  /* 0x0000000a21217c20 */ /* 0x000fe20008410000 */
[----:B------:R-:W-:Y:S01]  /*48a0*/  FMUL.FTZ R36, R36, UR10 ;  /* 0x0000000a24247c20 */ /* 0x000fe20008410000 */
[----:B------:R-:W0:Y:S01]  /*48b0*/  MUFU.TANH R42, R42 ;  /* 0x0000002a002a7308 */ /* 0x000e220000002400 */
[----:B------:R-:W-:Y:S01]  /*48c0*/  FMUL.FTZ R37, R37, UR10 ;  /* 0x0000000a25257c20 */ /* 0x000fe20008410000 */
[----:B------:R-:W-:Y:S01]  /*48d0*/  HGMMA.64x16x16.F32 R24, gdesc[UR4], R24, gsb0 ;  /* 0x00200000041879f0 */ /* 0x000fe20008000818 */
[----:B------:R-:W-:Y:S01]  /*48e0*/  FMUL.FTZ R34, R34, UR10 ;  /* 0x0000000a22227c20 */ /* 0x000fe20008410000 */
[----:B------:R-:W-:Y:S01]  /*48f0*/  FMUL.FTZ R35, R35, UR10 ;  /* 0x0000000a23237c20 */ /* 0x000fe20008410000 */
[----:B-1----:R-:W-:Y:S01]  /*4900*/  FSEL R45, R45, -INF , P5 ;  /* 0xff8000002d2d7808 */ /* 0x002fe20002800000 */
[----:B------:R-:W-:Y:S01]  /*4910*/  FMUL.FTZ R38, R38, UR10 ;  /* 0x0000000a26267c20 */ /* 0x000fe20008410000 */
[----:B--2---:R-:W-:Y:S01]  /*4920*/  FSEL R43, R43, -INF , P3 ;  /* 0xff8000002b2b7808 */ /* 0x004fe20001800000 */
[----:B------:R-:W1:Y:S01]  /*4930*/  MUFU.TANH R32, R32 ;  /* 0x0000002000207308 */ /* 0x000e620000002400 */
[----:B------:R-:W-:Y:S01]  /*4940*/  ISETP.GT.AND P3, PT, R2, 0x31, PT ;  /* 0x000000310200780c */ /* 0x000fe20003f64270 */
[----:B------:R-:W-:Y:S01]  /*4950*/  FMUL.FTZ R39, R39, UR10 ;  /* 0x0000000a27277c20 */ /* 0x000fe20008410000 */
[----:B------:R-:W-:Y:S01]  /*4960*/  FMNMX.FTZ R3, R45, R4, !PT ;  /* 0x000000042d037209 */ /* 0x000fe20007810000 */
[----:B------:R-:W-:-:S04]  /*4970*/  ULDC UR5, c[0x0][0x988] ;  /* 0x0002620000057ab9 */ /* 0x000fc80000000800 */
[----:B------:R-:W2:Y:S01]  /*4980*/  MUFU.TANH R33, R33 ;  /* 0x0000002100217308 */ /* 0x000ea20000002400 */
[----:B0-----:R-:W-:Y:S02]  /*4990*/  FSEL R42, R42, -INF , P2 ;  /* 0xff8000002a2a7808 */ /* 0x001fe40001000000 */
[----:B------:R-:W-:-:S05]  /*49a0*/  ISETP.GT.AND P2, PT, R2, 0x38, PT ;  /* 0x000000380200780c */ /* 0x000fca0003f44270 */
        /* <DEDUP_REMOVED lines=8> */
[----:B------:R-:W-:-:S05]  /*4a30*/  ISETP.GT.AND P6, PT, R2, 0x39, PT ;  /* 0x000000390200780c */ /* 0x000fca0003fc4270 */
[----:B------:R-:W0:Y:S01]  /*4a40*/  MUFU.TANH R37, R37 ;  /* 0x0000002500257308 */ /* 0x000e220000002400 */
[----:B-1----:R-:W-:-:S04]  /*4a50*/  FSEL R36, R36, -INF , P2 ;  /* 0xff80000024247808 */ /* 0x002fc80001000000 */
[----:B------:R-:W-:Y:S01]  /*4a60*/  FMNMX.FTZ R4, R36, R3, !PT ;  /* 0x0000000324047209 */ /* 0x000fe20007810000 */
[----:B------:R-:W-:Y:S02]  /*4a70*/  WARPGROUP.DEPBAR.LE gsb0, 0x0 ;  /* 0x00008000000079c5 */ /* 0x000fe40000010000 */
[----:B------:R-:W-:Y:S01]  /*4a80*/  FMUL.FTZ R24, R24, UR10 ;  /* 0x0000000a18187c20 */ /* 0x000fe20008410000 */
[----:B------:R-:W-:Y:S01]  /*4a90*/  FMUL.FTZ R25, R25, UR10 ;  /* 0x0000000a19197c20 */ /* 0x000fe20008410000 */
[----:B------:R-:W1:Y:S01]  /*4aa0*/  MUFU.TANH R34, R34 ;  /* 0x0000002200227308 */ /* 0x000e620000002400 */
[----:B------:R-:W-:Y:S01]  /*4ab0*/  FMUL.FTZ R28, R28, UR10 ;  /* 0x0000000a1c1c7c20 */ /* 0x000fe20008410000 */
[----:B------:R-:W-:Y:S01]  /*4ac0*/  FMUL.FTZ R29, R29, UR10 ;  /* 0x0000000a1d1d7c20 */ /* 0x000fe20008410000 */
[----:B--2---:R-:W-:Y:S01]  /*4ad0*/  FSEL R47, R47, -INF , P5 ;  /* 0xff8000002f2f7808 */ /* 0x004fe20002800000 */
[----:B------:R-:W-:Y:S01]  /*4ae0*/  FMUL.FTZ R26, R26, UR10 ;  /* 0x0000000a1a1a7c20 */ /* 0x000fe20008410000 */
[----:B------:R-:W-:Y:S01]  /*4af0*/  ISETP.GT.AND P5, PT, R2, 0x40, PT ;  /* 0x000000400200780c */ /* 0x000fe20003fa4270 */
[----:B------:R-:W-:Y:S01]  /*4b00*/  FMUL.FTZ R27, R27, UR10 ;  /* 0x0000000a1b1b7c20 */ /* 0x000fe20008410000 */
[----:B0-----:R-:W-:Y:S01]  /*4b10*/  FSEL R37, R37, -INF , P6 ;  /* 0xff80000025257808 */ /* 0x001fe20003000000 */
[----:B------:R-:W0:Y:S01]  /*4b20*/  MUFU.TANH R24, R24 ;  /* 0x0000001800187308 */ /* 0x000e220000002400 */
[----:B------:R-:W-:Y:S01]  /*4b30*/  FMUL.FTZ R30, R30, UR10 ;  /* 0x0000000a1e1e7c20 */ /* 0x000fe20008410000 */
[----:B------:R-:W-:Y:S01]  /*4b40*/  FMUL.FTZ R31, R31, UR10 ;  /* 0x0000000a1f1f7c20 */ /* 0x000fe20008410000 */
[----:B------:R-:W-:Y:S01]  /*4b50*/  FMNMX.FTZ R3, R37, R4, !PT ;  /* 0x0000000425037209 */ /* 0x000fe20007810000 */
[----:B------:R2:W-:Y:S04]  /*4b60*/  @!P1 SYNCS.ARRIVE.TRANS64.RED.A1T0 RZ, [R0+URZ], RZ ;  /* 0x000000ff00ff99a7 */ /* 0x0005e8000810043f */
[----:B------:R-:W3:Y:S01]  /*4b70*/  MUFU.TANH R35, R35 ;  /* 0x0000002300237308 */ /* 0x000ee20000002400 */
[----:B-1----:R-:W-:-:S02]  /*4b80*/  FSEL R34, R34, -INF , P4 ;  /* 0xff80000022227808 */ /* 0x002fc40002000000 */
[----:B------:R-:W-:-:S05]  /*4b90*/  ISETP.GT.AND P4, PT, R2, 0x41, PT ;  /* 0x000000410200780c */ /* 0x000fca0003f84270 */
[----:B------:R-:W1:Y:S01]  /*4ba0*/  MUFU.TANH R25, R25 ;  /* 0x0000001900197308 */ /* 0x000e620000002400 */
[----:B0-----:R-:W-:-:S04]  /*4bb0*/  FSEL R24, R24, -INF , P5 ;  /* 0xff80000018187808 */ /* 0x001fc80002800000 */
[----:B------:R-:W-:-:S03]  /*4bc0*/  FMNMX.FTZ R4, R24, R3, !PT ;  /* 0x0000000318047209 */ /* 0x000fc60007810000 */
[----:B------:R-:W0:Y:S01]  /*4bd0*/  MUFU.TANH R38, R38 ;  /* 0x0000002600267308 */ /* 0x000e220000002400 */
[----:B---3--:R-:W-:Y:S02]  /*4be0*/  FSEL R35, R35, -INF , P3 ;  /* 0xff80000023237808 */ /* 0x008fe40001800000 */
[----:B------:R-:W-:-:S05]  /*4bf0*/  ISETP.GT.AND P3, PT, R2, 0x48, PT ;  /* 0x000000480200780c */ /* 0x000fca0003f64270 */
[----:B------:R-:W3:Y:S01]  /*4c00*/  MUFU.TANH R28, R28 ;  /* 0x0000001c001c7308 */ /* 0x000ee20000002400 */
[----:B-1----:R-:W-:-:S04]  /*4c10*/  FSEL R25, R25, -INF , P4 ;  /* 0xff80000019197808 */ /* 0x002fc80002000000 */
[----:B------:R-:W-:-:S03]  /*4c20*/  FMNMX.FTZ R3, R25, R4, !PT ;  /* 0x0000000419037209 */ /* 0x000fc60007810000 */
[----:B------:R-:W1:Y:S01]  /*4c30*/  MUFU.TANH R29, R29 ;  /* 0x0000001d001d7308 */ /* 0x000e620000002400 */
[----:B0-----:R-:W-:Y:S02]  /*4c40*/  FSEL R38, R38, -INF , P2 ;  /* 0xff80000026267808 */ /* 0x001fe40001000000 */
[----:B------:R-:W-:-:S05]  /*4c50*/  ISETP.GT.AND P2, PT, R2, 0x49, PT ;  /* 0x000000490200780c */ /* 0x000fca0003f44270 */
[----:B------:R-:W0:Y:S01]  /*4c60*/  MUFU.TANH R39, R39 ;  /* 0x0000002700277308 */ /* 0x000e220000002400 */
[----:B---3--:R-:W-:-:S04]  /*4c70*/  FSEL R28, R28, -INF , P3 ;  /* 0xff8000001c1c7808 */ /* 0x008fc80001800000 */
[----:B------:R-:W-:-:S03]  /*4c80*/  FMNMX.FTZ R2, R28, R3, !PT ;  /* 0x000000031c027209 */ /* 0x000fc60007810000 */
[----:B------:R-:W3:Y:S01]  /*4c90*/  MUFU.TANH R26, R26 ;  /* 0x0000001a001a7308 */ /* 0x000ee20000002400 */
[----:B-1----:R-:W-:-:S04]  /*4ca0*/  FSEL R29, R29, -INF , P2 ;  /* 0xff8000001d1d7808 */ /* 0x002fc80001000000 */
[----:B------:R-:W-:-:S03]  /*4cb0*/  FMNMX.FTZ R2, R29, R2, !PT ;  /* 0x000000021d027209 */ /* 0x000fc60007810000 */
[----:B------:R-:W1:Y:S01]  /*4cc0*/  MUFU.TANH R27, R27 ;  /* 0x0000001b001b7308 */ /* 0x000e620000002400 */
[----:B0-----:R-:W-:Y:S01]  /*4cd0*/  FSEL R39, R39, -INF , P6 ;  /* 0xff80000027277808 */ /* 0x001fe20003000000 */
[----:B------:R-:W0:Y:S06]  /*4ce0*/  SHFL.BFLY PT, R3, R2, 0x2, 0x1f ;  /* 0x0c401f0002037f89 */ /* 0x000e2c00000e0000 */
[----:B------:R-:W4:Y:S01]  /*4cf0*/  MUFU.TANH R30, R30 ;  /* 0x0000001e001e7308 */ /* 0x000f220000002400 */
[----:B---3--:R-:W-:-:S07]  /*4d00*/  FSEL R26, R26, -INF , P5 ;  /* 0xff8000001a1a7808 */ /* 0x008fce0002800000 */
[----:B------:R-:W3:Y:S01]  /*4d10*/  MUFU.TANH R31, R31 ;  /* 0x0000001f001f7308 */ /* 0x000ee20000002400 */
[----:B-1----:R-:W-:Y:S02]  /*4d20*/  FSEL R27, R27, -INF , P4 ;  /* 0xff8000001b1b7808 */ /* 0x002fe40002000000 */
[----:B----4-:R-:W-:Y:S02]  /*4d30*/  FSEL R30, R30, -INF , P3 ;  /* 0xff8000001e1e7808 */ /* 0x010fe40001800000 */
[----:B0-----:R-:W-:-:S05]  /*4d40*/  FMNMX.FTZ R3, R2, R3, !PT ;  /* 0x0000000302037209 */ /* 0x001fca0007810000 */
[----:B------:R-:W0:Y:S01]  /*4d50*/  SHFL.BFLY PT, R4, R3, 0x1, 0x1f ;  /* 0x0c201f0003047f89 */ /* 0x000e2200000e0000 */
[----:B---3--:R-:W-:Y:S02]  /*4d60*/  FSEL R31, R31, -INF , P2 ;  /* 0xff8000001f1f7808 */ /* 0x008fe40001000000 */
[----:B0-----:R-:W-:Y:S02]  /*4d70*/  FMNMX.FTZ R4, R3, R4, !PT ;  /* 0x0000000403047209 */ /* 0x001fe40007810000 */
        /* <DEDUP_REMOVED lines=22> */
[----:B------:R-:W0:Y:S01]  /*4ee0*/  MUFU.EX2 R57, R57 ;  /* 0x0000003900397308 */ /* 0x000e220000000800 */
        /* <DEDUP_REMOVED lines=16> */
[----:B------:R-:W-:Y:S01]  /*4ff0*/  FFMA.FTZ R15, R29, UR5, -R15 ;  /* 0x000000051d0f7c23 */ /* 0x000fe2000801080f */
[----:B0-----:R-:W-:-:S02]  /*5000*/  F2FP.F16.F32.PACK_AB R208, R57, R56 ;  /* 0x0000003839d0723e */ /* 0x001fc400000000ff */
[----:B------:R-:W-:-:S04]  /*5010*/  FMNMX.FTZ R3, R35, R2, !PT ;  /* 0x0000000223037209 */ /* 0x000fc80007810000 */
[----:B------:R-:W-:Y:S01]  /*5020*/  FMNMX.FTZ R2, R38, R3, !PT ;  /* 0x0000000326027209 */ /* 0x000fe20007810000 */
[----:B------:R-:W-:Y:S03]  /*5030*/  MUFU.EX2 R48, R48 ;  /* 0x0000003000307308 */ /* 0x000fe60000000800 */
[----:B------:R-:W-:-:S04]  /*5040*/  FMNMX.FTZ R3, R39, R2, !PT ;  /* 0x0000000227037209 */ /* 0x000fc80007810000 */
[----:B------:R-:W-:Y:S01]  /*5050*/  FMNMX.FTZ R2, R26, R3, !PT ;  /* 0x000000031a027209 */ /* 0x000fe20007810000 */
[----:B------:R-:W0:Y:S01]  /*5060*/  MUFU.EX2 R49, R49 ;  /* 0x0000003100317308 */ /* 0x000e220000000800 */
[----:B-1----:R-:W-:Y:S02]  /*5070*/  F2FP.F16.F32.PACK_AB R210, R61, R60 ;  /* 0x0000003c3dd2723e */ /* 0x002fe400000000ff */
[----:B------:R-:W-:-:S04]  /*5080*/  FMNMX.FTZ R3, R27, R2, !PT ;  /* 0x000000021b037209 */ /* 0x000fc80007810000 */
[----:B------:R-:W-:Y:S01]  /*5090*/  FMNMX.FTZ R2, R30, R3, !PT ;  /* 0x000000031e027209 */ /* 0x000fe20007810000 */
[----:B------:R1:W-:Y:S03]  /*50a0*/  MUFU.EX2 R21, R15 ;  /* 0x0000000f00157308 */ /* 0x0003e60000000800 */
[----:B------:R-:W-:-:S05]  /*50b0*/  FMNMX.FTZ R2, R31, R2, !PT ;  /* 0x000000021f027209 */ /* 0x000fca0007810000 */
[----:B------:R-:W3:Y:S01]  /*50c0*/  SHFL.BFLY PT, R3, R2, 0x2, 0x1f ;  /* 0x0c401f0002037f89 */ /* 0x000ee200000e0000 */
[----:B-1----:R-:W-:Y:S01]  /*50d0*/  FADD.FTZ R15, R56, R57 ;  /* 0x00000039380f7221 */ /* 0x002fe20000010000 */
[----:B------:R-:W-:Y:S01]  /*50e0*/  MUFU.EX2 R52, R52 ;  /* 0x0000003400347308 */ /* 0x000fe20000000800 */
[----:B0-----:R-:W-:Y:S01]  /*50f0*/  F2FP.F16.F32.PACK_AB R204, R49, R48 ;  /* 0x0000003031cc723e */ /* 0x001fe200000000ff */
[--C-:B------:R-:W-:Y:S02]  /*5100*/  IMAD.MOV.U32 R57, RZ, RZ, R151.reuse ;  /* 0x000000ffff397224 */ /* 0x100fe400078e0097 */
[----:B------:R-:W-:-:S04]  /*5110*/  IMAD.MOV.U32 R56, RZ, RZ, R151 ;  /* 0x000000ffff387224 */ /* 0x000fc800078e0097 */
[----:B------:R-:W0:Y:S08]  /*5120*/  MUFU.EX2 R53, R53 ;  /* 0x0000003500357308 */ /* 0x000e300000000800 */
[----:B------:R-:W-:Y:S01]  /*5130*/  MUFU.EX2 R40, R40 ;  /* 0x0000002800287308 */ /* 0x000fe20000000800 */
[----:B---3--:R-:W-:-:S07]  /*5140*/  FMNMX.FTZ R14, R2, R3, !PT ;  /* 0x00000003020e7209 */ /* 0x008fce0007810000 */
[----:B------:R-:W1:Y:S01]  /*5150*/  MUFU.EX2 R41, R41 ;  /* 0x0000002900297308 */ /* 0x000e620000000800 */
[----:B0-----:R-:W-:Y:S01]  /*5160*/  F2FP.F16.F32.PACK_AB R206, R53, R52 ;  /* 0x0000003435ce723e */ /* 0x001fe200000000ff */
[----:B------:R-:W0:Y:S06]  /*5170*/  SHFL.BFLY PT, R3, R14, 0x1, 0x1f ;  /* 0x0c201f000e037f89 */ /* 0x000e2c00000e0000 */
[----:B------:R-:W-:Y:S08]  /*5180*/  MUFU.EX2 R44, R44 ;  /* 0x0000002c002c7308 */ /* 0x000ff00000000800 */
[----:B------:R-:W3:Y:S01]  /*5190*/  MUFU.EX2 R45, R45 ;  /* 0x0000002d002d7308 */ /* 0x000ee20000000800 */
[----:B-1----:R-:W-:-:S07]  /*51a0*/  F2FP.F16.F32.PACK_AB R200, R41, R40 ;  /* 0x0000002829c8723e */ /* 0x002fce00000000ff */
[----:B------:R-:W-:Y:S01]  /*51b0*/  MUFU.EX2 R32, R32 ;  /* 0x0000002000207308 */ /* 0x000fe20000000800 */
[----:B0-----:R-:W-:Y:S01]  /*51c0*/  FMNMX.FTZ R3, R14, R3, !PT ;  /* 0x000000030e037209 */ /* 0x001fe20007810000 */
[----:B------:R-:W-:Y:S01]  /*51d0*/  FADD.FTZ R14, R60, R15 ;  /* 0x0000000f3c0e7221 */ /* 0x000fe20000010000 */
[--C-:B------:R-:W-:Y:S02]  /*51e0*/  IMAD.MOV.U32 R60, RZ, RZ, R151.reuse ;  /* 0x000000ffff3c7224 */ /* 0x100fe400078e0097 */
[C---:B------:R-:W-:Y:S01]  /*51f0*/  FSETP.NEU.FTZ.AND P2, PT, R3.reuse, -INF , PT ;  /* 0xff8000000300780b */ /* 0x040fe20003f5d000 */
[----:B------:R-:W-:Y:S01]  /*5200*/  FMUL.FTZ R2, R3, UR5 ;  /* 0x0000000503027c20 */ /* 0x000fe20008410000 */
[----:B------:R-:W-:Y:S01]  /*5210*/  FADD.FTZ R15, R61, R14 ;  /* 0x0000000e3d0f7221 */ /* 0x000fe20000010000 */
[----:B------:R-:W0:Y:S01]  /*5220*/  MUFU.EX2 R33, R33 ;  /* 0x0000002100217308 */ /* 0x000e220000000800 */
[----:B---3--:R-:W-:Y:S01]  /*5230*/  F2FP.F16.F32.PACK_AB R202, R45, R44 ;  /* 0x0000002c2dca723e */ /* 0x008fe200000000ff */
[----:B------:R-:W-:Y:S01]  /*5240*/  IMAD.MOV.U32 R61, RZ, RZ, R151 ;  /* 0x000000ffff3d7224 */ /* 0x000fe200078e0097 */
[----:B------:R-:W-:Y:S01]  /*5250*/  FSEL R2, R2, RZ, P2 ;  /* 0x000000ff02027208 */ /* 0x000fe20001000000 */
[----:B------:R-:W-:Y:S01]  /*5260*/  FADD.FTZ R14, R48, R15 ;  /* 0x0000000f300e7221 */ /* 0x000fe20000010000 */
[----:B------:R-:W-:Y:S01]  /*5270*/  PLOP3.LUT P2, PT, PT, PT, UP0, 0x80, 0x0 ;  /* 0x000000000000781c */ /* 0x000fe20003f4f008 */
[----:B------:R-:W-:-:S02]  /*5280*/  IMAD.MOV.U32 R48, RZ, RZ, R151 ;  /* 0x000000ffff307224 */ /* 0x000fc400078e0097 */
[--C-:B------:R-:W-:Y:S01]  /*5290*/  FFMA.FTZ R58, R58, UR5, -R2.reuse ;  /* 0x000000053a3a7c23 */ /* 0x100fe20008010802 */
[--C-:B------:R-:W-:Y:S01]  /*52a0*/  FFMA.FTZ R59, R59, UR5, -R2.reuse ;  /* 0x000000053b3b7c23 */ /* 0x100fe20008010802 */
[--C-:B------:R-:W-:Y:S01]  /*52b0*/  FFMA.FTZ R62, R62, UR5, -R2.reuse ;  /* 0x000000053e3e7c23 */ /* 0x100fe20008010802 */
[--C-:B------:R-:W-:Y:S01]  /*52c0*/  FFMA.FTZ R63, R63, UR5, -R2.reuse ;  /* 0x000000053f3f7c23 */ /* 0x100fe20008010802 */
[--C-:B------:R-:W-:Y:S01]  /*52d0*/  FFMA.FTZ R50, R50, UR5, -R2.reuse ;  /* 0x0000000532327c23 */ /* 0x100fe20008010802 */
[--C-:B------:R-:W-:Y:S01]  /*52e0*/  FFMA.FTZ R51, R51, UR5, -R2.reuse ;  /* 0x0000000533337c23 */ /* 0x100fe20008010802 */
[----:B------:R-:W-:Y:S01]  /*52f0*/  MUFU.EX2 R58, R58 ;  /* 0x0000003a003a7308 */ /* 0x000fe20000000800 */
[--C-:B------:R-:W-:Y:S01]  /*5300*/  FFMA.FTZ R54, R54, UR5, -R2.reuse ;  /* 0x0000000536367c23 */ /* 0x100fe20008010802 */
[----:B------:R-:W-:Y:S01]  /*5310*/  FFMA.FTZ R55, R55, UR5, -R2 ;  /* 0x0000000537377c23 */ /* 0x000fe20008010802 */
[----:B------:R-:W-:Y:S01]  /*5320*/  FADD.FTZ R29, R49, R14 ;  /* 0x0000000e311d7221 */ /* 0x000fe20000010000 */
[--C-:B------:R-:W-:Y:S01]  /*5330*/  FFMA.FTZ R42, R42, UR5, -R2.reuse ;  /* 0x000000052a2a7c23 */ /* 0x100fe20008010802 */
[--C-:B------:R-:W-:Y:S01]  /*5340*/  FFMA.FTZ R43, R43, UR5, -R2.reuse ;  /* 0x000000052b2b7c23 */ /* 0x100fe20008010802 */
[--C-:B------:R-:W-:Y:S01]  /*5350*/  FFMA.FTZ R46, R46, UR5, -R2.reuse ;  /* 0x000000052e2e7c23 */ /* 0x100fe20008010802 */
[----:B------:R-:W-:Y:S01]  /*5360*/  FADD.FTZ R20, R52, R29 ;  /* 0x0000001d34147221 */ /* 0x000fe20000010000 */
[----:B------:R-:W1:Y:S01]  /*5370*/  MUFU.EX2 R59, R59 ;  /* 0x0000003b003b7308 */ /* 0x000e620000000800 */
[--C-:B------:R-:W-:Y:S01]  /*5380*/  FFMA.FTZ R47, R47, UR5, -R2.reuse ;  /* 0x000000052f2f7c23 */ /* 0x100fe20008010802 */
[----:B------:R-:W-:Y:S01]  /*5390*/  FFMA.FTZ R34, R34, UR5, -R2 ;  /* 0x0000000522227c23 */ /* 0x000fe20008010802 */
[----:B------:R-:W-:Y:S01]  /*53a0*/  FADD.FTZ R29, R53, R20 ;  /* 0x00000014351d7221 */ /* 0x000fe20000010000 */
[--C-:B------:R-:W-:Y:S01]  /*53b0*/  FFMA.FTZ R35, R35, UR5, -R2.reuse ;  /* 0x0000000523237c23 */ /* 0x100fe20008010802 */
[--C-:B------:R-:W-:Y:S01]  /*53c0*/  FFMA.FTZ R38, R38, UR5, -R2.reuse ;  /* 0x0000000526267c23 */ /* 0x100fe20008010802 */
[--C-:B------:R-:W-:Y:S01]  /*53d0*/  FFMA.FTZ R39, R39, UR5, -R2.reuse ;  /* 0x0000000527277c23 */ /* 0x100fe20008010802 */
[----:B------:R-:W-:Y:S01]  /*53e0*/  FADD.FTZ R20, R40, R29 ;  /* 0x0000001d28147221 */ /* 0x000fe20000010000 */
[----:B------:R-:W3:Y:S01]  /*53f0*/  MUFU.EX2 R62, R62 ;  /* 0x0000003e003e7308 */ /* 0x000ee20000000800 */
[--C-:B------:R-:W-:Y:S01]  /*5400*/  FFMA.FTZ R26, R26, UR5, -R2.reuse ;  /* 0x000000051a1a7c23 */ /* 0x100fe20008010802 */
[----:B------:R-:W-:Y:S01]  /*5410*/  FFMA.FTZ R27, R27, UR5, -R2 ;  /* 0x000000051b1b7c23 */ /* 0x000fe20008010802 */
[----:B------:R-:W-:Y:S01]  /*5420*/  FADD.FTZ R29, R41, R20 ;  /* 0x00000014291d7221 */ /* 0x000fe20000010000 */
[--C-:B------:R-:W-:Y:S01]  /*5430*/  FFMA.FTZ R30, R30, UR5, -R2.reuse ;  /* 0x000000051e1e7c23 */ /* 0x100fe20008010802 */
[----:B------:R-:W-:Y:S01]  /*5440*/  FFMA.FTZ R2, R31, UR5, -R2 ;  /* 0x000000051f027c23 */ /* 0x000fe20008010802 */
[----:B0-----:R-:W-:Y:S01]  /*5450*/  F2FP.F16.F32.PACK_AB R196, R33, R32 ;  /* 0x0000002021c4723e */ /* 0x001fe200000000ff */
[----:B--2---:R-:W-:Y:S01]  /*5460*/  FADD.FTZ R0, R44, R29 ;  /* 0x0000001d2c007221 */ /* 0x004fe20000010000 */
[----:B------:R-:W0:Y:S01]  /*5470*/  MUFU.EX2 R63, R63 ;  /* 0x0000003f003f7308 */ /* 0x000e220000000800 */
[----:B-1----:R-:W-:Y:S01]  /*5480*/  FADD.FTZ R15, R58, R59 ;  /* 0x0000003b3a0f7221 */ /* 0x002fe20000010000 */
[----:B------:R-:W-:Y:S01]  /*5490*/  F2FP.F16.F32.PACK_AB R209, R59, R58 ;  /* 0x0000003a3bd1723e */ /* 0x000fe200000000ff */
[----:B------:R-:W-:Y:S01]  /*54a0*/  FADD.FTZ R29, R45, R0 ;  /* 0x000000002d1d7221 */ /* 0x000fe20000010000 */
[--C-:B------:R-:W-:Y:S01]  /*54b0*/  IMAD.MOV.U32 R59, RZ, RZ, R151.reuse ;  /* 0x000000ffff3b7224 */ /* 0x100fe200078e0097 */
[-C--:B------:R-:W-:Y:S01]  /*54c0*/  MOV R58, R151.reuse ;  /* 0x00000097003a7202 */ /* 0x080fe20000000f00 */
[----:B------:R-:W-:Y:S01]  /*54d0*/  IMAD.MOV.U32 R53, RZ, RZ, R151 ;  /* 0x000000ffff357224 */ /* 0x000fe200078e0097 */
[----:B------:R-:W-:Y:S01]  /*54e0*/  MOV R44, R151 ;  /* 0x00000097002c7202 */ /* 0x000fe20000000f00 */
[----:B------:R-:W1:Y:S01]  /*54f0*/  MUFU.EX2 R50, R50 ;  /* 0x0000003200327308 */ /* 0x000e620000000800 */
[----:B---3--:R-:W-:Y:S01]  /*5500*/  FADD.FTZ R14, R62, R15 ;  /* 0x0000000f3e0e7221 */ /* 0x008fe20000010000 */
[----:B------:R-:W-:-:S02]  /*5510*/  IMAD.MOV.U32 R52, RZ, RZ, R151 ;  /* 0x000000ffff347224 */ /* 0x000fc400078e0097 */
[--C-:B------:R-:W-:Y:S02]  /*5520*/  IMAD.MOV.U32 R49, RZ, RZ, R151.reuse ;  /* 0x000000ffff317224 */ /* 0x100fe400078e0097 */
[--C-:B------:R-:W-:Y:S02]  /*5530*/  IMAD.MOV.U32 R45, RZ, RZ, R151.reuse ;  /* 0x000000ffff2d7224 */ /* 0x100fe400078e0097 */
[----:B------:R-:W2:Y:S01]  /*5540*/  MUFU.EX2 R51, R51 ;  /* 0x0000003300337308 */ /* 0x000ea20000000800 */
[C---:B0-----:R-:W-:Y:S01]  /*5550*/  FADD.FTZ R15, R63.reuse, R14 ;  /* 0x0000000e3f0f7221 */ /* 0x041fe20000010000 */
[----:B------:R-:W-:Y:S01]  /*5560*/  F2FP.F16.F32.PACK_AB R211, R63, R62 ;  /* 0x0000003e3fd3723e */ /* 0x000fe200000000ff */
[--C-:B------:R-:W-:Y:S02]  /*5570*/  IMAD.MOV.U32 R63, RZ, RZ, R151.reuse ;  /* 0x000000ffff3f7224 */ /* 0x100fe400078e0097 */
[--C-:B------:R-:W-:Y:S02]  /*5580*/  IMAD.MOV.U32 R62, RZ, RZ, R151.reuse ;  /* 0x000000ffff3e7224 */ /* 0x100fe400078e0097 */
[----:B------:R-:W-:Y:S01]  /*5590*/  IMAD.MOV.U32 R41, RZ, RZ, R151 ;  /* 0x000000ffff297224 */ /* 0x000fe200078e0097 */
[----:B------:R-:W0:Y:S01]  /*55a0*/  MUFU.EX2 R54, R54 ;  /* 0x0000003600367308 */ /* 0x000e220000000800 */
[----:B-1----:R-:W-:Y:S01]  /*55b0*/  FADD.FTZ R14, R50, R15 ;  /* 0x0000000f320e7221 */ /* 0x002fe20000010000 */
[----:B------:R-:W-:-:S02]  /*55c0*/  IMAD.MOV.U32 R40, RZ, RZ, R151 ;  /* 0x000000ffff287224 */ /* 0x000fc400078e0097 */
[----:B------:R-:W-:-:S04]  /*55d0*/  IMAD.MOV.U32 R31, RZ, RZ, R151 ;  /* 0x000000ffff1f7224 */ /* 0x000fc800078e0097 */
[----:B------:R-:W1:Y:S01]  /*55e0*/  MUFU.EX2 R55, R55 ;  /* 0x0000003700377308 */ /* 0x000e620000000800 */
[C---:B--2---:R-:W-:Y:S01]  /*55f0*/  FADD.FTZ R15, R51.reuse, R14 ;  /* 0x0000000e330f7221 */ /* 0x044fe20000010000 */
[----:B------:R-:W-:Y:S01]  /*5600*/  F2FP.F16.F32.PACK_AB R205, R51, R50 ;  /* 0x0000003233cd723e */ /* 0x000fe200000000ff */
[----:B------:R-:W-:Y:S01]  /*5610*/  IMAD.MOV.U32 R50, RZ, RZ, R151 ;  /* 0x000000ffff327224 */ /* 0x000fe200078e0097 */
[----:B------:R-:W-:-:S04]  /*5620*/  MOV R51, R151 ;  /* 0x0000009700337202 */ /* 0x000fc80000000f00 */
[----:B------:R-:W2:Y:S01]  /*5630*/  MUFU.EX2 R42, R42 ;  /* 0x0000002a002a7308 */ /* 0x000ea20000000800 */
[----:B0-----:R-:W-:-:S07]  /*5640*/  FADD.FTZ R14, R54, R15 ;  /* 0x0000000f360e7221 */ /* 0x001fce0000010000 */
[----:B------:R-:W0:Y:S01]  /*5650*/  MUFU.EX2 R43, R43 ;  /* 0x0000002b002b7308 */ /* 0x000e220000000800 */
[C---:B-1----:R-:W-:Y:S01]  /*5660*/  FADD.FTZ R15, R55.reuse, R14 ;  /* 0x0000000e370f7221 */ /* 0x042fe20000010000 */
[----:B------:R-:W-:Y:S01]  /*5670*/  FADD.FTZ R14, R32, R29 ;  /* 0x0000001d200e7221 */ /* 0x000fe20000010000 */
[----:B------:R-:W-:Y:S01]  /*5680*/  F2FP.F16.F32.PACK_AB R207, R55, R54 ;  /* 0x0000003637cf723e */ /* 0x000fe200000000ff */
[--C-:B------:R-:W-:Y:S02]  /*5690*/  IMAD.MOV.U32 R55, RZ, RZ, R151.reuse ;  /* 0x000000ffff377224 */ /* 0x100fe400078e0097 */
[----:B------:R-:W-:Y:S01]  /*56a0*/  FADD.FTZ R29, R33, R14 ;  /* 0x0000000e211d7221 */ /* 0x000fe20000010000 */
[----:B------:R-:W-:Y:S01]  /*56b0*/  IMAD.MOV.U32 R54, RZ, RZ, R151 ;  /* 0x000000ffff367224 */ /* 0x000fe200078e0097 */
[----:B------:R-:W1:Y:S01]  /*56c0*/  MUFU.EX2 R46, R46 ;  /* 0x0000002e002e7308 */ /* 0x000e620000000800 */
[----:B--2---:R-:W-:Y:S01]  /*56d0*/  FADD.FTZ R0, R42, R15 ;  /* 0x0000000f2a007221 */ /* 0x004fe20000010000 */
[----:B------:R-:W-:-:S02]  /*56e0*/  IMAD.MOV.U32 R33, RZ, RZ, R151 ;  /* 0x000000ffff217224 */ /* 0x000fc400078e0097 */
[----:B------:R-:W-:-:S04]  /*56f0*/  IMAD.MOV.U32 R32, RZ, RZ, R151 ;  /* 0x000000ffff207224 */ /* 0x000fc800078e0097 */
[----:B------:R-:W2:Y:S01]  /*5700*/  MUFU.EX2 R36, R36 ;  /* 0x0000002400247308 */ /* 0x000ea20000000800 */
[C---:B0-----:R-:W-:Y:S01]  /*5710*/  FADD.FTZ R15, R43.reuse, R0 ;  /* 0x000000002b0f7221 */ /* 0x041fe20000010000 */
[----:B------:R-:W-:Y:S01]  /*5720*/  F2FP.F16.F32.PACK_AB R201, R43, R42 ;  /* 0x0000002a2bc9723e */ /* 0x000fe200000000ff */
[--C-:B------:R-:W-:Y:S02]  /*5730*/  IMAD.MOV.U32 R43, RZ, RZ, R151.reuse ;  /* 0x000000ffff2b7224 */ /* 0x100fe400078e0097 */
[----:B------:R-:W-:-:S03]  /*5740*/  IMAD.MOV.U32 R42, RZ, RZ, R151 ;  /* 0x000000ffff2a7224 */ /* 0x000fc600078e0097 */
[----:B------:R-:W0:Y:S01]  /*5750*/  MUFU.EX2 R47, R47 ;  /* 0x0000002f002f7308 */ /* 0x000e220000000800 */
[----:B-1----:R-:W-:-:S07]  /*5760*/  FADD.FTZ R0, R46, R15 ;  /* 0x0000000f2e007221 */ /* 0x002fce0000010000 */
[----:B------:R-:W1:Y:S01]  /*5770*/  MUFU.EX2 R37, R37 ;  /* 0x0000002500257308 */ /* 0x000e620000000800 */
[----:B--2---:R-:W-:-:S07]  /*5780*/  FADD.FTZ R14, R36, R29 ;  /* 0x0000001d240e7221 */ /* 0x004fce0000010000 */
[----:B------:R-:W2:Y:S01]  /*5790*/  MUFU.EX2 R34, R34 ;  /* 0x0000002200227308 */ /* 0x000ea20000000800 */
[C---:B0-----:R-:W-:Y:S01]  /*57a0*/  FADD.FTZ R15, R47.reuse, R0 ;  /* 0x000000002f0f7221 */ /* 0x041fe20000010000 */
[----:B------:R-:W-:Y:S01]  /*57b0*/  F2FP.F16.F32.PACK_AB R203, R47, R46 ;  /* 0x0000002e2fcb723e */ /* 0x000fe200000000ff */
[--C-:B------:R-:W-:Y:S02]  /*57c0*/  IMAD.MOV.U32 R47, RZ, RZ, R151.reuse ;  /* 0x000000ffff2f7224 */ /* 0x100fe400078e0097 */
[----:B------:R-:W-:-:S03]  /*57d0*/  IMAD.MOV.U32 R46, RZ, RZ, R151 ;  /* 0x000000ffff2e7224 */ /* 0x000fc600078e0097 */
[----:B------:R-:W0:Y:S01]  /*57e0*/  MUFU.EX2 R24, R24 ;  /* 0x0000001800187308 */ /* 0x000e220000000800 */
[C---:B-1----:R-:W-:Y:S01]  /*57f0*/  FADD.FTZ R29, R37.reuse, R14 ;  /* 0x0000000e251d7221 */ /* 0x042fe20000010000 */
[----:B------:R-:W-:Y:S01]  /*5800*/  F2FP.F16.F32.PACK_AB R198, R37, R36 ;  /* 0x0000002425c6723e */ /* 0x000fe200000000ff */
[----:B------:R-:W-:Y:S01]  /*5810*/  IMAD.MOV.U32 R36, RZ, RZ, R151 ;  /* 0x000000ffff247224 */ /* 0x000fe200078e0097 */
[----:B------:R-:W-:-:S04]  /*5820*/  MOV R37, R151 ;  /* 0x0000009700257202 */ /* 0x000fc80000000f00 */
[----:B------:R-:W1:Y:S01]  /*5830*/  MUFU.EX2 R35, R35 ;  /* 0x0000002300237308 */ /* 0x000e620000000800 */
[----:B--2---:R-:W-:-:S07]  /*5840*/  FADD.FTZ R0, R34, R15 ;  /* 0x0000000f22007221 */ /* 0x004fce0000010000 */
[----:B------:R-:W2:Y:S01]  /*5850*/  MUFU.EX2 R25, R25 ;  /* 0x0000001900197308 */ /* 0x000ea20000000800 */
[----:B0-----:R-:W-:-:S07]  /*5860*/  FADD.FTZ R14, R24, R29 ;  /* 0x0000001d180e7221 */ /* 0x001fce0000010000 */
[----:B------:R-:W0:Y:S01]  /*5870*/  MUFU.EX2 R38, R38 ;  /* 0x0000002600267308 */ /* 0x000e220000000800 */
[C---:B-1----:R-:W-:Y:S01]  /*5880*/  FADD.FTZ R15, R35.reuse, R0 ;  /* 0x00000000230f7221 */ /* 0x042fe20000010000 */
[----:B------:R-:W-:Y:S01]  /*5890*/  F2FP.F16.F32.PACK_AB R197, R35, R34 ;  /* 0x0000002223c5723e */ /* 0x000fe200000000ff */
[--C-:B------:R-:W-:Y:S02]  /*58a0*/  IMAD.MOV.U32 R35, RZ, RZ, R151.reuse ;  /* 0x000000ffff237224 */ /* 0x100fe400078e0097 */
[----:B------:R-:W-:-:S03]  /*58b0*/  IMAD.MOV.U32 R34, RZ, RZ, R151 ;  /* 0x000000ffff227224 */ /* 0x000fc600078e0097 */
[----:B------:R-:W1:Y:S01]  /*58c0*/  MUFU.EX2 R28, R28 ;  /* 0x0000001c001c7308 */ /* 0x000e620000000800 */
[C---:B--2---:R-:W-:Y:S01]  /*58d0*/  FADD.FTZ R29, R25.reuse, R14 ;  /* 0x0000000e191d7221 */ /* 0x044fe20000010000 */
[----:B------:R-:W-:Y:S01]  /*58e0*/  F2FP.F16.F32.PACK_AB R192, R25, R24 ;  /* 0x0000001819c0723e */ /* 0x000fe200000000ff */
[--C-:B------:R-:W-:Y:S02]  /*58f0*/  IMAD.MOV.U32 R25, RZ, RZ, R151.reuse ;  /* 0x000000ffff197224 */ /* 0x100fe400078e0097 */
[----:B------:R-:W-:-:S03]  /*5900*/  IMAD.MOV.U32 R24, RZ, RZ, R151 ;  /* 0x000000ffff187224 */ /* 0x000fc600078e0097 */
[----:B------:R-:W2:Y:S01]  /*5910*/  MUFU.EX2 R39, R39 ;  /* 0x0000002700277308 */ /* 0x000ea20000000800 */
[----:B0-----:R-:W-:-:S07]  /*5920*/  FADD.FTZ R0, R38, R15 ;  /* 0x0000000f26007221 */ /* 0x001fce0000010000 */
[----:B------:R-:W0:Y:S01]  /*5930*/  MUFU.EX2 R26, R26 ;  /* 0x0000001a001a7308 */ /* 0x000e220000000800 */
[----:B-1----:R-:W-:Y:S01]  /*5940*/  FADD.FTZ R14, R28, R29 ;  /* 0x0000001d1c0e7221 */ /* 0x002fe20000010000 */
[C---:B------:R-:W-:Y:S01]  /*5950*/  F2FP.F16.F32.PACK_AB R194, R21.reuse, R28 ;  /* 0x0000001c15c2723e */ /* 0x040fe200000000ff */
[----:B------:R-:W-:Y:S02]  /*5960*/  IMAD.MOV.U32 R28, RZ, RZ, R151 ;  /* 0x000000ffff1c7224 */ /* 0x000fe400078e0097 */
[----:B------:R-:W-:-:S03]  /*5970*/  FADD.FTZ R15, R21, R14 ;  /* 0x0000000e150f7221 */ /* 0x000fc60000010000 */
[----:B------:R-:W1:Y:S01]  /*5980*/  MUFU.EX2 R27, R27 ;  /* 0x0000001b001b7308 */ /* 0x000e620000000800 */
[C---:B--2---:R-:W-:Y:S01]  /*5990*/  FADD.FTZ R29, R39.reuse, R0 ;  /* 0x00000000271d7221 */ /* 0x044fe20000010000 */
[----:B------:R-:W-:Y:S01]  /*59a0*/  F2FP.F16.F32.PACK_AB R199, R39, R38 ;  /* 0x0000002627c7723e */ /* 0x000fe200000000ff */
[--C-:B------:R-:W-:Y:S02]  /*59b0*/  IMAD.MOV.U32 R39, RZ, RZ, R151.reuse ;  /* 0x000000ffff277224 */ /* 0x100fe400078e0097 */
[----:B------:R-:W-:-:S03]  /*59c0*/  IMAD.MOV.U32 R38, RZ, RZ, R151 ;  /* 0x000000ffff267224 */ /* 0x000fc600078e0097 */
[----:B------:R-:W2:Y:S01]  /*59d0*/  MUFU.EX2 R30, R30 ;  /* 0x0000001e001e7308 */ /* 0x000ea20000000800 */
[----:B0-----:R-:W-:Y:S01]  /*59e0*/  FADD.FTZ R0, R26, R29 ;  /* 0x0000001d1a007221 */ /* 0x001fe20000010000 */
[----:B------:R-:W-:-:S06]  /*59f0*/  IMAD.MOV.U32 R29, RZ, RZ, R151 ;  /* 0x000000ffff1d7224 */ /* 0x000fcc00078e0097 */
[----:B------:R0:W3:Y:S01]  /*5a00*/  MUFU.EX2 R195, R2 ;  /* 0x0000000200c37308 */ /* 0x0000e20000000800 */
[C---:B-1----:R-:W-:Y:S01]  /*5a10*/  FADD.FTZ R21, R27.reuse, R0 ;  /* 0x000000001b157221 */ /* 0x042fe20000010000 */
[----:B------:R-:W-:Y:S01]  /*5a20*/  F2FP.F16.F32.PACK_AB R193, R27, R26 ;  /* 0x0000001a1bc1723e */ /* 0x000fe200000000ff */
[----:B------:R-:W-:Y:S02]  /*5a30*/  IMAD.MOV.U32 R0, RZ, RZ, 0x3f800000 ;  /* 0x3f800000ff007424 */ /* 0x000fe400078e00ff */
[--C-:B------:R-:W-:Y:S02]  /*5a40*/  IMAD.MOV.U32 R27, RZ, RZ, R151.reuse ;  /* 0x000000ffff1b7224 */ /* 0x100fe400078e0097 */
[----:B------:R-:W-:Y:S02]  /*5a50*/  IMAD.MOV.U32 R26, RZ, RZ, R151 ;  /* 0x000000ffff1a7224 */ /* 0x000fe400078e0097 */
[----:B--2---:R-:W-:Y:S01]  /*5a60*/  FADD.FTZ R14, R30, R21 ;  /* 0x000000151e0e7221 */ /* 0x004fe20000010000 */
[----:B0-----:R-:W-:-:S03]  /*5a70*/  IMAD.MOV.U32 R2, RZ, RZ, 0x3f800000 ;  /* 0x3f800000ff027424 */ /* 0x001fc600078e00ff */
[C---:B---3--:R-:W-:Y:S01]  /*5a80*/  FADD.FTZ R14, R195.reuse, R14 ;  /* 0x0000000ec30e7221 */ /* 0x048fe20000010000 */
[----:B------:R-:W-:Y:S02]  /*5a90*/  F2FP.F16.F32.PACK_AB R195, R195, R30 ;  /* 0x0000001ec3c3723e */ /* 0x000fe400000000ff */
[----:B------:R-:W-:Y:S01]  /*5aa0*/  MOV R30, R151 ;  /* 0x00000097001e7202 */ /* 0x000fe20000000f00 */
[----:B------:R-:W-:Y:S06]  /*5ab0*/  @!P2 BRA `(.L_x_268) ;  /* 0x0000004000d0a947 */ /* 0x000fec0003800000 */
[----:B------:R-:W-:Y:S01]  /*5ac0*/  R2UR UR4, R152 ;  /* 0x00000000980472ca */ /* 0x000fe200000e0000 */
[----:B------:R-:W-:Y:S01]  /*5ad0*/  IMAD.MOV.U32 R21, RZ, RZ, R4 ;  /* 0x000000ffff157224 */ /* 0x000fe200078e0004 */
[----:B------:R-:W-:Y:S01]  /*5ae0*/  R2UR UR61, R16 ;  /* 0x00000000103d72ca */ /* 0x000fe200000e0000 */
[----:B------:R-:W-:Y:S01]  /*5af0*/  IMAD.MOV.U32 R226, RZ, RZ, R17 ;  /* 0x000000ffffe27224 */ /* 0x000fe200078e0011 */
[----:B------:R-:W-:Y:S01]  /*5b00*/  MOV R20, R3 ;  /* 0x0000000300147202 */ /* 0x000fe20000000f00 */
[----:B------:R-:W-:Y:S01]  /*5b10*/  IMAD.MOV.U32 R0, RZ, RZ, 0x3f800000 ;  /* 0x3f800000ff007424 */ /* 0x000fe200078e00ff */
[----:B------:R-:W-:Y:S02]  /*5b20*/  CS2R R150, SRZ ;  /* 0x0000000000967805 */ /* 0x000fe4000001ff00 */
[----:B------:R-:W-:Y:S02]  /*5b30*/  CS2R R146, SRZ ;  /* 0x0000000000927805 */ /* 0x000fe4000001ff00 */
[----:B------:R-:W-:-:S02]  /*5b40*/  CS2R R142, SRZ ;  /* 0x00000000008e7805 */ /* 0x000fc4000001ff00 */
[----:B------:R-:W-:Y:S02]  /*5b50*/  CS2R R138, SRZ ;  /* 0x00000000008a7805 */ /* 0x000fe4000001ff00 */
[----:B------:R-:W-:Y:S02]  /*5b60*/  CS2R R134, SRZ ;  /* 0x0000000000867805 */ /* 0x000fe4000001ff00 */
[----:B------:R-:W-:Y:S02]  /*5b70*/  CS2R R130, SRZ ;  /* 0x0000000000827805 */ /* 0x000fe4000001ff00 */
[----:B------:R-:W-:Y:S01]  /*5b80*/  CS2R R126, SRZ ;  /* 0x00000000007e7805 */ /* 0x000fe2000001ff00 */
[----:B------:R-:W-:Y:S01]  /*5b90*/  UIADD3 UR4, UR4, -0x2, URZ ;  /* 0xfffffffe04047890 */ /* 0x000fe2000fffe03f */
[----:B------:R-:W-:Y:S02]  /*5ba0*/  CS2R R122, SRZ ;  /* 0x00000000007a7805 */ /* 0x000fe4000001ff00 */
[----:B------:R-:W-:-:S02]  /*5bb0*/  CS2R R118, SRZ ;  /* 0x0000000000767805 */ /* 0x000fc4000001ff00 */
[----:B------:R-:W-:Y:S02]  /*5bc0*/  CS2R R114, SRZ ;  /* 0x0000000000727805 */ /* 0x000fe4000001ff00 */
[----:B------:R-:W-:Y:S02]  /*5bd0*/  CS2R R110, SRZ ;  /* 0x00000000006e7805 */ /* 0x000fe4000001ff00 */
[----:B------:R-:W-:Y:S01]  /*5be0*/  CS2R R106, SRZ ;  /* 0x00000000006a7805 */ /* 0x000fe2000001ff00 */
[----:B------:R-:W-:Y:S01]  /*5bf0*/  IMAD.U32 R224, RZ, RZ, UR4 ;  /* 0x00000004ffe07e24 */ /* 0x000fe2000f8e00ff */
        /* <DEDUP_REMOVED lines=52> */
[----:B------:R-:W-:-:S06]  /*5f40*/  ULDC UR60, c[0x0][0x9d8] ;  /* 0x00027600003c7ab9 */ /* 0x000fcc0000000800 */
.L_x_277:
[----:B------:R-:W-:-:S04]  /*5f50*/  UIADD3 UR4, UR61, 0x1, URZ ;  /* 0x000000013d047890 */ /* 0x000fc8000fffe03f */
[----:B------:R-:W-:-:S04]  /*5f60*/  UISETP.NE.AND UP0, UPT, UR4, 0x2, UPT ;  /* 0x000000020400788c */ /* 0x000fc8000bf05270 */
[----:B------:R-:W-:Y:S02]  /*5f70*/  USEL UR5, URZ, 0x1, UP0 ;  /* 0x000000013f057887 */ /* 0x000fe40008000000 */
[----:B------:R-:W-:-:S04]  /*5f80*/  USEL UR4, UR4, URZ, UP0 ;  /* 0x0000003f04047287 */ /* 0x000fc80008000000 */
[----:B------:R-:W-:Y:S02]  /*5f90*/  LOP3.LUT R17, R226, UR5, RZ, 0x3c, !PT ;  /* 0x00000005e2117c12 */ /* 0x000fe4000f8e3cff */
[----:B------:R-:W-:Y:S01]  /*5fa0*/  IMAD.U32 R16, RZ, RZ, UR4 ;  /* 0x00000004ff107e24 */ /* 0x000fe2000f8e00ff */
[----:B------:R-:W-:Y:S06]  /*5fb0*/  @!P0 BRA `(.L_x_269) ;  /* 0x0000000000048947 */ /* 0x000fec0003800000 */
[----:B------:R-:W-:Y:S01]  /*5fc0*/  BPT.TRAP 0x1 ;  /* 0x000000040000795c */ /* 0x000fe20000300000 */
.L_x_269:
[----:B------:R-:W0:Y:S01]  /*5fd0*/  S2UR UR6, SR_CgaCtaId ;  /* 0x00000000000679c3 */ /* 0x000e220000008800 */
[----:B------:R-:W-:Y:S01]  /*5fe0*/  UMOV UR5, 0x400 ;  /* 0x0000040000057882 */ /* 0x000fe20000000000 */
[----:B------:R-:W-:Y:S01]  /*5ff0*/  SHF.L.U32 R3, R17, 0x1f, RZ ;  /* 0x0000001f11037819 */ /* 0x000fe200000006ff */
[----:B0-----:R-:W-:-:S06]  /*6000*/  ULEA UR5, UR6, UR5, 0x18 ;  /* 0x0000000506057291 */ /* 0x001fcc000f8ec03f */
[----:B------:R-:W-:-:S05]  /*6010*/  IMAD.U32 R5, RZ, RZ, UR5 ;  /* 0x00000005ff057e24 */ /* 0x000fca000f8e00ff */
[----:B------:R-:W-:-:S13]  /*6020*/  R2UR UR5, R5 ;  /* 0x00000000050572ca */ /* 0x000fda00000e0000 */
[----:B------:R-:W-:-:S06]  /*6030*/  ULEA UR4, UR4, UR5, 0x3 ;  /* 0x0000000504047291 */ /* 0x000fcc000f8e183f */
[----:B------:R-:W-:-:S03]  /*6040*/  MOV R225, UR4 ;  /* 0x0000000400e17c02 */ /* 0x000fc60008000f00 */
[----:B------:R0:W1:Y:S01]  /*6050*/  SYNCS.PHASECHK.TRANS64.TRYWAIT P2, [UR4+0x38830], R3 ;  /* 0x03883003ff0075a7 */ /* 0x0000620008040144 */
[----:B------:R-:W-:Y:S05]  /*6060*/  @!P0 BRA `(.L_x_270) ;  /* 0x0000000000048947 */ /* 0x000fea0003800000 */
[----:B------:R-:W-:Y:S01]  /*6070*/  BPT.TRAP 0x1 ;  /* 0x000000040000795c */ /* 0x000fe20000300000 */
.L_x_270:
[----:B-1----:R-:W-:Y:S05]  /*6080*/  @P2 BRA `(.L_x_271) ;  /* 0x00000000000c2947 */ /* 0x002fea0003800000 */
[----:B------:R-:W-:-:S13]  /*6090*/  R2UR UR4, R225 ;  /* 0x00000000e10472ca */ /* 0x000fda00000e0000 */
[----:B------:R-:W1:Y:S02]  /*60a0*/  SYNCS.PHASECHK.TRANS64.TRYWAIT P2, [UR4+0x38830], R3 ;  /* 0x03883003ff0075a7 */ /* 0x000e640008040144 */
[----:B-1----:R-:W-:Y:S05]  /*60b0*/  @!P2 BRA `(.L_x_272) ;  /* 0x000000d00094a947 */ /* 0x002fea0003800000 */
.L_x_271:
        /* <DEDUP_REMOVED lines=645> */
.L_x_273:
[----:B------:R-:W-:Y:S02]  /*8910*/  R2UR UR4, R5 ;  /* 0x00000000050472ca */ /* 0x000fe400000e0000 */
[----:B------:R-:W-:-:S11]  /*8920*/  SHF.L.U32 R0, R226, 0x1f, RZ ;  /* 0x0000001fe2007819 */ /* 0x000fd600000006ff */
[----:B------:R-:W-:-:S09]  /*8930*/  ULEA UR4, UR61, UR4, 0x3 ;  /* 0x000000043d047291 */ /* 0x000fd2000f8e183f */
[----:B------:R2:W3:Y:S01]  /*8940*/  SYNCS.PHASECHK.TRANS64.TRYWAIT P2, [UR4+0x38850], R0 ;  /* 0x03885000ff0075a7 */ /* 0x0004e20008040144 */
[----:B------:R-:W-:Y:S05]  /*8950*/  @!P0 BRA `(.L_x_274) ;  /* 0x0000000000048947 */ /* 0x000fea0003800000 */
[----:B------:R-:W-:Y:S01]  /*8960*/  BPT.TRAP 0x1 ;  /* 0x000000040000795c */ /* 0x000fe20000300000 */
.L_x_274:
[----:B---3--:R-:W-:Y:S05]  /*8970*/  @P2 BRA `(.L_x_275) ;  /* 0x0000000000082947 */ /* 0x008fea0003800000 */
[----:B------:R-:W3:Y:S02]  /*8980*/  SYNCS.PHASECHK.TRANS64.TRYWAIT P2, [UR4+0x38850], R0 ;  /* 0x03885000ff0075a7 */ /* 0x000ee40008040144 */
[----:B---3--:R-:W-:Y:S05]  /*8990*/  @!P2 BRA `(.L_x_276) ;  /* 0x000000a80078a947 */ /* 0x008fea0003800000 */
.L_x_275:
[----:B------:R-:W-:Y:S01]  /*89a0*/  R2UR UR5, R5 ;  /* 0x00000000050572ca */ /* 0x000fe200000e0000 */
[----:B------:R-:W-:Y:S01]  /*89b0*/  WARPGROUP.ARRIVE ;  /* 0x00000000000079c5 */ /* 0x000fe20000000000 */
[----:B------:R-:W-:Y:S01]  /*89c0*/  UMOV UR7, 0x40000040 ;  /* 0x4000004000077882 */ /* 0x000fe20000000000 */
[----:B------:R-:W-:Y:S01]  /*89d0*/  UMOV UR11, 0x40000040 ;  /* 0x40000040000b7882 */ /* 0x000fe20000000000 */
[----:B0-2---:R-:W-:Y:S01]  /*89e0*/  FMUL.FTZ R0, R184, UR60 ;  /* 0x0000003cb8007c20 */ /* 0x005fe20008410000 */
[----:B-1----:R-:W-:Y:S01]  /*89f0*/  FMUL.FTZ R3, R185, UR60 ;  /* 0x0000003cb9037c20 */ /* 0x002fe20008410000 */
[----:B------:R-:W-:Y:S01]  /*8a00*/  FMUL.FTZ R184, R187, UR60 ;  /* 0x0000003cbbb87c20 */ /* 0x000fe20008410000 */
[----:B------:R-:W-:Y:S01]  /*8a10*/  FMUL.FTZ R187, R188, UR60 ;  /* 0x0000003cbcbb7c20 */ /* 0x000fe20008410000 */
[----:B------:R-:W-:Y:S01]  /*8a20*/  FMUL.FTZ R188, R189, UR60 ;  /* 0x0000003cbdbc7c20 */ /* 0x000fe20008410000 */
[----:B------:R-:W-:Y:S01]  /*8a30*/  FMUL.FTZ R185, R186, UR60 ;  /* 0x0000003cbab97c20 */ /* 0x000fe20008410000 */
[----:B------:R-:W0:Y:S01]  /*8a40*/  MUFU.TANH R0, R0 ;  /* 0x0000000000007308 */ /* 0x000e220000002400 */
[----:B------:R-:W-:Y:S01]  /*8a50*/  FMUL.FTZ R186, R190, UR60 ;  /* 0x0000003cbeba7c20 */ /* 0x000fe20008410000 */
[----:B------:R-:W-:Y:S01]  /*8a60*/  FMUL.FTZ R190, R176, UR60 ;  /* 0x0000003cb0be7c20 */ /* 0x000fe20008410000 */
[----:B------:R-:W-:Y:S01]  /*8a70*/  UIADD3 UR5, UR5, 0x400, URZ ;  /* 0x0000040005057890 */ /* 0x000fe2000fffe03f */
[----:B------:R-:W-:Y:S01]  /*8a80*/  FMUL.FTZ R177, R177, UR60 ;  /* 0x0000003cb1b17c20 */ /* 0x000fe20008410000 */
[----:B------:R-:W-:Y:S01]  /*8a90*/  FMUL.FTZ R176, R178, UR60 ;  /* 0x0000003cb2b07c20 */ /* 0x000fe20008410000 */
[----:B------:R-:W-:Y:S01]  /*8aa0*/  FMUL.FTZ R180, R180, UR60 ;  /* 0x0000003cb4b47c20 */ /* 0x000fe20008410000 */
[----:B------:R-:W-:Y:S01]  /*8ab0*/  USHF.R.U32.HI UR5, URZ, 0x4, UR5 ;  /* 0x000000043f057899 */ /* 0x000fe20008011605 */
[----:B------:R-:W1:Y:S01]  /*8ac0*/  MUFU.TANH R3, R3 ;  /* 0x0000000300037308 */ /* 0x000e620000002400 */
[----:B------:R-:W-:Y:S01]  /*8ad0*/  FMUL.FTZ R178, R179, UR60 ;  /* 0x0000003cb3b27c20 */ /* 0x000fe20008410000 */
[----:B------:R-:W-:Y:S01]  /*8ae0*/  FMUL.FTZ R179, R182, UR60 ;  /* 0x0000003cb6b37c20 */ /* 0x000fe20008410000 */
[----:B------:R-:W-:Y:S01]  /*8af0*/  ULOP3.LUT UR5, UR5, 0x3fff, URZ, 0xc0, !UPT ;  /* 0x00003fff05057892 */ /* 0x000fe2000f8ec03f */
[----:B------:R-:W-:Y:S01]  /*8b00*/  FMUL.FTZ R182, R168, UR60 ;  /* 0x0000003ca8b67c20 */ /* 0x000fe20008410000 */
[----:B------:R-:W-:Y:S01]  /*8b10*/  FMUL.FTZ R181, R181, UR60 ;  /* 0x0000003cb5b57c20 */ /* 0x000fe20008410000 */
[----:B------:R-:W-:Y:S01]  /*8b20*/  FMUL.FTZ R168, R169, UR60 ;  /* 0x0000003ca9a87c20 */ /* 0x000fe20008410000 */
[----:B------:R-:W-:Y:S01]  /*8b30*/  ULOP3.LUT UR5, UR5, 0x2800000, URZ, 0xfc, !UPT ;  /* 0x0280000005057892 */ /* 0x000fe2000f8efc3f */
[----:B------:R-:W2:Y:S01]  /*8b40*/  MUFU.TANH R187, R187 ;  /* 0x000000bb00bb7308 */ /* 0x000ea20000002400 */
[----:B0-----:R-:W-:Y:S01]  /*8b50*/  FMNMX.FTZ R2, R0, R21, !PT ;  /* 0x0000001500027209 */ /* 0x001fe20007810000 */
[----:B------:R-:W-:Y:S01]  /*8b60*/  FMUL.FTZ R169, R172, UR60 ;  /* 0x0000003caca97c20 */ /* 0x000fe20008410000 */
[----:B------:R-:W-:Y:S01]  /*8b70*/  UIMAD UR6, UR61, 0xa00, UR5 ;  /* 0x00000a003d0678a4 */ /* 0x000fe2000f8e0205 */
[----:B------:R-:W-:Y:S01]  /*8b80*/  FMUL.FTZ R172, R173, UR60 ;  /* 0x0000003cadac7c20 */ /* 0x000fe20008410000 */
[----:B------:R-:W-:Y:S01]  /*8b90*/  FMUL.FTZ R160, R160, UR60 ;  /* 0x0000003ca0a07c20 */ /* 0x000fe20008410000 */
[----:B------:R-:W-:Y:S01]  /*8ba0*/  FMUL.FTZ R161, R161, UR60 ;  /* 0x0000003ca1a17c20 */ /* 0x000fe20008410000 */
[----:B------:R-:W-:Y:S01]  /*8bb0*/  UIADD3 UR10, UR6, 0x80, URZ ;  /* 0x00000080060a7890 */ /* 0x000fe2000fffe03f */
[----:B------:R-:W0:Y:S01]  /*8bc0*/  MUFU.TANH R188, R188 ;  /* 0x000000bc00bc7308 */ /* 0x000e220000002400 */
[----:B-1----:R-:W-:Y:S01]  /*8bd0*/  FMNMX.FTZ R2, R3, R2, !PT ;  /* 0x0000000203027209 */ /* 0x002fe20007810000 */
[----:B------:R-:W-:Y:S01]  /*8be0*/  FMUL.FTZ R164, R164, UR60 ;  /* 0x0000003ca4a47c20 */ /* 0x000fe20008410000 */
[----:B------:R-:W-:Y:S01]  /*8bf0*/  FMUL.FTZ R165, R165, UR60 ;  /* 0x0000003ca5a57c20 */ /* 0x000fe20008410000 */
[----:B------:R-:W-:Y:S01]  /*8c00*/  HGMMA.64x256x16.F32 R24, R208, gdesc[UR4].tnspB, R24, gsb0 ;  /* 0x43e00004d0187df0 */ /* 0x000fe20008000818 */
[----:B------:R-:W-:Y:S01]  /*8c10*/  FMUL.FTZ R152, R152, UR60 ;  /* 0x0000003c98987c20 */ /* 0x000fe20008410000 */
[----:B------:R-:W-:Y:S01]  /*8c20*/  FMUL.FTZ R153, R153, UR60 ;  /* 0x0000003c99997c20 */ /* 0x000fe20008410000 */
[----:B------:R-:W-:Y:S01]  /*8c30*/  FMUL.FTZ R156, R156, UR60 ;  /* 0x0000003c9c9c7c20 */ /* 0x000fe20008410000 */
[----:B------:R-:W1:Y:S01]  /*8c40*/  MUFU.TANH R190, R190 ;  /* 0x000000be00be7308 */ /* 0x000e620000002400 */
[----:B--2---:R-:W-:Y:S01]  /*8c50*/  FMNMX.FTZ R173, R187, R2, !PT ;  /* 0x00000002bbad7209 */ /* 0x004fe20007810000 */
[----:B------:R-:W-:Y:S01]  /*8c60*/  FMUL.FTZ R189, R191, UR60 ;  /* 0x0000003cbfbd7c20 */ /* 0x000fe20008410000 */
[----:B------:R-:W-:Y:S01]  /*8c70*/  FMUL.FTZ R170, R170, UR60 ;  /* 0x0000003caaaa7c20 */ /* 0x000fe20008410000 */
[----:B------:R-:W-:Y:S01]  /*8c80*/  ULDC UR14, c[0x0][0x988] ;  /* 0x00026200000e7ab9 */ /* 0x000fe20000000800 */
[----:B------:R-:W-:Y:S01]  /*8c90*/  FMUL.FTZ R171, R171, UR60 ;  /* 0x0000003cabab7c20 */ /* 0x000fe20008410000 */
[----:B------:R-:W-:Y:S01]  /*8ca0*/  UMOV UR5, UR14 ;  /* 0x0000000e00057c82 */ /* 0x000fe20008000000 */
[----:B------:R-:W-:Y:S01]  /*8cb0*/  FMUL.FTZ R174, R174, UR60 ;  /* 0x0000003caeae7c20 */ /* 0x000fe20008410000 */
[----:B------:R-:W2:Y:S01]  /*8cc0*/  MUFU.TANH R177, R177 ;  /* 0x000000b100b17308 */ /* 0x000ea20000002400 */
[----:B0-----:R-:W-:Y:S01]  /*8cd0*/  FMNMX.FTZ R173, R188, R173, !PT ;  /* 0x000000adbcad7209 */ /* 0x001fe20007810000 */
[----:B------:R-:W-:Y:S01]  /*8ce0*/  FMUL.FTZ R175, R175, UR60 ;  /* 0x0000003cafaf7c20 */ /* 0x000fe20008410000 */
[----:B------:R-:W-:Y:S01]  /*8cf0*/  FMUL.FTZ R162, R162, UR60 ;  /* 0x0000003ca2a27c20 */ /* 0x000fe20008410000 */
[----:B------:R-:W-:Y:S01]  /*8d00*/  FMUL.FTZ R163, R163, UR60 ;  /* 0x0000003ca3a37c20 */ /* 0x000fe20008410000 */
[----:B------:R-:W-:Y:S01]  /*8d10*/  FMUL.FTZ R166, R166, UR60 ;  /* 0x0000003ca6a67c20 */ /* 0x000fe20008410000 */
[----:B------:R-:W-:Y:S01]  /*8d20*/  FMUL.FTZ R167, R167, UR60 ;  /* 0x0000003ca7a77c20 */ /* 0x000fe20008410000 */
[----:B------:R-:W-:Y:S01]  /*8d30*/  FMUL.FTZ R154, R154, UR60 ;  /* 0x0000003c9a9a7c20 */ /* 0x000fe20008410000 */
[----:B------:R-:W0:Y:S01]  /*8d40*/  MUFU.TANH R180, R180 ;  /* 0x000000b400b47308 */ /* 0x000e220000002400 */
[----:B-1----:R-:W-:Y:S01]  /*8d50*/  FMNMX.FTZ R2, R190, R173, !PT ;  /* 0x000000adbe027209 */ /* 0x002fe20007810000 */
[----:B------:R-:W-:Y:S01]  /*8d60*/  FMUL.FTZ R155, R155, UR60 ;  /* 0x0000003c9b9b7c20 */ /* 0x000fe20008410000 */
[----:B------:R-:W-:Y:S01]  /*8d70*/  UMOV UR7, 0x40000040 ;  /* 0x4000004000077882 */ /* 0x000fe20000000000 */
[----:B------:R-:W-:Y:S01]  /*8d80*/  FMUL.FTZ R158, R158, UR60 ;  /* 0x0000003c9e9e7c20 */ /* 0x000fe20008410000 */
[----:B------:R-:W-:Y:S01]  /*8d90*/  FMUL.FTZ R159, R159, UR60 ;  /* 0x0000003c9f9f7c20 */ /* 0x000fe20008410000 */
[----:B------:R-:W-:Y:S01]  /*8da0*/  VOTEU.ALL UP0, P1 ;  /* 0x00000000003f7886 */ /* 0x000fe20000800000 */
[----:B------:R-:W-:Y:S01]  /*8db0*/  R2UR UR61, R16 ;  /* 0x00000000103d72ca */ /* 0x000fe200000e0000 */
[----:B------:R-:W1:Y:S01]  /*8dc0*/  MUFU.TANH R181, R181 ;  /* 0x000000b500b57308 */ /* 0x000e620000002400 */
[----:B--2---:R-:W-:Y:S01]  /*8dd0*/  FMNMX.FTZ R173, R177, R2, !PT ;  /* 0x00000002b1ad7209 */ /* 0x004fe20007810000 */
[----:B------:R-:W-:Y:S01]  /*8de0*/  IMAD.MOV.U32 R226, RZ, RZ, R17 ;  /* 0x000000ffffe27224 */ /* 0x000fe200078e0011 */
[----:B------:R-:W-:-:S04]  /*8df0*/  @!UP0 UIADD3 UR4, UR4, 0x38860, URZ ;  /* 0x0003886004048890 */ /* 0x000fc8000fffe03f */
[----:B------:R-:W-:Y:S01]  /*8e00*/  @!UP0 UPRMT UR4, URZ, 0x654, UR4 ;  /* 0x000006543f048896 */ /* 0x000fe20008000004 */
[----:B------:R-:W2:Y:S01]  /*8e10*/  MUFU.TANH R182, R182 ;  /* 0x000000b600b67308 */ /* 0x000ea20000002400 */
[----:B0-----:R-:W-:-:S07]  /*8e20*/  FMNMX.FTZ R2, R180, R173, !PT ;  /* 0x000000adb4027209 */ /* 0x001fce0007810000 */
[----:B------:R-:W0:Y:S01]  /*8e30*/  MUFU.TANH R168, R168 ;  /* 0x000000a800a87308 */ /* 0x000e220000002400 */
[----:B-1----:R-:W-:-:S07]  /*8e40*/  FMNMX.FTZ R173, R181, R2, !PT ;  /* 0x00000002b5ad7209 */ /* 0x002fce0007810000 */
[----:B------:R-:W1:Y:S01]  /*8e50*/  MUFU.TANH R169, R169 ;  /* 0x000000a900a97308 */ /* 0x000e620000002400 */
[----:B--2---:R-:W-:-:S07]  /*8e60*/  FMNMX.FTZ R173, R182, R173, !PT ;  /* 0x000000adb6ad7209 */ /* 0x004fce0007810000 */
[----:B------:R-:W2:Y:S01]  /*8e70*/  MUFU.TANH R172, R172 ;  /* 0x000000ac00ac7308 */ /* 0x000ea20000002400 */
[----:B0-----:R-:W-:-:S07]  /*8e80*/  FMNMX.FTZ R2, R168, R173, !PT ;  /* 0x000000ada8027209 */ /* 0x001fce0007810000 */
[----:B------:R-:W0:Y:S01]  /*8e90*/  MUFU.TANH R160, R160 ;  /* 0x000000a000a07308 */ /* 0x000e220000002400 */
[----:B-1----:R-:W-:-:S07]  /*8ea0*/  FMNMX.FTZ R173, R169, R2, !PT ;  /* 0x00000002a9ad7209 */ /* 0x002fce0007810000 */
[----:B------:R-:W1:Y:S01]  /*8eb0*/  MUFU.TANH R161, R161 ;  /* 0x000000a100a17308 */ /* 0x000e620000002400 */
[----:B--2---:R-:W-:-:S07]  /*8ec0*/  FMNMX.FTZ R173, R172, R173, !PT ;  /* 0x000000adacad7209 */ /* 0x004fce0007810000 */
[----:B------:R-:W2:Y:S01]  /*8ed0*/  MUFU.TANH R164, R164 ;  /* 0x000000a400a47308 */ /* 0x000ea20000002400 */
[----:B0-----:R-:W-:Y:S01]  /*8ee0*/  FMNMX.FTZ R2, R160, R173, !PT ;  /* 0x000000ada0027209 */ /* 0x001fe20007810000 */
[----:B------:R-:W-:-:S06]  /*8ef0*/  FMUL.FTZ R173, R157, UR60 ;  /* 0x0000003c9dad7c20 */ /* 0x000fcc0008410000 */
[----:B------:R-:W0:Y:S01]  /*8f00*/  MUFU.TANH R165, R165 ;  /* 0x000000a500a57308 */ /* 0x000e220000002400 */
[----:B-1----:R-:W-:-:S07]  /*8f10*/  FMNMX.FTZ R157, R161, R2, !PT ;  /* 0x00000002a19d7209 */ /* 0x002fce0007810000 */
[----:B------:R-:W1:Y:S01]  /*8f20*/  MUFU.TANH R152, R152 ;  /* 0x0000009800987308 */ /* 0x000e620000002400 */
[----:B--2---:R-:W-:Y:S01]  /*8f30*/  FMNMX.FTZ R2, R164, R157, !PT ;  /* 0x0000009da4027209 */ /* 0x004fe20007810000 */
[----:B------:R-:W-:-:S06]  /*8f40*/  FMUL.FTZ R157, R183, UR60 ;  /* 0x0000003cb79d7c20 */ /* 0x000fcc0008410000 */
        /* <DEDUP_REMOVED lines=9> */
[----:B-1----:R-:W-:-:S05]  /*8fe0*/  FMNMX.FTZ R2, R173, R2, !PT ;  /* 0x00000002ad027209 */ /* 0x002fca0007810000 */
[----:B------:R-:W1:Y:S02]  /*8ff0*/  SHFL.BFLY PT, R183, R2, 0x2, 0x1f ;  /* 0x0c401f0002b77f89 */ /* 0x000e6400000e0000 */
[----:B------:R-:W3:Y:S08]  /*9000*/  MUFU.TANH R186, R186 ;  /* 0x000000ba00ba7308 */ /* 0x000ef00000002400 */
[----:B------:R-:W4:Y:S08]  /*9010*/  MUFU.TANH R189, R189 ;  /* 0x000000bd00bd7308 */ /* 0x000f300000002400 */
[----:B------:R-:W5:Y:S01]  /*9020*/  MUFU.TANH R176, R176 ;  /* 0x000000b000b07308 */ /* 0x000f620000002400 */
[----:B-1----:R-:W-:-:S07]  /*9030*/  FMNMX.FTZ R183, R2, R183, !PT ;  /* 0x000000b702b77209 */ /* 0x002fce0007810000 */
[----:B------:R-:W1:Y:S01]  /*9040*/  MUFU.TANH R178, R178 ;  /* 0x000000b200b27308 */ /* 0x000e620000002400 */
[----:B------:R-:W2:Y:S07]  /*9050*/  SHFL.BFLY PT, R4, R183, 0x1, 0x1f ;  /* 0x0c201f00b7047f89 */ /* 0x000eae00000e0000 */
[----:B------:R-:W1:Y:S08]  /*9060*/  MUFU.TANH R179, R179 ;  /* 0x000000b300b37308 */ /* 0x000e700000002400 */
[----:B------:R-:W1:Y:S08]  /*9070*/  MUFU.TANH R157, R157 ;  /* 0x0000009d009d7308 */ /* 0x000e700000002400 */
[----:B------:R-:W1:Y:S01]  /*9080*/  MUFU.TANH R170, R170 ;  /* 0x000000aa00aa7308 */ /* 0x000e620000002400 */
[----:B--2---:R-:W-:-:S02]  /*9090*/  FMNMX.FTZ R4, R183, R4, !PT ;  /* 0x00000004b7047209 */ /* 0x004fc40007810000 */
[----:B------:R-:W-:-:S03]  /*90a0*/  FMNMX.FTZ R183, R185, R20, !PT ;  /* 0x00000014b9b77209 */ /* 0x000fc60007810000 */
[----:B------:R-:W-:Y:S01]  /*90b0*/  FADD.FTZ R2, -R4, R21 ;  /* 0x0000001504027221 */ /* 0x000fe20000010100 */
[----:B0-----:R-:W-:Y:S01]  /*90c0*/  FMNMX.FTZ R183, R184, R183, !PT ;  /* 0x000000b7b8b77209 */ /* 0x001fe20007810000 */
[----:B------:R-:W0:Y:S02]  /*90d0*/  MUFU.TANH R171, R171 ;  /* 0x000000ab00ab7308 */ /* 0x000e240000002400 */
[----:B------:R-:W-:-:S06]  /*90e0*/  FMUL.FTZ R2, R2, UR5 ;  /* 0x0000000502027c20 */ /* 0x000fcc0008410000 */
        /* <DEDUP_REMOVED lines=8> */
[----:B------:R-:W-:-:S05]  /*9170*/  WARPGROUP.ARRIVE ;  /* 0x00000000000079c5 */ /* 0x000fca0000000000 */
[----:B------:R-:W-:Y:S01]  /*9180*/  MUFU.TANH R155, R155 ;  /* 0x0000009b009b7308 */ /* 0x000fe20000002400 */
[----:B------:R-:W-:Y:S01]  /*9190*/  HGMMA.64x256x16.F32 R24, R204, gdesc[UR8].tnspB, R24, gsb0 ;  /* 0x43e00008cc187df0 */ /* 0x000fe20008000818 */
[----:B------:R-:W-:Y:S01]  /*91a0*/  UIADD3 UR10, UR6, 0x100, URZ ;  /* 0x00000100060a7890 */ /* 0x000fe2000fffe03f */
[----:B------:R-:W-:-:S05]  /*91b0*/  UMOV UR11, 0x40000040 ;  /* 0x40000040000b7882 */ /* 0x000fca0000000000 */
[----:B------:R-:W-:Y:S08]  /*91c0*/  MUFU.TANH R158, R158 ;  /* 0x0000009e009e7308 */ /* 0x000ff00000002400 */
[----:B------:R-:W-:Y:S08]  /*91d0*/  MUFU.TANH R159, R159 ;  /* 0x0000009f009f7308 */ /* 0x000ff00000002400 */
[----:B------:R-:W-:Y:S01]  /*91e0*/  MUFU.EX2 R2, R2 ;  /* 0x0000000200027308 */ /* 0x000fe20000000800 */
[----:B------:R-:W-:-:S02]  /*91f0*/  WARPGROUP.DEPBAR.LE gsb0, 0x0 ;  /* 0x00008000000079c5 */ /* 0x000fc40000010000 */
[----:B------:R-:W-:-:S06]  /*9200*/  WARPGROUP.ARRIVE ;  /* 0x00000000000079c5 */ /* 0x000fcc0000000000 */
        /* <DEDUP_REMOVED lines=8> */
[----:B------:R-:W-:Y:S02]  /*9290*/  R2UR UR10, R225 ;  /* 0x00000000e10a72ca */ /* 0x000fe400000e0000 */
[----:B------:R-:W-:Y:S02]  /*92a0*/  WARPGROUP.DEPBAR.LE gsb0, 0x0 ;  /* 0x00008000000079c5 */ /* 0x000fe40000010000 */
[----:B---3--:R-:W-:Y:S01]  /*92b0*/  FMNMX.FTZ R196, R186, R183, !PT ;  /* 0x000000b7bac47209 */ /* 0x008fe20007810000 */
[----:B------:R-:W-:Y:S01]  /*92c0*/  FMUL.FTZ R199, R4, UR5 ;  /* 0x0000000504c77c20 */ /* 0x000fe20008410000 */
[----:B------:R-:W-:Y:S02]  /*92d0*/  WARPGROUP.ARRIVE ;  /* 0x00000000000079c5 */ /* 0x000fe40000000000 */
[----:B----4-:R-:W-:Y:S01]  /*92e0*/  FMNMX.FTZ R21, R189, R196, !PT ;  /* 0x000000c4bd157209 */ /* 0x010fe20007810000 */
[--C-:B------:R-:W-:Y:S01]  /*92f0*/  FFMA.FTZ R183, R0, UR5, -R199.reuse ;  /* 0x0000000500b77c23 */ /* 0x100fe200080108c7 */
[--C-:B------:R-:W-:Y:S01]  /*9300*/  FFMA.FTZ R208, R3, UR5, -R199.reuse ;  /* 0x0000000503d07c23 */ /* 0x100fe200080108c7 */
[----:B------:R-:W-:Y:S01]  /*9310*/  FFMA.FTZ R196, R160, UR5, -R199 ;  /* 0x00000005a0c47c23 */ /* 0x000fe200080108c7 */
[----:B-----5:R-:W-:-:S15]  /*9320*/  FMNMX.FTZ R21, R176, R21, !PT ;  /* 0x00000015b0157209 */ /* 0x020fde0007810000 */
[----:B------:R-:W-:Y:S01]  /*9330*/  HGMMA.64x256x16.F32 R24, R192, gdesc[UR4].tnspB, R24, gsb0 ;  /* 0x43e00004c0187df0 */ /* 0x000fe20008000818 */
[--C-:B------:R-:W-:Y:S01]  /*9340*/  FFMA.FTZ R210, R187, UR5, -R199.reuse ;  /* 0x00000005bbd27c23 */ /* 0x100fe200080108c7 */
[----:B------:R-:W2:Y:S01]  /*9350*/  MUFU.EX2 R183, R183 ;  /* 0x000000b700b77308 */ /* 0x000ea20000000800 */
[----:B-1----:R-:W-:Y:S01]  /*9360*/  FMNMX.FTZ R0, R178, R21, !PT ;  /* 0x00000015b2007209 */ /* 0x002fe20007810000 */
[--C-:B------:R-:W-:Y:S01]  /*9370*/  FFMA.FTZ R21, R152, UR5, -R199.reuse ;  /* 0x0000000598157c23 */ /* 0x100fe200080108c7 */
[--C-:B------:R-:W-:Y:S01]  /*9380*/  FFMA.FTZ R152, R153, UR5, -R199.reuse ;  /* 0x0000000599987c23 */ /* 0x100fe200080108c7 */
[--C-:B------:R-:W-:Y:S01]  /*9390*/  FFMA.FTZ R153, R156, UR5, -R199.reuse ;  /* 0x000000059c997c23 */ /* 0x100fe200080108c7 */
[----:B------:R-:W-:Y:S01]  /*93a0*/  FMNMX.FTZ R0, R179, R0, !PT ;  /* 0x00000000b3007209 */ /* 0x000fe20007810000 */
[--C-:B------:R-:W-:Y:S01]  /*93b0*/  FFMA.FTZ R197, R188, UR5, -R199.reuse ;  /* 0x00000005bcc57c23 */ /* 0x100fe200080108c7 */
[--C-:B------:R-:W-:Y:S01]  /*93c0*/  FFMA.FTZ R198, R164, UR5, -R199.reuse ;  /* 0x00000005a4c67c23 */ /* 0x100fe200080108c7 */
[----:B------:R-:W1:Y:S01]  /*93d0*/  MUFU.EX2 R208, R208 ;  /* 0x000000d000d07308 */ /* 0x000e620000000800 */
[----:B------:R-:W-:Y:S01]  /*93e0*/  FMNMX.FTZ R3, R157, R0, !PT ;  /* 0x000000009d037209 */ /* 0x000fe20007810000 */
[--C-:B------:R-:W-:Y:S01]  /*93f0*/  FFMA.FTZ R204, R190, UR5, -R199.reuse ;  /* 0x00000005becc7c23 */ /* 0x100fe200080108c7 */
[--C-:B------:R-:W-:Y:S01]  /*9400*/  FFMA.FTZ R191, R181, UR5, -R199.reuse ;  /* 0x00000005b5bf7c23 */ /* 0x100fe200080108c7 */
[--C-:B------:R-:W-:Y:S01]  /*9410*/  FFMA.FTZ R177, R177, UR5, -R199.reuse ;  /* 0x00000005b1b17c23 */ /* 0x100fe200080108c7 */
[----:B------:R-:W-:Y:S01]  /*9420*/  FMNMX.FTZ R0, R170, R3, !PT ;  /* 0x00000003aa007209 */ /* 0x000fe20007810000 */
[--C-:B------:R-:W-:Y:S01]  /*9430*/  FFMA.FTZ R181, R168, UR5, -R199.reuse ;  /* 0x00000005a8b57c23 */ /* 0x100fe200080108c7 */
[--C-:B------:R-:W-:Y:S01]  /*9440*/  FFMA.FTZ R187, R161, UR5, -R199.reuse ;  /* 0x00000005a1bb7c23 */ /* 0x100fe200080108c7 */
[----:B------:R-:W3:Y:S01]  /*9450*/  MUFU.EX2 R210, R210 ;  /* 0x000000d200d27308 */ /* 0x000ee20000000800 */
[----:B0-----:R-:W-:Y:S01]  /*9460*/  FMNMX.FTZ R3, R171, R0, !PT ;  /* 0x00000000ab037209 */ /* 0x001fe20007810000 */
[----:B------:R-:W-:Y:S01]  /*9470*/  FFMA.FTZ R161, R165, UR5, -R199 ;  /* 0x00000005a5a17c23 */ /* 0x000fe200080108c7 */
[----:B--2---:R-:W-:Y:S01]  /*9480*/  FFMA.FTZ R15, R2, R15, R183 ;  /* 0x0000000f020f7223 */ /* 0x004fe200000100b7 */
[--C-:B------:R-:W-:Y:S01]  /*9490*/  FFMA.FTZ R206, R180, UR5, -R199.reuse ;  /* 0x00000005b4ce7c23 */ /* 0x100fe200080108c7 */
[----:B------:R-:W-:Y:S01]  /*94a0*/  FMNMX.FTZ R0, R174, R3, !PT ;  /* 0x00000003ae007209 */ /* 0x000fe20007810000 */
[--C-:B------:R-:W-:Y:S01]  /*94b0*/  FFMA.FTZ R202, R169, UR5, -R199.reuse ;  /* 0x00000005a9ca7c23 */ /* 0x100fe200080108c7 */
[--C-:B------:R-:W-:Y:S01]  /*94c0*/  FFMA.FTZ R200, R182, UR5, -R199.reuse ;  /* 0x00000005b6c87c23 */ /* 0x100fe200080108c7 */
[----:B------:R-:W0:Y:S01]  /*94d0*/  MUFU.EX2 R197, R197 ;  /* 0x000000c500c57308 */ /* 0x000e220000000800 */
[----:B------:R-:W-:Y:S01]  /*94e0*/  FMNMX.FTZ R3, R175, R0, !PT ;  /* 0x00000000af037209 */ /* 0x000fe20007810000 */
[--C-:B------:R-:W-:Y:S01]  /*94f0*/  FFMA.FTZ R169, R172, UR5, -R199.reuse ;  /* 0x00000005aca97c23 */ /* 0x100fe200080108c7 */
[----:B------:R-:W-:Y:S01]  /*9500*/  FFMA.FTZ R173, R173, UR5, -R199 ;  /* 0x00000005adad7c23 */ /* 0x000fe200080108c7 */
[----:B-1----:R-:W-:Y:S01]  /*9510*/  FADD.FTZ R15, R208, R15 ;  /* 0x0000000fd00f7221 */ /* 0x002fe20000010000 */
[----:B------:R-:W-:Y:S01]  /*9520*/  FMNMX.FTZ R0, R162, R3, !PT ;  /* 0x00000003a2007209 */ /* 0x000fe20007810000 */
[----:B------:R-:W-:Y:S01]  /*9530*/  @!UP0 UIADD3 UR6, UR10, 0x38840, URZ ;  /* 0x000388400a068890 */ /* 0x000fe2000fffe03f */
[----:B------:R-:W-:Y:S01]  /*9540*/  R2UR UR7, R224 ;  /* 0x00000000e00772ca */ /* 0x000fe200000e0000 */
[----:B------:R-:W1:Y:S01]  /*9550*/  MUFU.EX2 R204, R204 ;  /* 0x000000cc00cc7308 */ /* 0x000e620000000800 */
[----:B------:R-:W-:Y:S01]  /*9560*/  FMNMX.FTZ R3, R163, R0, !PT ;  /* 0x00000000a3037209 */ /* 0x000fe20007810000 */
[----:B------:R-:W-:Y:S01]  /*9570*/  @!UP0 UPRMT UR6, URZ, 0x654, UR6 ;  /* 0x000006543f068896 */ /* 0x000fe20008000006 */
[----:B------:R-:W-:-:S02]  /*9580*/  F2FP.F16.F32.PACK_AB R208, R208, R183 ;  /* 0x000000b7d0d0723e */ /* 0x000fc400000000ff */
[----:B------:R-:W-:-:S03]  /*9590*/  FMNMX.FTZ R0, R166, R3, !PT ;  /* 0x00000003a6007209 */ /* 0x000fc60007810000 */
[----:B------:R-:W2:Y:S01]  /*95a0*/  MUFU.EX2 R177, R177 ;  /* 0x000000b100b17308 */ /* 0x000ea20000000800 */
[----:B------:R-:W-:-:S03]  /*95b0*/  FMNMX.FTZ R3, R167, R0, !PT ;  /* 0x00000000a7037209 */ /* 0x000fc60007810000 */
[----:B------:R-:W-:Y:S02]  /*95c0*/  ISETP.LT.AND P2, PT, RZ, UR7, PT ;  /* 0x00000007ff007c0c */ /* 0x000fe4000bf41270 */
[----:B------:R-:W-:Y:S02]  /*95d0*/  FMNMX.FTZ R0, R154, R3, !PT ;  /* 0x000000039a007209 */ /* 0x000fe40007810000 */
[----:B------:R-:W-:Y:S02]  /*95e0*/  MUFU.EX2 R206, R206 ;  /* 0x000000ce00ce7308 */ /* 0x000fe40000000800 */
[----:B------:R-:W-:-:S04]  /*95f0*/  FMNMX.FTZ R3, R155, R0, !PT ;  /* 0x000000009b037209 */ /* 0x000fc80007810000 */
[----:B------:R-:W-:Y:S02]  /*9600*/  FMNMX.FTZ R0, R158, R3, !PT ;  /* 0x000000039e007209 */ /* 0x000fe40007810000 */
[----:B------:R-:W-:Y:S02]  /*9610*/  MUFU.EX2 R191, R191 ;  /* 0x000000bf00bf7308 */ /* 0x000fe40000000800 */
[----:B------:R-:W-:-:S05]  /*9620*/  FMNMX.FTZ R0, R159, R0, !PT ;  /* 0x000000009f007209 */ /* 0x000fca0007810000 */
[----:B------:R-:W4:Y:S01]  /*9630*/  SHFL.BFLY PT, R3, R0, 0x2, 0x1f ;  /* 0x0c401f0000037f89 */ /* 0x000f2200000e0000 */
[----:B------:R-:W-:Y:S08]  /*9640*/  MUFU.EX2 R200, R200 ;  /* 0x000000c800c87308 */ /* 0x000ff00000000800 */
[----:B------:R-:W-:Y:S08]  /*9650*/  MUFU.EX2 R181, R181 ;  /* 0x000000b500b57308 */ /* 0x000ff00000000800 */
[----:B------:R-:W-:Y:S01]  /*9660*/  MUFU.EX2 R202, R202 ;  /* 0x000000ca00ca7308 */ /* 0x000fe20000000800 */
[----:B----4-:R-:W-:-:S07]  /*9670*/  FMNMX.FTZ R3, R0, R3, !PT ;  /* 0x0000000300037209 */ /* 0x010fce0007810000 */
[----:B------:R-:W-:Y:S01]  /*9680*/  MUFU.EX2 R169, R169 ;  /* 0x000000a900a97308 */ /* 0x000fe20000000800 */
[----:B------:R-:W4:Y:S07]  /*9690*/  SHFL.BFLY PT, R0, R3, 0x1, 0x1f ;  /* 0x0c201f0003007f89 */ /* 0x000f2e00000e0000 */
[----:B------:R-:W-:Y:S08]  /*96a0*/  MUFU.EX2 R196, R196 ;  /* 0x000000c400c47308 */ /* 0x000ff00000000800 */
[----:B------:R-:W-:Y:S08]  /*96b0*/  MUFU.EX2 R187, R187 ;  /* 0x000000bb00bb7308 */ /* 0x000ff00000000800 */
[----:B------:R-:W-:Y:S01]  /*96c0*/  MUFU.EX2 R198, R198 ;  /* 0x000000c600c67308 */ /* 0x000fe20000000800 */
[----:B----4-:R-:W-:-:S07]  /*96d0*/  FMNMX.FTZ R3, R3, R0, !PT ;  /* 0x0000000003037209 */ /* 0x010fce0007810000 */
[----:B------:R-:W-:Y:S01]  /*96e0*/  MUFU.EX2 R161, R161 ;  /* 0x000000a100a17308 */ /* 0x000fe20000000800 */
[C---:B------:R-:W-:Y:S01]  /*96f0*/  FADD.FTZ R0, -R3.reuse, R20 ;  /* 0x0000001403007221 */ /* 0x040fe20000010100 */
[----:B------:R-:W-:-:S03]  /*9700*/  FMUL.FTZ R156, R3, UR5 ;  /* 0x00000005039c7c20 */ /* 0x000fc60008410000 */
[----:B------:R-:W-:Y:S01]  /*9710*/  FMUL.FTZ R0, R0, UR5 ;  /* 0x0000000500007c20 */ /* 0x000fe20008410000 */
[--C-:B------:R-:W-:Y:S01]  /*9720*/  FFMA.FTZ R209, R185, UR5, -R156.reuse ;  /* 0x00000005b9d17c23 */ /* 0x100fe2000801089c */
[--C-:B------:R-:W-:Y:S01]  /*9730*/  FFMA.FTZ R160, R184, UR5, -R156.reuse ;  /* 0x00000005b8a07c23 */ /* 0x100fe2000801089c */
[--C-:B------:R-:W-:Y:S01]  /*9740*/  FFMA.FTZ R211, R186, UR5, -R156.reuse ;  /* 0x00000005bad37c23 */ /* 0x100fe2000801089c */
[--C-:B------:R-:W-:Y:S01]  /*9750*/  FFMA.FTZ R164, R189, UR5, -R156.reuse ;  /* 0x00000005bda47c23 */ /* 0x100fe2000801089c */
[--C-:B------:R-:W-:Y:S01]  /*9760*/  FFMA.FTZ R205, R176, UR5, -R156.reuse ;  /* 0x00000005b0cd7c23 */ /* 0x100fe2000801089c */
[----:B------:R-:W-:Y:S01]  /*9770*/  MUFU.EX2 R0, R0 ;  /* 0x0000000000007308 */ /* 0x000fe20000000800 */
[--C-:B------:R-:W-:Y:S01]  /*9780*/  FFMA.FTZ R168, R178, UR5, -R156.reuse ;  /* 0x00000005b2a87c23 */ /* 0x100fe2000801089c */
[--C-:B------:R-:W-:Y:S01]  /*9790*/  FFMA.FTZ R207, R179, UR5, -R156.reuse ;  /* 0x00000005b3cf7c23 */ /* 0x100fe2000801089c */
[--C-:B------:R-:W-:Y:S01]  /*97a0*/  FFMA.FTZ R199, R166, UR5, -R156.reuse ;  /* 0x00000005a6c77c23 */ /* 0x100fe2000801089c */
[--C-:B------:R-:W-:Y:S01]  /*97b0*/  FFMA.FTZ R172, R157, UR5, -R156.reuse ;  /* 0x000000059dac7c23 */ /* 0x100fe2000801089c */
[--C-:B------:R-:W-:Y:S01]  /*97c0*/  FFMA.FTZ R203, R174, UR5, -R156.reuse ;  /* 0x00000005aecb7c23 */ /* 0x100fe2000801089c */
[----:B---3--:R-:W-:Y:S01]  /*97d0*/  FADD.FTZ R174, R210, R15 ;  /* 0x0000000fd2ae7221 */ /* 0x008fe20000010000 */
[--C-:B------:R-:W-:Y:S01]  /*97e0*/  FFMA.FTZ R201, R170, UR5, -R156.reuse ;  /* 0x00000005aac97c23 */ /* 0x100fe2000801089c */
[----:B------:R-:W3:Y:S01]  /*97f0*/  MUFU.EX2 R209, R209 ;  /* 0x000000d100d17308 */ /* 0x000ee20000000800 */
[--C-:B------:R-:W-:Y:S01]  /*9800*/  FFMA.FTZ R170, R171, UR5, -R156.reuse ;  /* 0x00000005abaa7c23 */ /* 0x100fe2000801089c */
[----:B------:R-:W-:Y:S01]  /*9810*/  FFMA.FTZ R157, R162, UR5, -R156 ;  /* 0x00000005a29d7c23 */ /* 0x000fe2000801089c */
[----:B0-----:R-:W-:Y:S01]  /*9820*/  FADD.FTZ R171, R197, R174 ;  /* 0x000000aec5ab7221 */ /* 0x001fe20000010000 */
[--C-:B------:R-:W-:Y:S01]  /*9830*/  FFMA.FTZ R175, R175, UR5, -R156.reuse ;  /* 0x00000005afaf7c23 */ /* 0x100fe2000801089c */
[--C-:B------:R-:W-:Y:S01]  /*9840*/  FFMA.FTZ R163, R163, UR5, -R156.reuse ;  /* 0x00000005a3a37c23 */ /* 0x100fe2000801089c */
[--C-:B------:R-:W-:Y:S01]  /*9850*/  FFMA.FTZ R167, R167, UR5, -R156.reuse ;  /* 0x00000005a7a77c23 */ /* 0x100fe2000801089c */
[----:B-1----:R-:W-:Y:S01]  /*9860*/  FADD.FTZ R174, R204, R171 ;  /* 0x000000abccae7221 */ /* 0x002fe20000010000 */
[----:B------:R-:W0:Y:S01]  /*9870*/  MUFU.EX2 R160, R160 ;  /* 0x000000a000a07308 */ /* 0x000e220000000800 */
[--C-:B------:R-:W-:Y:S01]  /*9880*/  FFMA.FTZ R154, R154, UR5, -R156.reuse ;  /* 0x000000059a9a7c23 */ /* 0x100fe2000801089c */
[--C-:B------:R-:W-:Y:S01]  /*9890*/  FFMA.FTZ R155, R155, UR5, -R156.reuse ;  /* 0x000000059b9b7c23 */ /* 0x100fe2000801089c */
[--C-:B------:R-:W-:Y:S01]  /*98a0*/  FFMA.FTZ R158, R158, UR5, -R156.reuse ;  /* 0x000000059e9e7c23 */ /* 0x100fe2000801089c */
[----:B------:R-:W-:Y:S01]  /*98b0*/  FFMA.FTZ R156, R159, UR5, -R156 ;  /* 0x000000059f9c7c23 */ /* 0x000fe2000801089c */
[----:B--2---:R-:W-:Y:S01]  /*98c0*/  FADD.FTZ R159, R177, R174 ;  /* 0x000000aeb19f7221 */ /* 0x004fe20000010000 */
[----:B------:R-:W-:-:S02]  /*98d0*/  F2FP.F16.F32.PACK_AB R210, R197, R210 ;  /* 0x000000d2c5d2723e */ /* 0x000fc400000000ff */
[----:B------:R-:W1:Y:S01]  /*98e0*/  MUFU.EX2 R211, R211 ;  /* 0x000000d300d37308 */ /* 0x000e620000000800 */
[----:B---3--:R-:W-:Y:S01]  /*98f0*/  FFMA.FTZ R165, R0, R14, R209 ;  /* 0x0000000e00a57223 */ /* 0x008fe200000100d1 */
[----:B------:R-:W-:-:S06]  /*9900*/  F2FP.F16.F32.PACK_AB R204, R177, R204 ;  /* 0x000000ccb1cc723e */ /* 0x000fcc00000000ff */
[----:B------:R-:W2:Y:S01]  /*9910*/  MUFU.EX2 R164, R164 ;  /* 0x000000a400a47308 */ /* 0x000ea20000000800 */
[C---:B0-----:R-:W-:Y:S01]  /*9920*/  FADD.FTZ R166, R160.reuse, R165 ;  /* 0x000000a5a0a67221 */ /* 0x041fe20000010000 */
[----:B------:R-:W-:-:S06]  /*9930*/  F2FP.F16.F32.PACK_AB R209, R160, R209 ;  /* 0x000000d1a0d1723e */ /* 0x000fcc00000000ff */
[----:B------:R-:W0:Y:S01]  /*9940*/  MUFU.EX2 R205, R205 ;  /* 0x000000cd00cd7308 */ /* 0x000e220000000800 */
[----:B-1----:R-:W-:-:S07]  /*9950*/  FADD.FTZ R165, R211, R166 ;  /* 0x000000a6d3a57221 */ /* 0x002fce0000010000 */
[----:B------:R-:W1:Y:S01]  /*9960*/  MUFU.EX2 R168, R168 ;  /* 0x000000a800a87308 */ /* 0x000e620000000800 */
[C---:B--2---:R-:W-:Y:S01]  /*9970*/  FADD.FTZ R166, R164.reuse, R165 ;  /* 0x000000a5a4a67221 */ /* 0x044fe20000010000 */
[----:B------:R-:W-:-:S06]  /*9980*/  F2FP.F16.F32.PACK_AB R211, R164, R211 ;  /* 0x000000d3a4d3723e */ /* 0x000fcc00000000ff */
[----:B------:R-:W2:Y:S08]  /*9990*/  MUFU.EX2 R207, R207 ;  /* 0x000000cf00cf7308 */ /* 0x000eb00000000800 */
[----:B------:R-:W3:Y:S08]  /*99a0*/  MUFU.EX2 R172, R172 ;  /* 0x000000ac00ac7308 */ /* 0x000ef00000000800 */
[----:B------:R-:W4:Y:S08]  /*99b0*/  MUFU.EX2 R201, R201 ;  /* 0x000000c900c97308 */ /* 0x000f300000000800 */
[----:B------:R0:W-:Y:S08]  /*99c0*/  MUFU.EX2 R14, R157 ;  /* 0x0000009d000e7308 */ /* 0x0001f00000000800 */
[----:B------:R-:W5:Y:S01]  /*99d0*/  MUFU.EX2 R170, R170 ;  /* 0x000000aa00aa7308 */ /* 0x000f620000000800 */
[----:B0-----:R-:W-:Y:S01]  /*99e0*/  FADD.FTZ R157, R205, R166 ;  /* 0x000000a6cd9d7221 */ /* 0x001fe20000010000 */
[----:B------:R-:W-:Y:S01]  /*99f0*/  FADD.FTZ R166, R206, R159 ;  /* 0x0000009fcea67221 */ /* 0x000fe20000010000 */
[----:B-1----:R-:W-:-:S02]  /*9a00*/  F2FP.F16.F32.PACK_AB R205, R168, R205 ;  /* 0x000000cda8cd723e */ /* 0x002fc400000000ff */
[----:B------:R-:W-:Y:S01]  /*9a10*/  FADD.FTZ R160, R168, R157 ;  /* 0x0000009da8a07221 */ /* 0x000fe20000010000 */
[C---:B------:R-:W-:Y:S01]  /*9a20*/  FADD.FTZ R159, R191.reuse, R166 ;  /* 0x000000a6bf9f7221 */ /* 0x040fe20000010000 */
[----:B------:R-:W-:Y:S01]  /*9a30*/  F2FP.F16.F32.PACK_AB R206, R191, R206 ;  /* 0x000000cebfce723e */ /* 0x000fe200000000ff */
[----:B------:R-:W0:Y:S01]  /*9a40*/  MUFU.EX2 R203, R203 ;  /* 0x000000cb00cb7308 */ /* 0x000e220000000800 */
[----:B--2---:R-:W-:Y:S01]  /*9a50*/  FADD.FTZ R157, R207, R160 ;  /* 0x000000a0cf9d7221 */ /* 0x004fe20000010000 */
[----:B------:R-:W-:Y:S01]  /*9a60*/  FADD.FTZ R164, R200, R159 ;  /* 0x0000009fc8a47221 */ /* 0x000fe20000010000 */
[C---:B---3--:R-:W-:Y:S02]  /*9a70*/  F2FP.F16.F32.PACK_AB R207, R172.reuse, R207 ;  /* 0x000000cfaccf723e */ /* 0x048fe400000000ff */
[----:B------:R-:W-:Y:S01]  /*9a80*/  FADD.FTZ R160, R172, R157 ;  /* 0x0000009daca07221 */ /* 0x000fe20000010000 */
[C---:B------:R-:W-:Y:S01]  /*9a90*/  FADD.FTZ R159, R181.reuse, R164 ;  /* 0x000000a4b59f7221 */ /* 0x040fe20000010000 */
[----:B------:R-:W-:Y:S01]  /*9aa0*/  F2FP.F16.F32.PACK_AB R200, R181, R200 ;  /* 0x000000c8b5c8723e */ /* 0x000fe200000000ff */
[----:B------:R-:W1:Y:S01]  /*9ab0*/  MUFU.EX2 R162, R175 ;  /* 0x000000af00a27308 */ /* 0x000e620000000800 */
[----:B----4-:R-:W-:Y:S01]  /*9ac0*/  FADD.FTZ R157, R201, R160 ;  /* 0x000000a0c99d7221 */ /* 0x010fe20000010000 */
[----:B------:R-:W-:Y:S01]  /*9ad0*/  FADD.FTZ R164, R202, R159 ;  /* 0x0000009fcaa47221 */ /* 0x000fe20000010000 */
[----:B-----5:R-:W-:-:S02]  /*9ae0*/  F2FP.F16.F32.PACK_AB R201, R170, R201 ;  /* 0x000000c9aac9723e */ /* 0x020fc400000000ff */
[----:B------:R-:W-:Y:S01]  /*9af0*/  FADD.FTZ R160, R170, R157 ;  /* 0x0000009daaa07221 */ /* 0x000fe20000010000 */
[C---:B------:R-:W-:Y:S01]  /*9b00*/  FADD.FTZ R159, R169.reuse, R164 ;  /* 0x000000a4a99f7221 */ /* 0x040fe20000010000 */
[----:B------:R-:W-:Y:S01]  /*9b10*/  F2FP.F16.F32.PACK_AB R202, R169, R202 ;  /* 0x000000caa9ca723e */ /* 0x000fe200000000ff */
[----:B------:R-:W2:Y:S01]  /*9b20*/  MUFU.EX2 R15, R163 ;  /* 0x000000a3000f7308 */ /* 0x000ea20000000800 */
[----:B0-----:R-:W-:-:S07]  /*9b30*/  FADD.FTZ R157, R203, R160 ;  /* 0x000000a0cb9d7221 */ /* 0x001fce0000010000 */
[----:B------:R-:W0:Y:S01]  /*9b40*/  MUFU.EX2 R199, R199 ;  /* 0x000000c700c77308 */ /* 0x000e220000000800 */
[C---:B-1----:R-:W-:Y:S01]  /*9b50*/  FADD.FTZ R157, R162.reuse, R157 ;  /* 0x0000009da29d7221 */ /* 0x042fe20000010000 */
[----:B------:R-:W-:-:S03]  /*9b60*/  F2FP.F16.F32.PACK_AB R203, R162, R203 ;  /* 0x000000cba2cb723e */ /* 0x000fc600000000ff */
[----:B------:R-:W-:-:S03]  /*9b70*/  FADD.FTZ R160, R14, R157 ;  /* 0x0000009d0ea07221 */ /* 0x000fc60000010000 */
[----:B------:R-:W1:Y:S01]  /*9b80*/  MUFU.EX2 R167, R167 ;  /* 0x000000a700a77308 */ /* 0x000e620000000800 */
[C---:B--2---:R-:W-:Y:S01]  /*9b90*/  FADD.FTZ R160, R15.reuse, R160 ;  /* 0x000000a00fa07221 */ /* 0x044fe20000010000 */
[----:B------:R-:W-:-:S06]  /*9ba0*/  F2FP.F16.F32.PACK_AB R197, R15, R14 ;  /* 0x0000000e0fc5723e */ /* 0x000fcc00000000ff */
[----:B------:R-:W-:Y:S01]  /*9bb0*/  MUFU.EX2 R21, R21 ;  /* 0x0000001500157308 */ /* 0x000fe20000000800 */
[----:B------:R-:W-:Y:S02]  /*9bc0*/  WARPGROUP.DEPBAR.LE gsb0, 0x0 ;  /* 0x00008000000079c5 */ /* 0x000fe40000010000 */
[----:B0-----:R-:W-:Y:S01]  /*9bd0*/  FADD.FTZ R160, R199, R160 ;  /* 0x000000a0c7a07221 */ /* 0x001fe20000010000 */
[----:B------:R-:W-:Y:S04]  /*9be0*/  @!P1 SYNCS.ARRIVE.TRANS64.RED.A1T0 RZ, [UR6], RZ ;  /* 0x000000ffffff99a7 */ /* 0x000fe80008100406 */
[----:B------:R0:W2:Y:S01]  /*9bf0*/  MUFU.EX2 R193, R154 ;  /* 0x0000009a00c17308 */ /* 0x0000a20000000800 */
[C---:B-1----:R-:W-:Y:S01]  /*9c00*/  FADD.FTZ R160, R167.reuse, R160 ;  /* 0x000000a0a7a07221 */ /* 0x042fe20000010000 */
[----:B------:R-:W-:Y:S01]  /*9c10*/  F2FP.F16.F32.PACK_AB R199, R167, R199 ;  /* 0x000000c7a7c7723e */ /* 0x000fe200000000ff */
[----:B------:R-:W-:Y:S01]  /*9c20*/  @!P1 SYNCS.ARRIVE.TRANS64.RED.A1T0 RZ, [UR4], RZ ;  /* 0x000000ffffff99a7 */ /* 0x000fe20008100404 */
[----:B------:R-:W-:-:S04]  /*9c30*/  UIADD3 UR4, UR7, -0x1, URZ ;  /* 0xffffffff07047890 */ /* 0x000fc8000fffe03f */
[----:B------:R-:W1:Y:S01]  /*9c40*/  MUFU.EX2 R152, R152 ;  /* 0x0000009800987308 */ /* 0x000e620000000800 */
[----:B0-----:R-:W-:Y:S01]  /*9c50*/  FADD.FTZ R154, R196, R159 ;  /* 0x0000009fc49a7221 */ /* 0x001fe20000010000 */
[C---:B------:R-:W-:Y:S01]  /*9c60*/  F2FP.F16.F32.PACK_AB R196, R187.reuse, R196 ;  /* 0x000000c4bbc4723e */ /* 0x040fe200000000ff */
[----:B------:R-:W-:Y:S02]  /*9c70*/  IMAD.U32 R224, RZ, RZ, UR4 ;  /* 0x00000004ffe07e24 */ /* 0x000fe4000f8e00ff */
[----:B------:R-:W-:-:S03]  /*9c80*/  FADD.FTZ R157, R187, R154 ;  /* 0x0000009abb9d7221 */ /* 0x000fc60000010000 */
[----:B------:R-:W0:Y:S01]  /*9c90*/  MUFU.EX2 R155, R155 ;  /* 0x0000009b009b7308 */ /* 0x000e220000000800 */
[----:B------:R-:W-:Y:S01]  /*9ca0*/  FADD.FTZ R154, R198, R157 ;  /* 0x0000009dc69a7221 */ /* 0x000fe20000010000 */
[----:B--2---:R-:W-:Y:S01]  /*9cb0*/  FADD.FTZ R160, R193, R160 ;  /* 0x000000a0c1a07221 */ /* 0x004fe20000010000 */
[C---:B------:R-:W-:Y:S02]  /*9cc0*/  F2FP.F16.F32.PACK_AB R198, R161.reuse, R198 ;  /* 0x000000c6a1c6723e */ /* 0x040fe400000000ff */
[----:B------:R-:W-:-:S03]  /*9cd0*/  FADD.FTZ R154, R161, R154 ;  /* 0x0000009aa19a7221 */ /* 0x000fc60000010000 */
[----:B------:R-:W2:Y:S01]  /*9ce0*/  MUFU.EX2 R153, R153 ;  /* 0x0000009900997308 */ /* 0x000ea20000000800 */
[----:B------:R-:W-:Y:S01]  /*9cf0*/  FADD.FTZ R15, R21, R154 ;  /* 0x0000009a150f7221 */ /* 0x000fe20000010000 */
[C---:B-1----:R-:W-:Y:S01]  /*9d00*/  F2FP.F16.F32.PACK_AB R192, R152.reuse, R21 ;  /* 0x0000001598c0723e */ /* 0x042fe200000000ff */
[----:B------:R-:W-:Y:S02]  /*9d10*/  IMAD.MOV.U32 R21, RZ, RZ, R4 ;  /* 0x000000ffff157224 */ /* 0x000fe400078e0004 */
[----:B------:R-:W-:-:S03]  /*9d20*/  FADD.FTZ R14, R152, R15 ;  /* 0x0000000f980e7221 */ /* 0x000fc60000010000 */
[----:B------:R-:W1:Y:S01]  /*9d30*/  MUFU.EX2 R195, R158 ;  /* 0x0000009e00c37308 */ /* 0x000e620000000800 */
[C---:B0-----:R-:W-:Y:S01]  /*9d40*/  FADD.FTZ R160, R155.reuse, R160 ;  /* 0x000000a09ba07221 */ /* 0x041fe20000010000 */
[----:B------:R-:W-:-:S06]  /*9d50*/  F2FP.F16.F32.PACK_AB R193, R155, R193 ;  /* 0x000000c19bc1723e */ /* 0x000fcc00000000ff */
[----:B------:R-:W0:Y:S01]  /*9d60*/  MUFU.EX2 R20, R173 ;  /* 0x000000ad00147308 */ /* 0x000e220000000800 */
[----:B--2---:R-:W-:-:S07]  /*9d70*/  FADD.FTZ R15, R153, R14 ;  /* 0x0000000e990f7221 */ /* 0x004fce0000010000 */
[----:B------:R-:W2:Y:S01]  /*9d80*/  MUFU.EX2 R156, R156 ;  /* 0x0000009c009c7308 */ /* 0x000ea20000000800 */
[----:B-1----:R-:W-:Y:S01]  /*9d90*/  FADD.FTZ R160, R195, R160 ;  /* 0x000000a0c3a07221 */ /* 0x002fe20000010000 */
[C---:B0-----:R-:W-:Y:S01]  /*9da0*/  FADD.FTZ R15, R20.reuse, R15 ;  /* 0x0000000f140f7221 */ /* 0x041fe20000010000 */
[----:B------:R-:W-:Y:S01]  /*9db0*/  F2FP.F16.F32.PACK_AB R194, R20, R153 ;  /* 0x0000009914c2723e */ /* 0x000fe200000000ff */
[----:B------:R-:W-:Y:S02]  /*9dc0*/  IMAD.MOV.U32 R20, RZ, RZ, R3 ;  /* 0x000000ffff147224 */ /* 0x000fe400078e0003 */
[C---:B--2---:R-:W-:Y:S01]  /*9dd0*/  FADD.FTZ R14, R156.reuse, R160 ;  /* 0x000000a09c0e7221 */ /* 0x044fe20000010000 */
[----:B------:R-:W-:Y:S01]  /*9de0*/  F2FP.F16.F32.PACK_AB R195, R156, R195 ;  /* 0x000000c39cc3723e */ /* 0x000fe200000000ff */
[----:B------:R-:W-:Y:S06]  /*9df0*/  @P2 BRA `(.L_x_277) ;  /* 0xffffffc000542947 */ /* 0x000fec000383ffff */
.L_x_268:
        /* <DEDUP_REMOVED lines=131> */
.L_x_278:
[----:B------:R-:W-:Y:S01]  /*a630*/  IMAD R11, R16, 0x8, R5 ;  /* 0x00000008100b7824 */ /* 0x000fe200078e0205 */
[----:B------:R-:W-:-:S04]  /*a640*/  SHF.L.U32 R0, R17, 0x1f, RZ ;  /* 0x0000001f11007819 */ /* 0x000fc800000006ff */
[----:B------:R0:W1:Y:S01]  /*a650*/  SYNCS.PHASECHK.TRANS64.TRYWAIT P2, [R11+URZ+0x38850], R0 ;  /* 0x038850000b0075a7 */ /* 0x000062000804017f */
[----:B------:R-:W-:Y:S05]  /*a660*/  @!P0 BRA `(.L_x_279) ;  /* 0x0000000000048947 */ /* 0x000fea0003800000 */
[----:B------:R-:W-:Y:S01]  /*a670*/  BPT.TRAP 0x1 ;  /* 0x000000040000795c */ /* 0x000fe20000300000 */
.L_x_279:
[----:B-1----:R-:W-:Y:S05]  /*a680*/  @P2 BRA `(.L_x_280) ;  /* 0x0000000000082947 */ /* 0x002fea0003800000 */
[----:B------:R-:W1:Y:S02]  /*a690*/  SYNCS.PHASECHK.TRANS64.TRYWAIT P0, [R11+URZ+0x38850], R0 ;  /* 0x038850000b0075a7 */ /* 0x000e64000800017f */
[----:B-1----:R-:W-:Y:S05]  /*a6a0*/  @!P0 BRA `(.L_x_281) ;  /* 0x0000008c004c8947 */ /* 0x002fea0003800000 */
.L_x_280:
[----:B------:R-:W-:Y:S05]  /*a6b0*/  WARPSYNC.ALL ;  /* 0x0000000000007948 */ /* 0x000fea0003800000 */
[----:B------:R-:W-:Y:S01]  /*a6c0*/  VIADD R5, R5, 0x400 ;  /* 0x0000040005057836 */ /* 0x000fe20000000000 */
[----:B------:R-:W-:Y:S01]  /*a6d0*/  MOV R7, 0x40000040 ;  /* 0x4000004000077802 */ /* 0x000fe20000000f00 */
[----:B------:R-:W-:Y:S01]  /*a6e0*/  WARPGROUP.ARRIVE ;  /* 0x00000000000079c5 */ /* 0x000fe20000000000 */
[----:B------:R-:W-:Y:S01]  /*a6f0*/  IMAD.MOV.U32 R9, RZ, RZ, 0x40000040 ;  /* 0x40000040ff097424 */ /* 0x000fe200078e00ff */
[----:B01----:R-:W0:Y:S01]  /*a700*/  SHFL.BFLY PT, R0, R15, 0x2, 0x1f ;  /* 0x0c401f000f007f89 */ /* 0x003e2200000e0000 */
[----:B------:R-:W-:Y:S01]  /*a710*/  SHF.R.U32.HI R5, RZ, 0x4, R5 ;  /* 0x00000004ff057819 */ /* 0x000fe20000011605 */
[----:B------:R-:W-:Y:S01]  /*a720*/  @!P1 VIADD R11, R11, 0x38860 ;  /* 0x000388600b0b9836 */ /* 0x000fe20000000000 */
[----:B------:R-:W-:Y:S01]  /*a730*/  R2UR UR7, R7 ;  /* 0x00000000070772ca */ /* 0x000fe200000e0000 */
[----:B------:R-:W-:Y:S01]  /*a740*/  IMAD.MOV.U32 R7, RZ, RZ, 0x40000040 ;  /* 0x40000040ff077424 */ /* 0x000fe200078e00ff */
[----:B------:R-:W-:Y:S01]  /*a750*/  LOP3.LUT R5, R5, 0x3fff, RZ, 0xc0, !PT ;  /* 0x00003fff05057812 */ /* 0x000fe200078ec0ff */
[----:B------:R-:W-:Y:S01]  /*a760*/  IMAD.U32 R13, RZ, RZ, UR5 ;  /* 0x00000005ff0d7e24 */ /* 0x000fe2000f8e00ff */
[----:B------:R-:W-:Y:S01]  /*a770*/  @!P1 PRMT R11, RZ, 0x654, R11 ;  /* 0x00000654ff0b9816 */ /* 0x000fe2000000000b */
[----:B------:R-:W-:Y:S01]  /*a780*/  VIADD R216, R216, 0x1 ;  /* 0x00000001d8d87836 */ /* 0x000fe20000000000 */
[----:B------:R-:W-:-:S05]  /*a790*/  LOP3.LUT R5, R5, 0x2800000, RZ, 0xfc, !PT ;  /* 0x0280000005057812 */ /* 0x000fca00078efcff */
[C---:B------:R-:W-:Y:S02]  /*a7a0*/  IMAD R6, R16.reuse, 0xa00, R5 ;  /* 0x00000a0010067824 */ /* 0x040fe400078e0205 */
[----:B------:R-:W1:Y:S01]  /*a7b0*/  SHFL.BFLY PT, R5, R14, 0x2, 0x1f ;  /* 0x0c401f000e057f89 */ /* 0x000e6200000e0000 */
[----:B------:R-:W-:Y:S02]  /*a7c0*/  VIADD R16, R16, 0x1 ;  /* 0x0000000110107836 */ /* 0x000fe40000000000 */
[C---:B------:R-:W-:Y:S01]  /*a7d0*/  R2UR UR6, R6.reuse ;  /* 0x00000000060672ca */ /* 0x040fe200000e0000 */
[----:B------:R-:W-:Y:S02]  /*a7e0*/  VIADD R8, R6, 0x80 ;  /* 0x0000008006087836 */ /* 0x000fe40000000000 */
[----:B------:R-:W-:Y:S01]  /*a7f0*/  ISETP.NE.AND P2, PT, R16, 0x2, PT ;  /* 0x000000021000780c */ /* 0x000fe20003f45270 */
[----:B0-----:R-:W-:-:S03]  /*a800*/  FADD.FTZ R0, R0, R15 ;  /* 0x0000000f00007221 */ /* 0x001fc60000010000 */
[----:B------:R-:W-:-:S06]  /*a810*/  SEL R16, R16, RZ, P2 ;  /* 0x000000ff10107207 */ /* 0x000fcc0001000000 */
[----:B------:R-:W-:Y:S01]  /*a820*/  HGMMA.64x256x16.F32 R24, R208, gdesc[UR4].tnspB, R24, gsb0 ;  /* 0x43e00004d0187df0 */ /* 0x000fe20008000818 */
[----:B------:R-:W-:Y:S01]  /*a830*/  R2UR UR6, R8 ;  /* 0x00000000080672ca */ /* 0x000fe200000e0000 */
[----:B------:R-:W-:Y:S01]  /*a840*/  VIADD R8, R6, 0x100 ;  /* 0x0000010006087836 */ /* 0x000fe20000000000 */
[----:B------:R-:W-:Y:S01]  /*a850*/  R2UR UR7, R9 ;  /* 0x00000000090772ca */ /* 0x000fe200000e0000 */
[----:B------:R-:W-:Y:S02]  /*a860*/  IMAD.MOV.U32 R9, RZ, RZ, 0x40000040 ;  /* 0x40000040ff097424 */ /* 0x000fe400078e00ff */
[----:B-1----:R-:W-:Y:S02]  /*a870*/  FADD.FTZ R2, R5, R14 ;  /* 0x0000000e05027221 */ /* 0x002fe40000010000 */
[----:B------:R-:W0:Y:S02]  /*a880*/  SHFL.BFLY PT, R5, R0, 0x1, 0x1f ;  /* 0x0c201f0000057f89 */ /* 0x000e2400000e0000 */
[----:B0-----:R-:W-:Y:S01]  /*a890*/  FADD.FTZ R10, R0, R5 ;  /* 0x00000005000a7221 */ /* 0x001fe20000010000 */
[----:B------:R-:W-:Y:S01]  /*a8a0*/  IMAD.MOV.U32 R5, RZ, RZ, RZ ;  /* 0x000000ffff057224 */ /* 0x000fe200078e00ff */
[----:B------:R-:W-:-:S03]  /*a8b0*/  SEL R0, RZ, 0x1, P2 ;  /* 0x00000001ff007807 */ /* 0x000fc60001000000 */
[----:B------:R-:W-:Y:S02]  /*a8c0*/  FSETP.NE.FTZ.AND P0, PT, R10, RZ, PT ;  /* 0x000000ff0a00720b */ /* 0x000fe40003f15000 */
[----:B------:R-:W-:Y:S01]  /*a8d0*/  LOP3.LUT R17, R17, R0, RZ, 0x3c, !PT ;  /* 0x0000000011117212 */ /* 0x000fe200078e3cff */
[----:B------:R-:W-:Y:S01]  /*a8e0*/  IMAD.MOV.U32 R0, RZ, RZ, -0x800000 ;  /* 0xff800000ff007424 */ /* 0x000fe200078e00ff */
[----:B------:R-:W-:Y:S02]  /*a8f0*/  WARPGROUP.DEPBAR.LE gsb0, 0x0 ;  /* 0x00008000000079c5 */ /* 0x000fe40000010000 */
[----:B------:R-:W-:-:S07]  /*a900*/  WARPGROUP.ARRIVE ;  /* 0x00000000000079c5 */ /* 0x000fce0000000000 */
[----:B------:R-:W-:Y:S01]  /*a910*/  HGMMA.64x256x16.F32 R24, R204, gdesc[UR4].tnspB, R24, gsb0 ;  /* 0x43e00004cc187df0 */ /* 0x000fe20008000818 */
[----:B------:R-:W-:Y:S01]  /*a920*/  R2UR UR6, R8 ;  /* 0x00000000080672ca */ /* 0x000fe200000e0000 */
[C---:B------:R-:W-:Y:S01]  /*a930*/  VIADD R8, R6.reuse, 0x180 ;  /* 0x0000018006087836 */ /* 0x040fe20000000000 */
[----:B------:R-:W-:Y:S01]  /*a940*/  R2UR UR7, R9 ;  /* 0x00000000090772ca */ /* 0x000fe200000e0000 */
[----:B------:R-:W-:Y:S01]  /*a950*/  IMAD.MOV.U32 R9, RZ, RZ, 0x40000040 ;  /* 0x40000040ff097424 */ /* 0x000fe200078e00ff */
[----:B------:R-:W-:Y:S01]  /*a960*/  IADD3 R6, R6, 0x200, RZ ;  /* 0x0000020006067810 */ /* 0x000fe20007ffe0ff */
[----:B------:R-:W-:Y:S02]  /*a970*/  WARPGROUP.DEPBAR.LE gsb0, 0x0 ;  /* 0x00008000000079c5 */ /* 0x000fe40000010000 */
[----:B------:R-:W-:-:S15]  /*a980*/  WARPGROUP.ARRIVE ;  /* 0x00000000000079c5 */ /* 0x000fde0000000000 */
[----:B------:R-:W-:-:S05]  /*a990*/  NOP ;  /* 0x0000000000007918 */ /* 0x000fca0000000000 */
[----:B------:R-:W-:Y:S01]  /*a9a0*/  HGMMA.64x256x16.F32 R24, R200, gdesc[UR4].tnspB, R24, gsb0 ;  /* 0x43e00004c8187df0 */ /* 0x000fe20008000818 */
[----:B------:R-:W-:Y:S02]  /*a9b0*/  R2UR UR6, R8 ;  /* 0x00000000080672ca */ /* 0x000fe400000e0000 */
[----:B------:R-:W-:Y:S01]  /*a9c0*/  R2UR UR7, R9 ;  /* 0x00000000090772ca */ /* 0x000fe200000e0000 */
[----:B------:R-:W0:Y:S02]  /*a9d0*/  @P0 MUFU.LG2 R8, R10 ;  /* 0x0000000a00080308 */ /* 0x000e240000000c00 */
[----:B0-----:R-:W-:Y:S01]  /*a9e0*/  @P0 FMUL.FTZ R8, R8, 0.69314718246459960938 ;  /* 0x3f31721808080820 */ /* 0x001fe20000410000 */
[----:B------:R-:W-:Y:S02]  /*a9f0*/  WARPGROUP.DEPBAR.LE gsb0, 0x0 ;  /* 0x00008000000079c5 */ /* 0x000fe40000010000 */
[----:B------:R-:W-:-:S15]  /*aa00*/  WARPGROUP.ARRIVE ;  /* 0x00000000000079c5 */ /* 0x000fde0000000000 */
[----:B------:R-:W-:-:S04]  /*aa10*/  NOP ;  /* 0x0000000000007918 */ /* 0x000fc80000000000 */
[----:B------:R-:W-:Y:S01]  /*aa20*/  HGMMA.64x256x16.F32 R24, R196, gdesc[UR4].tnspB, R24, gsb0 ;  /* 0x43e00004c4187df0 */ /* 0x000fe20008000818 */
[----:B------:R-:W-:Y:S01]  /*aa30*/  R2UR UR6, R6 ;  /* 0x00000000060672ca */ /* 0x000fe200000e0000 */
[----:B------:R-:W-:Y:S01]  /*aa40*/  IMAD.MOV.U32 R6, RZ, RZ, RZ ;  /* 0x000000ffff067224 */ /* 0x000fe200078e00ff */
[----:B------:R-:W-:Y:S02]  /*aa50*/  R2UR UR7, R7 ;  /* 0x00000000070772ca */ /* 0x000fe400000e0000 */
[----:B------:R-:W0:Y:S03]  /*aa60*/  SHFL.BFLY PT, R7, R2, 0x1, 0x1f ;  /* 0x0c201f0002077f89 */ /* 0x000e2600000e0000 */
[----:B------:R-:W-:Y:S01]  /*aa70*/  @P0 MUFU.RCP R6, R10 ;  /* 0x0000000a00060308 */ /* 0x000fe20000001000 */
[----:B0-----:R-:W-:Y:S01]  /*aa80*/  FADD.FTZ R12, R2, R7 ;  /* 0x00000007020c7221 */ /* 0x001fe20000010000 */
[----:B------:R-:W-:Y:S01]  /*aa90*/  IMAD.U32 R7, RZ, RZ, UR5 ;  /* 0x00000005ff077e24 */ /* 0x000fe2000f8e00ff */
[----:B------:R-:W-:-:S03]  /*aaa0*/  MOV R2, 0xff800000 ;  /* 0xff80000000027802 */ /* 0x000fc60000000f00 */
[----:B------:R-:W-:Y:S01]  /*aab0*/  FSETP.NE.FTZ.AND P3, PT, R12, RZ, PT ;  /* 0x000000ff0c00720b */ /* 0x000fe20003f75000 */
[----:B------:R-:W-:-:S04]  /*aac0*/  @P0 FMUL.FTZ R7, R7, 0.69314718246459960938 ;  /* 0x3f31721807070820 */ /* 0x000fc80000410000 */
[----:B------:R-:W-:Y:S01]  /*aad0*/  @P0 FFMA.FTZ R2, R7, R4, R8 ;  /* 0x0000000407020223 */ /* 0x000fe20000010008 */
[----:B------:R-:W-:-:S07]  /*aae0*/  PLOP3.LUT P0, PT, PT, PT, PT, 0x8, 0x0 ;  /* 0x000000000000781c */ /* 0x000fce0003f0e170 */
[----:B------:R-:W0:Y:S01]  /*aaf0*/  @P3 MUFU.LG2 R9, R12 ;  /* 0x0000000c00093308 */ /* 0x000e220000000c00 */
[----:B------:R-:W-:-:S07]  /*ab00*/  @P3 FMUL.FTZ R13, R13, 0.69314718246459960938 ;  /* 0x3f3172180d0d3820 */ /* 0x000fce0000410000 */
[----:B------:R-:W1:Y:S01]  /*ab10*/  @P3 MUFU.RCP R5, R12 ;  /* 0x0000000c00053308 */ /* 0x000e620000001000 */
[----:B0-----:R-:W-:-:S04]  /*ab20*/  @P3 FMUL.FTZ R10, R9, 0.69314718246459960938 ;  /* 0x3f317218090a3820 */ /* 0x001fc80000410000 */
[----:B------:R-:W-:Y:S01]  /*ab30*/  @P3 FFMA.FTZ R0, R13, R3, R10 ;  /* 0x000000030d003223 */ /* 0x000fe2000001000a */
[----:B------:R-:W-:Y:S02]  /*ab40*/  WARPGROUP.DEPBAR.LE gsb0, 0x0 ;  /* 0x00008000000079c5 */ /* 0x000fe40000010000 */
[----:B------:R-:W-:-:S06]  /*ab50*/  WARPGROUP.ARRIVE ;  /* 0x00000000000079c5 */ /* 0x000fcc0000000000 */
[----:B------:R-:W-:Y:S03]  /*ab60*/  HGMMA.64x256x16.F32 R24, R192, gdesc[UR4].tnspB, R24, gsb0 ;  /* 0x43e00004c0187df0 */ /* 0x000fe60008000818 */
[----:B------:R-:W-:Y:S02]  /*ab70*/  WARPGROUP.DEPBAR.LE gsb0, 0x0 ;  /* 0x00008000000079c5 */ /* 0x000fe40000010000 */
[----:B------:R0:W-:Y:S01]  /*ab80*/  @!P1 SYNCS.ARRIVE.TRANS64.RED.A1T0 RZ, [R11+URZ], RZ ;  /* 0x000000ff0bff99a7 */ /* 0x0001e2000810043f */
[-C--:B-1----:R-:W-:Y:S01]  /*ab90*/  FMUL.FTZ R3, R83, R5.reuse ;  /* 0x0000000553037220 */ /* 0x082fe20000410000 */
        /* <DEDUP_REMOVED lines=126> */
[----:B0-----:R-:W-:-:S07]  /*b380*/  FMUL.FTZ R151, R151, R5 ;  /* 0x0000000597977220 */ /* 0x001fce0000410000 */
.L_x_260:
[----:B------:R-:W0:Y:S01]  /*b390*/  S2R R5, SR_CgaCtaId ;  /* 0x0000000000057919 */ /* 0x000e220000008800 */
[----:B------:R-:W-:Y:S01]  /*b3a0*/  MOV R152, 0x400 ;  /* 0x0000040000987802 */ /* 0x000fe20000000f00 */
[----:B------:R-:W-:Y:S01]  /*b3b0*/  BSSY B0, `(.L_x_282) ;  /* 0x00002bf000007945 */ /* 0x000fe20003800000 */
[----:B------:R-:W-:Y:S02]  /*b3c0*/  BAR.SYNC.DEFER_BLOCKING 0x5, 0x120 ;  /* 0x0144800000007b1d */ /* 0x000fe40000010000 */
[----:B0-----:R-:W-:-:S05]  /*b3d0*/  LEA R152, R5, R152, 0x18 ;  /* 0x0000009805987211 */ /* 0x001fca00078ec0ff */
[----:B------:R-:W0:Y:S02]  /*b3e0*/  LDS.128 R4, [R152+0x388d0] ;  /* 0x0388d00098047984 */ /* 0x000e240000000c00 */
[----:B0-----:R-:W-:Y:S01]  /*b3f0*/  R2UR UR5, R6 ;  /* 0x00000000060572ca */ /* 0x001fe200000e0000 */
[----:B------:R-:W-:Y:S06]  /*b400*/  BAR.ARV 0x4, 0x120 ;  /* 0x0104800000007b1d */ /* 0x000fec0000002000 */
[----:B------:R-:W-:Y:S08]  /*b410*/  @P0 BRA `(.L_x_283) ;  /* 0x0000001c00a80947 */ /* 0x000ff00003800000 */
[----:B------:R-:W0:Y:S01]  /*b420*/  S2R R11, SR_SWINHI ;  /* 0x00000000000b7919 */ /* 0x000e220000002f00 */
[----:B------:R-:W-:Y:S01]  /*b430*/  F2FP.F16.F32.PACK_AB R24, R25, R24 ;  /* 0x000000181918723e */ /* 0x000fe200000000ff */
[----:B------:R-:W-:Y:S01]  /*b440*/  ULDC.64 UR10, c[0x0][0x208] ;  /* 0x00008200000a7ab9 */ /* 0x000fe20000000a00 */
[----:B------:R-:W-:Y:S01]  /*b450*/  F2FP.F16.F32.PACK_AB R25, R164, R26 ;  /* 0x0000001aa419723e */ /* 0x000fe200000000ff */
[----:B------:R-:W-:Y:S01]  /*b460*/  BAR.SYNC.DEFER_BLOCKING 0x1, 0x100 ;  /* 0x0044000000007b1d */ /* 0x000fe20000010000 */
        /* <DEDUP_REMOVED lines=14> */
[----:B------:R-:W-:Y:S02]  /*b550*/  MOV R8, R152 ;  /* 0x0000009800087202 */ /* 0x000fe40000000f00 */
[----:B0-----:R-:W-:-:S02]  /*b560*/  MOV R9, R11 ;  /* 0x0000000b00097202 */ /* 0x001fc40000000f00 */
[----:B------:R-:W-:Y:S02]  /*b570*/  F2FP.F16.F32.PACK_AB R51, R158, R51 ;  /* 0x000000339e33723e */ /* 0x000fe400000000ff */
[----:B------:R-:W-:Y:S01]  /*b580*/  F2FP.F16.F32.PACK_AB R57, R157, R58 ;  /* 0x0000003a9d39723e */ /* 0x000fe200000000ff */
[----:B------:R-:W-:Y:S01]  /*b590*/  IMAD.WIDE R110, R221, 0x2, R8 ;  /* 0x00000002dd6e7825 */ /* 0x000fe200078e0208 */
[----:B------:R-:W-:Y:S02]  /*b5a0*/  F2FP.F16.F32.PACK_AB R64, R65, R64 ;  /* 0x000000404140723e */ /* 0x000fe400000000ff */
[----:B------:R-:W-:Y:S02]  /*b5b0*/  F2FP.F16.F32.PACK_AB R58, R61, R60 ;  /* 0x0000003c3d3a723e */ /* 0x000fe400000000ff */
[C---:B------:R-:W-:Y:S02]  /*b5c0*/  IADD3 R175, P1, R110.reuse, 0x20, RZ ;  /* 0x000000206eaf7810 */ /* 0x040fe40007f3e0ff */
[----:B------:R-:W-:-:S02]  /*b5d0*/  LOP3.LUT R11, R110, 0x380, RZ, 0xc0, !PT ;  /* 0x000003806e0b7812 */ /* 0x000fc400078ec0ff */
[C---:B------:R-:W-:Y:S01]  /*b5e0*/  IADD3 R177, P0, R110.reuse, 0x40, RZ ;  /* 0x000000406eb17810 */ /* 0x040fe20007f1e0ff */
[--C-:B------:R-:W-:Y:S01]  /*b5f0*/  IMAD.X R13, RZ, RZ, R111.reuse, P1 ;  /* 0x000000ffff0d7224 */ /* 0x100fe200008e066f */
[C---:B------:R-:W-:Y:S02]  /*b600*/  IADD3 R179, P4, R110.reuse, 0x60, RZ ;  /* 0x000000606eb37810 */ /* 0x040fe40007f9e0ff */
[C---:B------:R-:W-:Y:S01]  /*b610*/  IADD3 R183, P6, R110.reuse, 0x4020, RZ ;  /* 0x000040206eb77810 */ /* 0x040fe20007fde0ff */
[--C-:B------:R-:W-:Y:S01]  /*b620*/  IMAD.X R15, RZ, RZ, R111.reuse, P0 ;  /* 0x000000ffff0f7224 */ /* 0x100fe200000e066f */
[C---:B------:R-:W-:Y:S01]  /*b630*/  IADD3 R185, P5, R110.reuse, 0x4040, RZ ;  /* 0x000040406eb97810 */ /* 0x040fe20007fbe0ff */
[--C-:B------:R-:W-:Y:S01]  /*b640*/  IMAD.X R21, RZ, RZ, R111.reuse, P4 ;  /* 0x000000ffff157224 */ /* 0x100fe200020e066f */
[C---:B------:R-:W-:Y:S01]  /*b650*/  IADD3 R187, P2, R110.reuse, 0x4060, RZ ;  /* 0x000040606ebb7810 */ /* 0x040fe20007f5e0ff */
[--C-:B------:R-:W-:Y:S01]  /*b660*/  IMAD.X R39, RZ, RZ, R111.reuse, P6 ;  /* 0x000000ffff277224 */ /* 0x100fe200030e066f */
[C---:B------:R-:W-:Y:S01]  /*b670*/  IADD3 R189, P1, R110.reuse, 0x8000, RZ ;  /* 0x000080006ebd7810 */ /* 0x040fe20007f3e0ff */
[--C-:B------:R-:W-:Y:S01]  /*b680*/  IMAD.X R47, RZ, RZ, R111.reuse, P5 ;  /* 0x000000ffff2f7224 */ /* 0x100fe200028e066f */
[----:B------:R-:W-:Y:S01]  /*b690*/  IADD3 R181, P3, R110, 0x4000, RZ ;  /* 0x000040006eb57810 */ /* 0x000fe20007f7e0ff */
[--C-:B------:R-:W-:Y:S01]  /*b6a0*/  IMAD.X R55, RZ, RZ, R111.reuse, P2 ;  /* 0x000000ffff377224 */ /* 0x100fe200010e066f */
[----:B------:R-:W-:Y:S01]  /*b6b0*/  SHF.R.U64 R11, R11, 0x3, RZ ;  /* 0x000000030b0b7819 */ /* 0x000fe200000012ff */
[----:B------:R-:W-:Y:S01]  /*b6c0*/  IMAD.X R63, RZ, RZ, R111, P1 ;  /* 0x000000ffff3f7224 */ /* 0x000fe200008e066f */
[----:B------:R-:W-:-:S02]  /*b6d0*/  LOP3.LUT R12, R175, 0x380, RZ, 0xc0, !PT ;  /* 0x00000380af0c7812 */ /* 0x000fc400078ec0ff */
[----:B------:R-:W-:Y:S02]  /*b6e0*/  IADD3.X R31, RZ, R111, RZ, P3, !PT ;  /* 0x0000006fff1f7210 */ /* 0x000fe40001ffe4ff */
[----:B------:R-:W-:Y:S02]  /*b6f0*/  LOP3.LUT R14, R177, 0x380, RZ, 0xc0, !PT ;  /* 0x00000380b10e7812 */ /* 0x000fe400078ec0ff */
[C---:B------:R-:W-:Y:S02]  /*b700*/  IADD3 R191, P0, R110.reuse, 0x8020, RZ ;  /* 0x000080206ebf7810 */ /* 0x040fe40007f1e0ff */
[C---:B------:R-:W-:Y:S02]  /*b710*/  IADD3 R193, P4, R110.reuse, 0x8040, RZ ;  /* 0x000080406ec17810 */ /* 0x040fe40007f9e0ff */
[C---:B------:R-:W-:Y:S01]  /*b720*/  IADD3 R195, P3, R110.reuse, 0x8060, RZ ;  /* 0x000080606ec37810 */ /* 0x040fe20007f7e0ff */
[--C-:B------:R-:W-:Y:S01]  /*b730*/  IMAD.X R71, RZ, RZ, R111.reuse, P0 ;  /* 0x000000ffff477224 */ /* 0x100fe200000e066f */
[C---:B------:R-:W-:Y:S01]  /*b740*/  IADD3 R197, P6, R110.reuse, 0xc000, RZ ;  /* 0x0000c0006ec57810 */ /* 0x040fe20007fde0ff */
[----:B------:R-:W-:Y:S01]  /*b750*/  IMAD.X R79, RZ, RZ, R111, P4 ;  /* 0x000000ffff4f7224 */ /* 0x000fe200020e066f */
[----:B------:R-:W-:-:S02]  /*b760*/  IADD3 R4, P5, R110, 0xc020, RZ ;  /* 0x0000c0206e047810 */ /* 0x000fc40007fbe0ff */
[C---:B------:R-:W-:Y:S01]  /*b770*/  IADD3 R106, P2, R110.reuse, 0xc040, RZ ;  /* 0x0000c0406e6a7810 */ /* 0x040fe20007f5e0ff */
[--C-:B------:R-:W-:Y:S01]  /*b780*/  IMAD.X R99, RZ, RZ, R111.reuse, P6 ;  /* 0x000000ffff637224 */ /* 0x100fe200030e066f */
[----:B------:R-:W-:Y:S01]  /*b790*/  IADD3 R6, P1, R110, 0xc060, RZ ;  /* 0x0000c0606e067810 */ /* 0x000fe20007f3e0ff */
[--C-:B------:R-:W-:Y:S01]  /*b7a0*/  IMAD.X R103, RZ, RZ, R111.reuse, P5 ;  /* 0x000000ffff677224 */ /* 0x100fe200028e066f */
[----:B------:R-:W-:Y:S01]  /*b7b0*/  LOP3.LUT R20, R179, 0x380, RZ, 0xc0, !PT ;  /* 0x00000380b3147812 */ /* 0x000fe200078ec0ff */
[--C-:B------:R-:W-:Y:S01]  /*b7c0*/  IMAD.X R107, RZ, RZ, R111.reuse, P2 ;  /* 0x000000ffff6b7224 */ /* 0x100fe200010e066f */
[----:B------:R-:W-:Y:S01]  /*b7d0*/  LOP3.LUT R110, R11, R110, RZ, 0x3c, !PT ;  /* 0x0000006e0b6e7212 */ /* 0x000fe200078e3cff */
[----:B------:R-:W-:Y:S01]  /*b7e0*/  IMAD.X R11, RZ, RZ, R111, P1 ;  /* 0x000000ffff0b7224 */ /* 0x000fe200008e066f */
[----:B------:R-:W-:Y:S02]  /*b7f0*/  LOP3.LUT R30, R181, 0x380, RZ, 0xc0, !PT ;  /* 0x00000380b51e7812 */ /* 0x000fe400078ec0ff */
[----:B------:R-:W-:-:S02]  /*b800*/  SHF.R.U64 R12, R12, 0x3, RZ ;  /* 0x000000030c0c7819 */ /* 0x000fc400000012ff */
[----:B------:R-:W-:Y:S02]  /*b810*/  LOP3.LUT R38, R183, 0x380, RZ, 0xc0, !PT ;  /* 0x00000380b7267812 */ /* 0x000fe400078ec0ff */
[----:B------:R-:W-:Y:S02]  /*b820*/  SHF.R.U64 R14, R14, 0x3, RZ ;  /* 0x000000030e0e7819 */ /* 0x000fe400000012ff */
[----:B------:R-:W-:Y:S02]  /*b830*/  LOP3.LUT R46, R185, 0x380, RZ, 0xc0, !PT ;  /* 0x00000380b92e7812 */ /* 0x000fe400078ec0ff */
[----:B------:R-:W-:Y:S02]  /*b840*/  SHF.R.U64 R20, R20, 0x3, RZ ;  /* 0x0000000314147819 */ /* 0x000fe400000012ff */
[----:B------:R-:W-:Y:S02]  /*b850*/  LOP3.LUT R54, R187, 0x380, RZ, 0xc0, !PT ;  /* 0x00000380bb367812 */ /* 0x000fe400078ec0ff */
[----:B------:R-:W-:-:S02]  /*b860*/  IADD3.X R95, RZ, R111, RZ, P3, !PT ;  /* 0x0000006fff5f7210 */ /* 0x000fc40001ffe4ff */
[----:B------:R-:W-:Y:S02]  /*b870*/  SHF.R.U64 R30, R30, 0x3, RZ ;  /* 0x000000031e1e7819 */ /* 0x000fe400000012ff */
[----:B------:R-:W-:Y:S02]  /*b880*/  LOP3.LUT R62, R189, 0x380, RZ, 0xc0, !PT ;  /* 0x00000380bd3e7812 */ /* 0x000fe400078ec0ff */
[----:B------:R-:W-:Y:S02]  /*b890*/  LOP3.LUT R98, R197, 0x380, RZ, 0xc0, !PT ;  /* 0x00000380c5627812 */ /* 0x000fe400078ec0ff */
[----:B------:R-:W-:Y:S02]  /*b8a0*/  MOV R110, R110 ;  /* 0x0000006e006e7202 */ /* 0x000fe40000000f00 */
[----:B------:R-:W-:Y:S02]  /*b8b0*/  LOP3.LUT R12, R12, R175, RZ, 0x3c, !PT ;  /* 0x000000af0c0c7212 */ /* 0x000fe400078e3cff */
[----:B------:R-:W-:Y:S01]  /*b8c0*/  SHF.R.U64 R38, R38, 0x3, RZ ;  /* 0x0000000326267819 */ /* 0x000fe200000012ff */
[----:B------:R-:W-:Y:S01]  /*b8d0*/  STSM.16.M88.4 [R110], R24 ;  /* 0x000000186e007844 */ /* 0x000fe20000000200 */
[----:B------:R-:W-:-:S02]  /*b8e0*/  LOP3.LUT R70, R191, 0x380, RZ, 0xc0, !PT ;  /* 0x00000380bf467812 */ /* 0x000fc400078ec0ff */
[----:B------:R-:W-:Y:S02]  /*b8f0*/  LOP3.LUT R111, R106, 0x380, RZ, 0xc0, !PT ;  /* 0x000003806a6f7812 */ /* 0x000fe400078ec0ff */
[----:B------:R-:W-:Y:S02]  /*b900*/  LOP3.LUT R14, R14, R177, RZ, 0x3c, !PT ;  /* 0x000000b10e0e7212 */ /* 0x000fe400078e3cff */
[----:B------:R-:W-:Y:S02]  /*b910*/  SHF.R.U64 R46, R46, 0x3, RZ ;  /* 0x000000032e2e7819 */ /* 0x000fe400000012ff */
[----:B------:R-:W-:Y:S02]  /*b920*/  LOP3.LUT R78, R193, 0x380, RZ, 0xc0, !PT ;  /* 0x00000380c14e7812 */ /* 0x000fe400078ec0ff */
[----:B------:R-:W-:Y:S02]  /*b930*/  LOP3.LUT R20, R20, R179, RZ, 0x3c, !PT ;  /* 0x000000b314147212 */ /* 0x000fe400078e3cff */
[----:B------:R-:W-:-:S02]  /*b940*/  SHF.R.U64 R54, R54, 0x3, RZ ;  /* 0x0000000336367819 */ /* 0x000fc400000012ff */
[----:B------:R-:W-:Y:S02]  /*b950*/  LOP3.LUT R94, R195, 0x380, RZ, 0xc0, !PT ;  /* 0x00000380c35e7812 */ /* 0x000fe400078ec0ff */
[----:B------:R-:W-:Y:S02]  /*b960*/  LOP3.LUT R30, R30, R181, RZ, 0x3c, !PT ;  /* 0x000000b51e1e7212 */ /* 0x000fe400078e3cff */
[----:B------:R-:W-:Y:S02]  /*b970*/  SHF.R.U64 R62, R62, 0x3, RZ ;  /* 0x000000033e3e7819 */ /* 0x000fe400000012ff */
[----:B------:R-:W-:Y:S02]  /*b980*/  SHF.R.U64 R98, R98, 0x3, RZ ;  /* 0x0000000362627819 */ /* 0x000fe400000012ff */
[----:B------:R-:W-:Y:S02]  /*b990*/  LOP3.LUT R175, R6, 0x380, RZ, 0xc0, !PT ;  /* 0x0000038006af7812 */ /* 0x000fe400078ec0ff */
[----:B------:R-:W-:-:S02]  /*b9a0*/  LOP3.LUT R38, R38, R183, RZ, 0x3c, !PT ;  /* 0x000000b726267212 */ /* 0x000fc400078e3cff */
[----:B------:R-:W-:Y:S02]  /*b9b0*/  SHF.R.U64 R70, R70, 0x3, RZ ;  /* 0x0000000346467819 */ /* 0x000fe400000012ff */
[----:B------:R-:W-:Y:S02]  /*b9c0*/  LOP3.LUT R102, R4, 0x380, RZ, 0xc0, !PT ;  /* 0x0000038004667812 */ /* 0x000fe400078ec0ff */
[----:B------:R-:W-:Y:S02]  /*b9d0*/  SHF.R.U64 R111, R111, 0x3, RZ ;  /* 0x000000036f6f7819 */ /* 0x000fe400000012ff */
[----:B------:R-:W-:Y:S02]  /*b9e0*/  MOV R13, R12 ;  /* 0x0000000c000d7202 */ /* 0x000fe40000000f00 */
[----:B------:R-:W-:Y:S02]  /*b9f0*/  LOP3.LUT R46, R46, R185, RZ, 0x3c, !PT ;  /* 0x000000b92e2e7212 */ /* 0x000fe400078e3cff */
[----:B------:R-:W-:Y:S01]  /*ba00*/  SHF.R.U64 R78, R78, 0x3, RZ ;  /* 0x000000034e4e7819 */ /* 0x000fe200000012ff */
[----:B------:R-:W-:Y:S01]  /*ba10*/  STSM.16.M88.4 [R13], R32 ;  /* 0x000000200d007844 */ /* 0x000fe20000000200 */
[----:B------:R-:W-:-:S02]  /*ba20*/  MOV R14, R14 ;  /* 0x0000000e000e7202 */ /* 0x000fc40000000f00 */
[----:B------:R-:W-:Y:S02]  /*ba30*/  LOP3.LUT R54, R54, R187, RZ, 0x3c, !PT ;  /* 0x000000bb36367212 */ /* 0x000fe400078e3cff */
[----:B------:R-:W-:Y:S01]  /*ba40*/  SHF.R.U64 R94, R94, 0x3, RZ ;  /* 0x000000035e5e7819 */ /* 0x000fe200000012ff */
[----:B------:R-:W-:Y:S01]  /*ba50*/  STSM.16.M88.4 [R14], R40 ;  /* 0x000000280e007844 */ /* 0x000fe20000000200 */
[----:B------:R-:W-:Y:S02]  /*ba60*/  MOV R20, R20 ;  /* 0x0000001400147202 */ /* 0x000fe40000000f00 */
[----:B------:R-:W-:Y:S02]  /*ba70*/  LOP3.LUT R62, R62, R189, RZ, 0x3c, !PT ;  /* 0x000000bd3e3e7212 */ /* 0x000fe400078e3cff */
[----:B------:R-:W-:Y:S01]  /*ba80*/  LOP3.LUT R98, R98, R197, RZ, 0x3c, !PT ;  /* 0x000000c562627212 */ /* 0x000fe200078e3cff */
[----:B------:R-:W-:Y:S01]  /*ba90*/  STSM.16.M88.4 [R20], R48 ;  /* 0x0000003014007844 */ /* 0x000fe20000000200 */
[----:B------:R-:W-:-:S02]  /*baa0*/  SHF.R.U64 R175, R175, 0x3, RZ ;  /* 0x00000003afaf7819 */ /* 0x000fc400000012ff */
[----:B------:R-:W-:Y:S02]  /*bab0*/  MOV R30, R30 ;  /* 0x0000001e001e7202 */ /* 0x000fe40000000f00 */
[----:B------:R-:W-:Y:S02]  /*bac0*/  F2FP.F16.F32.PACK_AB R59, R156, R59 ;  /* 0x0000003b9c3b723e */ /* 0x000fe400000000ff */
[----:B------:R-:W-:Y:S02]  /*bad0*/  F2FP.F16.F32.PACK_AB R65, R155, R66 ;  /* 0x000000429b41723e */ /* 0x000fe400000000ff */
[----:B------:R-:W-:Y:S01]  /*bae0*/  F2FP.F16.F32.PACK_AB R72, R73, R72 ;  /* 0x000000484948723e */ /* 0x000fe200000000ff */
[----:B------:R-:W-:Y:S01]  /*baf0*/  STSM.16.M88.4 [R30], R56 ;  /* 0x000000381e007844 */ /* 0x000fe20000000200 */
[----:B------:R-:W-:Y:S02]  /*bb00*/  LOP3.LUT R70, R70, R191, RZ, 0x3c, !PT ;  /* 0x000000bf46467212 */ /* 0x000fe400078e3cff */
[----:B------:R-:W-:-:S02]  /*bb10*/  SHF.R.U64 R29, R102, 0x3, RZ ;  /* 0x00000003661d7819 */ /* 0x000fc400000012ff */
[----:B------:R-:W-:Y:S02]  /*bb20*/  LOP3.LUT R106, R111, R106, RZ, 0x3c, !PT ;  /* 0x0000006a6f6a7212 */ /* 0x000fe400078e3cff */
[----:B------:R-:W-:Y:S02]  /*bb30*/  MOV R38, R38 ;  /* 0x0000002600267202 */ /* 0x000fe40000000f00 */
[----:B------:R-:W-:Y:S02]  /*bb40*/  F2FP.F16.F32.PACK_AB R66, R69, R68 ;  /* 0x000000444542723e */ /* 0x000fe400000000ff */
[----:B------:R-:W-:Y:S02]  /*bb50*/  F2FP.F16.F32.PACK_AB R67, R154, R67 ;  /* 0x000000439a43723e */ /* 0x000fe400000000ff */
[----:B------:R-:W-:Y:S02]  /*bb60*/  F2FP.F16.F32.PACK_AB R73, R153, R74 ;  /* 0x0000004a9949723e */ /* 0x000fe400000000ff */
[----:B------:R-:W-:Y:S01]  /*bb70*/  F2FP.F16.F32.PACK_AB R80, R81, R80 ;  /* 0x000000505150723e */ /* 0x000fe200000000ff */
[----:B------:R-:W-:Y:S01]  /*bb80*/  STSM.16.M88.4 [R38], R64 ;  /* 0x0000004026007844 */ /* 0x000fe20000000200 */
[----:B------:R-:W-:-:S02]  /*bb90*/  R2UR UR6, R215 ;  /* 0x00000000d70672ca */ /* 0x000fc400000e0000 */
[----:B------:R-:W-:Y:S02]  /*bba0*/  R2UR UR4, R214 ;  /* 0x00000000d60472ca */ /* 0x000fe400000e0000 */
[----:B------:R-:W-:Y:S02]  /*bbb0*/  LOP3.LUT R78, R78, R193, RZ, 0x3c, !PT ;  /* 0x000000c14e4e7212 */ /* 0x000fe400078e3cff */
[----:B------:R-:W-:Y:S02]  /*bbc0*/  MOV R46, R46 ;  /* 0x0000002e002e7202 */ /* 0x000fe40000000f00 */
[----:B------:R-:W-:Y:S02]  /*bbd0*/  F2FP.F16.F32.PACK_AB R74, R77, R76 ;  /* 0x0000004c4d4a723e */ /* 0x000fe400000000ff */
[----:B------:R-:W-:Y:S02]  /*bbe0*/  F2FP.F16.F32.PACK_AB R75, R19, R75 ;  /* 0x0000004b134b723e */ /* 0x000fe400000000ff */
[----:B------:R-:W-:-:S02]  /*bbf0*/  F2FP.F16.F32.PACK_AB R81, R3, R82 ;  /* 0x000000520351723e */ /* 0x000fc400000000ff */
[----:B------:R-:W-:Y:S01]  /*bc00*/  LOP3.LUT R94, R94, R195, RZ, 0x3c, !PT ;  /* 0x000000c35e5e7212 */ /* 0x000fe200078e3cff */
[----:B------:R-:W-:Y:S01]  /*bc10*/  STSM.16.M88.4 [R46], R72 ;  /* 0x000000482e007844 */ /* 0x000fe20000000200 */
[----:B------:R-:W-:Y:S01]  /*bc20*/  MOV R54, R54 ;  /* 0x0000003600367202 */ /* 0x000fe20000000f00 */
[----:B------:R-:W-:Y:S01]  /*bc30*/  USHF.L.U64.HI UR9, UR4, 0x2, UR6 ;  /* 0x0000000204097899 */ /* 0x000fe20008010206 */
[----:B------:R-:W-:Y:S01]  /*bc40*/  F2FP.F16.F32.PACK_AB R82, R85, R84 ;  /* 0x000000545552723e */ /* 0x000fe200000000ff */
[----:B------:R-:W-:Y:S01]  /*bc50*/  USHF.L.U32 UR8, UR4, 0x2, URZ ;  /* 0x0000000204087899 */ /* 0x000fe2000800063f */
[----:B------:R-:W-:Y:S01]  /*bc60*/  F2FP.F16.F32.PACK_AB R83, R83, R86 ;  /* 0x000000565353723e */ /* 0x000fe200000000ff */
[----:B------:R-:W-:Y:S01]  /*bc70*/  ULDC.64 UR6, c[0x0][0xbd8] ;  /* 0x0002f60000067ab9 */ /* 0x000fe20000000a00 */
[----:B------:R-:W-:Y:S01]  /*bc80*/  LOP3.LUT R10, R175, R6, RZ, 0x3c, !PT ;  /* 0x00000006af0a7212 */ /* 0x000fe200078e3cff */
[----:B------:R-:W-:Y:S01]  /*bc90*/  UISETP.NE.U32.AND UP0, UPT, UR6, URZ, UPT ;  /* 0x0000003f0600728c */ /* 0x000fe2000bf05070 */
[----:B------:R-:W-:Y:S01]  /*bca0*/  MOV R62, R62 ;  /* 0x0000003e003e7202 */ /* 0x000fe20000000f00 */
[----:B------:R0:W-:Y:S01]  /*bcb0*/  STSM.16.M88.4 [R54], R80 ;  /* 0x0000005036007844 */ /* 0x0001e20000000200 */
[----:B------:R-:W-:Y:S01]  /*bcc0*/  MOV R12, R98 ;  /* 0x00000062000c7202 */ /* 0x000fe20000000f00 */
[----:B------:R-:W-:Y:S01]  /*bcd0*/  UISETP.NE.AND.EX UP0, UPT, UR7, URZ, UPT, UP0 ;  /* 0x0000003f0700728c */ /* 0x000fe2000bf05300 */
[----:B------:R-:W-:Y:S01]  /*bce0*/  F2FP.F16.F32.PACK_AB R84, R89, R88 ;  /* 0x000000585954723e */ /* 0x000fe200000000ff */
[----:B------:R-:W-:Y:S01]  /*bcf0*/  UIADD3 UR4, UP1, UR8, UR6, URZ ;  /* 0x0000000608047290 */ /* 0x000fe2000ff3e03f */
[----:B------:R-:W-:-:S02]  /*bd00*/  F2FP.F16.F32.PACK_AB R85, R91, R90 ;  /* 0x0000005a5b55723e */ /* 0x000fc400000000ff */
[----:B------:R-:W-:Y:S01]  /*bd10*/  F2FP.F16.F32.PACK_AB R86, R93, R92 ;  /* 0x0000005c5d56723e */ /* 0x000fe200000000ff */
[----:B------:R-:W-:Y:S01]  /*bd20*/  UIADD3.X UR6, UR9, UR7, URZ, UP1, !UPT ;  /* 0x0000000709067290 */ /* 0x000fe20008ffe43f */
[----:B------:R-:W-:Y:S02]  /*bd30*/  F2FP.F16.F32.PACK_AB R87, R165, R87 ;  /* 0x00000057a557723e */ /* 0x000fe400000000ff */
[----:B------:R-:W-:Y:S02]  /*bd40*/  F2FP.F16.F32.PACK_AB R96, R97, R96 ;  /* 0x000000606160723e */ /* 0x000fe400000000ff */
[----:B------:R-:W-:Y:S01]  /*bd50*/  LOP3.LUT R102, R29, R4, RZ, 0x3c, !PT ;  /* 0x000000041d667212 */ /* 0x000fe200078e3cff */
[----:B------:R-:W-:Y:S01]  /*bd60*/  STSM.16.M88.4 [R62], R84 ;  /* 0x000000543e007844 */ /* 0x000fe20000000200 */
[----:B------:R-:W-:Y:S02]  /*bd70*/  MOV R70, R70 ;  /* 0x0000004600467202 */ /* 0x000fe40000000f00 */
[----:B------:R-:W-:-:S02]  /*bd80*/  MOV R6, R106 ;  /* 0x0000006a00067202 */ /* 0x000fc40000000f00 */
[----:B------:R-:W-:Y:S02]  /*bd90*/  F2FP.F16.F32.PACK_AB R97, R167, R166 ;  /* 0x000000a6a761723e */ /* 0x000fe400000000ff */
[----:B------:R-:W-:Y:S02]  /*bda0*/  F2FP.F16.F32.PACK_AB R98, R101, R100 ;  /* 0x000000646562723e */ /* 0x000fe400000000ff */
[----:B------:R-:W-:Y:S02]  /*bdb0*/  F2FP.F16.F32.PACK_AB R99, R169, R168 ;  /* 0x000000a8a963723e */ /* 0x000fe400000000ff */
[----:B------:R-:W-:Y:S02]  /*bdc0*/  F2FP.F16.F32.PACK_AB R104, R105, R104 ;  /* 0x000000686968723e */ /* 0x000fe400000000ff */
[----:B------:R-:W-:Y:S01]  /*bdd0*/  F2FP.F16.F32.PACK_AB R112, R113, R112 ;  /* 0x000000707170723e */ /* 0x000fe200000000ff */
[----:B------:R-:W-:Y:S01]  /*bde0*/  STSM.16.M88.4 [R70], R96 ;  /* 0x0000006046007844 */ /* 0x000fe20000000200 */
        /* <DEDUP_REMOVED lines=17> */
[----:B------:R1:W-:Y:S01]  /*bf00*/  STSM.16.M88.4 [R12], R120 ;  /* 0x000000780c007844 */ /* 0x0003e20000000200 */
[----:B------:R-:W-:Y:S02]  /*bf10*/  MOV R102, R102 ;  /* 0x0000006600667202 */ /* 0x000fe40000000f00 */
[----:B------:R-:W-:Y:S02]  /*bf20*/  F2FP.F16.F32.PACK_AB R130, R133, R132 ;  /* 0x000000848582723e */ /* 0x000fe400000000ff */
[----:B------:R-:W-:Y:S02]  /*bf30*/  F2FP.F16.F32.PACK_AB R131, R135, R134 ;  /* 0x000000868783723e */ /* 0x000fe400000000ff */
[----:B------:R-:W-:-:S02]  /*bf40*/  F2FP.F16.F32.PACK_AB R137, R139, R138 ;  /* 0x0000008a8b89723e */ /* 0x000fc400000000ff */
[----:B------:R-:W-:Y:S01]  /*bf50*/  F2FP.F16.F32.PACK_AB R144, R145, R144 ;  /* 0x000000909190723e */ /* 0x000fe200000000ff */
[----:B------:R2:W-:Y:S01]  /*bf60*/  STSM.16.M88.4 [R102], R128 ;  /* 0x0000008066007844 */ /* 0x0005e20000000200 */
[----:B------:R-:W-:Y:S02]  /*bf70*/  F2FP.F16.F32.PACK_AB R138, R141, R140 ;  /* 0x0000008c8d8a723e */ /* 0x000fe400000000ff */
[----:B------:R-:W-:Y:S02]  /*bf80*/  F2FP.F16.F32.PACK_AB R139, R143, R142 ;  /* 0x0000008e8f8b723e */ /* 0x000fe400000000ff */
[----:B------:R-:W-:Y:S02]  /*bf90*/  F2FP.F16.F32.PACK_AB R145, R147, R146 ;  /* 0x000000929391723e */ /* 0x000fe400000000ff */
[----:B------:R-:W-:Y:S01]  /*bfa0*/  MOV R4, R10 ;  /* 0x0000000a00047202 */ /* 0x000fe20000000f00 */
[----:B------:R2:W-:Y:S01]  /*bfb0*/  STSM.16.M88.4 [R6], R136 ;  /* 0x0000008806007844 */ /* 0x0005e20000000200 */
[----:B------:R-:W-:Y:S01]  /*bfc0*/  F2FP.F16.F32.PACK_AB R146, R149, R148 ;  /* 0x000000949592723e */ /* 0x000fe200000000ff */
[----:B------:R-:W-:Y:S01]  /*bfd0*/  IMAD.U32 R10, RZ, RZ, UR4 ;  /* 0x00000004ff0a7e24 */ /* 0x000fe2000f8e00ff */
[----:B------:R-:W-:Y:S01]  /*bfe0*/  F2FP.F16.F32.PACK_AB R147, R151, R150 ;  /* 0x000000969793723e */ /* 0x000fe200000000ff */
[----:B------:R-:W-:Y:S01]  /*bff0*/  IMAD.U32 R11, RZ, RZ, UR6 ;  /* 0x00000006ff0b7e24 */ /* 0x000fe2000f8e00ff */
[----:B------:R-:W-:Y:S01]  /*c000*/  PLOP3.LUT P1, PT, PT, PT, UP0, 0x80, 0x0 ;  /* 0x000000000000781c */ /* 0x000fe20003f2f008 */
[----:B------:R-:W-:-:S02]  /*c010*/  ULDC.64 UR6, c[0x0][0xbe0] ;  /* 0x0002f80000067ab9 */ /* 0x000fc40000000a00 */
[----:B------:R2:W-:Y:S01]  /*c020*/  STSM.16.M88.4 [R4], R144 ;  /* 0x0000009004007844 */ /* 0x0005e20000000200 */
[----:B------:R-:W-:Y:S09]  /*c030*/  BAR.SYNC.DEFER_BLOCKING 0x1, 0x100 ;  /* 0x0044000000007b1d */ /* 0x000ff20000010000 */
[----:B------:R-:W3:Y:S01]  /*c040*/  @P1 LDG.E R3, desc[UR10][R10.64] ;  /* 0x0000000a0a031981 */ /* 0x000ee2000c1e1900 */
[----:B------:R-:W-:Y:S01]  /*c050*/  UISETP.NE.U32.AND UP1, UPT, UR6, URZ, UPT ;  /* 0x0000003f0600728c */ /* 0x000fe2000bf25070 */
[----:B0-----:R-:W0:Y:S01]  /*c060*/  LDC R81, c[0x0][0xa88] ;  /* 0x0002a200ff517b82 */ /* 0x001e220000000800 */
[----:B------:R-:W-:Y:S01]  /*c070*/  LEA R13, R22, R18, 0x6 ;  /* 0x00000012160d7211 */ /* 0x000fe200078e30ff */
[----:B------:R-:W-:Y:S01]  /*c080*/  UMOV UR4, URZ ;  /* 0x0000003f00047c82 */ /* 0x000fe20008000000 */
[----:B------:R-:W-:-:S03]  /*c090*/  UISETP.NE.AND.EX UP1, UPT, UR7, URZ, UPT, UP1 ;  /* 0x0000003f0700728c */ /* 0x000fc6000bf25310 */
[----:B------:R-:W-:-:S03]  /*c0a0*/  IMAD.WIDE R8, R13, 0x2, R8 ;  /* 0x000000020d087825 */ /* 0x000fc600078e0208 */
[----:B------:R-:W-:Y:S02]  /*c0b0*/  PLOP3.LUT P2, PT, PT, PT, UP1, 0x80, 0x0 ;  /* 0x000000000000781c */ /* 0x000fe40003f4f018 */
[----:B------:R-:W-:-:S03]  /*c0c0*/  IADD3 R25, P0, R8, 0x1000, RZ ;  /* 0x0000100008197810 */ /* 0x000fc60007f1e0ff */
[----:B------:R-:W-:-:S04]  /*c0d0*/  @UP1 UIADD3 UR6, UP2, UR8, UR6, URZ ;  /* 0x0000000608061290 */ /* 0x000fc8000ff5e03f */
[----:B------:R-:W-:Y:S02]  /*c0e0*/  @UP1 UIADD3.X UR7, UR9, UR7, URZ, UP2, !UPT ;  /* 0x0000000709071290 */ /* 0x000fe400097fe43f */
[----:B-1----:R-:W-:-:S04]  /*c0f0*/  IMAD.U32 R12, RZ, RZ, UR6 ;  /* 0x00000006ff0c7e24 */ /* 0x002fc8000f8e00ff */
[----:B------:R-:W-:-:S05]  /*c100*/  IMAD.U32 R13, RZ, RZ, UR7 ;  /* 0x00000007ff0d7e24 */ /* 0x000fca000f8e00ff */
[----:B0-----:R2:W5:Y:S01]  /*c110*/  @P2 LDG.E R81, desc[UR10][R12.64] ;  /* 0x0000000a0c512981 */ /* 0x001562000c1e1900 */
[----:B---3--:R-:W-:Y:S01]  /*c120*/  @P1 R2UR UR4, R3 ;  /* 0x00000000030412ca */ /* 0x008fe200000e0000 */
[----:B--2---:R-:W-:-:S14]  /*c130*/  @P2 BRA `(.L_x_284) ;  /* 0x0000000000142947 */ /* 0x004fdc0003800000 */
[----:B------:R-:W-:Y:S05]  /*c140*/  @!P1 BRA `(.L_x_284) ;  /* 0x0000000000109947 */ /* 0x000fea0003800000 */
[----:B------:R-:W-:Y:S02]  /*c150*/  ULDC.64 UR6, c[0x0][0x208] ;  /* 0x0000820000067ab9 */ /* 0x000fe40000000a00 */
[----:B------:R-:W2:Y:S04]  /*c160*/  LDG.E R4, desc[UR6][R10.64] ;  /* 0x000000060a047981 */ /* 0x000ea8000c1e1900 */
[----:B-----5:R-:W2:Y:S02]  /*c170*/  LDG.E R81, desc[UR6][R10.64+0x4] ;  /* 0x000004060a517981 */ /* 0x020ea4000c1e1900 */
[----:B--2---:R-:W-:-:S07]  /*c180*/  IMAD.IADD R81, R81, 0x1, -R4 ;  /* 0x0000000151517824 */ /* 0x004fce00078e0a04 */
.L_x_284:
[----:B------:R-:W-:Y:S01]  /*c190*/  R2UR UR16, R213 ;  /* 0x00000000d51072ca */ /* 0x000fe200000e0000 */
[----:B------:R-:W-:Y:S01]  /*c1a0*/  ULDC.64 UR12, c[0x0][0xb70] ;  /* 0x0002dc00000c7ab9 */ /* 0x000fe20000000a00 */
[----:B------:R-:W-:Y:S01]  /*c1b0*/  R2UR UR15, R215 ;  /* 0x00000000d70f72ca */ /* 0x000fe200000e0000 */
[----:B------:R-:W-:Y:S01]  /*c1c0*/  USHF.R.S32.HI UR9, URZ, 0x1f, UR4 ;  /* 0x0000001f3f097899 */ /* 0x000fe20008011404 */
[----:B------:R-:W-:Y:S01]  /*c1d0*/  R2UR UR14, R214 ;  /* 0x00000000d60e72ca */ /* 0x000fe200000e0000 */
[----:B------:R-:W-:Y:S01]  /*c1e0*/  UMOV UR8, UR4 ;  /* 0x0000000400087c82 */ /* 0x000fe20008000000 */
[----:B------:R-:W-:Y:S01]  /*c1f0*/  IMAD R6, R212, 0x80, R220 ;  /* 0x00000080d4067824 */ /* 0x000fe200078e02dc */
[----:B------:R-:W-:Y:S01]  /*c200*/  LOP3.LUT R24, R25, 0x380, RZ, 0xc0, !PT ;  /* 0x0000038019187812 */ /* 0x000fe200078ec0ff */
[----:B------:R-:W-:Y:S01]  /*c210*/  ULDC.64 UR18, c[0x0][0x208] ;  /* 0x0000820000127ab9 */ /* 0x000fe20000000a00 */
[C---:B------:R-:W-:Y:S02]  /*c220*/  IADD3 R11, P1, R8.reuse, 0x2000, RZ ;  /* 0x00002000080b7810 */ /* 0x040fe40007f3e0ff */
[----:B------:R-:W-:-:S02]  /*c230*/  IADD3 R13, P2, R8, 0x3000, RZ ;  /* 0x00003000080d7810 */ /* 0x000fc40007f5e0ff */
[----:B------:R-:W-:Y:S01]  /*c240*/  USHF.R.S32.HI UR11, URZ, 0x1f, UR16 ;  /* 0x0000001f3f0b7899 */ /* 0x000fe20008011410 */
[----:B------:R-:W-:Y:S01]  /*c250*/  SHF.R.U64 R24, R24, 0x3, RZ ;  /* 0x0000000318187819 */ /* 0x000fe200000012ff */
[----:B------:R-:W-:Y:S01]  /*c260*/  USEL UR15, UR15, URZ, !UP0 ;  /* 0x0000003f0f0f7287 */ /* 0x000fe2000c000000 */
[----:B------:R-:W-:Y:S01]  /*c270*/  LOP3.LUT R10, R11, 0x380, RZ, 0xc0, !PT ;  /* 0x000003800b0a7812 */ /* 0x000fe200078ec0ff */
[----:B------:R-:W-:Y:S01]  /*c280*/  UIMAD UR10, UR11, UR12, URZ ;  /* 0x0000000c0b0a72a4 */ /* 0x000fe2000f8e023f */
[----:B------:R-:W-:Y:S01]  /*c290*/  SHF.R.S32.HI R3, RZ, 0x1f, R6 ;  /* 0x0000001fff037819 */ /* 0x000fe20000011406 */
[----:B------:R-:W-:Y:S01]  /*c2a0*/  UIMAD.WIDE.U32 UR6, UR16, UR12, UR8 ;  /* 0x0000000c100672a5 */ /* 0x000fe2000f8e0008 */
[----:B------:R-:W-:Y:S01]  /*c2b0*/  LOP3.LUT R12, R13, 0x380, RZ, 0xc0, !PT ;  /* 0x000003800d0c7812 */ /* 0x000fe200078ec0ff */
[----:B------:R-:W-:Y:S01]  /*c2c0*/  UIMAD UR10, UR16, UR13, UR10 ;  /* 0x0000000d100a72a4 */ /* 0x000fe2000f8e020a */
[----:B------:R-:W-:Y:S01]  /*c2d0*/  LOP3.LUT R24, R24, R25, RZ, 0x3c, !PT ;  /* 0x0000001918187212 */ /* 0x000fe200078e3cff */
[----:B------:R-:W-:Y:S01]  /*c2e0*/  USEL UR14, UR14, URZ, !UP0 ;  /* 0x0000003f0e0e7287 */ /* 0x000fe2000c000000 */
[----:B------:R-:W-:Y:S01]  /*c2f0*/  SHF.R.U64 R10, R10, 0x3, RZ ;  /* 0x000000030a0a7819 */ /* 0x000fe200000012ff */
[----:B------:R-:W-:Y:S01]  /*c300*/  ULDC.64 UR12, c[0x0][0xb78] ;  /* 0x0002de00000c7ab9 */ /* 0x000fe20000000a00 */
[----:B------:R-:W-:Y:S01]  /*c310*/  UIADD3 UR7, UR7, UR10, URZ ;  /* 0x0000000a07077290 */ /* 0x000fe2000fffe03f */
[----:B------:R-:W-:Y:S01]  /*c320*/  SHF.R.U64 R12, R12, 0x3, RZ ;  /* 0x000000030c0c7819 */ /* 0x000fe200000012ff */
[----:B------:R-:W-:Y:S01]  /*c330*/  UIMAD UR8, UR15, UR12, URZ ;  /* 0x0000000c0f0872a4 */ /* 0x000fe2000f8e023f */
[----:B------:R-:W-:Y:S01]  /*c340*/  IMAD.X R25, RZ, RZ, R9, P0 ;  /* 0x000000ffff197224 */ /* 0x000fe200000e0609 */
[----:B------:R-:W-:Y:S01]  /*c350*/  UIMAD.WIDE.U32 UR6, UR14, UR12, UR6 ;  /* 0x0000000c0e0672a5 */ /* 0x000fe2000f8e0006 */
[----:B------:R-:W-:Y:S01]  /*c360*/  IADD3 R73, P0, R8, 0x8000, RZ ;  /* 0x0000800008497810 */ /* 0x000fe20007f1e0ff */
[----:B------:R-:W-:Y:S01]  /*c370*/  UIMAD UR8, UR14, UR13, UR8 ;  /* 0x0000000d0e0872a4 */ /* 0x000fe2000f8e0208 */
[----:B------:R-:W-:-:S02]  /*c380*/  LOP3.LUT R10, R10, R11, RZ, 0x3c, !PT ;  /* 0x0000000b0a0a7212 */ /* 0x000fc400078e3cff */
[----:B------:R-:W-:Y:S01]  /*c390*/  LOP3.LUT R12, R12, R13, RZ, 0x3c, !PT ;  /* 0x0000000d0c0c7212 */ /* 0x000fe200078e3cff */
[----:B------:R-:W-:Y:S01]  /*c3a0*/  IMAD.X R13, RZ, RZ, R9, P2 ;  /* 0x000000ffff0d7224 */ /* 0x000fe200010e0609 */
[----:B------:R-:W-:Y:S01]  /*c3b0*/  IADD3 R4, P3, R6, UR6, RZ ;  /* 0x0000000606047c10 */ /* 0x000fe2000ff7e0ff */
[----:B------:R-:W-:Y:S01]  /*c3c0*/  IMAD.U32 R14, RZ, RZ, UR8 ;  /* 0x00000008ff0e7e24 */ /* 0x000fe2000f8e00ff */
[----:B------:R-:W-:Y:S01]  /*c3d0*/  IADD3.X R11, RZ, R9, RZ, P1, !PT ;  /* 0x00000009ff0b7210 */ /* 0x000fe20000ffe4ff */
[----:B------:R-:W-:Y:S01]  /*c3e0*/  ULDC.64 UR12, c[0x0][0xaa0] ;  /* 0x0002a800000c7ab9 */ /* 0x000fe20000000a00 */
[----:B------:R-:W-:Y:S02]  /*c3f0*/  IADD3 R65, P1, R8, 0x9000, RZ ;  /* 0x0000900008417810 */ /* 0x000fe40007f3e0ff */
[----:B------:R-:W-:Y:S01]  /*c400*/  IADD3.X R3, R3, UR7, R14, P3, !PT ;  /* 0x0000000703037c10 */ /* 0x000fe20009ffe40e */
[----:B------:R-:W-:Y:S01]  /*c410*/  ULDC.64 UR6, c[0x0][0xb40] ;  /* 0x0002d00000067ab9 */ /* 0x000fe20000000a00 */
[----:B------:R-:W-:-:S02]  /*c420*/  LOP3.LUT R72, R73, 0x380, RZ, 0xc0, !PT ;  /* 0x0000038049487812 */ /* 0x000fc400078ec0ff */
[----:B------:R-:W-:Y:S02]  /*c430*/  LEA R20, P3, R4, UR6, 0x2 ;  /* 0x0000000604147c11 */ /* 0x000fe4000f8610ff */
[----:B------:R-:W-:Y:S02]  /*c440*/  IADD3 R53, P2, R8, 0xa000, RZ ;  /* 0x0000a00008357810 */ /* 0x000fe40007f5e0ff */
[----:B------:R-:W-:Y:S01]  /*c450*/  LEA.HI.X R21, R4, UR7, R3, 0x2, P3 ;  /* 0x0000000704157c11 */ /* 0x000fe200098f1403 */
[----:B------:R-:W-:Y:S01]  /*c460*/  VIADD R4, R6, 0x8 ;  /* 0x0000000806047836 */ /* 0x000fe20000000000 */
[C---:B------:R-:W-:Y:S02]  /*c470*/  IADD3 R49, P6, R8.reuse, 0x4000, RZ ;  /* 0x0000400008317810 */ /* 0x040fe40007fde0ff */
[C---:B------:R-:W-:Y:S02]  /*c480*/  IADD3 R41, P5, R8.reuse, 0x5000, RZ ;  /* 0x0000500008297810 */ /* 0x040fe40007fbe0ff */
[----:B------:R-:W-:-:S02]  /*c490*/  IADD3 R37, P4, R8, 0x6000, RZ ;  /* 0x0000600008257810 */ /* 0x000fc40007f9e0ff */
[----:B------:R-:W-:Y:S02]  /*c4a0*/  IADD3 R29, P3, R8, 0x7000, RZ ;  /* 0x00007000081d7810 */ /* 0x000fe40007f7e0ff */
[----:B------:R-:W-:Y:S02]  /*c4b0*/  LOP3.LUT R64, R65, 0x380, RZ, 0xc0, !PT ;  /* 0x0000038041407812 */ /* 0x000fe400078ec0ff */
[----:B------:R-:W-:Y:S02]  /*c4c0*/  SHF.R.U64 R72, R72, 0x3, RZ ;  /* 0x0000000348487819 */ /* 0x000fe400000012ff */
[----:B------:R-:W-:Y:S02]  /*c4d0*/  LOP3.LUT R52, R53, 0x380, RZ, 0xc0, !PT ;  /* 0x0000038035347812 */ /* 0x000fe400078ec0ff */
[----:B------:R-:W-:Y:S02]  /*c4e0*/  LOP3.LUT R48, R49, 0x380, RZ, 0xc0, !PT ;  /* 0x0000038031307812 */ /* 0x000fe400078ec0ff */
[----:B------:R-:W-:-:S02]  /*c4f0*/  LOP3.LUT R40, R41, 0x380, RZ, 0xc0, !PT ;  /* 0x0000038029287812 */ /* 0x000fc400078ec0ff */
[----:B------:R-:W-:Y:S02]  /*c500*/  LOP3.LUT R36, R37, 0x380, RZ, 0xc0, !PT ;  /* 0x0000038025247812 */ /* 0x000fe400078ec0ff */
[----:B------:R-:W-:Y:S02]  /*c510*/  LOP3.LUT R28, R29, 0x380, RZ, 0xc0, !PT ;  /* 0x000003801d1c7812 */ /* 0x000fe400078ec0ff */
[----:B------:R-:W-:Y:S02]  /*c520*/  SHF.R.U64 R64, R64, 0x3, RZ ;  /* 0x0000000340407819 */ /* 0x000fe400000012ff */
[----:B------:R-:W-:Y:S01]  /*c530*/  LOP3.LUT R72, R72, R73, RZ, 0x3c, !PT ;  /* 0x0000004948487212 */ /* 0x000fe200078e3cff */
[----:B------:R-:W-:Y:S01]  /*c540*/  IMAD.X R73, RZ, RZ, R9, P0 ;  /* 0x000000ffff497224 */ /* 0x000fe200000e0609 */
[----:B------:R-:W-:Y:S02]  /*c550*/  SHF.R.U64 R52, R52, 0x3, RZ ;  /* 0x0000000334347819 */ /* 0x000fe400000012ff */
[----:B------:R-:W-:-:S02]  /*c560*/  SHF.R.U64 R48, R48, 0x3, RZ ;  /* 0x0000000330307819 */ /* 0x000fc400000012ff */
[----:B------:R-:W-:Y:S02]  /*c570*/  SHF.R.U64 R40, R40, 0x3, RZ ;  /* 0x0000000328287819 */ /* 0x000fe400000012ff */
[----:B------:R-:W-:Y:S02]  /*c580*/  SHF.R.U64 R36, R36, 0x3, RZ ;  /* 0x0000000324247819 */ /* 0x000fe400000012ff */
[----:B------:R-:W-:Y:S02]  /*c590*/  SHF.R.U64 R28, R28, 0x3, RZ ;  /* 0x000000031c1c7819 */ /* 0x000fe400000012ff */
[----:B------:R-:W-:Y:S02]  /*c5a0*/  LOP3.LUT P0, RZ, R217, 0x3, RZ, 0xc0, !PT ;  /* 0x00000003d9ff7812 */ /* 0x000fe4000780c0ff */
[----:B------:R-:W-:Y:S02]  /*c5b0*/  LOP3.LUT R64, R64, R65, RZ, 0x3c, !PT ;  /* 0x0000004140407212 */ /* 0x000fe400078e3cff */
[----:B------:R-:W-:Y:S01]  /*c5c0*/  LOP3.LUT R52, R52, R53, RZ, 0x3c, !PT ;  /* 0x0000003534347212 */ /* 0x000fe200078e3cff */
[----:B------:R-:W-:Y:S01]  /*c5d0*/  IMAD.X R53, RZ, RZ, R9, P2 ;  /* 0x000000ffff357224 */ /* 0x000fe200010e0609 */
[----:B------:R-:W-:-:S02]  /*c5e0*/  IADD3.X R65, RZ, R9, RZ, P1, !PT ;  /* 0x00000009ff417210 */ /* 0x000fc40000ffe4ff */
[----:B------:R-:W-:Y:S01]  /*c5f0*/  LOP3.LUT R48, R48, R49, RZ, 0x3c, !PT ;  /* 0x0000003130307212 */ /* 0x000fe200078e3cff */
[--C-:B------:R-:W-:Y:S01]  /*c600*/  IMAD.X R49, RZ, RZ, R9.reuse, P6 ;  /* 0x000000ffff317224 */ /* 0x100fe200030e0609 */
[----:B------:R-:W-:Y:S01]  /*c610*/  LOP3.LUT R40, R40, R41, RZ, 0x3c, !PT ;  /* 0x0000002928287212 */ /* 0x000fe200078e3cff */
[--C-:B------:R-:W-:Y:S01]  /*c620*/  IMAD.X R41, RZ, RZ, R9.reuse, P5 ;  /* 0x000000ffff297224 */ /* 0x100fe200028e0609 */
[----:B------:R-:W-:Y:S01]  /*c630*/  LOP3.LUT R36, R36, R37, RZ, 0x3c, !PT ;  /* 0x0000002524247212 */ /* 0x000fe200078e3cff */
[--C-:B------:R-:W-:Y:S01]  /*c640*/  IMAD.X R37, RZ, RZ, R9.reuse, P4 ;  /* 0x000000ffff257224 */ /* 0x100fe200020e0609 */
[----:B------:R-:W-:Y:S01]  /*c650*/  LOP3.LUT R28, R28, R29, RZ, 0x3c, !PT ;  /* 0x0000001d1c1c7212 */ /* 0x000fe200078e3cff */
[----:B------:R-:W-:Y:S01]  /*c660*/  IMAD.X R29, RZ, RZ, R9, P3 ;  /* 0x000000ffff1d7224 */ /* 0x000fe200018e0609 */
[----:B-----5:R-:W-:Y:S02]  /*c670*/  ISETP.GE.OR P1, PT, R6, R81, P0 ;  /* 0x000000510600720c */ /* 0x020fe40000726670 */
[----:B------:R-:W-:-:S02]  /*c680*/  IADD3 R6, P2, R8, 0xf000, RZ ;  /* 0x0000f00008067810 */ /* 0x000fc40007f5e0ff */
[C---:B------:R-:W-:Y:S02]  /*c690*/  IADD3 R45, P6, R8.reuse, 0xb000, RZ ;  /* 0x0000b000082d7810 */ /* 0x040fe40007fde0ff */
[C---:B------:R-:W-:Y:S02]  /*c6a0*/  IADD3 R77, P5, R8.reuse, 0xc000, RZ ;  /* 0x0000c000084d7810 */ /* 0x040fe40007fbe0ff */
[C---:B------:R-:W-:Y:S02]  /*c6b0*/  IADD3 R69, P4, R8.reuse, 0xd000, RZ ;  /* 0x0000d00008457810 */ /* 0x040fe40007f9e0ff */
[----:B------:R-:W-:Y:S02]  /*c6c0*/  IADD3 R61, P3, R8, 0xe000, RZ ;  /* 0x0000e000083d7810 */ /* 0x000fe40007f7e0ff */
[----:B------:R-:W-:Y:S02]  /*c6d0*/  LOP3.LUT R3, R6, 0x380, RZ, 0xc0, !PT ;  /* 0x0000038006037812 */ /* 0x000fe400078ec0ff */
[----:B------:R-:W-:Y:S01]  /*c6e0*/  LOP3.LUT R33, R8, 0x380, RZ, 0xc0, !PT ;  /* 0x0000038008217812 */ /* 0x000fe200078ec0ff */
[----:B------:R-:W-:Y:S01]  /*c6f0*/  UIMAD UR6, UR9, UR12, URZ ;  /* 0x0000000c090672a4 */ /* 0x000fe2000f8e023f */
[----:B------:R-:W-:Y:S01]  /*c700*/  LOP3.LUT R44, R45, 0x380, RZ, 0xc0, !PT ;  /* 0x000003802d2c7812 */ /* 0x000fe200078ec0ff */
[----:B------:R0:W-:Y:S01]  /*c710*/  @!P1 STG.E desc[UR18][R20.64], R2 ;  /* 0x0000000214009986 */ /* 0x0001e2000c101912 */
[----:B------:R-:W-:-:S02]  /*c720*/  LOP3.LUT R76, R77, 0x380, RZ, 0xc0, !PT ;  /* 0x000003804d4c7812 */ /* 0x000fc400078ec0ff */
[----:B------:R-:W-:Y:S02]  /*c730*/  LOP3.LUT R68, R69, 0x380, RZ, 0xc0, !PT ;  /* 0x0000038045447812 */ /* 0x000fe400078ec0ff */
[----:B------:R-:W-:Y:S02]  /*c740*/  LOP3.LUT R60, R61, 0x380, RZ, 0xc0, !PT ;  /* 0x000003803d3c7812 */ /* 0x000fe400078ec0ff */
[----:B------:R-:W-:Y:S02]  /*c750*/  ISETP.GE.OR P0, PT, R4, R81, P0 ;  /* 0x000000510400720c */ /* 0x000fe40000706670 */
[----:B------:R-:W-:Y:S02]  /*c760*/  SHF.R.U64 R3, R3, 0x3, RZ ;  /* 0x0000000303037819 */ /* 0x000fe400000012ff */
[----:B------:R-:W-:Y:S02]  /*c770*/  SHF.R.U64 R44, R44, 0x3, RZ ;  /* 0x000000032c2c7819 */ /* 0x000fe400000012ff */
[----:B------:R-:W-:-:S02]  /*c780*/  SHF.R.U64 R76, R76, 0x3, RZ ;  /* 0x000000034c4c7819 */ /* 0x000fc400000012ff */
[----:B------:R-:W-:Y:S02]  /*c790*/  SHF.R.U64 R68, R68, 0x3, RZ ;  /* 0x0000000344447819 */ /* 0x000fe400000012ff */
[----:B------:R-:W-:Y:S02]  /*c7a0*/  SHF.R.U64 R60, R60, 0x3, RZ ;  /* 0x000000033c3c7819 */ /* 0x000fe400000012ff */
[----:B------:R-:W-:Y:S02]  /*c7b0*/  SHF.R.U64 R33, R33, 0x3, RZ ;  /* 0x0000000321217819 */ /* 0x000fe400000012ff */
[--C-:B------:R-:W-:Y:S01]  /*c7c0*/  SHF.R.S32.HI R19, RZ, 0x1f, R18.reuse ;  /* 0x0000001fff137819 */ /* 0x100fe20000011412 */
[----:B------:R-:W-:Y:S01]  /*c7d0*/  UIMAD UR6, UR4, UR13, UR6 ;  /* 0x0000000d040672a4 */ /* 0x000fe2000f8e0206 */
[----:B------:R-:W-:Y:S01]  /*c7e0*/  LOP3.LUT R56, R3, R6, RZ, 0x3c, !PT ;  /* 0x0000000603387212 */ /* 0x000fe200078e3cff */
[----:B------:R-:W-:Y:S01]  /*c7f0*/  IMAD.U32 R3, RZ, RZ, UR12 ;  /* 0x0000000cff037e24 */ /* 0x000fe2000f8e00ff */
[----:B------:R-:W-:Y:S01]  /*c800*/  LOP3.LUT R44, R44, R45, RZ, 0x3c, !PT ;  /* 0x0000002d2c2c7212 */ /* 0x000fe200078e3cff */
[--C-:B------:R-:W-:Y:S01]  /*c810*/  IMAD.X R45, RZ, RZ, R9.reuse, P6 ;  /* 0x000000ffff2d7224 */ /* 0x100fe200030e0609 */
[----:B------:R-:W-:Y:S01]  /*c820*/  LOP3.LUT R76, R76, R77, RZ, 0x3c, !PT ;  /* 0x0000004d4c4c7212 */ /* 0x000fe200078e3cff */
[--C-:B------:R-:W-:Y:S01]  /*c830*/  IMAD.X R77, RZ, RZ, R9.reuse, P5 ;  /* 0x000000ffff4d7224 */ /* 0x100fe200028e0609 */
[----:B------:R-:W-:Y:S01]  /*c840*/  LOP3.LUT R68, R68, R69, RZ, 0x3c, !PT ;  /* 0x0000004544447212 */ /* 0x000fe200078e3cff */
[--C-:B------:R-:W-:Y:S01]  /*c850*/  IMAD.X R69, RZ, RZ, R9.reuse, P4 ;  /* 0x000000ffff457224 */ /* 0x100fe200020e0609 */
[----:B------:R-:W-:Y:S01]  /*c860*/  LOP3.LUT R60, R60, R61, RZ, 0x3c, !PT ;  /* 0x0000003d3c3c7212 */ /* 0x000fe200078e3cff */
[--C-:B------:R-:W-:Y:S01]  /*c870*/  IMAD.X R61, RZ, RZ, R9.reuse, P3 ;  /* 0x000000ffff3d7224 */ /* 0x100fe200018e0609 */
[----:B------:R-:W-:Y:S01]  /*c880*/  LOP3.LUT R32, R33, R8, RZ, 0x3c, !PT ;  /* 0x0000000821207212 */ /* 0x000fe200078e3cff */
[----:B------:R-:W-:Y:S01]  /*c890*/  IMAD.MOV.U32 R33, RZ, RZ, R9 ;  /* 0x000000ffff217224 */ /* 0x000fe200078e0009 */
[----:B------:R-:W-:Y:S01]  /*c8a0*/  IADD3.X R57, RZ, R9, RZ, P2, !PT ;  /* 0x00000009ff397210 */ /* 0x000fe200017fe4ff */
[----:B0-----:R-:W-:Y:S01]  /*c8b0*/  IMAD.WIDE.U32 R2, R3, UR4, R18 ;  /* 0x0000000403027c25 */ /* 0x001fe2000f8e0012 */
[----:B------:R0:W-:Y:S03]  /*c8c0*/  @!P0 STG.E desc[UR18][R20.64+0x20], R0 ;  /* 0x0000200014008986 */ /* 0x0001e6000c101912 */
[----:B------:R-:W-:Y:S01]  /*c8d0*/  VIADD R3, R3, UR6 ;  /* 0x0000000603037c36 */ /* 0x000fe20008000000 */
[----:B------:R-:W5:Y:S01]  /*c8e0*/  LD.E.128 R32, desc[UR18][R32.64] ;  /* 0x0000001220207980 */ /* 0x000f62000c101d00 */
[----:B------:R-:W-:-:S03]  /*c8f0*/  ULDC.64 UR6, c[0x0][0xae0] ;  /* 0x0002b80000067ab9 */ /* 0x000fc60000000a00 */
[----:B------:R-:W5:Y:S04]  /*c900*/  LD.E.128 R24, desc[UR18][R24.64] ;  /* 0x0000001218187980 */ /* 0x000f68000c101d00 */
        /* <DEDUP_REMOVED lines=13> */
[----:B------:R-:W5:Y:S01]  /*c9e0*/  LD.E.128 R56, desc[UR18][R56.64] ;  /* 0x0000001238387980 */ /* 0x000f62000c101d00 */
[----:B------:R-:W-:Y:S01]  /*c9f0*/  UIMAD UR4, UR11, UR6, URZ ;  /* 0x000000060b0472a4 */ /* 0x000fe2000f8e023f */
[----:B------:R-:W-:Y:S01]  /*ca00*/  IMAD R81, R212, -0x80, R81 ;  /* 0xffffff80d4517824 */ /* 0x000fe200078e0251 */
[C---:B------:R-:W-:Y:S01]  /*ca10*/  IADD3 R4, R22.reuse, 0x60, RZ ;  /* 0x0000006016047810 */ /* 0x040fe20007ffe0ff */
[----:B------:R-:W-:Y:S01]  /*ca20*/  @!PT LDS RZ, [RZ] ;  /* 0x00000000fffff984 */ /* 0x000fe20000000800 */
[----:B------:R-:W-:Y:S01]  /*ca30*/  @!PT LDS RZ, [RZ] ;  /* 0x00000000fffff984 */ /* 0x000fe20000000800 */
[----:B------:R-:W-:Y:S01]  /*ca40*/  @!PT LDS RZ, [RZ] ;  /* 0x00000000fffff984 */ /* 0x000fe20000000800 */
[----:B------:R-:W-:Y:S01]  /*ca50*/  @!PT LDS RZ, [RZ] ;  /* 0x00000000fffff984 */ /* 0x000fe20000000800 */
[----:B------:R1:W-:Y:S06]  /*ca60*/  MEMBAR.ALL.CTA ;  /* 0x0000000000007992 */ /* 0x0003ec0000008000 */
[----:B-1----:R-:W1:Y:S01]  /*ca70*/  FENCE.VIEW.ASYNC.S ;  /* 0x00000000000073c6 */ /* 0x002e620000000000 */
[C---:B0-----:R-:W-:Y:S01]  /*ca80*/  VIADD R0, R22.reuse, 0x20 ;  /* 0x0000002016007836 */ /* 0x041fe20000000000 */
[----:B------:R-:W-:Y:S01]  /*ca90*/  UIMAD UR4, UR16, UR7, UR4 ;  /* 0x00000007100472a4 */ /* 0x000fe2000f8e0204 */
[----:B------:R-:W-:Y:S01]  /*caa0*/  IMAD.U32 R19, RZ, RZ, UR6 ;  /* 0x00000006ff137e24 */ /* 0x000fe2000f8e00ff */
[-C--:B------:R-:W-:Y:S01]  /*cab0*/  ISETP.GE.AND P3, PT, R22, R81.reuse, PT ;  /* 0x000000511600720c */ /* 0x080fe20003f66270 */
[----:B------:R-:W-:Y:S01]  /*cac0*/  ULDC.64 UR6, c[0x0][0xae8] ;  /* 0x0002ba0000067ab9 */ /* 0x000fe20000000a00 */
[-C--:B------:R-:W-:Y:S01]  /*cad0*/  ISETP.GE.AND P0, PT, R0, R81.reuse, PT ;  /* 0x000000510000720c */ /* 0x080fe20003f06270 */
[----:B------:R-:W-:Y:S01]  /*cae0*/  IMAD.WIDE.U32 R2, R19, UR16, R2 ;  /* 0x0000001013027c25 */ /* 0x000fe2000f8e0002 */
[----:B------:R-:W-:Y:S01]  /*caf0*/  ISETP.GE.AND P2, PT, R4, R81, PT ;  /* 0x000000510400720c */ /* 0x000fe20003f46270 */
[----:B------:R-:W-:Y:S01]  /*cb00*/  BSSY B1, `(.L_x_285) ;  /* 0x0000026000017945 */ /* 0x000fe20003800000 */
[----:B------:R-:W-:Y:S01]  /*cb10*/  SHF.R.S32.HI R23, RZ, 0x1f, R22 ;  /* 0x0000001fff177819 */ /* 0x000fe20000011416 */
[----:B------:R-:W-:-:S02]  /*cb20*/  VIADD R0, R22, 0x40 ;  /* 0x0000004016007836 */ /* 0x000fc40000000000 */
[----:B------:R-:W-:Y:S01]  /*cb30*/  VIADD R3, R3, UR4 ;  /* 0x0000000403037c36 */ /* 0x000fe20008000000 */
[----:B------:R-:W-:Y:S01]  /*cb40*/  UIMAD UR4, UR15, UR6, URZ ;  /* 0x000000060f0472a4 */ /* 0x000fe2000f8e023f */
[----:B------:R-:W-:Y:S01]  /*cb50*/  VIADD R152, R152, 0x38820 ;  /* 0x0003882098987836 */ /* 0x000fe20000000000 */
[----:B------:R-:W-:Y:S01]  /*cb60*/  ISETP.GE.AND P1, PT, R0, R81, PT ;  /* 0x000000510000720c */ /* 0x000fe20003f26270 */
[----:B------:R-:W-:Y:S01]  /*cb70*/  IMAD.U32 R81, RZ, RZ, UR6 ;  /* 0x00000006ff517e24 */ /* 0x000fe2000f8e00ff */
[----:B------:R-:W-:Y:S01]  /*cb80*/  UIMAD UR4, UR14, UR7, UR4 ;  /* 0x000000070e0472a4 */ /* 0x000fe2000f8e0204 */
[----:B------:R-:W-:Y:S01]  /*cb90*/  IMAD.WIDE R20, R212, 0x80, R22 ;  /* 0x00000080d4147825 */ /* 0x000fe200078e0216 */
[----:B------:R-:W-:-:S03]  /*cba0*/  PRMT R152, RZ, 0x654, R152 ;  /* 0x00000654ff987816 */ /* 0x000fc60000000098 */
[----:B------:R-:W-:Y:S01]  /*cbb0*/  IMAD.WIDE.U32 R80, R81, UR14, R2 ;  /* 0x0000000e51507c25 */ /* 0x000fe2000f8e0002 */
[----:B-1----:R0:W-:Y:S03]  /*cbc0*/  SYNCS.ARRIVE.TRANS64.RED.A1T0 RZ, [R152+URZ], RZ ;  /* 0x000000ff98ff79a7 */ /* 0x0021e6000810043f */
[----:B------:R-:W-:Y:S01]  /*cbd0*/  VIADD R85, R81, UR4 ;  /* 0x0000000451557c36 */ /* 0x000fe20008000000 */
[----:B------:R-:W-:Y:S06]  /*cbe0*/  @P3 BRA `(.L_x_286) ;  /* 0x00000000005c3947 */ /* 0x000fec0003800000 */
[----:B------:R-:W-:Y:S01]  /*cbf0*/  ULDC.64 UR6, c[0x0][0xad8] ;  /* 0x0002b60000067ab9 */ /* 0x000fe20000000a00 */
[----:B------:R-:W-:Y:S01]  /*cc00*/  MOV R3, R85 ;  /* 0x0000005500037202 */ /* 0x000fe20000000f00 */
[----:B------:R-:W-:Y:S01]  /*cc10*/  IMAD R19, R21, UR6, RZ ;  /* 0x0000000615137c24 */ /* 0x000fe2000f8e02ff */
[----:B------:R-:W-:Y:S01]  /*cc20*/  ULDC UR4, c[0x0][0xa8c] ;  /* 0x0002a30000047ab9 */ /* 0x000fe20000000800 */
[----:B------:R-:W-:Y:S01]  /*cc30*/  IMAD.MOV.U32 R2, RZ, RZ, R80 ;  /* 0x000000ffff027224 */ /* 0x000fe200078e0050 */
[C---:B------:R-:W-:Y:S01]  /*cc40*/  ISETP.GE.AND P4, PT, R18.reuse, UR4, PT ;  /* 0x0000000412007c0c */ /* 0x040fe2000bf86270 */
[----:B------:R-:W-:Y:S01]  /*cc50*/  VIADD R0, R18, 0x40 ;  /* 0x0000004012007836 */ /* 0x000fe20000000000 */
[----:B------:R-:W-:Y:S01]  /*cc60*/  ULDC.64 UR8, c[0x0][0x208] ;  /* 0x0000820000087ab9 */ /* 0x000fe20000000a00 */
[----:B------:R-:W-:-:S03]  /*cc70*/  IMAD.WIDE.U32 R2, R20, UR6, R2 ;  /* 0x0000000614027c25 */ /* 0x000fc6000f8e0002 */
[----:B------:R-:W-:Y:S01]  /*cc80*/  ISETP.GE.AND P3, PT, R0, UR4, PT ;  /* 0x0000000400007c0c */ /* 0x000fe2000bf66270 */
[----:B------:R-:W-:Y:S01]  /*cc90*/  IMAD R19, R20, UR7, R19 ;  /* 0x0000000714137c24 */ /* 0x000fe2000f8e0213 */
[----:B------:R-:W-:Y:S01]  /*cca0*/  ULDC.64 UR6, c[0x0][0xa80] ;  /* 0x0002a00000067ab9 */ /* 0x000fe20000000a00 */
[----:B------:R-:W-:Y:S01]  /*ccb0*/  VIADD R0, R18, 0x80 ;  /* 0x0000008012007836 */ /* 0x000fe20000000000 */
[----:B------:R-:W-:Y:S01]  /*ccc0*/  LEA R82, P6, R2, UR6, 0x1 ;  /* 0x0000000602527c11 */ /* 0x000fe2000f8c08ff */
[----:B------:R-:W-:Y:S02]  /*ccd0*/  IMAD.IADD R3, R3, 0x1, R19 ;  /* 0x0000000103037824 */ /* 0x000fe400078e0213 */
[----:B------:R-:W-:Y:S01]  /*cce0*/  VIADD R4, R18, 0xc0 ;  /* 0x000000c012047836 */ /* 0x000fe20000000000 */
[----:B------:R-:W-:Y:S02]  /*ccf0*/  ISETP.GE.AND P5, PT, R0, UR4, PT ;  /* 0x0000000400007c0c */ /* 0x000fe4000bfa6270 */
[----:B------:R-:W-:-:S02]  /*cd00*/  LEA.HI.X R83, R2, UR7, R3, 0x1, P6 ;  /* 0x0000000702537c11 */ /* 0x000fc4000b0f0c03 */
[----:B------:R-:W-:-:S03]  /*cd10*/  ISETP.GE.AND P6, PT, R4, UR4, PT ;  /* 0x0000000404007c0c */ /* 0x000fc6000bfc6270 */
[----:B-----5:R1:W-:Y:S04]  /*cd20*/  @!P4 STG.E.128 desc[UR8][R82.64], R32 ;  /* 0x000000205200c986 */ /* 0x0203e8000c101d08 */
[----:B------:R1:W-:Y:S04]  /*cd30*/  @!P3 STG.E.128 desc[UR8][R82.64+0x80], R48 ;  /* 0x000080305200b986 */ /* 0x0003e8000c101d08 */
[----:B------:R1:W-:Y:S04]  /*cd40*/  @!P5 STG.E.128 desc[UR8][R82.64+0x100], R72 ;  /* 0x000100485200d986 */ /* 0x0003e8000c101d08 */
[----:B------:R1:W-:Y:S02]  /*cd50*/  @!P6 STG.E.128 desc[UR8][R82.64+0x180], R76 ;  /* 0x0001804c5200e986 */ /* 0x0003e4000c101d08 */
.L_x_286:
[----:B------:R-:W-:Y:S05]  /*cd60*/  BSYNC B1 ;  /* 0x0000000000017941 */ /* 0x000fea0003800000 */
.L_x_285:
[----:B------:R-:W-:Y:S04]  /*cd70*/  BSSY B1, `(.L_x_287) ;  /* 0x000001b000017945 */ /* 0x000fe80003800000 */
[----:B------:R-:W-:Y:S05]  /*cd80*/  @P0 BRA `(.L_x_288) ;  /* 0x0000000000640947 */ /* 0x000fea0003800000 */
[----:B------:R-:W-:Y:S01]  /*cd90*/  IADD3 R19, P0, R20, 0x20, RZ ;  /* 0x0000002014137810 */ /* 0x000fe20007f1e0ff */
[C---:B------:R-:W-:Y:S01]  /*cda0*/  VIADD R2, R18.reuse, 0x40 ;  /* 0x0000004012027836 */ /* 0x040fe20000000000 */
[----:B------:R-:W-:Y:S01]  /*cdb0*/  ULDC UR4, c[0x0][0xa8c] ;  /* 0x0002a30000047ab9 */ /* 0x000fe20000000800 */
[----:B------:R-:W-:Y:S01]  /*cdc0*/  VIADD R3, R18, 0x80 ;  /* 0x0000008012037836 */ /* 0x000fe20000000000 */
[----:B------:R-:W-:Y:S01]  /*cdd0*/  ULDC.64 UR6, c[0x0][0xad8] ;  /* 0x0002b60000067ab9 */ /* 0x000fe20000000a00 */
[----:B------:R-:W-:Y:S01]  /*cde0*/  IMAD.X R0, RZ, RZ, R21, P0 ;  /* 0x000000ffff007224 */ /* 0x000fe200000e0615 */
[----:B------:R-:W-:Y:S01]  /*cdf0*/  ISETP.GE.AND P4, PT, R2, UR4, PT ;  /* 0x0000000402007c0c */ /* 0x000fe2000bf86270 */
[----:B------:R-:W-:Y:S01]  /*ce00*/  IMAD.MOV.U32 R2, RZ, RZ, R80 ;  /* 0x000000ffff027224 */ /* 0x000fe200078e0050 */
[----:B------:R-:W-:Y:S01]  /*ce10*/  ISETP.GE.AND P5, PT, R3, UR4, PT ;  /* 0x0000000403007c0c */ /* 0x000fe2000bfa6270 */
[----:B------:R-:W-:Y:S01]  /*ce20*/  IMAD.MOV.U32 R3, RZ, RZ, R85 ;  /* 0x000000ffff037224 */ /* 0x000fe200078e0055 */
[----:B------:R-:W-:Y:S01]  /*ce30*/  IADD3 R4, R18, 0xc0, RZ ;  /* 0x000000c012047810 */ /* 0x000fe20007ffe0ff */
[----:B------:R-:W-:Y:S01]  /*ce40*/  IMAD R0, R0, UR6, RZ ;  /* 0x0000000600007c24 */ /* 0x000fe2000f8e02ff */
[----:B------:R-:W-:Y:S01]  /*ce50*/  ISETP.GE.AND P3, PT, R18, UR4, PT ;  /* 0x0000000412007c0c */ /* 0x000fe2000bf66270 */
[----:B------:R-:W-:Y:S01]  /*ce60*/  IMAD.WIDE.U32 R2, R19, UR6, R2 ;  /* 0x0000000613027c25 */ /* 0x000fe2000f8e0002 */
[----:B------:R-:W-:Y:S01]  /*ce70*/  ISETP.GE.AND P6, PT, R4, UR4, PT ;  /* 0x0000000404007c0c */ /* 0x000fe2000bfc6270 */
[----:B------:R-:W-:-:S02]  /*ce80*/  ULDC.64 UR8, c[0x0][0x208] ;  /* 0x0000820000087ab9 */ /* 0x000fc40000000a00 */
[----:B------:R-:W-:Y:S01]  /*ce90*/  IMAD R19, R19, UR7, R0 ;  /* 0x0000000713137c24 */ /* 0x000fe2000f8e0200 */
[----:B------:R-:W-:Y:S02]  /*cea0*/  ULDC.64 UR6, c[0x0][0xa80] ;  /* 0x0002a00000067ab9 */ /* 0x000fe40000000a00 */
[----:B-1---5:R-:W-:Y:S01]  /*ceb0*/  LEA R32, P0, R2, UR6, 0x1 ;  /* 0x0000000602207c11 */ /* 0x022fe2000f8008ff */
[----:B------:R-:W-:-:S05]  /*cec0*/  IMAD.IADD R3, R3, 0x1, R19 ;  /* 0x0000000103037824 */ /* 0x000fca00078e0213 */
[----:B------:R-:W-:-:S05]  /*ced0*/  LEA.HI.X R33, R2, UR7, R3, 0x1, P0 ;  /* 0x0000000702217c11 */ /* 0x000fca00080f0c03 */
[----:B------:R2:W-:Y:S04]  /*cee0*/  @!P3 STG.E.128 desc[UR8][R32.64], R24 ;  /* 0x000000182000b986 */ /* 0x0005e8000c101d08 */
[----:B------:R2:W-:Y:S04]  /*cef0*/  @!P4 STG.E.128 desc[UR8][R32.64+0x80], R40 ;  /* 0x000080282000c986 */ /* 0x0005e8000c101d08 */
[----:B------:R2:W-:Y:S04]  /*cf00*/  @!P5 STG.E.128 desc[UR8][R32.64+0x100], R64 ;  /* 0x000100402000d986 */ /* 0x0005e8000c101d08 */
[----:B------:R2:W-:Y:S02]  /*cf10*/  @!P6 STG.E.128 desc[UR8][R32.64+0x180], R68 ;  /* 0x000180442000e986 */ /* 0x0005e4000c101d08 */
.L_x_288:
[----:B------:R-:W-:Y:S05]  /*cf20*/  BSYNC B1 ;  /* 0x0000000000017941 */ /* 0x000fea0003800000 */
.L_x_287:
        /* <DEDUP_REMOVED lines=20> */
[----:B--2--5:R-:W-:Y:S01]  /*d070*/  LEA R24, P0, R2, UR6, 0x1 ;  /* 0x0000000602187c11 */ /* 0x024fe2000f8008ff */
[----:B------:R-:W-:-:S05]  /*d080*/  IMAD.IADD R3, R3, 0x1, R19 ;  /* 0x0000000103037824 */ /* 0x000fca00078e0213 */
[----:B------:R-:W-:-:S05]  /*d090*/  LEA.HI.X R25, R2, UR7, R3, 0x1, P0 ;  /* 0x0000000702197c11 */ /* 0x000fca00080f0c03 */
[----:B------:R3:W-:Y:S04]  /*d0a0*/  @!P1 STG.E.128 desc[UR8][R24.64], R8 ;  /* 0x0000000818009986 */ /* 0x0007e8000c101d08 */
[----:B------:R3:W-:Y:S04]  /*d0b0*/  @!P3 STG.E.128 desc[UR8][R24.64+0x80], R36 ;  /* 0x000080241800b986 */ /* 0x0007e8000c101d08 */
[----:B------:R3:W-:Y:S04]  /*d0c0*/  @!P4 STG.E.128 desc[UR8][R24.64+0x100], R52 ;  /* 0x000100341800c986 */ /* 0x0007e8000c101d08 */
[----:B------:R3:W-:Y:S02]  /*d0d0*/  @!P5 STG.E.128 desc[UR8][R24.64+0x180], R60 ;  /* 0x0001803c1800d986 */ /* 0x0007e4000c101d08 */
.L_x_290:
[----:B------:R-:W-:Y:S05]  /*d0e0*/  BSYNC B1 ;  /* 0x0000000000017941 */ /* 0x000fea0003800000 */
.L_x_289:
[----:B------:R-:W-:Y:S05]  /*d0f0*/  @P2 BRA `(.L_x_291) ;  /* 0x0000000c00a82947 */ /* 0x000fea0003800000 */
[----:B---3-5:R-:W-:Y:S01]  /*d100*/  IADD3 R9, P0, R20, 0x60, RZ ;  /* 0x0000006014097810 */ /* 0x028fe20007f1e0ff */
[----:B------:R-:W-:Y:S01]  /*d110*/  ULDC.64 UR6, c[0x0][0xad8] ;  /* 0x0002b60000067ab9 */ /* 0x000fe20000000a00 */
[----:B------:R-:W-:Y:S01]  /*d120*/  IADD3 R0, R18, 0x40, RZ ;  /* 0x0000004012007810 */ /* 0x000fe20007ffe0ff */
[----:B------:R-:W-:Y:S01]  /*d130*/  IMAD.MOV.U32 R2, RZ, RZ, R80 ;  /* 0x000000ffff027224 */ /* 0x000fe200078e0050 */
[----:B------:R-:W-:Y:S01]  /*d140*/  ULDC UR4, c[0x0][0xa8c] ;  /* 0x0002a30000047ab9 */ /* 0x000fe20000000800 */
[----:B------:R-:W-:Y:S01]  /*d150*/  IMAD.X R20, RZ, RZ, R21, P0 ;  /* 0x000000ffff147224 */ /* 0x000fe200000e0615 */
[----:B------:R-:W-:Y:S01]  /*d160*/  ISETP.GE.AND P2, PT, R0, UR4, PT ;  /* 0x0000000400007c0c */ /* 0x000fe2000bf46270 */
[----:B------:R-:W-:Y:S01]  /*d170*/  IMAD.MOV.U32 R3, RZ, RZ, R85 ;  /* 0x000000ffff037224 */ /* 0x000fe200078e0055 */
[----:B------:R-:W-:Y:S01]  /*d180*/  ISETP.GE.AND P1, PT, R18, UR4, PT ;  /* 0x0000000412007c0c */ /* 0x000fe2000bf26270 */
[----:B------:R-:W-:Y:S01]  /*d190*/  IMAD R20, R20, UR6, RZ ;  /* 0x0000000614147c24 */ /* 0x000fe2000f8e02ff */
[----:B------:R-:W-:Y:S01]  /*d1a0*/  ULDC.64 UR8, c[0x0][0x208] ;  /* 0x0000820000087ab9 */ /* 0x000fe20000000a00 */
[----:B------:R-:W-:-:S02]  /*d1b0*/  VIADD R0, R18, 0x80 ;  /* 0x0000008012007836 */ /* 0x000fc40000000000 */
[----:B------:R-:W-:-:S03]  /*d1c0*/  IMAD.WIDE.U32 R2, R9, UR6, R2 ;  /* 0x0000000609027c25 */ /* 0x000fc6000f8e0002 */
[----:B------:R-:W-:Y:S01]  /*d1d0*/  ISETP.GE.AND P3, PT, R0, UR4, PT ;  /* 0x0000000400007c0c */ /* 0x000fe2000bf66270 */
[----:B------:R-:W-:Y:S01]  /*d1e0*/  IMAD R9, R9, UR7, R20 ;  /* 0x0000000709097c24 */ /* 0x000fe2000f8e0214 */
[----:B------:R-:W-:Y:S01]  /*d1f0*/  ULDC.64 UR6, c[0x0][0xa80] ;  /* 0x0002a00000067ab9 */ /* 0x000fe20000000a00 */
[----:B------:R-:W-:Y:S01]  /*d200*/  VIADD R0, R18, 0xc0 ;  /* 0x000000c012007836 */ /* 0x000fe20000000000 */
[----:B------:R-:W-:Y:S01]  /*d210*/  LEA R8, P0, R2, UR6, 0x1 ;  /* 0x0000000602087c11 */ /* 0x000fe2000f8008ff */
[----:B------:R-:W-:-:S05]  /*d220*/  IMAD.IADD R3, R3, 0x1, R9 ;  /* 0x0000000103037824 */ /* 0x000fca00078e0209 */
[----:B------:R-:W-:Y:S02]  /*d230*/  LEA.HI.X R9, R2, UR7, R3, 0x1, P0 ;  /* 0x0000000702097c11 */ /* 0x000fe400080f0c03 */
[----:B------:R-:W-:-:S03]  /*d240*/  ISETP.GE.AND P0, PT, R0, UR4, PT ;  /* 0x0000000400007c0c */ /* 0x000fc6000bf06270 */
[----:B------:R4:W-:Y:S04]  /*d250*/  @!P1 STG.E.128 desc[UR8][R8.64], R12 ;  /* 0x0000000c08009986 */ /* 0x0009e8000c101d08 */
[----:B------:R4:W-:Y:S04]  /*d260*/  @!P2 STG.E.128 desc[UR8][R8.64+0x80], R28 ;  /* 0x0000801c0800a986 */ /* 0x0009e8000c101d08 */
[----:B------:R4:W-:Y:S02]  /*d270*/  @!P3 STG.E.128 desc[UR8][R8.64+0x100], R44 ;  /* 0x0001002c0800b986 */ /* 0x0009e4000c101d08 */
[----:B------:R-:W-:Y:S05]  /*d280*/  @P0 BRA `(.L_x_291) ;  /* 0x0000000c00440947 */ /* 0x000fea0003800000 */
[----:B------:R-:W-:Y:S02]  /*d290*/  ULDC.64 UR6, c[0x0][0x208] ;  /* 0x0000820000067ab9 */ /* 0x000fe40000000a00 */
[----:B------:R3:W-:Y:S01]  /*d2a0*/  STG.E.128 desc[UR6][R8.64+0x180], R56 ;  /* 0x0001803808007986 */ /* 0x0007e2000c101d06 */
[----:B------:R-:W-:Y:S05]  /*d2b0*/  BRA `(.L_x_291) ;  /* 0x0000000c00387947 */ /* 0x000fea0003800000 */
.L_x_283:
[----:B------:R-:W-:Y:S01]  /*d2c0*/  R2UR UR4, R214 ;  /* 0x00000000d60472ca */ /* 0x000fe200000e0000 */
[----:B------:R-:W-:Y:S01]  /*d2d0*/  ULDC.64 UR6, c[0x0][0xbd8] ;  /* 0x0002f60000067ab9 */ /* 0x000fe20000000a00 */
[----:B------:R-:W-:Y:S01]  /*d2e0*/  R2UR UR9, R215 ;  /* 0x00000000d70972ca */ /* 0x000fe200000e0000 */
[----:B------:R-:W-:Y:S01]  /*d2f0*/  UISETP.NE.U32.AND UP0, UPT, UR6, URZ, UPT ;  /* 0x0000003f0600728c */ /* 0x000fe2000bf05070 */
[----:B------:R-:W-:Y:S01]  /*d300*/  IMAD.MOV.U32 R13, RZ, RZ, RZ ;  /* 0x000000ffff0d7224 */ /* 0x000fe200078e00ff */
[----:B------:R-:W-:Y:S02]  /*d310*/  ULDC.64 UR10, c[0x0][0x208] ;  /* 0x00008200000a7ab9 */ /* 0x000fe40000000a00 */
[----:B------:R-:W-:-:S06]  /*d320*/  UISETP.NE.AND.EX UP0, UPT, UR7, URZ, UPT, UP0 ;  /* 0x0000003f0700728c */ /* 0x000fcc000bf05300 */
[----:B------:R-:W-:Y:S01]  /*d330*/  USHF.L.U32 UR8, UR4, 0x2, URZ ;  /* 0x0000000204087899 */ /* 0x000fe2000800063f */
[----:B------:R-:W0:Y:S01]  /*d340*/  LDC R11, c[0x0][0xa88] ;  /* 0x0002a200ff0b7b82 */ /* 0x000e220000000800 */
[----:B------:R-:W-:Y:S01]  /*d350*/  USHF.L.U64.HI UR9, UR4, 0x2, UR9 ;  /* 0x0000000204097899 */ /* 0x000fe20008010209 */
[----:B------:R-:W-:Y:S01]  /*d360*/  PLOP3.LUT P1, PT, PT, PT, UP0, 0x80, 0x0 ;  /* 0x000000000000781c */ /* 0x000fe20003f2f008 */
[----:B------:R-:W-:-:S04]  /*d370*/  UIADD3 UR4, UP1, UR8, UR6, URZ ;  /* 0x0000000608047290 */ /* 0x000fc8000ff3e03f */
[----:B------:R-:W-:Y:S02]  /*d380*/  UIADD3.X UR6, UR9, UR7, URZ, UP1, !UPT ;  /* 0x0000000709067290 */ /* 0x000fe40008ffe43f */
[----:B------:R-:W-:-:S04]  /*d390*/  IMAD.U32 R2, RZ, RZ, UR4 ;  /* 0x00000004ff027e24 */ /* 0x000fc8000f8e00ff */
[----:B------:R-:W-:Y:S01]  /*d3a0*/  IMAD.U32 R3, RZ, RZ, UR6 ;  /* 0x00000006ff037e24 */ /* 0x000fe2000f8e00ff */
[----:B------:R-:W-:Y:S02]  /*d3b0*/  ULDC.64 UR6, c[0x0][0xbe0] ;  /* 0x0002f80000067ab9 */ /* 0x000fe40000000a00 */
[----:B------:R-:W-:Y:S02]  /*d3c0*/  UISETP.NE.U32.AND UP1, UPT, UR6, URZ, UPT ;  /* 0x0000003f0600728c */ /* 0x000fe4000bf25070 */
[----:B------:R1:W5:Y:S02]  /*d3d0*/  @P1 LDG.E R13, desc[UR10][R2.64] ;  /* 0x0000000a020d1981 */ /* 0x000364000c1e1900 */
[----:B------:R-:W-:-:S06]  /*d3e0*/  UISETP.NE.AND.EX UP1, UPT, UR7, URZ, UPT, UP1 ;  /* 0x0000003f0700728c */ /* 0x000fcc000bf25310 */
[----:B------:R-:W-:-:S05]  /*d3f0*/  PLOP3.LUT P2, PT, PT, PT, UP1, 0x80, 0x0 ;  /* 0x000000000000781c */ /* 0x000fca0003f4f018 */
[----:B------:R-:W-:-:S04]  /*d400*/  @UP1 UIADD3 UR6, UP2, UR8, UR6, URZ ;  /* 0x0000000608061290 */ /* 0x000fc8000ff5e03f */
[----:B------:R-:W-:Y:S02]  /*d410*/  @UP1 UIADD3.X UR7, UR9, UR7, URZ, UP2, !UPT ;  /* 0x0000000709071290 */ /* 0x000fe400097fe43f */
[----:B------:R-:W-:-:S04]  /*d420*/  MOV R8, UR6 ;  /* 0x0000000600087c02 */ /* 0x000fc80008000f00 */
[----:B------:R-:W-:Y:S01]  /*d430*/  IMAD.U32 R9, RZ, RZ, UR7 ;  /* 0x00000007ff097e24 */ /* 0x000fe2000f8e00ff */
[----:B------:R-:W-:-:S04]  /*d440*/  ISETP.GE.AND P0, PT, R223, 0x80, PT ;  /* 0x00000080df00780c */ /* 0x000fc80003f06270 */
[----:B0-----:R1:W5:Y:S01]  /*d450*/  @P2 LDG.E R11, desc[UR10][R8.64] ;  /* 0x0000000a080b2981 */ /* 0x001362000c1e1900 */
[----:B------:R-:W-:Y:S08]  /*d460*/  @P2 BRA `(.L_x_292) ;  /* 0x0000000000142947 */ /* 0x000ff00003800000 */
[----:B------:R-:W-:Y:S05]  /*d470*/  @!P1 BRA `(.L_x_292) ;  /* 0x0000000000109947 */ /* 0x000fea0003800000 */
[----:B------:R-:W-:Y:S02]  /*d480*/  ULDC.64 UR6, c[0x0][0x208] ;  /* 0x0000820000067ab9 */ /* 0x000fe40000000a00 */
[----:B------:R-:W2:Y:S04]  /*d490*/  LDG.E R0, desc[UR6][R2.64] ;  /* 0x0000000602007981 */ /* 0x000ea8000c1e1900 */
[----:B-----5:R-:W2:Y:S02]  /*d4a0*/  LDG.E R11, desc[UR6][R2.64+0x4] ;  /* 0x00000406020b7981 */ /* 0x020ea4000c1e1900 */
[----:B--2---:R-:W-:-:S07]  /*d4b0*/  IMAD.IADD R11, R11, 0x1, -R0 ;  /* 0x000000010b0b7824 */ /* 0x004fce00078e0a00 */
.L_x_292:
[----:B------:R-:W-:Y:S01]  /*d4c0*/  R2UR UR7, R213 ;  /* 0x00000000d50772ca */ /* 0x000fe200000e0000 */
[----:B------:R-:W-:Y:S01]  /*d4d0*/  BSSY B1, `(.L_x_293) ;  /* 0x0000023000017945 */ /* 0x000fe20003800000 */
[----:B------:R-:W-:Y:S02]  /*d4e0*/  R2UR UR6, R214 ;  /* 0x00000000d60672ca */ /* 0x000fe400000e0000 */
[----:B------:R-:W-:Y:S02]  /*d4f0*/  R2UR UR4, R215 ;  /* 0x00000000d70472ca */ /* 0x000fe400000e0000 */
[----:B------:R-:W-:Y:S02]  /*d500*/  SHF.R.S32.HI R19, RZ, 0x1f, R18 ;  /* 0x0000001fff137819 */ /* 0x000fe40000011412 */
[----:B-----5:R-:W-:-:S05]  /*d510*/  SHF.R.S32.HI R4, RZ, 0x1f, R13 ;  /* 0x0000001fff047819 */ /* 0x020fca000001140d */
[----:B------:R-:W-:Y:S02]  /*d520*/  USHF.R.S32.HI UR7, URZ, 0x1f, UR7 ;  /* 0x0000001f3f077899 */ /* 0x000fe40008011407 */
[----:B------:R-:W-:Y:S02]  /*d530*/  USEL UR8, UR6, URZ, !UP0 ;  /* 0x0000003f06087287 */ /* 0x000fe4000c000000 */
[----:B------:R-:W-:Y:S01]  /*d540*/  USEL UR9, UR4, URZ, !UP0 ;  /* 0x0000003f04097287 */ /* 0x000fe2000c000000 */
[----:B------:R-:W-:Y:S11]  /*d550*/  @P0 BRA `(.L_x_294) ;  /* 0x0000000000680947 */ /* 0x000ff60003800000 */
[----:B------:R-:W0:Y:S02]  /*d560*/  S2R R0, SR_TID.X ;  /* 0x0000000000007919 */ /* 0x000e240000002100 */
[----:B0-----:R-:W-:-:S04]  /*d570*/  IMAD R0, R212, 0x80, R0 ;  /* 0x00000080d4007824 */ /* 0x001fc800078e0200 */
[----:B------:R-:W-:-:S05]  /*d580*/  VIADD R0, R0, 0xffffff80 ;  /* 0xffffff8000007836 */ /* 0x000fca0000000000 */
[----:B------:R-:W-:-:S13]  /*d590*/  ISETP.GE.AND P0, PT, R0, R11, PT ;  /* 0x0000000b0000720c */ /* 0x000fda0003f06270 */
[----:B------:R-:W-:Y:S05]  /*d5a0*/  @P0 BRA `(.L_x_294) ;  /* 0x0000000000540947 */ /* 0x000fea0003800000 */
[----:B------:R-:W-:Y:S01]  /*d5b0*/  R2UR UR6, R213 ;  /* 0x00000000d50672ca */ /* 0x000fe200000e0000 */
[----:B------:R-:W-:Y:S01]  /*d5c0*/  ULDC.64 UR10, c[0x0][0xb70] ;  /* 0x0002dc00000a7ab9 */ /* 0x000fe20000000a00 */
[C---:B-1----:R-:W-:Y:S01]  /*d5d0*/  IADD3 R2, P0, R0.reuse, R13, RZ ;  /* 0x0000000d00027210 */ /* 0x042fe20007f1e0ff */
[----:B------:R-:W-:Y:S02]  /*d5e0*/  UIMAD UR4, UR7, UR10, URZ ;  /* 0x0000000a070472a4 */ /* 0x000fe4000f8e023f */
[----:B------:R-:W-:Y:S01]  /*d5f0*/  IMAD.U32 R9, RZ, RZ, UR10 ;  /* 0x0000000aff097e24 */ /* 0x000fe2000f8e00ff */
[----:B------:R-:W-:Y:S01]  /*d600*/  ULDC.64 UR12, c[0x0][0x208] ;  /* 0x00008200000c7ab9 */ /* 0x000fe20000000a00 */
[----:B------:R-:W-:-:S06]  /*d610*/  LEA.HI.X.SX32 R3, R0, R4, 0x1, P0 ;  /* 0x0000000400037211 */ /* 0x000fcc00000f0eff */
[----:B------:R-:W-:Y:S02]  /*d620*/  UIMAD UR4, UR6, UR11, UR4 ;  /* 0x0000000b060472a4 */ /* 0x000fe4000f8e0204 */
[----:B------:R-:W-:Y:S01]  /*d630*/  IMAD.WIDE.U32 R2, R9, UR6, R2 ;  /* 0x0000000609027c25 */ /* 0x000fe2000f8e0002 */
[----:B------:R-:W-:Y:S02]  /*d640*/  ULDC.64 UR10, c[0x0][0xb78] ;  /* 0x0002de00000a7ab9 */ /* 0x000fe40000000a00 */
[----:B------:R-:W-:Y:S02]  /*d650*/  UIMAD UR6, UR9, UR10, URZ ;  /* 0x0000000a090672a4 */ /* 0x000fe4000f8e023f */
[----:B------:R-:W-:Y:S01]  /*d660*/  MOV R9, UR10 ;  /* 0x0000000a00097c02 */ /* 0x000fe20008000f00 */
[----:B------:R-:W-:Y:S01]  /*d670*/  VIADD R3, R3, UR4 ;  /* 0x0000000403037c36 */ /* 0x000fe20008000000 */
[----:B------:R-:W-:-:S03]  /*d680*/  UIMAD UR6, UR8, UR11, UR6 ;  /* 0x0000000b080672a4 */ /* 0x000fc6000f8e0206 */
[----:B------:R-:W-:Y:S01]  /*d690*/  IMAD.WIDE.U32 R2, R9, UR8, R2 ;  /* 0x0000000809027c25 */ /* 0x000fe2000f8e0002 */
[----:B------:R-:W-:-:S03]  /*d6a0*/  ULDC.64 UR10, c[0x0][0xb40] ;  /* 0x0002d000000a7ab9 */ /* 0x000fc60000000a00 */
[----:B------:R-:W-:Y:S01]  /*d6b0*/  VIADD R3, R3, UR6 ;  /* 0x0000000603037c36 */ /* 0x000fe20008000000 */
[----:B------:R-:W-:-:S04]  /*d6c0*/  LEA R8, P0, R2, UR10, 0x2 ;  /* 0x0000000a02087c11 */ /* 0x000fc8000f8010ff */
[----:B------:R-:W-:Y:S01]  /*d6d0*/  LEA.HI.X R9, R2, UR11, R3, 0x2, P0 ;  /* 0x0000000b02097c11 */ /* 0x000fe200080f1403 */
[----:B------:R-:W-:-:S05]  /*d6e0*/  IMAD.MOV.U32 R3, RZ, RZ, -0x800000 ;  /* 0xff800000ff037424 */ /* 0x000fca00078e00ff */
[----:B------:R0:W-:Y:S03]  /*d6f0*/  STG.E desc[UR12][R8.64], R3 ;  /* 0x0000000308007986 */ /* 0x0001e6000c10190c */
.L_x_294:
[----:B------:R-:W-:Y:S05]  /*d700*/  BSYNC B1 ;  /* 0x0000000000017941 */ /* 0x000fea0003800000 */
.L_x_293:
[----:B------:R-:W-:Y:S01]  /*d710*/  R2UR UR6, R213 ;  /* 0x00000000d50672ca */ /* 0x000fe200000e0000 */
[----:B------:R-:W-:Y:S01]  /*d720*/  ULDC.64 UR10, c[0x0][0xaa0] ;  /* 0x0002a800000a7ab9 */ /* 0x000fe20000000a00 */
[----:B------:R-:W-:Y:S01]  /*d730*/  IMAD R15, R212, -0x80, R11 ;  /* 0xffffff80d40f7824 */ /* 0x000fe200078e020b */
[----:B------:R-:W-:Y:S01]  /*d740*/  SHF.R.S32.HI R11, RZ, 0x1f, R22 ;  /* 0x0000001fff0b7819 */ /* 0x000fe20000011416 */
[----:B------:R-:W-:Y:S01]  /*d750*/  IMAD R0, R4, UR10, RZ ;  /* 0x0000000a04007c24 */ /* 0x000fe2000f8e02ff */
[----:B------:R-:W-:Y:S01]  /*d760*/  BSSY B1, `(.L_x_295) ;  /* 0x0000030000017945 */ /* 0x000fe20003800000 */
[----:B01----:R-:W-:Y:S01]  /*d770*/  IMAD.WIDE.U32 R2, R13, UR10, R18 ;  /* 0x0000000a0d027c25 */ /* 0x003fe2000f8e0012 */
[----:B------:R-:W-:-:S03]  /*d780*/  ISETP.GE.AND P2, PT, R22, R15, PT ;  /* 0x0000000f1600720c */ /* 0x000fc60003f46270 */
[----:B------:R-:W-:Y:S01]  /*d790*/  IMAD R13, R13, UR11, R0 ;  /* 0x0000000b0d0d7c24 */ /* 0x000fe2000f8e0200 */
[----:B------:R-:W-:Y:S01]  /*d7a0*/  ULDC.64 UR10, c[0x0][0xae0] ;  /* 0x0002b800000a7ab9 */ /* 0x000fe20000000a00 */
[C---:B------:R-:W-:Y:S01]  /*d7b0*/  VIADD R0, R22.reuse, 0x20 ;  /* 0x0000002016007836 */ /* 0x040fe20000000000 */
[----:B------:R-:W-:Y:S01]  /*d7c0*/  UIMAD UR4, UR7, UR10, URZ ;  /* 0x0000000a070472a4 */ /* 0x000fe2000f8e023f */
[----:B------:R-:W-:Y:S02]  /*d7d0*/  IMAD.IADD R3, R3, 0x1, R13 ;  /* 0x0000000103037824 */ /* 0x000fe400078e020d */
[----:B------:R-:W-:Y:S01]  /*d7e0*/  IMAD.U32 R9, RZ, RZ, UR10 ;  /* 0x0000000aff097e24 */ /* 0x000fe2000f8e00ff */
[----:B------:R-:W-:Y:S01]  /*d7f0*/  UIMAD UR4, UR6, UR11, UR4 ;  /* 0x0000000b060472a4 */ /* 0x000fe2000f8e0204 */
[----:B------:R-:W-:Y:S01]  /*d800*/  VIADD R4, R22, 0x40 ;  /* 0x0000004016047836 */ /* 0x000fe20000000000 */
[----:B------:R-:W-:Y:S01]  /*d810*/  ISETP.GE.AND P1, PT, R0, R15, PT ;  /* 0x0000000f0000720c */ /* 0x000fe20003f26270 */
[----:B------:R-:W-:Y:S01]  /*d820*/  IMAD.WIDE.U32 R2, R9, UR6, R2 ;  /* 0x0000000609027c25 */ /* 0x000fe2000f8e0002 */
[----:B------:R-:W-:-:S02]  /*d830*/  ULDC.64 UR6, c[0x0][0xae8] ;  /* 0x0002ba0000067ab9 */ /* 0x000fc40000000a00 */
[----:B------:R-:W-:Y:S01]  /*d840*/  ISETP.GE.AND P0, PT, R4, R15, PT ;  /* 0x0000000f0400720c */ /* 0x000fe20003f06270 */
[----:B------:R-:W-:Y:S01]  /*d850*/  IMAD.U32 R9, RZ, RZ, UR6 ;  /* 0x00000006ff097e24 */ /* 0x000fe2000f8e00ff */
[----:B------:R-:W-:Y:S01]  /*d860*/  IADD3 R3, R3, UR4, RZ ;  /* 0x0000000403037c10 */ /* 0x000fe2000fffe0ff */
[----:B------:R-:W-:Y:S01]  /*d870*/  UIMAD UR4, UR9, UR6, URZ ;  /* 0x00000006090472a4 */ /* 0x000fe2000f8e023f */
[----:B------:R-:W-:Y:S02]  /*d880*/  IMAD.MOV.U32 R10, RZ, RZ, R22 ;  /* 0x000000ffff0a7224 */ /* 0x000fe400078e0016 */
[----:B------:R-:W-:Y:S01]  /*d890*/  VIADD R0, R22, 0x60 ;  /* 0x0000006016007836 */ /* 0x000fe20000000000 */
[----:B------:R-:W-:Y:S02]  /*d8a0*/  UIMAD UR4, UR8, UR7, UR4 ;  /* 0x00000007080472a4 */ /* 0x000fe4000f8e0204 */
[----:B------:R-:W-:-:S04]  /*d8b0*/  IMAD.WIDE.U32 R8, R9, UR8, R2 ;  /* 0x0000000809087c25 */ /* 0x000fc8000f8e0002 */
[----:B------:R-:W-:-:S04]  /*d8c0*/  IMAD.WIDE R10, R212, 0x80, R10 ;  /* 0x00000080d40a7825 */ /* 0x000fc800078e020a */
[----:B------:R-:W-:Y:S01]  /*d8d0*/  VIADD R19, R9, UR4 ;  /* 0x0000000409137c36 */ /* 0x000fe20008000000 */
[----:B------:R-:W-:Y:S06]  /*d8e0*/  @P2 BRA `(.L_x_296) ;  /* 0x00000000005c2947 */ /* 0x000fec0003800000 */
[C---:B------:R-:W-:Y:S01]  /*d8f0*/  VIADD R2, R18.reuse, 0x40 ;  /* 0x0000004012027836 */ /* 0x040fe20000000000 */
[----:B------:R-:W-:Y:S01]  /*d900*/  ULDC UR4, c[0x0][0xa8c] ;  /* 0x0002a30000047ab9 */ /* 0x000fe20000000800 */
[C---:B------:R-:W-:Y:S01]  /*d910*/  VIADD R3, R18.reuse, 0x80 ;  /* 0x0000008012037836 */ /* 0x040fe20000000000 */
[----:B------:R-:W-:Y:S01]  /*d920*/  ULDC.64 UR6, c[0x0][0xad8] ;  /* 0x0002b60000067ab9 */ /* 0x000fe20000000a00 */
[----:B------:R-:W-:Y:S01]  /*d930*/  IADD3 R4, R18, 0xc0, RZ ;  /* 0x000000c012047810 */ /* 0x000fe20007ffe0ff */
[----:B------:R-:W-:Y:S01]  /*d940*/  IMAD R13, R11, UR6, RZ ;  /* 0x000000060b0d7c24 */ /* 0x000fe2000f8e02ff */
[----:B------:R-:W-:Y:S01]  /*d950*/  ISETP.GE.AND P4, PT, R2, UR4, PT ;  /* 0x0000000402007c0c */ /* 0x000fe2000bf86270 */
[----:B------:R-:W-:Y:S01]  /*d960*/  IMAD.MOV.U32 R2, RZ, RZ, R8 ;  /* 0x000000ffff027224 */ /* 0x000fe200078e0008 */
[----:B------:R-:W-:Y:S01]  /*d970*/  ISETP.GE.AND P5, PT, R3, UR4, PT ;  /* 0x0000000403007c0c */ /* 0x000fe2000bfa6270 */
[----:B------:R-:W-:Y:S01]  /*d980*/  IMAD.MOV.U32 R3, RZ, RZ, R19 ;  /* 0x000000ffff037224 */ /* 0x000fe200078e0013 */
[----:B------:R-:W-:Y:S01]  /*d990*/  ISETP.GE.AND P3, PT, R18, UR4, PT ;  /* 0x0000000412007c0c */ /* 0x000fe2000bf66270 */
[----:B------:R-:W-:Y:S01]  /*d9a0*/  IMAD R13, R10, UR7, R13 ;  /* 0x000000070a0d7c24 */ /* 0x000fe2000f8e020d */
[----:B------:R-:W-:Y:S01]  /*d9b0*/  ISETP.GE.AND P6, PT, R4, UR4, PT ;  /* 0x0000000404007c0c */ /* 0x000fe2000bfc6270 */
[----:B------:R-:W-:Y:S01]  /*d9c0*/  IMAD.WIDE.U32 R2, R10, UR6, R2 ;  /* 0x000000060a027c25 */ /* 0x000fe2000f8e0002 */
[----:B------:R-:W-:Y:S01]  /*d9d0*/  ULDC.64 UR6, c[0x0][0xa80] ;  /* 0x0002a00000067ab9 */ /* 0x000fe20000000a00 */
[----:B------:R-:W-:-:S02]  /*d9e0*/  ULDC.64 UR8, c[0x0][0x208] ;  /* 0x0000820000087ab9 */ /* 0x000fc40000000a00 */
[----:B------:R-:W-:Y:S01]  /*d9f0*/  IMAD.IADD R3, R3, 0x1, R13 ;  /* 0x0000000103037824 */ /* 0x000fe200078e020d */
[----:B------:R-:W-:-:S04]  /*da00*/  LEA R12, P2, R2, UR6, 0x1 ;  /* 0x00000006020c7c11 */ /* 0x000fc8000f8408ff */
[----:B------:R-:W-:-:S05]  /*da10*/  LEA.HI.X R13, R2, UR7, R3, 0x1, P2 ;  /* 0x00000007020d7c11 */ /* 0x000fca00090f0c03 */
[----:B------:R0:W-:Y:S04]  /*da20*/  @!P3 STG.E.128 desc[UR8][R12.64], RZ ;  /* 0x000000ff0c00b986 */ /* 0x0001e8000c101d08 */
[----:B------:R0:W-:Y:S04]  /*da30*/  @!P4 STG.E.128 desc[UR8][R12.64+0x80], RZ ;  /* 0x000080ff0c00c986 */ /* 0x0001e8000c101d08 */
[----:B------:R0:W-:Y:S04]  /*da40*/  @!P5 STG.E.128 desc[UR8][R12.64+0x100], RZ ;  /* 0x000100ff0c00d986 */ /* 0x0001e8000c101d08 */
[----:B------:R0:W-:Y:S02]  /*da50*/  @!P6 STG.E.128 desc[UR8][R12.64+0x180], RZ ;  /* 0x000180ff0c00e986 */ /* 0x0001e4000c101d08 */
.L_x_296:
[----:B------:R-:W-:Y:S05]  /*da60*/  BSYNC B1 ;  /* 0x0000000000017941 */ /* 0x000fea0003800000 */
.L_x_295:
[----:B------:R-:W-:Y:S01]  /*da70*/  BSSY B1, `(.L_x_297) ;  /* 0x000001c000017945 */ /* 0x000fe20003800000 */
[----:B------:R-:W-:-:S03]  /*da80*/  ISETP.GE.AND P2, PT, R0, R15, PT ;  /* 0x0000000f0000720c */ /* 0x000fc60003f46270 */
[----:B------:R-:W-:Y:S10]  /*da90*/  @P1 BRA `(.L_x_298) ;  /* 0x0000000000641947 */ /* 0x000ff40003800000 */
[----:B0-----:R-:W-:Y:S01]  /*daa0*/  IADD3 R13, P1, R10, 0x20, RZ ;  /* 0x000000200a0d7810 */ /* 0x001fe20007f3e0ff */
        /* <DEDUP_REMOVED lines=17> */
[----:B------:R-:W-:Y:S01]  /*dbc0*/  LEA R12, P1, R2, UR6, 0x1 ;  /* 0x00000006020c7c11 */ /* 0x000fe2000f8208ff */
[----:B------:R-:W-:-:S05]  /*dbd0*/  IMAD.IADD R3, R3, 0x1, R13 ;  /* 0x0000000103037824 */ /* 0x000fca00078e020d */
[----:B------:R-:W-:-:S05]  /*dbe0*/  LEA.HI.X R13, R2, UR7, R3, 0x1, P1 ;  /* 0x00000007020d7c11 */ /* 0x000fca00088f0c03 */
[----:B------:R1:W-:Y:S04]  /*dbf0*/  @!P3 STG.E.128 desc[UR8][R12.64], RZ ;  /* 0x000000ff0c00b986 */ /* 0x0003e8000c101d08 */
[----:B------:R1:W-:Y:S04]  /*dc00*/  @!P4 STG.E.128 desc[UR8][R12.64+0x80], RZ ;  /* 0x000080ff0c00c986 */ /* 0x0003e8000c101d08 */
[----:B------:R1:W-:Y:S04]  /*dc10*/  @!P5 STG.E.128 desc[UR8][R12.64+0x100], RZ ;  /* 0x000100ff0c00d986 */ /* 0x0003e8000c101d08 */
[----:B------:R1:W-:Y:S02]  /*dc20*/  @!P6 STG.E.128 desc[UR8][R12.64+0x180], RZ ;  /* 0x000180ff0c00e986 */ /* 0x0003e4000c101d08 */
.L_x_298:
[----:B------:R-:W-:Y:S05]  /*dc30*/  BSYNC B1 ;  /* 0x0000000000017941 */ /* 0x000fea0003800000 */
.L_x_297:
[----:B------:R-:W-:Y:S04]  /*dc40*/  BSSY B1, `(.L_x_299) ;  /* 0x000001b000017945 */ /* 0x000fe80003800000 */
[----:B------:R-:W-:Y:S05]  /*dc50*/  @P0 BRA `(.L_x_300) ;  /* 0x0000000000640947 */ /* 0x000fea0003800000 */
[----:B01----:R-:W-:Y:S01]  /*dc60*/  IADD3 R13, P0, R10, 0x40, RZ ;  /* 0x000000400a0d7810 */ /* 0x003fe20007f1e0ff */
[C---:B------:R-:W-:Y:S01]  /*dc70*/  VIADD R2, R18.reuse, 0x40 ;  /* 0x0000004012027836 */ /* 0x040fe20000000000 */
[----:B------:R-:W-:Y:S01]  /*dc80*/  ULDC UR4, c[0x0][0xa8c] ;  /* 0x0002a30000047ab9 */ /* 0x000fe20000000800 */
[----:B------:R-:W-:Y:S01]  /*dc90*/  VIADD R3, R18, 0x80 ;  /* 0x0000008012037836 */ /* 0x000fe20000000000 */
[----:B------:R-:W-:Y:S01]  /*dca0*/  IADD3.X R0, RZ, R11, RZ, P0, !PT ;  /* 0x0000000bff007210 */ /* 0x000fe200007fe4ff */
[----:B------:R-:W-:Y:S01]  /*dcb0*/  ULDC.64 UR6, c[0x0][0xad8] ;  /* 0x0002b60000067ab9 */ /* 0x000fe20000000a00 */
[----:B------:R-:W-:Y:S01]  /*dcc0*/  ISETP.GE.AND P3, PT, R2, UR4, PT ;  /* 0x0000000402007c0c */ /* 0x000fe2000bf66270 */
[----:B------:R-:W-:Y:S01]  /*dcd0*/  IMAD.MOV.U32 R2, RZ, RZ, R8 ;  /* 0x000000ffff027224 */ /* 0x000fe200078e0008 */
        /* <DEDUP_REMOVED lines=17> */
.L_x_300:
[----:B------:R-:W-:Y:S05]  /*ddf0*/  BSYNC B1 ;  /* 0x0000000000017941 */ /* 0x000fea0003800000 */
.L_x_299:
[----:B------:R-:W-:Y:S05]  /*de00*/  @P2 BRA `(.L_x_291) ;  /* 0x0000000000642947 */ /* 0x000fea0003800000 */
[----:B------:R-:W-:Y:S01]  /*de10*/  IADD3 R9, P0, R10, 0x60, RZ ;  /* 0x000000600a097810 */ /* 0x000fe20007f1e0ff */
[----:B------:R-:W-:Y:S01]  /*de20*/  VIADD R0, R18, 0x40 ;  /* 0x0000004012007836 */ /* 0x000fe20000000000 */
[----:B------:R-:W-:Y:S01]  /*de30*/  ULDC UR4, c[0x0][0xa8c] ;  /* 0x0002a30000047ab9 */ /* 0x000fe20000000800 */
[----:B------:R-:W-:Y:S01]  /*de40*/  MOV R3, R19 ;  /* 0x0000001300037202 */ /* 0x000fe20000000f00 */
[----:B------:R-:W-:Y:S01]  /*de50*/  ULDC.64 UR6, c[0x0][0xad8] ;  /* 0x0002b60000067ab9 */ /* 0x000fe20000000a00 */
[----:B------:R-:W-:Y:S01]  /*de60*/  IMAD.X R10, RZ, RZ, R11, P0 ;  /* 0x000000ffff0a7224 */ /* 0x000fe200000e060b */
[----:B------:R-:W-:Y:S01]  /*de70*/  ISETP.GE.AND P2, PT, R0, UR4, PT ;  /* 0x0000000400007c0c */ /* 0x000fe2000bf46270 */
[----:B------:R-:W-:Y:S01]  /*de80*/  IMAD.MOV.U32 R2, RZ, RZ, R8 ;  /* 0x000000ffff027224 */ /* 0x000fe200078e0008 */
[C---:B------:R-:W-:Y:S01]  /*de90*/  ISETP.GE.AND P1, PT, R18.reuse, UR4, PT ;  /* 0x0000000412007c0c */ /* 0x040fe2000bf26270 */
[----:B------:R-:W-:Y:S01]  /*dea0*/  VIADD R4, R18, 0x80 ;  /* 0x0000008012047836 */ /* 0x000fe20000000000 */
[----:B------:R-:W-:Y:S01]  /*deb0*/  ULDC.64 UR8, c[0x0][0x208] ;  /* 0x0000820000087ab9 */ /* 0x000fe20000000a00 */
[----:B------:R-:W-:-:S02]  /*dec0*/  IMAD R10, R10, UR6, RZ ;  /* 0x000000060a0a7c24 */ /* 0x000fc4000f8e02ff */
[----:B------:R-:W-:Y:S01]  /*ded0*/  VIADD R0, R18, 0xc0 ;  /* 0x000000c012007836 */ /* 0x000fe20000000000 */
[----:B------:R-:W-:Y:S01]  /*dee0*/  ISETP.GE.AND P3, PT, R4, UR4, PT ;  /* 0x0000000404007c0c */ /* 0x000fe2000bf66270 */
        /* <DEDUP_REMOVED lines=11> */
.L_x_291:
[----:B------:R-:W-:Y:S05]  /*dfa0*/  BSYNC B0 ;  /* 0x0000000000007941 */ /* 0x000fea0003800000 */
.L_x_282:
[----:B------:R-:W-:Y:S02]  /*dfb0*/  ULDC UR4, c[0x0][0xc14] ;  /* 0x0003050000047ab9 */ /* 0x000fe40000000800 */
[----:B------:R-:W-:-:S13]  /*dfc0*/  ISETP.GE.AND P0, PT, R7, UR4, PT ;  /* 0x0000000407007c0c */ /* 0x000fda000bf06270 */
[----:B------:R-:W-:Y:S05]  /*dfd0*/  @!P0 BRA `(.L_x_301) ;  /* 0xffffff2c00788947 */ /* 0x000fea000383ffff */
[----:B------:R-:W-:Y:S05]  /*dfe0*/  EXIT ;  /* 0x000000000000794d */ /* 0x000fea0003800000 */
.L_x_257:
[----:B------:R-:W-:-:S08]  /*dff0*/  NOP ;  /* 0x0000000000007918 */ /* 0x000fd00000000000 */
[----:B0-----:R-:W0:-:S00]  /*e000*/  USETMAXREG.DEALLOC.CTAPOOL 0x18 ;  /* 0x00000018000079c8 */ /* 0x001e0000080e0500 */
[----:B0-----:R-:W-:-:S06]  /*e010*/  LOP3.LUT R0, R0, 0x3, RZ, 0xc0, !PT ;  /* 0x0000000300007812 */ /* 0x001fcc00078ec0ff */
[----:B------:R-:W0:Y:S02]  /*e020*/  SHFL.IDX PT, R0, R0, RZ, 0x1f ;  /* 0x00001fff00007589 */ /* 0x000e2400000e0000 */
[----:B0-----:R-:W-:-:S13]  /*e030*/  ISETP.NE.AND P0, PT, R0, RZ, PT ;  /* 0x000000ff0000720c */ /* 0x001fda0003f05270 */
[----:B------:R-:W-:Y:S05]  /*e040*/  @P0 EXIT ;  /* 0x000000000000094d */ /* 0x000fea0003800000 */
[----:B------:R-:W0:Y:S01]  /*e050*/  S2R R2, SR_TID.X ;  /* 0x0000000000027919 */ /* 0x000e220000002100 */
[----:B------:R-:W-:Y:S01]  /*e060*/  LOP3.LUT R4, R4, 0xffffffdf, RZ, 0xc0, !PT ;  /* 0xffffffdf04047812 */ /* 0x000fe200078ec0ff */
[----:B------:R-:W-:Y:S01]  /*e070*/  ULDC UR5, c[0x0][0xc14] ;  /* 0x0003050000057ab9 */ /* 0x000fe20000000800 */
[----:B------:R-:W-:Y:S01]  /*e080*/  MOV R0, RZ ;  /* 0x000000ff00007202 */ /* 0x000fe20000000f00 */
[----:B------:R-:W-:Y:S01]  /*e090*/  ULDC.64 UR6, c[0x0][0x208] ;  /* 0x0000820000067ab9 */ /* 0x000fe20000000a00 */
[----:B------:R-:W-:Y:S01]  /*e0a0*/  ULDC UR4, c[0x0][0xc10] ;  /* 0x0003040000047ab9 */ /* 0x000fe20000000800 */
[----:B0-----:R-:W-:-:S04]  /*e0b0*/  LOP3.LUT R8, R2, 0x1f, RZ, 0xc0, !PT ;  /* 0x0000001f02087812 */ /* 0x001fc800078ec0ff */
[----:B------:R-:W-:-:S13]  /*e0c0*/  ISETP.NE.AND P0, PT, R8, 0x1f, PT ;  /* 0x0000001f0800780c */ /* 0x000fda0003f05270 */
[----:B------:R-:W-:Y:S02]  /*e0d0*/  @P0 LOP3.LUT R4, R4, 0x20, RZ, 0xfc, !PT ;  /* 0x0000002004040812 */ /* 0x000fe400078efcff */
[----:B------:R-:W-:-:S13]  /*e0e0*/  ISETP.GE.OR P0, PT, R8, UR5, !P0 ;  /* 0x0000000508007c0c */ /* 0x000fda000c706670 */
[----:B------:R-:W0:Y:S02]  /*e0f0*/  @!P0 LDC.64 R2, c[0x0][0xc58] ;  /* 0x00031600ff028b82 */ /* 0x000e240000000a00 */
[----:B0-----:R-:W-:-:S05]  /*e100*/  @!P0 IMAD.WIDE.U32 R2, R8, 0x4, R2 ;  /* 0x0000000408028825 */ /* 0x001fca00078e0002 */
[----:B------:R-:W2:Y:S01]  /*e110*/  @!P0 LDG.E R0, desc[UR6][R2.64] ;  /* 0x0000000602008981 */ /* 0x000ea2000c1e1900 */
[C---:B------:R-:W-:Y:S01]  /*e120*/  ISETP.NE.AND P1, PT, R8.reuse, RZ, PT ;  /* 0x000000ff0800720c */ /* 0x040fe20003f25270 */
[----:B------:R-:W0:Y:S01]  /*e130*/  S2UR UR6, SR_CTAID.X ;  /* 0x00000000000679c3 */ /* 0x000e220000002500 */
[----:B------:R-:W-:Y:S01]  /*e140*/  ISETP.GE.U32.AND P0, PT, R8, 0x2, PT ;  /* 0x000000020800780c */ /* 0x000fe20003f06070 */
[----:B------:R-:W-:Y:S01]  /*e150*/  IMAD.MOV.U32 R19, RZ, RZ, RZ ;  /* 0x000000ffff137224 */ /* 0x000fe200078e00ff */
[----:B------:R-:W-:Y:S02]  /*e160*/  LOP3.LUT R4, R4, 0xfffffffe, RZ, 0xc0, !PT ;  /* 0xfffffffe04047812 */ /* 0x000fe400078ec0ff */
[----:B------:R-:W-:-:S07]  /*e170*/  MOV R16, RZ ;  /* 0x000000ff00107202 */ /* 0x000fce0000000f00 */
[----:B------:R-:W-:-:S04]  /*e180*/  @P1 LOP3.LUT R4, R4, 0x1, RZ, 0xfc, !PT ;  /* 0x0000000104041812 */ /* 0x000fc800078efcff */
[----:B------:R-:W-:-:S04]  /*e190*/  LOP3.LUT R4, R4, 0xffffffef, RZ, 0xc0, !PT ;  /* 0xffffffef04047812 */ /* 0x000fc800078ec0ff */
[----:B------:R-:W-:-:S04]  /*e1a0*/  @P0 LOP3.LUT R4, R4, 0x10, RZ, 0xfc, !PT ;  /* 0x0000001004040812 */ /* 0x000fc800078efcff */
[----:B------:R-:W-:Y:S01]  /*e1b0*/  LOP3.LUT R4, R4, 0xfffffff7, RZ, 0xc0, !PT ;  /* 0xfffffff704047812 */ /* 0x000fe200078ec0ff */
[----:B--2---:R-:W1:Y:S02]  /*e1c0*/  SHFL.UP PT, R5, R0, 0x1, RZ ;  /* 0x0420000000057989 */ /* 0x004e6400000e00ff */
[----:B-1----:R-:W-:-:S05]  /*e1d0*/  SEL R5, R5, RZ, P1 ;  /* 0x000000ff05057207 */ /* 0x002fca0000800000 */
[----:B------:R-:W-:-:S05]  /*e1e0*/  IMAD.IADD R5, R0, 0x1, R5 ;  /* 0x0000000100057824 */ /* 0x000fca00078e0205 */
[----:B------:R-:W1:Y:S02]  /*e1f0*/  SHFL.UP PT, R6, R5, 0x2, RZ ;  /* 0x0440000005067989 */ /* 0x000e6400000e00ff */
[----:B-1----:R-:W-:Y:S02]  /*e200*/  SEL R6, R6, RZ, P0 ;  /* 0x000000ff06067207 */ /* 0x002fe40000000000 */
[----:B------:R-:W-:-:S03]  /*e210*/  ISETP.GE.U32.AND P0, PT, R8, 0x4, PT ;  /* 0x000000040800780c */ /* 0x000fc60003f06070 */
[----:B------:R-:W-:-:S05]  /*e220*/  IMAD.IADD R6, R5, 0x1, R6 ;  /* 0x0000000105067824 */ /* 0x000fca00078e0206 */
[----:B------:R-:W1:Y:S05]  /*e230*/  SHFL.UP PT, R7, R6, 0x4, RZ ;  /* 0x0480000006077989 */ /* 0x000e6a00000e00ff */
[----:B------:R-:W-:-:S04]  /*e240*/  @P0 LOP3.LUT R4, R4, 0x8, RZ, 0xfc, !PT ;  /* 0x0000000804040812 */ /* 0x000fc800078efcff */
[----:B------:R-:W-:Y:S02]  /*e250*/  LOP3.LUT R4, R4, 0xfffffffb, RZ, 0xc0, !PT ;  /* 0xfffffffb04047812 */ /* 0x000fe400078ec0ff */
        /* <DEDUP_REMOVED lines=10> */
[----:B------:R-:W-:Y:S02]  /*e300*/  @P0 LOP3.LUT R4, R4, 0x2, RZ, 0xfc, !PT ;  /* 0x0000000204040812 */ /* 0x000fe400078efcff */
[----:B-1----:R-:W-:-:S05]  /*e310*/  SEL R2, R2, RZ, P0 ;  /* 0x000000ff02027207 */ /* 0x002fca0000000000 */
[----:B------:R-:W-:-:S05]  /*e320*/  IMAD.IADD R2, R3, 0x1, R2 ;  /* 0x0000000103027824 */ /* 0x000fca00078e0202 */
[----:B------:R-:W1:Y:S02]  /*e330*/  SHFL.IDX PT, R5, R2, 0x1f, 0x1f ;  /* 0x03e01f0002057f89 */ /* 0x000e6400000e0000 */
[----:B-1----:R-:W-:-:S04]  /*e340*/  IMAD R5, R5, UR4, RZ ;  /* 0x0000000405057c24 */ /* 0x002fc8000f8e02ff */
[----:B------:R-:W-:Y:S01]  /*e350*/  IMAD.MOV.U32 R6, RZ, RZ, R5 ;  /* 0x000000ffff067224 */ /* 0x000fe200078e0005 */
[----:B0-----:R-:W-:-:S13]  /*e360*/  ISETP.GT.AND P0, PT, R5, UR6, PT ;  /* 0x0000000605007c0c */ /* 0x001fda000bf04270 */
[----:B------:R-:W-:Y:S05]  /*e370*/  @P0 BRA `(.L_x_302) ;  /* 0x0000000000c40947 */ /* 0x000fea0003800000 */
[----:B------:R-:W-:Y:S01]  /*e380*/  IMAD.MOV.U32 R5, RZ, RZ, R6 ;  /* 0x000000ffff057224 */ /* 0x000fe200078e0006 */
[----:B------:R-:W-:Y:S01]  /*e390*/  ULDC UR5, c[0x0][0xc14] ;  /* 0x0003050000057ab9 */ /* 0x000fe20000000800 */
[----:B------:R-:W-:Y:S01]  /*e3a0*/  IMAD.MOV.U32 R19, RZ, RZ, RZ ;  /* 0x000000ffff137224 */ /* 0x000fe200078e00ff */
[----:B------:R-:W-:Y:S01]  /*e3b0*/  ULDC UR7, c[0x0][0xc14] ;  /* 0x0003050000077ab9 */ /* 0x000fe20000000800 */
[----:B------:R-:W-:-:S05]  /*e3c0*/  ULDC UR4, c[0x0][0xc10] ;  /* 0x0003040000047ab9 */ /* 0x000fca0000000800 */
.L_x_306:
[----:B------:R-:W-:Y:S01]  /*e3d0*/  VIADD R0, R19, 0x1f ;  /* 0x0000001f13007836 */ /* 0x000fe20000000000 */
[----:B------:R-:W-:-:S04]  /*e3e0*/  MOV R19, UR7 ;  /* 0x0000000700137c02 */ /* 0x000fc80008000f00 */
[----:B------:R-:W-:-:S13]  /*e3f0*/  ISETP.GE.AND P0, PT, R0, UR5, PT ;  /* 0x0000000500007c0c */ /* 0x000fda000bf06270 */
[----:B------:R-:W-:Y:S05]  /*e400*/  @P0 BRA `(.L_x_303) ;  /* 0x0000000400440947 */ /* 0x000fea0003800000 */
[----:B------:R-:W0:Y:S01]  /*e410*/  S2R R2, SR_TID.X ;  /* 0x0000000000027919 */ /* 0x000e220000002100 */
[----:B------:R-:W-:Y:S01]  /*e420*/  IMAD.MOV.U32 R19, RZ, RZ, R0 ;  /* 0x000000ffff137224 */ /* 0x000fe200078e0000 */
[----:B------:R-:W-:Y:S01]  /*e430*/  BSSY B0, `(.L_x_304) ;  /* 0x000000b000007945 */ /* 0x000fe20003800000 */
[----:B------:R-:W-:Y:S01]  /*e440*/  IMAD.MOV.U32 R0, RZ, RZ, RZ ;  /* 0x000000ffff007224 */ /* 0x000fe200078e00ff */
[----:B0-----:R-:W-:-:S04]  /*e450*/  LOP3.LUT R8, R2, 0x1f, RZ, 0xc0, !PT ;  /* 0x0000001f02087812 */ /* 0x001fc800078ec0ff */
[C---:B------:R-:W-:Y:S01]  /*e460*/  ISETP.NE.AND P1, PT, R8.reuse, 0x1f, PT ;  /* 0x0000001f0800780c */ /* 0x040fe20003f25270 */
[----:B------:R-:W-:-:S05]  /*e470*/  IMAD.IADD R7, R8, 0x1, R19 ;  /* 0x0000000108077824 */ /* 0x000fca00078e0213 */
[----:B------:R-:W-:-:S13]  /*e480*/  ISETP.GE.OR P0, PT, R7, UR5, !P1 ;  /* 0x0000000507007c0c */ /* 0x000fda000cf06670 */
[----:B------:R-:W-:Y:S05]  /*e490*/  @P0 BRA `(.L_x_305) ;  /* 0x0000000000100947 */ /* 0x000fea0003800000 */
[----:B------:R-:W0:Y:S01]  /*e4a0*/  LDC.64 R2, c[0x0][0xc58] ;  /* 0x00031600ff027b82 */ /* 0x000e220000000a00 */
[----:B------:R-:W-:Y:S01]  /*e4b0*/  ULDC.64 UR8, c[0x0][0x208] ;  /* 0x0000820000087ab9 */ /* 0x000fe20000000a00 */
[----:B0-----:R-:W-:-:S05]  /*e4c0*/  IMAD.WIDE R2, R7, 0x4, R2 ;  /* 0x0000000407027825 */ /* 0x001fca00078e0202 */
[----:B------:R0:W5:Y:S02]  /*e4d0*/  LDG.E R0, desc[UR8][R2.64] ;  /* 0x0000000802007981 */ /* 0x000164000c1e1900 */
.L_x_305:
[----:B------:R-:W-:Y:S05]  /*e4e0*/  BSYNC B0 ;  /* 0x0000000000007941 */ /* 0x000fea0003800000 */
.L_x_304:
[----:B0----5:R-:W0:Y:S01]  /*e4f0*/  SHFL.UP PT, R2, R0, 0x1, RZ ;  /* 0x0420000000027989 */ /* 0x021e2200000e00ff */
[C---:B------:R-:W-:Y:S02]  /*e500*/  ISETP.NE.AND P0, PT, R8.reuse, RZ, PT ;  /* 0x000000ff0800720c */ /* 0x040fe40003f05270 */
[----:B------:R-:W-:Y:S02]  /*e510*/  ISETP.GE.U32.AND P1, PT, R8, 0x2, PT ;  /* 0x000000020800780c */ /* 0x000fe40003f26070 */
[----:B0-----:R-:W-:Y:S02]  /*e520*/  SEL R3, R2, RZ, P0 ;  /* 0x000000ff02037207 */ /* 0x001fe40000000000 */
[----:B------:R-:W-:-:S03]  /*e530*/  ISETP.GE.U32.AND P0, PT, R8, 0x4, PT ;  /* 0x000000040800780c */ /* 0x000fc60003f06070 */
[----:B------:R-:W-:-:S05]  /*e540*/  IMAD.IADD R3, R0, 0x1, R3 ;  /* 0x0000000100037824 */ /* 0x000fca00078e0203 */
[----:B------:R-:W0:Y:S02]  /*e550*/  SHFL.UP PT, R2, R3, 0x2, RZ ;  /* 0x0440000003027989 */ /* 0x000e2400000e00ff */
[----:B0-----:R-:W-:Y:S02]  /*e560*/  SEL R2, R2, RZ, P1 ;  /* 0x000000ff02027207 */ /* 0x001fe40000800000 */
[----:B------:R-:W-:-:S03]  /*e570*/  ISETP.GE.U32.AND P1, PT, R8, 0x8, PT ;  /* 0x000000080800780c */ /* 0x000fc60003f26070 */
[----:B------:R-:W-:-:S05]  /*e580*/  IMAD.IADD R2, R3, 0x1, R2 ;  /* 0x0000000103027824 */ /* 0x000fca00078e0202 */
[----:B------:R-:W0:Y:S02]  /*e590*/  SHFL.UP PT, R6, R2, 0x4, RZ ;  /* 0x0480000002067989 */ /* 0x000e2400000e00ff */
[----:B0-----:R-:W-:Y:S02]  /*e5a0*/  SEL R7, R6, RZ, P0 ;  /* 0x000000ff06077207 */ /* 0x001fe40000000000 */
[----:B------:R-:W-:Y:S02]  /*e5b0*/  ISETP.GE.U32.AND P0, PT, R8, 0x10, PT ;  /* 0x000000100800780c */ /* 0x000fe40003f06070 */
[----:B------:R-:W-:-:S05]  /*e5c0*/  IADD3 R7, R2, R7, RZ ;  /* 0x0000000702077210 */ /* 0x000fca0007ffe0ff */
[----:B------:R-:W0:Y:S02]  /*e5d0*/  SHFL.UP PT, R6, R7, 0x8, RZ ;  /* 0x0500000007067989 */ /* 0x000e2400000e00ff */
[----:B0-----:R-:W-:-:S05]  /*e5e0*/  SEL R6, R6, RZ, P1 ;  /* 0x000000ff06067207 */ /* 0x001fca0000800000 */
[----:B------:R-:W-:-:S05]  /*e5f0*/  IMAD.IADD R6, R7, 0x1, R6 ;  /* 0x0000000107067824 */ /* 0x000fca00078e0206 */
[----:B------:R-:W0:Y:S02]  /*e600*/  SHFL.UP PT, R8, R6, 0x10, RZ ;  /* 0x0600000006087989 */ /* 0x000e2400000e00ff */
[----:B0-----:R-:W-:-:S05]  /*e610*/  SEL R9, R8, RZ, P0 ;  /* 0x000000ff08097207 */ /* 0x001fca0000000000 */
[----:B------:R-:W-:-:S05]  /*e620*/  IMAD.IADD R9, R6, 0x1, R9 ;  /* 0x0000000106097824 */ /* 0x000fca00078e0209 */
[----:B------:R-:W0:Y:S02]  /*e630*/  SHFL.IDX PT, R3, R9, 0x1f, 0x1f ;  /* 0x03e01f0009037f89 */ /* 0x000e2400000e0000 */
[----:B0-----:R-:W-:-:S04]  /*e640*/  IMAD R6, R3, UR4, RZ ;  /* 0x0000000403067c24 */ /* 0x001fc8000f8e02ff */
[----:B------:R-:W-:-:S05]  /*e650*/  IMAD.IADD R5, R6, 0x1, R5 ;  /* 0x0000000106057824 */ /* 0x000fca00078e0205 */
[----:B------:R-:W-:-:S13]  /*e660*/  ISETP.GT.AND P0, PT, R5, UR6, PT ;  /* 0x0000000605007c0c */ /* 0x000fda000bf04270 */
[----:B------:R-:W-:Y:S05]  /*e670*/  @!P0 BRA `(.L_x_306) ;  /* 0xfffffffc00548947 */ /* 0x000fea000383ffff */
[----:B------:R-:W-:-:S07]  /*e680*/  IMAD.MOV.U32 R2, RZ, RZ, R9 ;  /* 0x000000ffff027224 */ /* 0x000fce00078e0009 */
.L_x_302:
[----:B------:R-:W-:-:S04]  /*e690*/  IMAD.IADD R7, R5, 0x1, -R6 ;  /* 0x0000000105077824 */ /* 0x000fc800078e0a06 */
[----:B------:R-:W-:-:S05]  /*e6a0*/  IMAD R3, R2, UR4, R7 ;  /* 0x0000000402037c24 */ /* 0x000fca000f8e0207 */
[----:B------:R-:W-:-:S13]  /*e6b0*/  ISETP.GT.AND P0, PT, R3, UR6, PT ;  /* 0x0000000603007c0c */ /* 0x000fda000bf04270 */
[----:B------:R-:W-:-:S04]  /*e6c0*/  VOTE.ANY R8, PT, !P0 ;  /* 0x0000000000087806 */ /* 0x000fc800040e0100 */
[----:B------:R-:W0:Y:S01]  /*e6d0*/  POPC R5, R8 ;  /* 0x0000000800057309 */ /* 0x000e220000000000 */
[----:B------:R-:W-:Y:S01]  /*e6e0*/  ISETP.NE.AND P0, PT, R8, RZ, PT ;  /* 0x000000ff0800720c */ /* 0x000fe20003f05270 */
[----:B0-----:R-:W0:Y:S02]  /*e6f0*/  SHFL.IDX PT, R0, R0, R5, 0x1f ;  /* 0x00001f0500007589 */ /* 0x001e2400000e0000 */
[----:B0-----:R-:W-:-:S04]  /*e700*/  IABS R6, R0 ;  /* 0x0000000000067213 */ /* 0x001fc80000000000 */
[----:B------:R-:W0:Y:S08]  /*e710*/  I2F.RP R9, R6 ;  /* 0x0000000600097306 */ /* 0x000e300000209400 */
[----:B0-----:R-:W0:Y:S02]  /*e720*/  MUFU.RCP R9, R9 ;  /* 0x0000000900097308 */ /* 0x001e240000001000 */
[----:B0-----:R-:W-:-:S06]  /*e730*/  IADD3 R3, R9, 0xffffffe, RZ ;  /* 0x0ffffffe09037810 */ /* 0x001fcc0007ffe0ff */
[----:B------:R-:W0:Y:S02]  /*e740*/  F2I.FTZ.U32.TRUNC.NTZ R3, R3 ;  /* 0x0000000300037305 */ /* 0x000e24000021f000 */
[----:B0-----:R-:W-:Y:S01]  /*e750*/  IMAD.MOV R11, RZ, RZ, -R3 ;  /* 0x000000ffff0b7224 */ /* 0x001fe200078e0a03 */
[----:B------:R-:W-:Y:S06]  /*e760*/  @!P0 BRA `(.L_x_307) ;  /* 0x0000000000088947 */ /* 0x000fec0003800000 */
[----:B------:R-:W-:-:S05]  /*e770*/  VIADD R9, R5, 0xffffffff ;  /* 0xffffffff05097836 */ /* 0x000fca0000000000 */
[----:B------:R0:W1:Y:S02]  /*e780*/  SHFL.IDX PT, R16, R2, R9, 0x1f ;  /* 0x00001f0902107589 */ /* 0x00006400000e0000 */
.L_x_307:
[----:B-1----:R-:W-:Y:S02]  /*e790*/  IMAD R16, R16, UR4, R7 ;  /* 0x0000000410107c24 */ /* 0x002fe4000f8e0207 */
[----:B------:R-:W-:Y:S02]  /*e7a0*/  IMAD R7, R11, R6, RZ ;  /* 0x000000060b077224 */ /* 0x000fe400078e02ff */
[----:B0-----:R-:W-:Y:S01]  /*e7b0*/  IMAD.MOV.U32 R2, RZ, RZ, RZ ;  /* 0x000000ffff027224 */ /* 0x001fe200078e00ff */
[----:B------:R-:W-:Y:S01]  /*e7c0*/  IADD3 R17, -R16, UR6, RZ ;  /* 0x0000000610117c10 */ /* 0x000fe2000fffe1ff */
[----:B------:R-:W-:Y:S02]  /*e7d0*/  IMAD.IADD R19, R5, 0x1, R19 ;  /* 0x0000000105137824 */ /* 0x000fe400078e0213 */
[----:B------:R-:W-:Y:S01]  /*e7e0*/  IMAD.HI.U32 R2, R3, R7, R2 ;  /* 0x0000000703027227 */ /* 0x000fe200078e0002 */
[----:B------:R-:W-:Y:S02]  /*e7f0*/  IABS R7, R0 ;  /* 0x0000000000077213 */ /* 0x000fe40000000000 */
[----:B------:R-:W-:-:S03]  /*e800*/  IABS R3, R17 ;  /* 0x0000001100037213 */ /* 0x000fc60000000000 */
[----:B------:R-:W-:Y:S02]  /*e810*/  IMAD.MOV R7, RZ, RZ, -R7 ;  /* 0x000000ffff077224 */ /* 0x000fe400078e0a07 */
[----:B------:R-:W-:-:S04]  /*e820*/  IMAD.HI.U32 R2, R2, R3, RZ ;  /* 0x0000000302027227 */ /* 0x000fc800078e00ff */
[----:B------:R-:W-:-:S05]  /*e830*/  IMAD R3, R2, R7, R3 ;  /* 0x0000000702037224 */ /* 0x000fca00078e0203 */
[----:B------:R-:W-:-:S13]  /*e840*/  ISETP.GT.U32.AND P0, PT, R6, R3, PT ;  /* 0x000000030600720c */ /* 0x000fda0003f04070 */
[----:B------:R-:W-:Y:S01]  /*e850*/  @!P0 IADD3 R3, R3, -R6, RZ ;  /* 0x8000000603038210 */ /* 0x000fe20007ffe0ff */
[----:B------:R-:W-:-:S03]  /*e860*/  @!P0 VIADD R2, R2, 0x1 ;  /* 0x0000000102028836 */ /* 0x000fc60000000000 */
[----:B------:R-:W-:Y:S02]  /*e870*/  ISETP.GE.U32.AND P0, PT, R3, R6, PT ;  /* 0x000000060300720c */ /* 0x000fe40003f06070 */
[----:B------:R-:W-:-:S11]  /*e880*/  LOP3.LUT R3, R17, R0, RZ, 0x3c, !PT ;  /* 0x0000000011037212 */ /* 0x000fd600078e3cff */
[----:B------:R-:W-:Y:S01]  /*e890*/  @P0 VIADD R2, R2, 0x1 ;  /* 0x0000000102020836 */ /* 0x000fe20000000000 */
[----:B------:R-:W-:-:S13]  /*e8a0*/  ISETP.GE.AND P0, PT, R3, RZ, PT ;  /* 0x000000ff0300720c */ /* 0x000fda0003f06270 */
[----:B------:R-:W-:Y:S01]  /*e8b0*/  @!P0 IMAD.MOV R2, RZ, RZ, -R2 ;  /* 0x000000ffff028224 */ /* 0x000fe200078e0a02 */
[----:B------:R-:W-:-:S13]  /*e8c0*/  ISETP.NE.AND P0, PT, R0, RZ, PT ;  /* 0x000000ff0000720c */ /* 0x000fda0003f05270 */
[----:B------:R-:W-:-:S05]  /*e8d0*/  @!P0 LOP3.LUT R2, RZ, R0, RZ, 0x33, !PT ;  /* 0x00000000ff028212 */ /* 0x000fca00078e33ff */
[--C-:B------:R-:W-:Y:S02]  /*e8e0*/  IMAD.MOV R3, RZ, RZ, -R2.reuse ;  /* 0x000000ffff037224 */ /* 0x100fe400078e0a02 */
[----:B------:R-:W-:Y:S02]  /*e8f0*/  IMAD.MOV.U32 R18, RZ, RZ, R2 ;  /* 0x000000ffff127224 */ /* 0x000fe400078e0002 */
[----:B------:R-:W-:Y:S01]  /*e900*/  IMAD R17, R0, R3, R17 ;  /* 0x0000000300117224 */ /* 0x000fe200078e0211 */
[----:B------:R-:W-:Y:S06]  /*e910*/  BRA `(.L_x_308) ;  /* 0x00000000000c7947 */ /* 0x000fec0003800000 */
.L_x_303:
[----:B------:R-:W-:Y:S01]  /*e920*/  MOV R17, RZ ;  /* 0x000000ff00117202 */ /* 0x000fe20000000f00 */
[----:B------:R-:W-:Y:S02]  /*e930*/  IMAD.U32 R16, RZ, RZ, UR6 ;  /* 0x00000006ff107e24 */ /* 0x000fe4000f8e00ff */
[----:B------:R-:W-:-:S07]  /*e940*/  IMAD.MOV.U32 R18, RZ, RZ, RZ ;  /* 0x000000ffff127224 */ /* 0x000fce00078e00ff */
.L_x_308:
[----:B------:R-:W0:Y:S01]  /*e950*/  S2R R0, SR_TID.X ;  /* 0x0000000000007919 */ /* 0x000e220000002100 */
[----:B------:R-:W-:Y:S01]  /*e960*/  STL [R1+0x28], RZ ;  /* 0x000028ff01007387 */ /* 0x000fe20000100800 */
[----:B0-----:R-:W-:-:S04]  /*e970*/  LOP3.LUT R0, R0, 0x1f, RZ, 0xc0, !PT ;  /* 0x0000001f00007812 */ /* 0x001fc800078ec0ff */
[----:B------:R-:W-:-:S13]  /*e980*/  ISETP.NE.AND P0, PT, R0, RZ, PT ;  /* 0x000000ff0000720c */ /* 0x000fda0003f05270 */
[----:B------:R-:W0:Y:S01]  /*e990*/  @!P0 S2R R3, SR_CgaCtaId ;  /* 0x0000000000038919 */ /* 0x000e220000008800 */
[----:B------:R-:W-:-:S04]  /*e9a0*/  @!P0 MOV R0, 0x400 ;  /* 0x0000040000008802 */ /* 0x000fc80000000f00 */
[----:B0-----:R-:W-:-:S05]  /*e9b0*/  @!P0 LEA R0, R3, R0, 0x18 ;  /* 0x0000000003008211 */ /* 0x001fca00078ec0ff */
[----:B------:R0:W-:Y:S01]  /*e9c0*/  @!P0 STS.128 [R0+0x388d0], R16 ;  /* 0x0388d01000008388 */ /* 0x0001e20000000c00 */
[----:B------:R-:W-:Y:S06]  /*e9d0*/  BAR.ARV 0x5, 0x120 ;  /* 0x0144800000007b1d */ /* 0x000fec0000002000 */
[----:B------:R-:W-:Y:S01]  /*e9e0*/  ISETP.GE.AND P0, PT, R19, UR5, PT ;  /* 0x0000000513007c0c */ /* 0x000fe2000bf06270 */
[----:B0-----:R-:W-:-:S05]  /*e9f0*/  IMAD.MOV.U32 R0, RZ, RZ, 0x1 ;  /* 0x00000001ff007424 */ /* 0x001fca00078e00ff */
[----:B------:R0:W-:Y:S04]  /*ea00*/  STL [R1+0x8], R0 ;  /* 0x0000080001007387 */ /* 0x0001e80000100800 */
[----:B------:R0:W-:Y:S03]  /*ea10*/  STL [R1], RZ ;  /* 0x000000ff01007387 */ /* 0x0001e60000100800 */
[----:B------:R-:W-:Y:S05]  /*ea20*/  @P0 BRA `(.L_x_309) ;  /* 0x0000004400140947 */ /* 0x000fea0003800000 */
[----:B0-----:R-:W-:Y:S01]  /*ea30*/  IMAD.MOV.U32 R0, RZ, RZ, 0x1 ;  /* 0x00000001ff007424 */ /* 0x001fe200078e00ff */
[----:B------:R0:W-:Y:S01]  /*ea40*/  STL [R1], RZ ;  /* 0x000000ff01007387 */ /* 0x0001e20000100800 */
[----:B------:R-:W-:Y:S01]  /*ea50*/  ULDC UR38, c[0x0][0xc] ;  /* 0x0000030000267ab9 */ /* 0x000fe20000000800 */
[----:B------:R-:W-:Y:S02]  /*ea60*/  ULDC.64 UR36, c[0x0][0x198] ;  /* 0x0000660000247ab9 */ /* 0x000fe40000000a00 */
[----:B------:R0:W-:Y:S04]  /*ea70*/  STL [R1+0x8], R0 ;  /* 0x0000080001007387 */ /* 0x0001e80000100800 */
[----:B------:R0:W-:Y:S02]  /*ea80*/  STL [R1+0x28], RZ ;  /* 0x000028ff01007387 */ /* 0x0001e40000100800 */
.L_x_375:
[----:B-1----:R-:W1:Y:S01]  /*ea90*/  LDC.64 R2, c[0x0][0xc60] ;  /* 0x00031800ff027b82 */ /* 0x002e620000000a00 */
[----:B------:R-:W-:Y:S01]  /*eaa0*/  ULDC.64 UR4, c[0x0][0x208] ;  /* 0x0000820000047ab9 */ /* 0x000fe20000000a00 */
[----:B-1----:R-:W-:-:S05]  /*eab0*/  IMAD.WIDE R2, R19, 0x4, R2 ;  /* 0x0000000413027825 */ /* 0x002fca00078e0202 */
[----:B------:R-:W2:Y:S01]  /*eac0*/  LDG.E R5, desc[UR4][R2.64] ;  /* 0x0000000402057981 */ /* 0x000ea2000c1e1900 */
[----:B------:R-:W-:Y:S05]  /*ead0*/  YIELD ;  /* 0x0000000000007946 */ /* 0x000fea0003800000 */
[----:B------:R-:W-:Y:S01]  /*eae0*/  ULDC.64 UR4, c[0x0][0xa28] ;  /* 0x00028a0000047ab9 */ /* 0x000fe20000000a00 */
[----:B0-----:R-:W-:Y:S01]  /*eaf0*/  IMAD.MOV.U32 R0, RZ, RZ, RZ ;  /* 0x000000ffff007224 */ /* 0x001fe200078e00ff */
[----:B------:R-:W-:Y:S01]  /*eb00*/  ISETP.NE.U32.AND P0, PT, RZ, UR4, PT ;  /* 0x00000004ff007c0c */ /* 0x000fe2000bf05070 */
[----:B------:R-:W-:-:S03]  /*eb10*/  ULDC.64 UR6, c[0x0][0x208] ;  /* 0x0000820000067ab9 */ /* 0x000fc60000000a00 */
[----:B------:R-:W-:Y:S02]  /*eb20*/  ISETP.NE.AND.EX P0, PT, RZ, UR5, PT, P0 ;  /* 0x00000005ff007c0c */ /* 0x000fe4000bf05300 */
[----:B------:R-:W-:Y:S02]  /*eb30*/  MOV R6, RZ ;  /* 0x000000ff00067202 */ /* 0x000fe40000000f00 */
[----:B--2---:R-:W-:Y:S01]  /*eb40*/  SHF.R.S32.HI R4, RZ, 0x1f, R5 ;  /* 0x0000001fff047819 */ /* 0x004fe20000011405 */
[----:B------:R-:W-:-:S08]  /*eb50*/  IMAD.SHL.U32 R7, R5, 0x4, RZ ;  /* 0x0000000405077824 */ /* 0x000fd000078e00ff */
[C---:B------:R-:W-:Y:S01]  /*eb60*/  @P0 LEA R2, P1, R5.reuse, UR4, 0x2 ;  /* 0x0000000405020c11 */ /* 0x040fe2000f8210ff */
[----:B------:R-:W-:Y:S03]  /*eb70*/  STL [R1+0x14], R5 ;  /* 0x0000140501007387 */ /* 0x000fe60000100800 */
[----:B------:R-:W-:Y:S01]  /*eb80*/  @P0 LEA.HI.X R3, R5, UR5, R4, 0x2, P1 ;  /* 0x0000000505030c11 */ /* 0x000fe200088f1404 */
[----:B------:R-:W-:-:S04]  /*eb90*/  ULDC.64 UR4, c[0x0][0xa00] ;  /* 0x0002800000047ab9 */ /* 0x000fc80000000a00 */
[----:B------:R0:W5:Y:S01]  /*eba0*/  @P0 LDG.E R0, desc[UR6][R2.64] ;  /* 0x0000000602000981 */ /* 0x000162000c1e1900 */
[----:B------:R-:W-:-:S04]  /*ebb0*/  ISETP.NE.U32.AND P0, PT, RZ, UR4, PT ;  /* 0x00000004ff007c0c */ /* 0x000fc8000bf05070 */
[----:B------:R-:W-:-:S13]  /*ebc0*/  ISETP.NE.AND.EX P0, PT, RZ, UR5, PT, P0 ;  /* 0x00000005ff007c0c */ /* 0x000fda000bf05300 */
[----:B0-----:R-:W-:-:S04]  /*ebd0*/  @P0 LEA R2, P1, R5, UR4, 0x2 ;  /* 0x0000000405020c11 */ /* 0x001fc8000f8210ff */
[----:B------:R-:W-:Y:S01]  /*ebe0*/  @P0 LEA.HI.X R3, R5, UR5, R4, 0x2, P1 ;  /* 0x0000000505030c11 */ /* 0x000fe200088f1404 */
[----:B------:R-:W-:-:S04]  /*ebf0*/  ULDC.64 UR4, c[0x0][0xa20] ;  /* 0x0002880000047ab9 */ /* 0x000fc80000000a00 */
[----:B------:R-:W2:Y:S01]  /*ec00*/  @P0 LDG.E R6, desc[UR6][R2.64] ;  /* 0x0000000602060981 */ /* 0x000ea2000c1e1900 */
[----:B------:R-:W-:-:S04]  /*ec10*/  ISETP.NE.U32.AND P0, PT, RZ, UR4, PT ;  /* 0x00000004ff007c0c */ /* 0x000fc8000bf05070 */
[----:B------:R-:W-:Y:S01]  /*ec20*/  ISETP.NE.AND.EX P0, PT, RZ, UR5, PT, P0 ;  /* 0x00000005ff007c0c */ /* 0x000fe2000bf05300 */
[----:B--2---:R0:W-:Y:S04]  /*ec30*/  STL [R1+0x2c], R6 ;  /* 0x00002c0601007387 */ /* 0x0041e80000100800 */
[----:B------:R1:W-:Y:S01]  /*ec40*/  STL [R1+0x1c], R7 ;  /* 0x00001c0701007387 */ /* 0x0003e20000100800 */
[----:B0-----:R-:W-:-:S07]  /*ec50*/  SHF.L.U64.HI R6, R5, 0x2, R4 ;  /* 0x0000000205067819 */ /* 0x001fce0000010204 */
[C---:B------:R-:W-:Y:S01]  /*ec60*/  @P0 IADD3 R4, P1, R7.reuse, UR4, RZ ;  /* 0x0000000407040c10 */ /* 0x040fe2000ff3e0ff */
[----:B------:R0:W-:Y:S03]  /*ec70*/  STL [R1+0x20], R6 ;  /* 0x0000200601007387 */ /* 0x0001e60000100800 */
[----:B------:R-:W-:Y:S01]  /*ec80*/  @P0 IADD3.X R5, R6, UR5, RZ, P1, !PT ;  /* 0x0000000506050c10 */ /* 0x000fe20008ffe4ff */
[----:B------:R-:W-:Y:S02]  /*ec90*/  ULDC.64 UR4, c[0x0][0xa08] ;  /* 0x0002820000047ab9 */ /* 0x000fe40000000a00 */
[----:B------:R-:W-:Y:S01]  /*eca0*/  IADD3 R2, P1, R7, UR4, RZ ;  /* 0x0000000407027c10 */ /* 0x000fe2000ff3e0ff */
[----:B-1----:R-:W-:-:S03]  /*ecb0*/  IMAD.MOV.U32 R7, RZ, RZ, RZ ;  /* 0x000000ffff077224 */ /* 0x002fc600078e00ff */
[----:B------:R-:W-:Y:S02]  /*ecc0*/  IADD3.X R3, R6, UR5, RZ, P1, !PT ;  /* 0x0000000506037c10 */ /* 0x000fe40008ffe4ff */
[----:B------:R-:W-:-:S04]  /*ecd0*/  ISETP.NE.U32.AND P1, PT, RZ, UR4, PT ;  /* 0x00000004ff007c0c */ /* 0x000fc8000bf25070 */
[----:B------:R-:W-:Y:S01]  /*ece0*/  ISETP.NE.AND.EX P1, PT, RZ, UR5, PT, P1 ;  /* 0x00000005ff007c0c */ /* 0x000fe2000bf25310 */
[----:B------:R-:W-:Y:S02]  /*ecf0*/  ULDC.64 UR4, c[0x0][0x3f8] ;  /* 0x0000fe0000047ab9 */ /* 0x000fe40000000a00 */
[----:B------:R-:W-:-:S03]  /*ed00*/  UISETP.NE.U32.AND UP0, UPT, UR4, URZ, UPT ;  /* 0x0000003f0400728c */ /* 0x000fc6000bf05070 */
[----:B------:R-:W-:Y:S01]  /*ed10*/  ULDC UR4, c[0x0][0x404] ;  /* 0x0001010000047ab9 */ /* 0x000fe20000000800 */
[----:B------:R-:W-:-:S03]  /*ed20*/  UISETP.NE.AND.EX UP0, UPT, UR5, URZ, UPT, UP0 ;  /* 0x0000003f0500728c */ /* 0x000fc6000bf05300 */
[----:B------:R-:W-:Y:S01]  /*ed30*/  ULDC UR5, c[0x0][0x2e0] ;  /* 0x0000b80000057ab9 */ /* 0x000fe20000000800 */
[----:B------:R-:W-:Y:S02]  /*ed40*/  USEL UR4, UR4, 0x1, UP0 ;  /* 0x0000000104047887 */ /* 0x000fe40008000000 */
[----:B------:R1:W5:Y:S02]  /*ed50*/  @P1 LDG.E R7, desc[UR6][R2.64] ;  /* 0x0000000602071981 */ /* 0x000364000c1e1900 */
[----:B------:R-:W-:-:S06]  /*ed60*/  UIMAD UR4, UR4, UR5, URZ ;  /* 0x00000005040472a4 */ /* 0x000fcc000f8e023f */
[----:B0-----:R-:W-:-:S06]  /*ed70*/  IMAD.U32 R6, RZ, RZ, UR4 ;  /* 0x00000004ff067e24 */ /* 0x001fcc000f8e00ff */
[----:B------:R1:W5:Y:S01]  /*ed80*/  @P0 LDG.E R6, desc[UR6][R4.64] ;  /* 0x0000000604060981 */ /* 0x000362000c1e1900 */
[----:B------:R-:W-:Y:S05]  /*ed90*/  @P0 BRA `(.L_x_310) ;  /* 0x0000000000140947 */ /* 0x000fea0003800000 */
[----:B------:R-:W-:Y:S05]  /*eda0*/  @!P1 BRA `(.L_x_310) ;  /* 0x0000000000109947 */ /* 0x000fea0003800000 */
[----:B------:R-:W-:Y:S02]  /*edb0*/  ULDC.64 UR4, c[0x0][0x208] ;  /* 0x0000820000047ab9 */ /* 0x000fe40000000a00 */
[----:B-----5:R-:W2:Y:S04]  /*edc0*/  LDG.E R6, desc[UR4][R2.64] ;  /* 0x0000000402067981 */ /* 0x020ea8000c1e1900 */
[----:B-1----:R-:W2:Y:S02]  /*edd0*/  LDG.E R5, desc[UR4][R2.64+0x4] ;  /* 0x0000040402057981 */ /* 0x002ea4000c1e1900 */
[----:B--2---:R-:W-:-:S07]  /*ede0*/  IMAD.IADD R6, R5, 0x1, -R6 ;  /* 0x0000000105067824 */ /* 0x004fce00078e0a06 */
.L_x_310:
[----:B-1---5:R-:W-:Y:S01]  /*edf0*/  IADD3 R2, -R0, R6, RZ ;  /* 0x0000000600027210 */ /* 0x022fe20007ffe1ff */
[----:B------:R-:W-:Y:S01]  /*ee00*/  IMAD.IADD R3, R7, 0x1, R0 ;  /* 0x0000000107037824 */ /* 0x000fe200078e0200 */
[----:B------:R-:W-:Y:S02]  /*ee10*/  BSSY B6, `(.L_x_311) ;  /* 0x0000367000067945 */ /* 0x000fe40003800000 */
[C---:B------:R-:W-:Y:S01]  /*ee20*/  ISETP.GT.AND P0, PT, R2.reuse, RZ, PT ;  /* 0x000000ff0200720c */ /* 0x040fe20003f04270 */
[----:B------:R-:W-:Y:S01]  /*ee30*/  VIADD R0, R2, 0x4f ;  /* 0x0000004f02007836 */ /* 0x000fe20000000000 */
[----:B------:R-:W-:Y:S03]  /*ee40*/  STL [R1+0x24], R2 ;  /* 0x0000240201007387 */ /* 0x000fe60000100800 */
[----:B------:R-:W-:Y:S01]  /*ee50*/  IMAD.HI R0, R0, 0x66666667, RZ ;  /* 0x6666666700007827 */ /* 0x000fe200078e02ff */
[----:B------:R0:W-:Y:S04]  /*ee60*/  STL [R1+0x4], R3 ;  /* 0x0000040301007387 */ /* 0x0001e80000100800 */
[----:B0-----:R-:W-:-:S04]  /*ee70*/  SHF.R.U32.HI R3, RZ, 0x1f, R0 ;  /* 0x0000001fff037819 */ /* 0x001fc80000011600 */
[----:B------:R-:W-:-:S05]  /*ee80*/  LEA.HI.SX32 R0, R0, R3, 0x1b ;  /* 0x0000000300007211 */ /* 0x000fca00078fdaff */
[----:B------:R0:W-:Y:S01]  /*ee90*/  STL [R1+0x18], R0 ;  /* 0x0000180001007387 */ /* 0x0001e20000100800 */
[----:B------:R-:W-:Y:S05]  /*eea0*/  @P0 BRA `(.L_x_312) ;  /* 0x0000000000480947 */ /* 0x000fea0003800000 */
[----:B------:R-:W1:Y:S02]  /*eeb0*/  S2R R2, SR_TID.X ;  /* 0x0000000000027919 */ /* 0x000e640000002100 */
[----:B-1----:R-:W-:-:S04]  /*eec0*/  LOP3.LUT R2, R2, 0x1f, RZ, 0xc0, !PT ;  /* 0x0000001f02027812 */ /* 0x002fc800078ec0ff */
[----:B------:R-:W-:-:S13]  /*eed0*/  ISETP.NE.AND P1, PT, R2, RZ, PT ;  /* 0x000000ff0200720c */ /* 0x000fda0003f25270 */
[----:B------:R-:W-:Y:S05]  /*eee0*/  @P1 BRA `(.L_x_313) ;  /* 0x0000003400641947 */ /* 0x000fea0003800000 */
[----:B------:R-:W1:Y:S01]  /*eef0*/  S2R R7, SR_LANEID ;  /* 0x0000000000077919 */ /* 0x000e620000000000 */
[----:B------:R-:W-:Y:S01]  /*ef00*/  VOTEU.ANY UR4, UPT, PT ;  /* 0x0000000000047886 */ /* 0x000fe200038e0100 */
[----:B------:R-:W2:Y:S01]  /*ef10*/  LDC.64 R2, c[0x0][0xc38] ;  /* 0x00030e00ff027b82 */ /* 0x000ea20000000a00 */
[----:B0-----:R-:W1:Y:S01]  /*ef20*/  FLO.U32 R0, UR4 ;  /* 0x0000000400007d00 */ /* 0x001e6200080e0000 */
[----:B------:R-:W-:-:S07]  /*ef30*/  ULDC.64 UR6, c[0x0][0x208] ;  /* 0x0000820000067ab9 */ /* 0x000fce0000000a00 */
[----:B------:R-:W2:Y:S01]  /*ef40*/  POPC R5, UR4 ;  /* 0x0000000400057d09 */ /* 0x000ea20008000000 */
[----:B-1----:R-:W-:-:S13]  /*ef50*/  ISETP.EQ.U32.AND P0, PT, R0, R7, PT ;  /* 0x000000070000720c */ /* 0x002fda0003f02070 */
[----:B--2---:R-:W2:Y:S01]  /*ef60*/  @P0 ATOMG.E.ADD.STRONG.GPU PT, R3, desc[UR6][R2.64], R5 ;  /* 0x00000005020309a8 */ /* 0x004ea200081ee1c6 */
[----:B------:R-:W0:Y:S02]  /*ef70*/  S2R R4, SR_LTMASK ;  /* 0x0000000000047919 */ /* 0x000e240000003900 */
[----:B0-----:R-:W-:-:S04]  /*ef80*/  LOP3.LUT R4, R4, UR4, RZ, 0xc0, !PT ;  /* 0x0000000404047c12 */ /* 0x001fc8000f8ec0ff */
[----:B------:R-:W0:Y:S01]  /*ef90*/  POPC R7, R4 ;  /* 0x0000000400077309 */ /* 0x000e220000000000 */
[----:B--2---:R-:W0:Y:S02]  /*efa0*/  SHFL.IDX PT, R0, R3, R0, 0x1f ;  /* 0x00001f0003007589 */ /* 0x004e2400000e0000 */
[----:B0-----:R-:W-:Y:S01]  /*efb0*/  IADD3 R16, R0, UR38, R7 ;  /* 0x0000002600107c10 */ /* 0x001fe2000fffe007 */
[----:B------:R-:W-:Y:S06]  /*efc0*/  BRA `(.L_x_313) ;  /* 0x00000034002c7947 */ /* 0x000fec0003800000 */
.L_x_312:
[----:B------:R-:W1:Y:S01]  /*efd0*/  S2R R3, SR_CgaCtaId ;  /* 0x0000000000037919 */ /* 0x000e620000008800 */
[----:B0-----:R-:W-:-:S04]  /*efe0*/  MOV R0, 0x400 ;  /* 0x0000040000007802 */ /* 0x001fc80000000f00 */
[----:B-1----:R-:W-:-:S05]  /*eff0*/  LEA R2, R3, R0, 0x18 ;  /* 0x0000000003027211 */ /* 0x002fca00078ec0ff */
[----:B------:R0:W-:Y:S01]  /*f000*/  STL [R1+0x10], R2 ;  /* 0x0000100201007387 */ /* 0x0001e20000100800 */
[----:B------:R-:W-:-:S05]  /*f010*/  VIADD R0, R2, 0x24400 ;  /* 0x0002440002007836 */ /* 0x000fca0000000000 */
[----:B------:R-:W-:-:S13]  /*f020*/  LOP3.LUT P0, RZ, R0, 0x3ff, RZ, 0xc0, !PT ;  /* 0x000003ff00ff7812 */ /* 0x000fda000780c0ff */
[----:B0-----:R-:W-:Y:S05]  /*f030*/  @!P0 BRA `(.L_x_314) ;  /* 0x0000000000408947 */ /* 0x001fea0003800000 */
[----:B------:R-:W-:Y:S01]  /*f040*/  MOV R2, 0x0 ;  /* 0x0000000000027802 */ /* 0x000fe20000000f00 */
[----:B------:R-:W-:Y:S01]  /*f050*/  ULDC.64 UR6, c[0x4][0xa8] ;  /* 0x01002a0000067ab9 */ /* 0x000fe20000000a00 */
[----:B------:R-:W-:Y:S01]  /*f060*/  ULDC.64 UR8, c[0x4][0xb0] ;  /* 0x01002c0000087ab9 */ /* 0x000fe20000000a00 */
[----:B------:R-:W-:Y:S01]  /*f070*/  ULDC.64 UR4, c[0x4][0x8] ;  /* 0x0100020000047ab9 */ /* 0x000fe20000000a00 */
[----:B------:R-:W-:Y:S01]  /*f080*/  IMAD.U32 R4, RZ, RZ, UR6 ;  /* 0x00000006ff047e24 */ /* 0x000fe2000f8e00ff */
[----:B------:R-:W-:Y:S01]  /*f090*/  MOV R7, UR9 ;  /* 0x0000000900077c02 */ /* 0x000fe20008000f00 */
[----:B------:R-:W0:Y:S01]  /*f0a0*/  LDC.64 R2, c[0x4][R2] ;  /* 0x0100000002027b82 */ /* 0x000e220000000a00 */
[----:B------:R-:W-:Y:S02]  /*f0b0*/  IMAD.U32 R5, RZ, RZ, UR7 ;  /* 0x00000007ff057e24 */ /* 0x000fe4000f8e00ff */
[----:B------:R-:W-:Y:S02]  /*f0c0*/  IMAD.U32 R6, RZ, RZ, UR8 ;  /* 0x00000008ff067e24 */ /* 0x000fe4000f8e00ff */
[----:B------:R-:W-:-:S02]  /*f0d0*/  IMAD.U32 R10, RZ, RZ, UR4 ;  /* 0x00000004ff0a7e24 */ /* 0x000fc4000f8e00ff */
[----:B------:R-:W-:Y:S02]  /*f0e0*/  IMAD.U32 R11, RZ, RZ, UR5 ;  /* 0x00000005ff0b7e24 */ /* 0x000fe4000f8e00ff */
[----:B------:R-:W-:Y:S02]  /*f0f0*/  IMAD.MOV.U32 R8, RZ, RZ, 0x70 ;  /* 0x00000070ff087424 */ /* 0x000fe400078e00ff */
[----:B------:R-:W-:Y:S02]  /*f100*/  IMAD.MOV.U32 R12, RZ, RZ, 0x1 ;  /* 0x00000001ff0c7424 */ /* 0x000fe400078e00ff */
[----:B------:R-:W-:-:S07]  /*f110*/  IMAD.MOV.U32 R13, RZ, RZ, RZ ;  /* 0x000000ffff0d7224 */ /* 0x000fce00078e00ff */
[----:B------:R-:W-:-:S07]  /*f120*/  LEPC R20, `(.L_x_314) ;  /* 0x000000001014794e */ /* 0x000fce0000000000 */
[----:B0-----:R-:W-:Y:S05]  /*f130*/  CALL.ABS.NOINC R2 ;  /* 0x0000000002007343 */ /* 0x001fea0003c00000 */
.L_x_314:
        /* <DEDUP_REMOVED lines=8> */
[----:B------:R0:W1:Y:S01]  /*f1c0*/  LDC.64 R2, c[0x4][R0] ;  /* 0x0100000000027b82 */ /* 0x0000620000000a00 */
[----:B------:R-:W-:Y:S01]  /*f1d0*/  IMAD.U32 R4, RZ, RZ, UR6 ;  /* 0x00000006ff047e24 */ /* 0x000fe2000f8e00ff */
[----:B------:R-:W-:Y:S01]  /*f1e0*/  MOV R11, UR5 ;  /* 0x00000005000b7c02 */ /* 0x000fe20008000f00 */
[----:B------:R-:W-:Y:S02]  /*f1f0*/  IMAD.U32 R5, RZ, RZ, UR7 ;  /* 0x00000007ff057e24 */ /* 0x000fe4000f8e00ff */
[----:B------:R-:W-:Y:S02]  /*f200*/  IMAD.U32 R6, RZ, RZ, UR8 ;  /* 0x00000008ff067e24 */ /* 0x000fe4000f8e00ff */
[----:B------:R-:W-:-:S02]  /*f210*/  IMAD.U32 R7, RZ, RZ, UR9 ;  /* 0x00000009ff077e24 */ /* 0x000fc4000f8e00ff */
[----:B------:R-:W-:Y:S02]  /*f220*/  IMAD.U32 R10, RZ, RZ, UR4 ;  /* 0x00000004ff0a7e24 */ /* 0x000fe4000f8e00ff */
[----:B------:R-:W-:Y:S02]  /*f230*/  IMAD.MOV.U32 R8, RZ, RZ, 0x70 ;  /* 0x00000070ff087424 */ /* 0x000fe400078e00ff */
[----:B------:R-:W-:Y:S02]  /*f240*/  IMAD.MOV.U32 R12, RZ, RZ, 0x1 ;  /* 0x00000001ff0c7424 */ /* 0x000fe400078e00ff */
[----:B0-----:R-:W-:-:S07]  /*f250*/  IMAD.MOV.U32 R13, RZ, RZ, RZ ;  /* 0x000000ffff0d7224 */ /* 0x001fce00078e00ff */
[----:B------:R-:W-:-:S07]  /*f260*/  LEPC R20, `(.L_x_316) ;  /* 0x000000001014794e */ /* 0x000fce0000000000 */
[----:B-1----:R-:W-:Y:S05]  /*f270*/  CALL.ABS.NOINC R2 ;  /* 0x0000000002007343 */ /* 0x002fea0003c00000 */
.L_x_316:
[----:B------:R-:W-:Y:S01]  /*f280*/  MOV R2, 0x0 ;  /* 0x0000000000027802 */ /* 0x000fe20000000f00 */
[----:B------:R-:W-:Y:S01]  /*f290*/  ULDC.64 UR6, c[0x4][0xa8] ;  /* 0x01002a0000067ab9 */ /* 0x000fe20000000a00 */
[----:B------:R-:W-:Y:S01]  /*f2a0*/  ULDC.64 UR8, c[0x4][0xb0] ;  /* 0x01002c0000087ab9 */ /* 0x000fe20000000a00 */
[----:B------:R-:W-:Y:S01]  /*f2b0*/  ULDC.64 UR4, c[0x4][0x18] ;  /* 0x0100060000047ab9 */ /* 0x000fe20000000a00 */
[----:B------:R-:W-:Y:S01]  /*f2c0*/  IMAD.U32 R4, RZ, RZ, UR6 ;  /* 0x00000006ff047e24 */ /* 0x000fe2000f8e00ff */
[----:B------:R-:W-:Y:S01]  /*f2d0*/  MOV R6, UR8 ;  /* 0x0000000800067c02 */ /* 0x000fe20008000f00 */
[----:B------:R-:W0:Y:S01]  /*f2e0*/  LDC.64 R2, c[0x4][R2] ;  /* 0x0100000002027b82 */ /* 0x000e220000000a00 */
[----:B------:R-:W-:Y:S01]  /*f2f0*/  IMAD.U32 R5, RZ, RZ, UR7 ;  /* 0x00000007ff057e24 */ /* 0x000fe2000f8e00ff */
[----:B------:R-:W-:Y:S01]  /*f300*/  MOV R13, RZ ;  /* 0x000000ff000d7202 */ /* 0x000fe20000000f00 */
[----:B------:R-:W-:Y:S02]  /*f310*/  IMAD.U32 R7, RZ, RZ, UR9 ;  /* 0x00000009ff077e24 */ /* 0x000fe4000f8e00ff */
[----:B------:R-:W-:-:S02]  /*f320*/  IMAD.U32 R10, RZ, RZ, UR4 ;  /* 0x00000004ff0a7e24 */ /* 0x000fc4000f8e00ff */
[----:B------:R-:W-:Y:S02]  /*f330*/  IMAD.U32 R11, RZ, RZ, UR5 ;  /* 0x00000005ff0b7e24 */ /* 0x000fe4000f8e00ff */
[----:B------:R-:W-:Y:S02]  /*f340*/  IMAD.MOV.U32 R8, RZ, RZ, 0x70 ;  /* 0x00000070ff087424 */ /* 0x000fe400078e00ff */
[----:B------:R-:W-:-:S07]  /*f350*/  IMAD.MOV.U32 R12, RZ, RZ, 0x1 ;  /* 0x00000001ff0c7424 */ /* 0x000fce00078e00ff */
[----:B------:R-:W-:-:S07]  /*f360*/  LEPC R20, `(.L_x_315) ;  /* 0x000000001014794e */ /* 0x000fce0000000000 */
[----:B0-----:R-:W-:Y:S05]  /*f370*/  CALL.ABS.NOINC R2 ;  /* 0x0000000002007343 */ /* 0x001fea0003c00000 */
.L_x_315:
[----:B------:R-:W2:Y:S01]  /*f380*/  LDL.LU R2, [R1+0x1c] ;  /* 0x00001c0001027983 */ /* 0x000ea20000300800 */
[----:B------:R-:W-:-:S03]  /*f390*/  ULDC.64 UR4, c[0x0][0x9f8] ;  /* 0x00027e0000047ab9 */ /* 0x000fc60000000a00 */
[----:B------:R-:W3:Y:S04]  /*f3a0*/  LDL.LU R0, [R1+0x20] ;  /* 0x0000200001007983 */ /* 0x000ee80000300800 */
[----:B------:R-:W4:Y:S04]  /*f3b0*/  LDL.LU R4, [R1+0x2c] ;  /* 0x00002c0001047983 */ /* 0x000f280000300800 */
[----:B------:R-:W4:Y:S01]  /*f3c0*/  LDL.LU R8, [R1+0x14] ;  /* 0x0000140001087983 */ /* 0x000f220000300800 */
[----:B------:R-:W-:Y:S01]  /*f3d0*/  ISETP.NE.U32.AND P0, PT, RZ, UR4, PT ;  /* 0x00000004ff007c0c */ /* 0x000fe2000bf05070 */
[----:B------:R-:W-:-:S03]  /*f3e0*/  ULDC.64 UR6, c[0x0][0x208] ;  /* 0x0000820000067ab9 */ /* 0x000fc60000000a00 */
[----:B------:R-:W-:Y:S01]  /*f3f0*/  ISETP.NE.AND.EX P0, PT, RZ, UR5, PT, P0 ;  /* 0x00000005ff007c0c */ /* 0x000fe2000bf05300 */
[----:B------:R-:W0:Y:S02]  /*f400*/  S2R R9, SR_TID.X ;  /* 0x0000000000097919 */ /* 0x000e240000002100 */
[----:B0-----:R-:W-:-:S04]  /*f410*/  LOP3.LUT R9, R9, 0x1f, RZ, 0xc0, !PT ;  /* 0x0000001f09097812 */ /* 0x001fc800078ec0ff */
[----:B------:R-:W-:-:S13]  /*f420*/  ISETP.NE.AND P6, PT, R9, RZ, PT ;  /* 0x000000ff0900720c */ /* 0x000fda0003fc5270 */
[----:B------:R-:W-:-:S05]  /*f430*/  VOTEU.ALL UP1, P6 ;  /* 0x00000000003f7886 */ /* 0x000fca0003020000 */
[----:B------:R-:W-:-:S04]  /*f440*/  @!UP1 UIADD3 UR8, UP0, UR36, 0x270, URZ ;  /* 0x0000027024089890 */ /* 0x000fc8000ff1e03f */
[----:B------:R-:W-:-:S03]  /*f450*/  @!UP1 UIADD3.X UR9, URZ, UR37, URZ, UP0, !UPT ;  /* 0x000000253f099290 */ /* 0x000fc600087fe43f */
[----:B------:R-:W-:Y:S01]  /*f460*/  VOTEU.ALL UP0, P6 ;  /* 0x00000000003f7886 */ /* 0x000fe20003000000 */
[----:B--2---:R-:W-:-:S04]  /*f470*/  @P0 IADD3 R2, P1, R2, UR4, RZ ;  /* 0x0000000402020c10 */ /* 0x004fc8000ff3e0ff */
[----:B---3--:R-:W-:Y:S01]  /*f480*/  @P0 IADD3.X R3, R0, UR5, RZ, P1, !PT ;  /* 0x0000000500030c10 */ /* 0x008fe20008ffe4ff */
[----:B------:R-:W-:Y:S01]  /*f490*/  ULDC.64 UR4, c[0x0][0xa00] ;  /* 0x0002800000047ab9 */ /* 0x000fe20000000a00 */
[----:B----4-:R-:W-:Y:S02]  /*f4a0*/  IMAD R17, R17, 0x80, R4 ;  /* 0x0000008011117824 */ /* 0x010fe400078e0204 */
[----:B------:R-:W0:Y:S01]  /*f4b0*/  LDC R4, c[0x0][0x428] ;  /* 0x00010a00ff047b82 */ /* 0x000e220000000800 */
[----:B------:R-:W-:-:S06]  /*f4c0*/  IMAD.MOV.U32 R0, RZ, RZ, R8 ;  /* 0x000000ffff007224 */ /* 0x000fcc00078e0008 */
[----:B------:R1:W5:Y:S01]  /*f4d0*/  @P0 LDG.E R0, desc[UR6][R2.64] ;  /* 0x0000000602000981 */ /* 0x000362000c1e1900 */
[----:B------:R-:W-:Y:S02]  /*f4e0*/  PLOP3.LUT P1, PT, P6, PT, PT, 0x8, 0x0 ;  /* 0x000000000000781c */ /* 0x000fe4000372e170 */
[----:B0-----:R-:W-:Y:S01]  /*f4f0*/  ISETP.NE.AND P0, PT, R4, 0x1, PT ;  /* 0x000000010400780c */ /* 0x001fe20003f05270 */
[----:B------:R-:W-:-:S12]  /*f500*/  IMAD.MOV.U32 R4, RZ, RZ, R18 ;  /* 0x000000ffff047224 */ /* 0x000fd800078e0012 */
[----:B------:R-:W0:Y:S08]  /*f510*/  @P0 LDC R7, c[0x0][0x42c] ;  /* 0x00010b00ff070b82 */ /* 0x000e300000000800 */
[----:B------:R-:W2:Y:S01]  /*f520*/  @P0 LDC R5, c[0x0][0x430] ;  /* 0x00010c00ff050b82 */ /* 0x000ea20000000800 */
[----:B0-----:R-:W-:-:S05]  /*f530*/  @P0 IMAD.HI.U32 R6, R18, R7, RZ ;  /* 0x0000000712060227 */ /* 0x001fca00078e00ff */
[----:B--2---:R-:W-:Y:S02]  /*f540*/  @P0 SHF.R.U32.HI R4, RZ, R5, R6 ;  /* 0x00000005ff040219 */ /* 0x004fe40000011606 */
[----:B------:R-:W-:-:S04]  /*f550*/  ISETP.NE.U32.AND P0, PT, RZ, UR4, PT ;  /* 0x00000004ff007c0c */ /* 0x000fc8000bf05070 */
[----:B------:R-:W-:-:S04]  /*f560*/  ISETP.NE.AND.EX P0, PT, RZ, UR5, PT, P0 ;  /* 0x00000005ff007c0c */ /* 0x000fc8000bf05300 */
[----:B-1----:R-:W-:-:S09]  /*f570*/  SEL R6, R8, RZ, !P0 ;  /* 0x000000ff08067207 */ /* 0x002fd20004000000 */
.L_x_317:
        /* <DEDUP_REMOVED lines=9> */
[----:B0-----:R-:W-:Y:S05]  /*f610*/  @P1 BRA.U.ANY `(.L_x_317) ;  /* 0xfffffffd00d81947 */ /* 0x001fea000393ffff */
[----:B------:R-:W0:Y:S01]  /*f620*/  S2R R2, SR_TID.X ;  /* 0x0000000000027919 */ /* 0x000e220000002100 */
[----:B------:R-:W-:Y:S01]  /*f630*/  UMOV UR4, 0x40 ;  /* 0x0000004000047882 */ /* 0x000fe20000000000 */
[----:B0-----:R-:W-:-:S04]  /*f640*/  LOP3.LUT R2, R2, 0x1f, RZ, 0xc0, !PT ;  /* 0x0000001f02027812 */ /* 0x001fc800078ec0ff */
[----:B------:R-:W-:-:S04]  /*f650*/  ISETP.NE.AND P2, PT, R2, RZ, PT ;  /* 0x000000ff0200720c */ /* 0x000fc80003f45270 */
[----:B------:R-:W-:-:S09]  /*f660*/  PLOP3.LUT P1, PT, P2, PT, PT, 0x8, 0x0 ;  /* 0x000000000000781c */ /* 0x000fd2000172e170 */
[----:B------:R-:W-:-:S05]  /*f670*/  VOTEU.ALL UP0, P2 ;  /* 0x00000000003f7886 */ /* 0x000fca0001000000 */
.L_x_318:
        /* <DEDUP_REMOVED lines=15> */
.L_x_319:
        /* <DEDUP_REMOVED lines=15> */
.L_x_320:
        /* <DEDUP_REMOVED lines=9> */
[----:B------:R-:W0:Y:S01]  /*f8f0*/  LDC.64 R2, c[0x0][0x3f8] ;  /* 0x0000fe00ff027b82 */ /* 0x000e220000000a00 */
[----:B------:R-:W-:Y:S02]  /*f900*/  ULDC.64 UR4, c[0x0][0xa08] ;  /* 0x0002820000047ab9 */ /* 0x000fe40000000a00 */
[----:B0-----:R-:W-:Y:S01]  /*f910*/  LOP3.LUT P0, RZ, R2, UR4, RZ, 0xfc, !PT ;  /* 0x0000000402ff7c12 */ /* 0x001fe2000f80fcff */
[----:B------:R-:W-:-:S03]  /*f920*/  UMOV UR4, 0xffffffff ;  /* 0xffffffff00047882 */ /* 0x000fc60000000000 */
[----:B------:R-:W-:-:S04]  /*f930*/  LOP3.LUT P0, RZ, R3, UR5, RZ, 0xfc, P0 ;  /* 0x0000000503ff7c12 */ /* 0x000fc8000800fcff */
[----:B-----5:R-:W-:Y:S01]  /*f940*/  SEL R5, R0, RZ, !P0 ;  /* 0x000000ff00057207 */ /* 0x020fe20004000000 */
[----:B------:R-:W-:Y:S08]  /*f950*/  BRA.DIV UR4, `(.L_x_321) ;  /* 0x0000003a04b47947 */ /* 0x000ff0000b800000 */
.L_x_391:
[----:B------:R-:W2:Y:S01]  /*f960*/  LDL R7, [R1+0x18] ;  /* 0x0000180001077983 */ /* 0x000ea20000100800 */
[----:B------:R-:W-:Y:S01]  /*f970*/  UMOV UR4, 0xffffffff ;  /* 0xffffffff00047882 */ /* 0x000fe20000000000 */
[----:B------:R-:W-:Y:S01]  /*f980*/  SHF.R.S32.HI R12, RZ, 0x1f, R0 ;  /* 0x0000001fff0c7819 */ /* 0x000fe20000011400 */
[----:B--2---:R-:W-:Y:S01]  /*f990*/  VIADD R7, R7, 0xffffffff ;  /* 0xffffffff07077836 */ /* 0x004fe20000000000 */
[----:B------:R-:W-:Y:S06]  /*f9a0*/  BRA.DIV UR4, `(.L_x_322) ;  /* 0x0000003a04d47947 */ /* 0x000fec000b800000 */
[----:B------:R-:W-:-:S13]  /*f9b0*/  ELECT P6, URZ, PT ;  /* 0x00000000003f782f */ /* 0x000fda00038c0000 */
.L_x_394:
[----:B------:R-:W-:Y:S05]  /*f9c0*/  @!P6 BRA `(.L_x_323) ;  /* 0x000000040048e947 */ /* 0x000fea0003800000 */
[----:B------:R0:W-:Y:S01]  /*f9d0*/  STL [R1+0xc], R7 ;  /* 0x00000c0701007387 */ /* 0x0001e20000100800 */
[----:B------:R-:W-:-:S04]  /*f9e0*/  ISETP.NE.U32.AND P0, PT, R2, RZ, PT ;  /* 0x000000ff0200720c */ /* 0x000fc80003f05070 */
[----:B------:R-:W-:-:S13]  /*f9f0*/  ISETP.NE.AND.EX P0, PT, R3, RZ, PT, P0 ;  /* 0x000000ff0300720c */ /* 0x000fda0003f05300 */
[----:B0-----:R-:W-:Y:S05]  /*fa00*/  @!P0 BRA `(.L_x_324) ;  /* 0x0000000000508947 */ /* 0x001fea0003800000 */
[----:B------:R-:W0:Y:S01]  /*fa10*/  LDC R10, c[0x0][0x41c] ;  /* 0x00010700ff0a7b82 */ /* 0x000e220000000800 */
[----:B------:R-:W-:Y:S01]  /*fa20*/  IMAD.MOV.U32 R5, RZ, RZ, R7 ;  /* 0x000000ffff057224 */ /* 0x000fe200078e0007 */
[----:B------:R-:W-:Y:S01]  /*fa30*/  ULDC.64 UR4, c[0x0][0x408] ;  /* 0x0001020000047ab9 */ /* 0x000fe20000000a00 */
[----:B------:R-:W-:Y:S01]  /*fa40*/  ULDC.64 UR6, c[0x0][0x208] ;  /* 0x0000820000067ab9 */ /* 0x000fe20000000a00 */
[----:B0-----:R-:W-:-:S13]  /*fa50*/  ISETP.NE.AND P0, PT, R10, 0x1, PT ;  /* 0x000000010a00780c */ /* 0x001fda0003f05270 */
[----:B------:R-:W0:Y:S02]  /*fa60*/  @P0 LDC.64 R8, c[0x0][0x420] ;  /* 0x00010800ff080b82 */ /* 0x000e240000000a00 */
[----:B0-----:R-:W-:-:S05]  /*fa70*/  @P0 IMAD.HI.U32 R8, R7, R8, RZ ;  /* 0x0000000807080227 */ /* 0x001fca00078e00ff */
[----:B------:R-:W-:-:S04]  /*fa80*/  @P0 SHF.R.U32.HI R5, RZ, R9, R8 ;  /* 0x00000009ff050219 */ /* 0x000fc80000011608 */
[----:B------:R-:W-:-:S05]  /*fa90*/  IADD3 R8, -R5, RZ, RZ ;  /* 0x000000ff05087210 */ /* 0x000fca0007ffe1ff */
[----:B------:R-:W-:Y:S02]  /*faa0*/  IMAD R9, R10, R8, R7 ;  /* 0x000000080a097224 */ /* 0x000fe400078e0207 */
[----:B------:R-:W-:-:S03]  /*fab0*/  IMAD R8, R12, UR4, RZ ;  /* 0x000000040c087c24 */ /* 0x000fc6000f8e02ff */
[----:B------:R0:W-:Y:S01]  /*fac0*/  STL [R1+0xc], R9 ;  /* 0x00000c0901007387 */ /* 0x0001e20000100800 */
[----:B------:R-:W-:Y:S02]  /*fad0*/  IMAD R10, R0, UR5, R8 ;  /* 0x00000005000a7c24 */ /* 0x000fe4000f8e0208 */
[--C-:B------:R-:W-:Y:S01]  /*fae0*/  IMAD.MOV.U32 R8, RZ, RZ, R5.reuse ;  /* 0x000000ffff087224 */ /* 0x100fe200078e0005 */
[----:B0-----:R-:W-:-:S03]  /*faf0*/  SHF.R.S32.HI R9, RZ, 0x1f, R5 ;  /* 0x0000001fff097819 */ /* 0x001fc60000011405 */
[----:B------:R-:W-:-:S04]  /*fb00*/  IMAD.WIDE.U32 R8, R0, UR4, R8 ;  /* 0x0000000400087c25 */ /* 0x000fc8000f8e0008 */
[----:B------:R-:W-:Y:S01]  /*fb10*/  IMAD.IADD R5, R9, 0x1, R10 ;  /* 0x0000000109057824 */ /* 0x000fe200078e020a */
[----:B------:R-:W-:-:S04]  /*fb20*/  LEA R10, P0, R8, R2, 0x2 ;  /* 0x00000002080a7211 */ /* 0x000fc800078010ff */
[----:B------:R-:W-:-:S05]  /*fb30*/  LEA.HI.X R11, R8, R3, R5, 0x2, P0 ;  /* 0x00000003080b7211 */ /* 0x000fca00000f1405 */
[----:B------:R0:W5:Y:S04]  /*fb40*/  LDG.E R5, desc[UR6][R10.64] ;  /* 0x000000060a057981 */ /* 0x000168000c1e1900 */
.L_x_324:
[----:B------:R-:W2:Y:S01]  /*fb50*/  LDL R8, [R1] ;  /* 0x0000000001087983 */ /* 0x000ea20000100800 */
[----:B0-----:R-:W-:-:S03]  /*fb60*/  MOV R10, 0x400 ;  /* 0x00000400000a7802 */ /* 0x001fc60000000f00 */
[----:B------:R-:W3:Y:S01]  /*fb70*/  LDL R9, [R1+0x8] ;  /* 0x0000080001097983 */ /* 0x000ee20000100800 */
[----:B------:R-:W0:Y:S02]  /*fb80*/  S2R R11, SR_CgaCtaId ;  /* 0x00000000000b7919 */ /* 0x000e240000008800 */
[----:B0-----:R-:W-:-:S05]  /*fb90*/  LEA R10, R11, R10, 0x18 ;  /* 0x0000000a0b0a7211 */ /* 0x001fca00078ec0ff */
[----:B--2---:R-:W-:Y:S01]  /*fba0*/  IMAD R8, R8, 0x8, R10 ;  /* 0x0000000808087824 */ /* 0x004fe200078e020a */
[----:B---3--:R-:W-:-:S04]  /*fbb0*/  SHF.L.U32 R9, R9, 0x1f, RZ ;  /* 0x0000001f09097819 */ /* 0x008fc800000006ff */
[----:B------:R-:W0:Y:S02]  /*fbc0*/  SYNCS.PHASECHK.TRANS64.TRYWAIT P0, [R8+URZ+0x38840], R9 ;  /* 0x03884009080075a7 */ /* 0x000e24000800017f */
[----:B0-----:R-:W-:Y:S05]  /*fbd0*/  @!P0 BRA `(.L_x_325) ;  /* 0x0000003800688947 */ /* 0x001fea0003800000 */
.L_x_395:
[----:B------:R-:W1:Y:S02]  /*fbe0*/  S2R R10, SR_TID.X ;  /* 0x00000000000a7919 */ /* 0x000e640000002100 */
[----:B-1----:R-:W-:-:S04]  /*fbf0*/  LOP3.LUT R10, R10, 0x7f, RZ, 0xc0, !PT ;  /* 0x0000007f0a0a7812 */ /* 0x002fc800078ec0ff */
[----:B------:R-:W-:-:S13]  /*fc00*/  ISETP.NE.AND P0, PT, R10, RZ, PT ;  /* 0x000000ff0a00720c */ /* 0x000fda0003f05270 */
[----:B------:R-:W-:Y:S05]  /*fc10*/  @P0 BRA `(.L_x_326) ;  /* 0x00000000001c0947 */ /* 0x000fea0003800000 */
[----:B------:R-:W1:Y:S01]  /*fc20*/  S2R R10, SR_TID.X ;  /* 0x00000000000a7919 */ /* 0x000e620000002100 */
[----:B0-----:R-:W-:-:S04]  /*fc30*/  IMAD.MOV.U32 R9, RZ, RZ, 0xa000 ;  /* 0x0000a000ff097424 */ /* 0x001fc800078e00ff */
[----:B------:R2:W-:Y:S01]  /*fc40*/  SYNCS.ARRIVE.TRANS64 RZ, [R8+URZ+0x38830], R9 ;  /* 0x0388300908ff79a7 */ /* 0x0005e2000800003f */
[----:B-1----:R-:W-:-:S04]  /*fc50*/  LOP3.LUT R10, R10, 0x1f, RZ, 0xc0, !PT ;  /* 0x0000001f0a0a7812 */ /* 0x002fc800078ec0ff */
[----:B------:R-:W-:-:S13]  /*fc60*/  ISETP.NE.AND P1, PT, R10, RZ, PT ;  /* 0x000000ff0a00720c */ /* 0x000fda0003f25270 */
[----:B--2---:R-:W-:Y:S05]  /*fc70*/  @!P1 BRA `(.L_x_326) ;  /* 0x0000000000049947 */ /* 0x004fea0003800000 */
[----:B------:R-:W-:Y:S01]  /*fc80*/  BPT.TRAP 0x1 ;  /* 0x000000040000795c */ /* 0x000fe20000300000 */
.L_x_326:
[----:B------:R-:W2:Y:S01]  /*fc90*/  LDL R11, [R1] ;  /* 0x00000000010b7983 */ /* 0x000ea20000100800 */
[----:B------:R-:W-:-:S03]  /*fca0*/  MOV R13, 0x400 ;  /* 0x00000400000d7802 */ /* 0x000fc60000000f00 */
[----:B------:R-:W3:Y:S04]  /*fcb0*/  LDL R10, [R1+0xc] ;  /* 0x00000c00010a7983 */ /* 0x000ee80000100800 */
[----:B0-----:R-:W4:Y:S01]  /*fcc0*/  LDL R9, [R1+0x4] ;  /* 0x0000040001097983 */ /* 0x001f220000100800 */
[----:B------:R-:W0:Y:S01]  /*fcd0*/  S2R R14, SR_CgaCtaId ;  /* 0x00000000000e7919 */ /* 0x000e220000008800 */
[----:B------:R-:W-:Y:S01]  /*fce0*/  R2UR UR9, R8 ;  /* 0x00000000080972ca */ /* 0x000fe200000e0000 */
[----:B------:R-:W-:Y:S01]  /*fcf0*/  UIADD3 UR4, UP0, UR36, 0x370, URZ ;  /* 0x0000037024047890 */ /* 0x000fe2000ff1e03f */
[----:B------:R-:W-:Y:S02]  /*fd00*/  R2UR UR12, R4 ;  /* 0x00000000040c72ca */ /* 0x000fe400000e0000 */
[----:B-----5:R-:W-:-:S02]  /*fd10*/  R2UR UR13, R5 ;  /* 0x00000000050d72ca */ /* 0x020fc400000e0000 */
[----:B0-----:R-:W-:-:S07]  /*fd20*/  LEA R13, R14, R13, 0x18 ;  /* 0x0000000d0e0d7211 */ /* 0x001fce00078ec0ff */
[----:B------:R-:W-:Y:S01]  /*fd30*/  UIADD3 UR9, UR9, 0x38830, URZ ;  /* 0x0003883009097890 */ /* 0x000fe2000fffe03f */
[----:B------:R-:W-:Y:S01]  /*fd40*/  UMOV UR10, URZ ;  /* 0x0000003f000a7c82 */ /* 0x000fe20008000000 */
[----:B------:R-:W-:Y:S01]  /*fd50*/  UMOV UR6, 0x0 ;  /* 0x0000000000067882 */ /* 0x000fe20000000000 */
[----:B------:R-:W-:Y:S01]  /*fd60*/  UMOV UR7, 0x14f00000 ;  /* 0x14f0000000077882 */ /* 0x000fe20000000000 */
[----:B------:R-:W-:Y:S01]  /*fd70*/  UMOV UR16, 0x40 ;  /* 0x0000004000107882 */ /* 0x000fe20000000000 */
[----:B--2---:R-:W-:Y:S01]  /*fd80*/  IMAD R8, R11, 0xa000, R13 ;  /* 0x0000a0000b087824 */ /* 0x004fe200078e020d */
[----:B---3--:R-:W-:-:S04]  /*fd90*/  R2UR UR11, R10 ;  /* 0x000000000a0b72ca */ /* 0x008fc800000e0000 */
[----:B------:R-:W-:Y:S02]  /*fda0*/  R2UR UR14, R8 ;  /* 0x00000000080e72ca */ /* 0x000fe400000e0000 */
[----:B----4-:R-:W-:-:S11]  /*fdb0*/  R2UR UR5, R9 ;  /* 0x00000000090572ca */ /* 0x010fd600000e0000 */
[----:B------:R-:W-:Y:S02]  /*fdc0*/  UIADD3 UR8, UR14, 0x24400, URZ ;  /* 0x000244000e087890 */ /* 0x000fe4000fffe03f */
[----:B------:R-:W-:Y:S02]  /*fdd0*/  UIMAD UR11, UR11, 0x50, UR5 ;  /* 0x000000500b0b78a4 */ /* 0x000fe4000f8e0205 */
[----:B------:R-:W-:Y:S02]  /*fde0*/  UIADD3.X UR5, URZ, UR37, URZ, UP0, !UPT ;  /* 0x000000253f057290 */ /* 0x000fe400087fe43f */
[----:B------:R-:W-:Y:S02]  /*fdf0*/  UIADD3 UR15, UR14, 0x26c00, URZ ;  /* 0x00026c000e0f7890 */ /* 0x000fe4000fffe03f */
[----:B------:R-:W-:Y:S02]  /*fe00*/  UIADD3 UR17, UR14, 0x29400, URZ ;  /* 0x000294000e117890 */ /* 0x000fe4000fffe03f */
[----:B------:R-:W-:-:S03]  /*fe10*/  UIADD3 UR18, UR14, 0x2bc00, URZ ;  /* 0x0002bc000e127890 */ /* 0x000fc6000fffe03f */
[----:B------:R0:W-:Y:S01]  /*fe20*/  UTMALDG.4D [UR8], [UR4], desc[UR6] ;  /* 0x00000608040075b4 */ /* 0x0001e20008019000 */
[----:B------:R-:W-:Y:S01]  /*fe30*/  UMOV UR14, 0x80 ;  /* 0x00000080000e7882 */ /* 0x000fe20000000000 */
[----:B0-----:R-:W-:Y:S01]  /*fe40*/  UMOV UR8, UR15 ;  /* 0x0000000f00087c82 */ /* 0x001fe20008000000 */
[----:B------:R-:W-:Y:S02]  /*fe50*/  UMOV UR10, UR16 ;  /* 0x00000010000a7c82 */ /* 0x000fe40008000000 */
[----:B------:R0:W-:Y:S02]  /*fe60*/  UTMALDG.4D [UR8], [UR4], desc[UR6] ;  /* 0x00000608040075b4 */ /* 0x0001e40008019000 */
[----:B0-----:R-:W-:Y:S01]  /*fe70*/  UMOV UR8, UR17 ;  /* 0x0000001100087c82 */ /* 0x001fe20008000000 */
[----:B------:R-:W-:Y:S01]  /*fe80*/  UMOV UR10, UR14 ;  /* 0x0000000e000a7c82 */ /* 0x000fe20008000000 */
[----:B------:R-:W-:Y:S01]  /*fe90*/  UMOV UR14, 0xc0 ;  /* 0x000000c0000e7882 */ /* 0x000fe20000000000 */
[----:B------:R0:W-:Y:S02]  /*fea0*/  UTMALDG.4D [UR8], [UR4], desc[UR6] ;  /* 0x00000608040075b4 */ /* 0x0001e40008019000 */
[----:B0-----:R-:W-:Y:S01]  /*feb0*/  UMOV UR8, UR18 ;  /* 0x0000001200087c82 */ /* 0x001fe20008000000 */
[----:B------:R-:W-:-:S02]  /*fec0*/  UMOV UR10, UR14 ;  /* 0x0000000e000a7c82 */ /* 0x000fc40008000000 */
[----:B------:R0:W-:Y:S02]  /*fed0*/  UTMALDG.4D [UR8], [UR4], desc[UR6] ;  /* 0x00000608040075b4 */ /* 0x0001e40008019000 */
[----:B0-----:R-:W-:Y:S01]  /*fee0*/  NOP ;  /* 0x0000000000007918 */ /* 0x001fe20000000000 */
.L_x_323:
[----:B------:R-:W2:Y:S01]  /*fef0*/  LDL.LU R11, [R1+0x28] ;  /* 0x00002800010b7983 */ /* 0x000ea20000300800 */
[----:B------:R-:W-:Y:S01]  /*ff00*/  MOV R9, 0x400 ;  /* 0x0000040000097802 */ /* 0x000fe20000000f00 */
[----:B------:R-:W-:Y:S05]  /*ff10*/  WARPSYNC.ALL ;  /* 0x0000000000007948 */ /* 0x000fea0003800000 */
[----:B------:R-:W0:Y:S01]  /*ff20*/  S2R R10, SR_CgaCtaId ;  /* 0x00000000000a7919 */ /* 0x000e220000008800 */
[----:B------:R-:W-:-:S13]  /*ff30*/  ELECT P0, URZ, PT ;  /* 0x00000000003f782f */ /* 0x000fda0003800000 */
[----:B------:R-:W-:Y:S01]  /*ff40*/  @P0 R2UR UR13, R6 ;  /* 0x00000000060d02ca */ /* 0x000fe200000e0000 */
[----:B------:R-:W-:Y:S01]  /*ff50*/  UIADD3 UR4, UP0, UR36, 0x270, URZ ;  /* 0x0000027024047890 */ /* 0x000fe2000ff1e03f */
[----:B------:R-:W-:Y:S01]  /*ff60*/  @P0 R2UR UR12, R18 ;  /* 0x00000000120c02ca */ /* 0x000fe200000e0000 */
[----:B------:R-:W-:Y:S01]  /*ff70*/  UMOV UR6, 0x0 ;  /* 0x0000000000067882 */ /* 0x000fe20000000000 */
[C---:B------:R-:W-:Y:S01]  /*ff80*/  @P0 R2UR UR11, R17.reuse ;  /* 0x00000000110b02ca */ /* 0x040fe200000e0000 */
[----:B------:R-:W-:Y:S01]  /*ff90*/  UIADD3.X UR5, URZ, UR37, URZ, UP0, !UPT ;  /* 0x000000253f057290 */ /* 0x000fe200087fe43f */
[----:B------:R-:W-:Y:S01]  /*ffa0*/  @P0 R2UR UR21, R6 ;  /* 0x00000000061502ca */ /* 0x000fe200000e0000 */
[----:B------:R-:W-:Y:S01]  /*ffb0*/  UMOV UR7, 0x12f00000 ;  /* 0x12f0000000077882 */ /* 0x000fe20000000000 */
[----:B------:R-:W-:Y:S01]  /*ffc0*/  UMOV UR10, URZ ;  /* 0x0000003f000a7c82 */ /* 0x000fe20008000000 */
[----:B------:R-:W-:Y:S01]  /*ffd0*/  @P0 R2UR UR20, R18 ;  /* 0x00000000121402ca */ /* 0x000fe200000e0000 */
[----:B------:R-:W-:Y:S01]  /*ffe0*/  UMOV UR14, 0x0 ;  /* 0x00000000000e7882 */ /* 0x000fe20000000000 */
[----:B------:R-:W-:Y:S01]  /*fff0*/  @P0 R2UR UR19, R17 ;  /* 0x00000000111302ca */ /* 0x000fe200000e0000 */
[----:B------:R-:W-:Y:S01]  /*10000*/  @P0 IMAD.MOV.U32 R8, RZ, RZ, 0x10000 ;  /* 0x00010000ff080424 */ /* 0x000fe200078e00ff */
[----:B------:R-:W-:Y:S01]  /*10010*/  UMOV UR15, 0x12f00000 ;  /* 0x12f00000000f7882 */ /* 0x000fe20000000000 */
[----:B------:R-:W-:Y:S01]  /*10020*/  UMOV UR18, 0x40 ;  /* 0x0000004000127882 */ /* 0x000fe20000000000 */
[----:B------:R-:W-:Y:S01]  /*10030*/  UMOV UR22, 0x0 ;  /* 0x0000000000167882 */ /* 0x000fe20000000000 */
[----:B------:R-:W-:Y:S01]  /*10040*/  UMOV UR23, 0x12f00000 ;  /* 0x12f0000000177882 */ /* 0x000fe20000000000 */
[----:B------:R-:W-:Y:S01]  /*10050*/  BSSY B0, `(.L_x_327) ;  /* 0x0000021000007945 */ /* 0x000fe20003800000 */
[----:B0-----:R-:W-:Y:S01]  /*10060*/  LEA R9, R10, R9, 0x18 ;  /* 0x000000090a097211 */ /* 0x001fe200078ec0ff */
[----:B------:R-:W-:Y:S03]  /*10070*/  BAR.SYNC.DEFER_BLOCKING 0x8, 0x120 ;  /* 0x0204800000007b1d */ /* 0x000fe60000010000 */
[----:B------:R-:W-:-:S13]  /*10080*/  R2UR UR24, R9 ;  /* 0x00000000091872ca */ /* 0x000fda00000e0000 */
[----:B------:R-:W-:Y:S02]  /*10090*/  UIADD3 UR8, UR24, 0x14400, URZ ;  /* 0x0001440018087890 */ /* 0x000fe4000fffe03f */
[----:B------:R-:W-:Y:S02]  /*100a0*/  UIADD3 UR9, UR24, 0x38800, URZ ;  /* 0x0003880018097890 */ /* 0x000fe4000fffe03f */
[----:B------:R-:W-:Y:S01]  /*100b0*/  UIADD3 UR16, UR24, 0x18400, URZ ;  /* 0x0001840018107890 */ /* 0x000fe2000fffe03f */
[----:B------:R0:W-:Y:S04]  /*100c0*/  @P0 SYNCS.ARRIVE.TRANS64 RZ, [R9+URZ+0x38800], R8 ;  /* 0x0388000809ff09a7 */ /* 0x0001e8000800003f */
[----:B------:R-:W-:Y:S02]  /*100d0*/  UMOV UR17, UR9 ;  /* 0x0000000900117c82 */ /* 0x000fe40008000000 */
[----:B------:R1:W-:Y:S02]  /*100e0*/  UTMALDG.4D [UR8], [UR4], desc[UR6] ;  /* 0x00000608040075b4 */ /* 0x0003e40008019000 */
[----:B------:R-:W-:Y:S01]  /*100f0*/  UTMALDG.4D [UR16], [UR4], desc[UR14] ;  /* 0x00000e10040075b4 */ /* 0x000fe20008019000 */
[----:B-1----:R-:W-:Y:S01]  /*10100*/  @P0 R2UR UR13, R6 ;  /* 0x00000000060d02ca */ /* 0x002fe200000e0000 */
[----:B------:R-:W-:Y:S01]  /*10110*/  UIADD3 UR8, UR24, 0x1c400, URZ ;  /* 0x0001c40018087890 */ /* 0x000fe2000fffe03f */
[----:B------:R-:W-:Y:S01]  /*10120*/  @P0 R2UR UR12, R18 ;  /* 0x00000000120c02ca */ /* 0x000fe200000e0000 */
[----:B------:R-:W-:Y:S01]  /*10130*/  UMOV UR10, 0x80 ;  /* 0x00000080000a7882 */ /* 0x000fe20000000000 */
[----:B------:R-:W-:Y:S01]  /*10140*/  @P0 R2UR UR11, R17 ;  /* 0x00000000110b02ca */ /* 0x000fe200000e0000 */
[----:B------:R-:W-:Y:S01]  /*10150*/  UMOV UR6, 0x0 ;  /* 0x0000000000067882 */ /* 0x000fe20000000000 */
[----:B------:R-:W-:-:S11]  /*10160*/  UMOV UR7, 0x12f00000 ;  /* 0x12f0000000077882 */ /* 0x000fd60000000000 */
[----:B------:R1:W-:Y:S02]  /*10170*/  UTMALDG.4D [UR8], [UR4], desc[UR22] ;  /* 0x00001608040075b4 */ /* 0x0003e40008019000 */
[----:B-1----:R-:W-:Y:S01]  /*10180*/  @P0 R2UR UR13, R6 ;  /* 0x00000000060d02ca */ /* 0x002fe200000e0000 */
[----:B------:R-:W-:Y:S01]  /*10190*/  UIADD3 UR8, UR24, 0x20400, URZ ;  /* 0x0002040018087890 */ /* 0x000fe2000fffe03f */
[----:B------:R-:W-:Y:S01]  /*101a0*/  @P0 R2UR UR12, R18 ;  /* 0x00000000120c02ca */ /* 0x000fe200000e0000 */
[----:B------:R-:W-:Y:S01]  /*101b0*/  UMOV UR10, 0xc0 ;  /* 0x000000c0000a7882 */ /* 0x000fe20000000000 */
[----:B------:R-:W-:-:S13]  /*101c0*/  @P0 R2UR UR11, R17 ;  /* 0x00000000110b02ca */ /* 0x000fda00000e0000 */
[----:B------:R0:W-:Y:S01]  /*101d0*/  UTMALDG.4D [UR8], [UR4], desc[UR6] ;  /* 0x00000608040075b4 */ /* 0x0001e20008019000 */
[----:B--2---:R-:W-:-:S04]  /*101e0*/  IADD3 R11, R11, 0x1, RZ ;  /* 0x000000010b0b7810 */ /* 0x004fc80007ffe0ff */
[----:B------:R-:W-:Y:S01]  /*101f0*/  LEA.HI R6, R11, R11, RZ, 0x1 ;  /* 0x0000000b0b067211 */ /* 0x000fe200078f08ff */
[----:B------:R0:W-:Y:S03]  /*10200*/  STL [R1+0x28], R11 ;  /* 0x0000280b01007387 */ /* 0x0001e60000100800 */
[----:B------:R-:W-:-:S05]  /*10210*/  LOP3.LUT R6, R6, 0xfffffffe, RZ, 0xc0, !PT ;  /* 0xfffffffe06067812 */ /* 0x000fca00078ec0ff */
[----:B------:R-:W-:-:S05]  /*10220*/  IMAD.IADD R6, R11, 0x1, -R6 ;  /* 0x000000010b067824 */ /* 0x000fca00078e0a06 */
[----:B------:R-:W-:-:S04]  /*10230*/  SHF.L.U32 R6, R6, 0x1f, RZ ;  /* 0x0000001f06067819 */ /* 0x000fc800000006ff */
[----:B------:R-:W1:Y:S02]  /*10240*/  SYNCS.PHASECHK.TRANS64.TRYWAIT P0, [R9+URZ+0x38820], R6 ;  /* 0x03882006090075a7 */ /* 0x000e64000800017f */
[----:B01----:R-:W-:Y:S05]  /*10250*/  @!P0 BRA `(.L_x_328) ;  /* 0x0000003000dc8947 */ /* 0x003fea0003800000 */
.L_x_396:
[----:B------:R-:W-:Y:S05]  /*10260*/  BSYNC B0 ;  /* 0x0000000000007941 */ /* 0x000fea0003800000 */
.L_x_327:
[----:B0-----:R-:W2:Y:S01]  /*10270*/  LDL.LU R8, [R1+0x24] ;  /* 0x0000240001087983 */ /* 0x001ea20000300800 */
[----:B------:R-:W-:Y:S01]  /*10280*/  BSSY B0, `(.L_x_329) ;  /* 0x00001c6000007945 */ /* 0x000fe20003800000 */
[----:B--2---:R-:W-:-:S13]  /*10290*/  ISETP.GE.AND P0, PT, R8, 0x51, PT ;  /* 0x000000510800780c */ /* 0x004fda0003f06270 */
[----:B------:R-:W-:Y:S05]  /*102a0*/  @!P0 BRA `(.L_x_330) ;  /* 0x0000001c000c8947 */ /* 0x000fea0003800000 */
[----:B------:R-:W2:Y:S01]  /*102b0*/  LDL R8, [R1+0x18] ;  /* 0x0000180001087983 */ /* 0x000ea20000100800 */
[----:B------:R-:W-:Y:S01]  /*102c0*/  IMAD.MOV.U32 R6, RZ, RZ, 0x1 ;  /* 0x00000001ff067424 */ /* 0x000fe200078e00ff */
[----:B------:R-:W-:Y:S01]  /*102d0*/  BSSY B1, `(.L_x_331) ;  /* 0x000009e000017945 */ /* 0x000fe20003800000 */
[----:B--2---:R-:W-:-:S05]  /*102e0*/  IMAD.MOV R14, RZ, RZ, -R8 ;  /* 0x000000ffff0e7224 */ /* 0x004fca00078e0a08 */
[----:B------:R-:W-:-:S05]  /*102f0*/  VIADDMNMX R14, R14, R6, 0xffffffff, !PT ;  /* 0xffffffff0e0e7446 */ /* 0x000fca0007800106 */
[----:B------:R-:W-:-:S05]  /*10300*/  IMAD.IADD R6, R8, 0x1, R14 ;  /* 0x0000000108067824 */ /* 0x000fca00078e020e */
[----:B------:R-:W-:-:S04]  /*10310*/  LOP3.LUT R6, R6, 0x1, RZ, 0xc0, !PT ;  /* 0x0000000106067812 */ /* 0x000fc800078ec0ff */
[----:B------:R-:W-:Y:S01]  /*10320*/  ISETP.NE.U32.AND P0, PT, R6, 0x1, PT ;  /* 0x000000010600780c */ /* 0x000fe20003f05070 */
[----:B------:R-:W-:-:S12]  /*10330*/  VIADD R6, R8, 0xfffffffe ;  /* 0xfffffffe08067836 */ /* 0x000fd80000000000 */
[----:B------:R-:W-:Y:S05]  /*10340*/  @P0 BRA `(.L_x_332) ;  /* 0x0000000800580947 */ /* 0x000fea0003800000 */
[----:B------:R-:W2:Y:S04]  /*10350*/  LDL R9, [R1] ;  /* 0x0000000001097983 */ /* 0x000ea80000100800 */
[----:B------:R-:W3:Y:S01]  /*10360*/  LDL R8, [R1+0x8] ;  /* 0x0000080001087983 */ /* 0x000ee20000100800 */
[----:B------:R-:W-:Y:S01]  /*10370*/  BSSY B2, `(.L_x_333) ;  /* 0x000008f000027945 */ /* 0x000fe20003800000 */
[----:B--2---:R-:W-:-:S04]  /*10380*/  IADD3 R13, R9, 0x1, RZ ;  /* 0x00000001090d7810 */ /* 0x004fc80007ffe0ff */
[----:B------:R-:W-:-:S04]  /*10390*/  ISETP.NE.AND P0, PT, R13, 0x2, PT ;  /* 0x000000020d00780c */ /* 0x000fc80003f05270 */
[----:B------:R-:W-:Y:S02]  /*103a0*/  SEL R15, RZ, 0x1, P0 ;  /* 0x00000001ff0f7807 */ /* 0x000fe40000000000 */
[----:B------:R-:W-:Y:S02]  /*103b0*/  SEL R13, R13, RZ, P0 ;  /* 0x000000ff0d0d7207 */ /* 0x000fe40000000000 */
[----:B---3--:R-:W-:Y:S01]  /*103c0*/  LOP3.LUT R15, R8, R15, RZ, 0x3c, !PT ;  /* 0x0000000f080f7212 */ /* 0x008fe200078e3cff */
[----:B------:R-:W-:Y:S06]  /*103d0*/  @!P6 BRA `(.L_x_334) ;  /* 0x000000080020e947 */ /* 0x000fec0003800000 */
[----:B------:R-:W-:Y:S01]  /*103e0*/  ISETP.NE.U32.AND P0, PT, R2, RZ, PT ;  /* 0x000000ff0200720c */ /* 0x000fe20003f05070 */
[----:B------:R-:W-:-:S03]  /*103f0*/  IMAD.MOV.U32 R8, RZ, RZ, R5 ;  /* 0x000000ffff087224 */ /* 0x000fc600078e0005 */
[----:B------:R-:W-:-:S13]  /*10400*/  ISETP.NE.AND.EX P0, PT, R3, RZ, PT, P0 ;  /* 0x000000ff0300720c */ /* 0x000fda0003f05300 */
[----:B------:R-:W-:Y:S05]  /*10410*/  @!P0 BRA `(.L_x_335) ;  /* 0x0000000000488947 */ /* 0x000fea0003800000 */
[----:B------:R-:W0:Y:S01]  /*10420*/  LDC R18, c[0x0][0x41c] ;  /* 0x00010700ff127b82 */ /* 0x000e220000000800 */
[----:B------:R-:W-:Y:S01]  /*10430*/  ULDC.64 UR4, c[0x0][0x408] ;  /* 0x0001020000047ab9 */ /* 0x000fe20000000a00 */
[----:B------:R-:W-:Y:S01]  /*10440*/  ULDC.64 UR6, c[0x0][0x208] ;  /* 0x0000820000067ab9 */ /* 0x000fe20000000a00 */
[----:B0-----:R-:W-:-:S13]  /*10450*/  ISETP.NE.AND P0, PT, R18, 0x1, PT ;  /* 0x000000011200780c */ /* 0x001fda0003f05270 */
[----:B------:R-:W0:Y:S02]  /*10460*/  @P0 LDC.64 R8, c[0x0][0x420] ;  /* 0x00010800ff080b82 */ /* 0x000e240000000a00 */
[----:B0-----:R-:W-:-:S04]  /*10470*/  @P0 IMAD.HI.U32 R10, R6, R8, RZ ;  /* 0x00000008060a0227 */ /* 0x001fc800078e00ff */
[----:B------:R-:W-:Y:S01]  /*10480*/  IMAD.MOV.U32 R8, RZ, RZ, R6 ;  /* 0x000000ffff087224 */ /* 0x000fe200078e0006 */
[----:B------:R-:W-:Y:S01]  /*10490*/  @P0 SHF.R.U32.HI R8, RZ, R9, R10 ;  /* 0x00000009ff080219 */ /* 0x000fe2000001160a */
[----:B------:R-:W-:-:S03]  /*104a0*/  IMAD R10, R12, UR4, RZ ;  /* 0x000000040c0a7c24 */ /* 0x000fc6000f8e02ff */
[----:B------:R-:W-:Y:S01]  /*104b0*/  SHF.R.S32.HI R9, RZ, 0x1f, R8 ;  /* 0x0000001fff097819 */ /* 0x000fe20000011408 */
[C---:B------:R-:W-:Y:S02]  /*104c0*/  IMAD R17, R0.reuse, UR5, R10 ;  /* 0x0000000500117c24 */ /* 0x040fe4000f8e020a */
[----:B------:R-:W-:-:S04]  /*104d0*/  IMAD.WIDE.U32 R10, R0, UR4, R8 ;  /* 0x00000004000a7c25 */ /* 0x000fc8000f8e0008 */
[----:B------:R-:W-:Y:S01]  /*104e0*/  IMAD.IADD R17, R17, 0x1, R11 ;  /* 0x0000000111117824 */ /* 0x000fe200078e020b */
[----:B------:R-:W-:Y:S01]  /*104f0*/  LEA R2, P0, R10, R2, 0x2 ;  /* 0x000000020a027211 */ /* 0x000fe200078010ff */
[----:B------:R-:W-:-:S03]  /*10500*/  IMAD.MOV R8, RZ, RZ, -R8 ;  /* 0x000000ffff087224 */ /* 0x000fc600078e0a08 */
[----:B------:R-:W-:Y:S01]  /*10510*/  LEA.HI.X R3, R10, R3, R17, 0x2, P0 ;  /* 0x000000030a037211 */ /* 0x000fe200000f1411 */
[----:B------:R-:W-:-:S04]  /*10520*/  IMAD R6, R18, R8, R6 ;  /* 0x0000000812067224 */ /* 0x000fc800078e0206 */
[----:B------:R0:W5:Y:S04]  /*10530*/  LDG.E R8, desc[UR6][R2.64] ;  /* 0x0000000602087981 */ /* 0x000168000c1e1900 */
.L_x_335:
[----:B0-----:R-:W0:Y:S01]  /*10540*/  S2R R3, SR_CgaCtaId ;  /* 0x0000000000037919 */ /* 0x001e220000008800 */
[----:B------:R-:W-:-:S04]  /*10550*/  MOV R2, 0x400 ;  /* 0x0000040000027802 */ /* 0x000fc80000000f00 */
[----:B0-----:R-:W-:Y:S02]  /*10560*/  LEA R2, R3, R2, 0x18 ;  /* 0x0000000203027211 */ /* 0x001fe400078ec0ff */
[----:B------:R-:W-:-:S03]  /*10570*/  SHF.L.U32 R3, R15, 0x1f, RZ ;  /* 0x0000001f0f037819 */ /* 0x000fc600000006ff */
[----:B------:R-:W-:-:S04]  /*10580*/  IMAD R2, R13, 0x8, R2 ;  /* 0x000000080d027824 */ /* 0x000fc800078e0202 */
[----:B------:R-:W0:Y:S02]  /*10590*/  SYNCS.PHASECHK.TRANS64.TRYWAIT P0, [R2+URZ+0x38840], R3 ;  /* 0x03884003020075a7 */ /* 0x000e24000800017f */
[----:B0-----:R-:W-:Y:S05]  /*105a0*/  @!P0 BRA `(.L_x_336) ;  /* 0x0000003000288947 */ /* 0x001fea0003800000 */
.L_x_397:
[----:B------:R-:W1:Y:S02]  /*105b0*/  S2R R9, SR_TID.X ;  /* 0x0000000000097919 */ /* 0x000e640000002100 */
[----:B-1----:R-:W-:-:S04]  /*105c0*/  LOP3.LUT R9, R9, 0x7f, RZ, 0xc0, !PT ;  /* 0x0000007f09097812 */ /* 0x002fc800078ec0ff */
[----:B------:R-:W-:-:S13]  /*105d0*/  ISETP.NE.AND P1, PT, R9, RZ, PT ;  /* 0x000000ff0900720c */ /* 0x000fda0003f25270 */
[----:B------:R-:W-:Y:S05]  /*105e0*/  @P1 BRA `(.L_x_337) ;  /* 0x00000000001c1947 */ /* 0x000fea0003800000 */
[----:B------:R-:W1:Y:S01]  /*105f0*/  S2R R9, SR_TID.X ;  /* 0x0000000000097919 */ /* 0x000e620000002100 */
[----:B0-----:R-:W-:-:S04]  /*10600*/  MOV R3, 0xa000 ;  /* 0x0000a00000037802 */ /* 0x001fc80000000f00 */
[----:B------:R2:W-:Y:S01]  /*10610*/  SYNCS.ARRIVE.TRANS64 RZ, [R2+URZ+0x38830], R3 ;  /* 0x0388300302ff79a7 */ /* 0x0005e2000800003f */
[----:B-1----:R-:W-:-:S04]  /*10620*/  LOP3.LUT R9, R9, 0x1f, RZ, 0xc0, !PT ;  /* 0x0000001f09097812 */ /* 0x002fc800078ec0ff */
[----:B------:R-:W-:-:S13]  /*10630*/  ISETP.NE.AND P0, PT, R9, RZ, PT ;  /* 0x000000ff0900720c */ /* 0x000fda0003f05270 */
[----:B--2---:R-:W-:Y:S05]  /*10640*/  @!P0 BRA `(.L_x_337) ;  /* 0x0000000000048947 */ /* 0x004fea0003800000 */
[----:B------:R-:W-:Y:S01]  /*10650*/  BPT.TRAP 0x1 ;  /* 0x000000040000795c */ /* 0x000fe20000300000 */
.L_x_337:
[----:B------:R-:W2:Y:S04]  /*10660*/  LDL R17, [R1+0x4] ;  /* 0x0000040001117983 */ /* 0x000ea80000100800 */
[----:B------:R-:W3:Y:S01]  /*10670*/  LDL.LU R11, [R1+0x8] ;  /* 0x00000800010b7983 */ /* 0x000ee20000300800 */
[----:B0-----:R-:W-:-:S03]  /*10680*/  MOV R3, 0x400 ;  /* 0x0000040000037802 */ /* 0x001fc60000000f00 */
[----:B------:R-:W4:Y:S01]  /*10690*/  LDL R9, [R1] ;  /* 0x0000000001097983 */ /* 0x000f220000100800 */
[----:B------:R-:W0:Y:S01]  /*106a0*/  S2R R10, SR_CgaCtaId ;  /* 0x00000000000a7919 */ /* 0x000e220000008800 */
[----:B------:R-:W-:Y:S02]  /*106b0*/  R2UR UR9, R2 ;  /* 0x00000000020972ca */ /* 0x000fe400000e0000 */
[----:B------:R-:W-:Y:S01]  /*106c0*/  R2UR UR11, R6 ;  /* 0x00000000060b72ca */ /* 0x000fe200000e0000 */
[----:B------:R-:W-:Y:S01]  /*106d0*/  UIADD3 UR4, UP0, UR36, 0x370, URZ ;  /* 0x0000037024047890 */ /* 0x000fe2000ff1e03f */
[----:B------:R-:W-:Y:S02]  /*106e0*/  R2UR UR12, R4 ;  /* 0x00000000040c72ca */ /* 0x000fe400000e0000 */
[----:B-----5:R-:W-:Y:S02]  /*106f0*/  R2UR UR13, R8 ;  /* 0x00000000080d72ca */ /* 0x020fe400000e0000 */
[----:B0-----:R-:W-:-:S05]  /*10700*/  LEA R3, R10, R3, 0x18 ;  /* 0x000000030a037211 */ /* 0x001fca00078ec0ff */
        /* <DEDUP_REMOVED lines=11> */
[----:B------:R-:W-:Y:S01]  /*107c0*/  VIADD R3, R3, 0x38800 ;  /* 0x0003880003037836 */ /* 0x000fe20000000000 */
[----:B------:R-:W-:Y:S01]  /*107d0*/  UMOV UR18, 0x80 ;  /* 0x0000008000127882 */ /* 0x000fe20000000000 */
[----:B------:R-:W-:Y:S01]  /*107e0*/  UMOV UR19, 0xc0 ;  /* 0x000000c000137882 */ /* 0x000fe20000000000 */
[----:B--2---:R-:W-:-:S13]  /*107f0*/  R2UR UR5, R17 ;  /* 0x00000000110572ca */ /* 0x004fda00000e0000 */
[----:B------:R-:W-:Y:S02]  /*10800*/  UIMAD UR11, UR11, 0x50, UR5 ;  /* 0x000000500b0b78a4 */ /* 0x000fe4000f8e0205 */
[----:B------:R-:W-:Y:S01]  /*10810*/  UIADD3.X UR5, URZ, UR37, URZ, UP0, !UPT ;  /* 0x000000253f057290 */ /* 0x000fe200087fe43f */
[----:B---3--:R-:W-:Y:S01]  /*10820*/  SHF.L.U32 R2, R11, 0x1f, RZ ;  /* 0x0000001f0b027819 */ /* 0x008fe200000006ff */
[----:B----4-:R-:W-:-:S07]  /*10830*/  IMAD R3, R9, 0x8, R3 ;  /* 0x0000000809037824 */ /* 0x010fce00078e0203 */
[----:B------:R0:W-:Y:S02]  /*10840*/  UTMALDG.4D [UR8], [UR4], desc[UR6] ;  /* 0x00000608040075b4 */ /* 0x0001e40008019000 */
[----:B0-----:R-:W-:Y:S01]  /*10850*/  UMOV UR8, UR15 ;  /* 0x0000000f00087c82 */ /* 0x001fe20008000000 */
[----:B------:R-:W-:Y:S02]  /*10860*/  UMOV UR10, UR17 ;  /* 0x00000011000a7c82 */ /* 0x000fe40008000000 */
[----:B------:R0:W-:Y:S02]  /*10870*/  UTMALDG.4D [UR8], [UR4], desc[UR6] ;  /* 0x00000608040075b4 */ /* 0x0001e40008019000 */
[----:B0-----:R-:W-:Y:S01]  /*10880*/  UMOV UR8, UR16 ;  /* 0x0000001000087c82 */ /* 0x001fe20008000000 */
[----:B------:R-:W-:Y:S02]  /*10890*/  UMOV UR10, UR18 ;  /* 0x00000012000a7c82 */ /* 0x000fe40008000000 */
[----:B------:R0:W-:Y:S02]  /*108a0*/  UTMALDG.4D [UR8], [UR4], desc[UR6] ;  /* 0x00000608040075b4 */ /* 0x0001e40008019000 */
[----:B0-----:R-:W-:Y:S01]  /*108b0*/  UMOV UR8, UR14 ;  /* 0x0000000e00087c82 */ /* 0x001fe20008000000 */
[----:B------:R-:W-:-:S02]  /*108c0*/  UMOV UR10, UR19 ;  /* 0x00000013000a7c82 */ /* 0x000fc40008000000 */
[----:B------:R0:W-:Y:S01]  /*108d0*/  UTMALDG.4D [UR8], [UR4], desc[UR6] ;  /* 0x00000608040075b4 */ /* 0x0001e20008019000 */
[----:B------:R-:W1:Y:S02]  /*108e0*/  SYNCS.PHASECHK.TRANS64.TRYWAIT P0, [R3+URZ+0x60], R2 ;  /* 0x00006002030075a7 */ /* 0x000e64000800017f */
[----:B01----:R-:W-:Y:S05]  /*108f0*/  @!P0 BRA `(.L_x_338) ;  /* 0x0000002c00688947 */ /* 0x003fea0003800000 */
.L_x_398:
[----:B------:R-:W-:Y:S05]  /*10900*/  @P1 BRA `(.L_x_339) ;  /* 0x0000000000301947 */ /* 0x000fea0003800000 */
[----:B------:R-:W1:Y:S01]  /*10910*/  S2R R9, SR_TID.X ;  /* 0x0000000000097919 */ /* 0x000e620000002100 */
[----:B------:R-:W-:Y:S01]  /*10920*/  MOV R10, 0x400 ;  /* 0x00000400000a7802 */ /* 0x000fe20000000f00 */
[----:B------:R-:W2:Y:S01]  /*10930*/  S2R R11, SR_CgaCtaId ;  /* 0x00000000000b7919 */ /* 0x000ea20000008800 */
[----:B-1----:R-:W-:Y:S02]  /*10940*/  LOP3.LUT R17, R9, 0x1f, RZ, 0xc0, !PT ;  /* 0x0000001f09117812 */ /* 0x002fe400078ec0ff */
[----:B------:R-:W3:Y:S02]  /*10950*/  LDL R9, [R1] ;  /* 0x0000000001097983 */ /* 0x000ee40000100800 */
[----:B------:R-:W-:Y:S02]  /*10960*/  ISETP.NE.AND P0, PT, R17, RZ, PT ;  /* 0x000000ff1100720c */ /* 0x000fe40003f05270 */
[----:B--2---:R-:W-:Y:S01]  /*10970*/  LEA R10, R11, R10, 0x18 ;  /* 0x0000000a0b0a7211 */ /* 0x004fe200078ec0ff */
[----:B0-----:R-:W-:-:S04]  /*10980*/  IMAD.MOV.U32 R3, RZ, RZ, 0xa000 ;  /* 0x0000a000ff037424 */ /* 0x001fc800078e00ff */
[----:B---3--:R-:W-:-:S04]  /*10990*/  IMAD R2, R9, 0x8, R10 ;  /* 0x0000000809027824 */ /* 0x008fc800078e020a */
[----:B------:R1:W-:Y:S02]  /*109a0*/  SYNCS.ARRIVE.TRANS64 RZ, [R2+URZ+0x38850], R3 ;  /* 0x0388500302ff79a7 */ /* 0x0003e4000800003f */
[----:B------:R-:W-:Y:S05]  /*109b0*/  @!P0 BRA `(.L_x_339) ;  /* 0x0000000000048947 */ /* 0x000fea0003800000 */
[----:B------:R-:W-:Y:S01]  /*109c0*/  BPT.TRAP 0x1 ;  /* 0x000000040000795c */ /* 0x000fe20000300000 */
.L_x_339:
[----:B01----:R-:W2:Y:S01]  /*109d0*/  LDL.LU R2, [R1+0xc] ;  /* 0x00000c0001027983 */ /* 0x003ea20000300800 */
[----:B------:R-:W-:-:S03]  /*109e0*/  MOV R10, 0x400 ;  /* 0x00000400000a7802 */ /* 0x000fc60000000f00 */
[----:B------:R-:W3:Y:S04]  /*109f0*/  LDL.LU R9, [R1] ;  /* 0x0000000001097983 */ /* 0x000ee80000300800 */
[----:B------:R-:W4:Y:S01]  /*10a00*/  LDL R3, [R1+0x4] ;  /* 0x0000040001037983 */ /* 0x000f220000100800 */
[----:B------:R-:W0:Y:S01]  /*10a10*/  S2R R11, SR_CgaCtaId ;  /* 0x00000000000b7919 */ /* 0x000e220000008800 */
[----:B------:R-:W-:Y:S01]  /*10a20*/  R2UR UR13, R5 ;  /* 0x00000000050d72ca */ /* 0x000fe200000e0000 */
[----:B------:R-:W-:Y:S01]  /*10a30*/  UIADD3 UR4, UP0, UR36, 0x470, URZ ;  /* 0x0000047024047890 */ /* 0x000fe2000ff1e03f */
[----:B------:R-:W-:Y:S02]  /*10a40*/  R2UR UR12, R4 ;  /* 0x00000000040c72ca */ /* 0x000fe400000e0000 */
[----:B0-----:R-:W-:Y:S01]  /*10a50*/  LEA R10, R11, R10, 0x18 ;  /* 0x0000000a0b0a7211 */ /* 0x001fe200078ec0ff */
[----:B------:R-:W-:Y:S01]  /*10a60*/  UMOV UR10, URZ ;  /* 0x0000003f000a7c82 */ /* 0x000fe20008000000 */
[----:B------:R-:W-:Y:S01]  /*10a70*/  UMOV UR6, 0x0 ;  /* 0x0000000000067882 */ /* 0x000fe20000000000 */
[----:B------:R-:W-:Y:S01]  /*10a80*/  UMOV UR7, 0x14f00000 ;  /* 0x14f0000000077882 */ /* 0x000fe20000000000 */
[----:B------:R-:W-:Y:S01]  /*10a90*/  UMOV UR17, 0x40 ;  /* 0x0000004000117882 */ /* 0x000fe20000000000 */
[----:B------:R0:W-:Y:S01]  /*10aa0*/  STL [R1+0xc], R6 ;  /* 0x00000c0601007387 */ /* 0x0001e20000100800 */
[----:B------:R-:W-:-:S02]  /*10ab0*/  MOV R5, R8 ;  /* 0x0000000800057202 */ /* 0x000fc40000000f00 */
[----:B--2---:R-:W-:Y:S01]  /*10ac0*/  R2UR UR11, R2 ;  /* 0x00000000020b72ca */ /* 0x004fe200000e0000 */
[----:B---3--:R-:W-:-:S05]  /*10ad0*/  IMAD R2, R9, 0x8, R10 ;  /* 0x0000000809027824 */ /* 0x008fca00078e020a */
[----:B------:R-:W-:Y:S01]  /*10ae0*/  R2UR UR9, R2 ;  /* 0x00000000020972ca */ /* 0x000fe200000e0000 */
[----:B------:R-:W-:Y:S01]  /*10af0*/  IMAD R2, R9, 0xa000, R10 ;  /* 0x0000a00009027824 */ /* 0x000fe200078e020a */
[----:B----4-:R-:W-:-:S04]  /*10b00*/  R2UR UR5, R3 ;  /* 0x00000000030572ca */ /* 0x010fc800000e0000 */
[----:B------:R-:W-:-:S07]  /*10b10*/  R2UR UR16, R2 ;  /* 0x00000000021072ca */ /* 0x000fce00000e0000 */
[----:B------:R-:W-:Y:S02]  /*10b20*/  UIADD3 UR9, UR9, 0x38850, URZ ;  /* 0x0003885009097890 */ /* 0x000fe4000fffe03f */
[----:B------:R-:W-:Y:S02]  /*10b30*/  UIMAD UR11, UR11, 0x50, UR5 ;  /* 0x000000500b0b78a4 */ /* 0x000fe4000f8e0205 */
[----:B------:R-:W-:Y:S02]  /*10b40*/  UIADD3.X UR5, URZ, UR37, URZ, UP0, !UPT ;  /* 0x000000253f057290 */ /* 0x000fe400087fe43f */
[----:B------:R-:W-:Y:S02]  /*10b50*/  UIADD3 UR8, UR16, 0x400, URZ ;  /* 0x0000040010087890 */ /* 0x000fe4000fffe03f */
[----:B------:R-:W-:Y:S02]  /*10b60*/  UIADD3 UR14, UR16, 0x2c00, URZ ;  /* 0x00002c00100e7890 */ /* 0x000fe4000fffe03f */
[----:B------:R-:W-:-:S02]  /*10b70*/  UIADD3 UR15, UR16, 0x5400, URZ ;  /* 0x00005400100f7890 */ /* 0x000fc4000fffe03f */
[----:B------:R-:W-:-:S03]  /*10b80*/  UIADD3 UR16, UR16, 0x7c00, URZ ;  /* 0x00007c0010107890 */ /* 0x000fc6000fffe03f */
        /* <DEDUP_REMOVED lines=12> */
[----:B0-----:R-:W-:Y:S01]  /*10c50*/  NOP ;  /* 0x0000000000007918 */ /* 0x001fe20000000000 */
.L_x_334:
[----:B------:R-:W-:Y:S05]  /*10c60*/  BSYNC B2 ;  /* 0x0000000000027941 */ /* 0x000fea0003800000 */
.L_x_333:
[----:B------:R-:W2:Y:S04]  /*10c70*/  LDL.LU R2, [R1+0x18] ;  /* 0x0000180001027983 */ /* 0x000ea80000300800 */
[----:B------:R0:W-:Y:S04]  /*10c80*/  STL [R1], R13 ;  /* 0x0000000d01007387 */ /* 0x0001e80000100800 */
[----:B------:R0:W-:Y:S02]  /*10c90*/  STL [R1+0x8], R15 ;  /* 0x0000080f01007387 */ /* 0x0001e40000100800 */
[----:B0-2---:R-:W-:-:S07]  /*10ca0*/  VIADD R6, R2, 0xfffffffd ;  /* 0xfffffffd02067836 */ /* 0x005fce0000000000 */
.L_x_332:
[----:B------:R-:W-:Y:S05]  /*10cb0*/  BSYNC B1 ;  /* 0x0000000000017941 */ /* 0x000fea0003800000 */
.L_x_331:
[----:B------:R-:W-:-:S05]  /*10cc0*/  IMAD.MOV R14, RZ, RZ, -R14 ;  /* 0x000000ffff0e7224 */ /* 0x000fca00078e0a0e */
[----:B------:R-:W-:-:S13]  /*10cd0*/  ISETP.NE.AND P0, PT, R7, R14, PT ;  /* 0x0000000e0700720c */ /* 0x000fda0003f05270 */
[----:B------:R-:W-:Y:S05]  /*10ce0*/  @!P0 BRA `(.L_x_330) ;  /* 0x00000010007c8947 */ /* 0x000fea0003800000 */
[----:B------:R-:W-:-:S07]  /*10cf0*/  IMAD.MOV.U32 R10, RZ, RZ, R5 ;  /* 0x000000ffff0a7224 */ /* 0x000fce00078e0005 */
.L_x_354:
[----:B------:R-:W2:Y:S04]  /*10d00*/  LDL R3, [R1] ;  /* 0x0000000001037983 */ /* 0x000ea80000100800 */
[----:B------:R-:W3:Y:S01]  /*10d10*/  LDL R2, [R1+0x8] ;  /* 0x0000080001027983 */ /* 0x000ee20000100800 */
[----:B------:R-:W-:Y:S05]  /*10d20*/  YIELD ;  /* 0x0000000000007946 */ /* 0x000fea0003800000 */
[----:B------:R-:W-:Y:S01]  /*10d30*/  BSSY B1, `(.L_x_340) ;  /* 0x000008a000017945 */ /* 0x000fe20003800000 */
[----:B--2---:R-:W-:-:S05]  /*10d40*/  VIADD R7, R3, 0x1 ;  /* 0x0000000103077836 */ /* 0x004fca0000000000 */
[----:B------:R-:W-:-:S04]  /*10d50*/  ISETP.NE.AND P0, PT, R7, 0x2, PT ;  /* 0x000000020700780c */ /* 0x000fc80003f05270 */
[----:B------:R-:W-:Y:S02]  /*10d60*/  SEL R8, RZ, 0x1, P0 ;  /* 0x00000001ff087807 */ /* 0x000fe40000000000 */
[----:B------:R-:W-:Y:S02]  /*10d70*/  SEL R7, R7, RZ, P0 ;  /* 0x000000ff07077207 */ /* 0x000fe40000000000 */
[----:B---3--:R-:W-:Y:S01]  /*10d80*/  LOP3.LUT R8, R2, R8, RZ, 0x3c, !PT ;  /* 0x0000000802087212 */ /* 0x008fe200078e3cff */
[----:B0-----:R-:W-:Y:S06]  /*10d90*/  @!P6 BRA `(.L_x_341) ;  /* 0x00000008000ce947 */ /* 0x001fec0003800000 */
[----:B------:R-:W-:Y:S01]  /*10da0*/  ULDC.64 UR4, c[0x0][0x3f8] ;  /* 0x0000fe0000047ab9 */ /* 0x000fe20000000a00 */
[----:B------:R-:W-:Y:S01]  /*10db0*/  IMAD.MOV.U32 R9, RZ, RZ, R6 ;  /* 0x000000ffff097224 */ /* 0x000fe200078e0006 */
[----:B------:R-:W-:-:S04]  /*10dc0*/  ISETP.NE.U32.AND P0, PT, RZ, UR4, PT ;  /* 0x00000004ff007c0c */ /* 0x000fc8000bf05070 */
[----:B------:R-:W-:-:S13]  /*10dd0*/  ISETP.NE.AND.EX P0, PT, RZ, UR5, PT, P0 ;  /* 0x00000005ff007c0c */ /* 0x000fda000bf05300 */
[----:B------:R-:W-:Y:S05]  /*10de0*/  @!P0 BRA `(.L_x_342) ;  /* 0x0000000000488947 */ /* 0x000fea0003800000 */
[----:B------:R-:W0:Y:S01]  /*10df0*/  LDC R9, c[0x0][0x41c] ;  /* 0x00010700ff097b82 */ /* 0x000e220000000800 */
[----:B------:R-:W-:Y:S01]  /*10e00*/  ULDC.64 UR6, c[0x0][0x408] ;  /* 0x0001020000067ab9 */ /* 0x000fe20000000a00 */
[----:B------:R-:W-:Y:S01]  /*10e10*/  ULDC.64 UR8, c[0x0][0x208] ;  /* 0x0000820000087ab9 */ /* 0x000fe20000000a00 */
[----:B0-----:R-:W-:-:S13]  /*10e20*/  ISETP.NE.AND P0, PT, R9, 0x1, PT ;  /* 0x000000010900780c */ /* 0x001fda0003f05270 */
[----:B------:R-:W0:Y:S02]  /*10e30*/  @P0 LDC.64 R2, c[0x0][0x420] ;  /* 0x00010800ff020b82 */ /* 0x000e240000000a00 */
[----:B0-----:R-:W-:Y:S01]  /*10e40*/  @P0 IMAD.HI.U32 R10, R6, R2, RZ ;  /* 0x00000002060a0227 */ /* 0x001fe200078e00ff */
[----:B------:R-:W-:-:S04]  /*10e50*/  MOV R2, R6 ;  /* 0x0000000600027202 */ /* 0x000fc80000000f00 */
[----:B------:R-:W-:Y:S01]  /*10e60*/  @P0 SHF.R.U32.HI R2, RZ, R3, R10 ;  /* 0x00000003ff020219 */ /* 0x000fe2000001160a */
[----:B------:R-:W-:-:S04]  /*10e70*/  IMAD R10, R12, UR6, RZ ;  /* 0x000000060c0a7c24 */ /* 0x000fc8000f8e02ff */
[----:B------:R-:W-:Y:S02]  /*10e80*/  IMAD.MOV R3, RZ, RZ, -R2 ;  /* 0x000000ffff037224 */ /* 0x000fe400078e0a02 */
[----:B------:R-:W-:Y:S02]  /*10e90*/  IMAD R10, R0, UR7, R10 ;  /* 0x00000007000a7c24 */ /* 0x000fe4000f8e020a */
[----:B------:R-:W-:Y:S01]  /*10ea0*/  IMAD R9, R9, R3, R6 ;  /* 0x0000000309097224 */ /* 0x000fe200078e0206 */
[----:B------:R-:W-:-:S03]  /*10eb0*/  SHF.R.S32.HI R3, RZ, 0x1f, R2 ;  /* 0x0000001fff037819 */ /* 0x000fc60000011402 */
[----:B------:R-:W-:-:S04]  /*10ec0*/  IMAD.WIDE.U32 R2, R0, UR6, R2 ;  /* 0x0000000600027c25 */ /* 0x000fc8000f8e0002 */
[----:B------:R-:W-:Y:S01]  /*10ed0*/  IMAD.IADD R3, R10, 0x1, R3 ;  /* 0x000000010a037824 */ /* 0x000fe200078e0203 */
[----:B------:R-:W-:-:S04]  /*10ee0*/  LEA R10, P0, R2, UR4, 0x2 ;  /* 0x00000004020a7c11 */ /* 0x000fc8000f8010ff */
[----:B------:R-:W-:-:S05]  /*10ef0*/  LEA.HI.X R11, R2, UR5, R3, 0x2, P0 ;  /* 0x00000005020b7c11 */ /* 0x000fca00080f1403 */
[----:B------:R0:W5:Y:S04]  /*10f00*/  LDG.E R10, desc[UR8][R10.64] ;  /* 0x000000080a0a7981 */ /* 0x000168000c1e1900 */
.L_x_342:
[----:B------:R-:W1:Y:S01]  /*10f10*/  S2R R3, SR_CgaCtaId ;  /* 0x0000000000037919 */ /* 0x000e620000008800 */
[----:B------:R-:W-:-:S04]  /*10f20*/  MOV R2, 0x400 ;  /* 0x0000040000027802 */ /* 0x000fc80000000f00 */
[----:B-1----:R-:W-:Y:S02]  /*10f30*/  LEA R2, R3, R2, 0x18 ;  /* 0x0000000203027211 */ /* 0x002fe400078ec0ff */
[----:B------:R-:W-:-:S03]  /*10f40*/  SHF.L.U32 R3, R8, 0x1f, RZ ;  /* 0x0000001f08037819 */ /* 0x000fc600000006ff */
[----:B------:R-:W-:-:S04]  /*10f50*/  IMAD R2, R7, 0x8, R2 ;  /* 0x0000000807027824 */ /* 0x000fc800078e0202 */
[----:B------:R-:W1:Y:S02]  /*10f60*/  SYNCS.PHASECHK.TRANS64.TRYWAIT P0, [R2+URZ+0x38840], R3 ;  /* 0x03884003020075a7 */ /* 0x000e64000800017f */
[----:B-1----:R-:W-:Y:S05]  /*10f70*/  @!P0 BRA `(.L_x_343) ;  /* 0x0000002400dc8947 */ /* 0x002fea0003800000 */
.L_x_399:
[----:B0-----:R-:W0:Y:S02]  /*10f80*/  S2R R11, SR_TID.X ;  /* 0x00000000000b7919 */ /* 0x001e240000002100 */
[----:B0-----:R-:W-:-:S04]  /*10f90*/  LOP3.LUT R11, R11, 0x7f, RZ, 0xc0, !PT ;  /* 0x0000007f0b0b7812 */ /* 0x001fc800078ec0ff */
[----:B------:R-:W-:-:S13]  /*10fa0*/  ISETP.NE.AND P0, PT, R11, RZ, PT ;  /* 0x000000ff0b00720c */ /* 0x000fda0003f05270 */
[----:B------:R-:W-:Y:S05]  /*10fb0*/  @P0 BRA `(.L_x_344) ;  /* 0x00000000001c0947 */ /* 0x000fea0003800000 */
[----:B------:R-:W0:Y:S01]  /*10fc0*/  S2R R11, SR_TID.X ;  /* 0x00000000000b7919 */ /* 0x000e220000002100 */
[----:B-1----:R-:W-:-:S04]  /*10fd0*/  IMAD.MOV.U32 R3, RZ, RZ, 0xa000 ;  /* 0x0000a000ff037424 */ /* 0x002fc800078e00ff */
[----:B------:R2:W-:Y:S01]  /*10fe0*/  SYNCS.ARRIVE.TRANS64 RZ, [R2+URZ+0x38830], R3 ;  /* 0x0388300302ff79a7 */ /* 0x0005e2000800003f */
[----:B0-----:R-:W-:-:S04]  /*10ff0*/  LOP3.LUT R11, R11, 0x1f, RZ, 0xc0, !PT ;  /* 0x0000001f0b0b7812 */ /* 0x001fc800078ec0ff */
[----:B------:R-:W-:-:S13]  /*11000*/  ISETP.NE.AND P1, PT, R11, RZ, PT ;  /* 0x000000ff0b00720c */ /* 0x000fda0003f25270 */
[----:B--2---:R-:W-:Y:S05]  /*11010*/  @!P1 BRA `(.L_x_344) ;  /* 0x0000000000049947 */ /* 0x004fea0003800000 */
[----:B------:R-:W-:Y:S01]  /*11020*/  BPT.TRAP 0x1 ;  /* 0x000000040000795c */ /* 0x000fe20000300000 */
.L_x_344:
[----:B------:R-:W2:Y:S04]  /*11030*/  LDL R15, [R1+0x4] ;  /* 0x00000400010f7983 */ /* 0x000ea80000100800 */
[----:B-1----:R-:W3:Y:S01]  /*11040*/  LDL.LU R3, [R1+0x8] ;  /* 0x0000080001037983 */ /* 0x002ee20000300800 */
[----:B------:R-:W-:-:S03]  /*11050*/  MOV R13, 0x400 ;  /* 0x00000400000d7802 */ /* 0x000fc60000000f00 */
        /* <DEDUP_REMOVED lines=25> */
[----:B---3--:R-:W-:Y:S02]  /*111f0*/  SHF.L.U32 R3, R3, 0x1f, RZ ;  /* 0x0000001f03037819 */ /* 0x008fe400000006ff */
[----:B----4-:R-:W-:-:S06]  /*11200*/  LEA R2, R11, R2, 0x3 ;  /* 0x000000020b027211 */ /* 0x010fcc00078e18ff */
        /* <DEDUP_REMOVED lines=12> */
.L_x_400:
        /* <DEDUP_REMOVED lines=8> */
.L_x_346:
[----:B------:R-:W2:Y:S01]  /*11350*/  LDL.LU R15, [R1+0xc] ;  /* 0x00000c00010f7983 */ /* 0x000ea20000300800 */
[----:B------:R-:W-:-:S03]  /*11360*/  MOV R13, 0x400 ;  /* 0x00000400000d7802 */ /* 0x000fc60000000f00 */
[----:B0-----:R-:W3:Y:S04]  /*11370*/  LDL.LU R3, [R1] ;  /* 0x0000000001037983 */ /* 0x001ee80000300800 */
[----:B------:R-:W4:Y:S01]  /*11380*/  LDL R11, [R1+0x4] ;  /* 0x00000400010b7983 */ /* 0x000f220000100800 */
[----:B------:R-:W0:Y:S01]  /*11390*/  S2R R14, SR_CgaCtaId ;  /* 0x00000000000e7919 */ /* 0x000e220000008800 */
[----:B------:R-:W-:Y:S01]  /*113a0*/  R2UR UR9, R2 ;  /* 0x00000000020972ca */ /* 0x000fe200000e0000 */
[----:B------:R-:W-:Y:S01]  /*113b0*/  UIADD3 UR4, UP0, UR36, 0x470, URZ ;  /* 0x0000047024047890 */ /* 0x000fe2000ff1e03f */
[----:B------:R-:W-:Y:S02]  /*113c0*/  R2UR UR13, R5 ;  /* 0x00000000050d72ca */ /* 0x000fe400000e0000 */
[----:B------:R-:W-:-:S02]  /*113d0*/  R2UR UR12, R4 ;  /* 0x00000000040c72ca */ /* 0x000fc400000e0000 */
[----:B0-----:R-:W-:-:S07]  /*113e0*/  LEA R13, R14, R13, 0x18 ;  /* 0x0000000d0e0d7211 */ /* 0x001fce00078ec0ff */
[----:B------:R-:W-:Y:S01]  /*113f0*/  UIADD3 UR9, UR9, 0x50, URZ ;  /* 0x0000005009097890 */ /* 0x000fe2000fffe03f */
[----:B------:R-:W-:Y:S01]  /*11400*/  UMOV UR10, URZ ;  /* 0x0000003f000a7c82 */ /* 0x000fe20008000000 */
[----:B------:R-:W-:Y:S01]  /*11410*/  UMOV UR6, 0x0 ;  /* 0x0000000000067882 */ /* 0x000fe20000000000 */
[----:B------:R-:W-:Y:S01]  /*11420*/  UMOV UR7, 0x14f00000 ;  /* 0x14f0000000077882 */ /* 0x000fe20000000000 */
[----:B------:R-:W-:Y:S01]  /*11430*/  UMOV UR17, 0x40 ;  /* 0x0000004000117882 */ /* 0x000fe20000000000 */
[----:B------:R0:W-:Y:S01]  /*11440*/  STL [R1+0xc], R9 ;  /* 0x00000c0901007387 */ /* 0x0001e20000100800 */
[----:B------:R-:W-:Y:S01]  /*11450*/  IMAD.MOV.U32 R5, RZ, RZ, R10 ;  /* 0x000000ffff057224 */ /* 0x000fe200078e000a */
[----:B--2---:R-:W-:Y:S01]  /*11460*/  R2UR UR11, R15 ;  /* 0x000000000f0b72ca */ /* 0x004fe200000e0000 */
[----:B---3--:R-:W-:Y:S01]  /*11470*/  IMAD R3, R3, 0xa000, R13 ;  /* 0x0000a00003037824 */ /* 0x008fe200078e020d */
[----:B----4-:R-:W-:-:S04]  /*11480*/  R2UR UR5, R11 ;  /* 0x000000000b0572ca */ /* 0x010fc800000e0000 */
[----:B------:R-:W-:-:S09]  /*11490*/  R2UR UR14, R3 ;  /* 0x00000000030e72ca */ /* 0x000fd200000e0000 */
[----:B------:R-:W-:-:S04]  /*114a0*/  UIMAD UR11, UR11, 0x50, UR5 ;  /* 0x000000500b0b78a4 */ /* 0x000fc8000f8e0205 */
[----:B------:R-:W-:Y:S02]  /*114b0*/  UIADD3 UR8, UR14, 0x400, URZ ;  /* 0x000004000e087890 */ /* 0x000fe4000fffe03f */
[----:B------:R-:W-:Y:S02]  /*114c0*/  UIADD3.X UR5, URZ, UR37, URZ, UP0, !UPT ;  /* 0x000000253f057290 */ /* 0x000fe400087fe43f */
[----:B------:R-:W-:Y:S02]  /*114d0*/  UIADD3 UR15, UR14, 0x2c00, URZ ;  /* 0x00002c000e0f7890 */ /* 0x000fe4000fffe03f */
[----:B------:R-:W-:Y:S02]  /*114e0*/  UIADD3 UR16, UR14, 0x5400, URZ ;  /* 0x000054000e107890 */ /* 0x000fe4000fffe03f */
        /* <DEDUP_REMOVED lines=14> */
.L_x_341:
[----:B------:R-:W-:Y:S05]  /*115d0*/  BSYNC B1 ;  /* 0x0000000000017941 */ /* 0x000fea0003800000 */
.L_x_340:
[----:B------:R-:W-:Y:S01]  /*115e0*/  VIADD R2, R7, 0x1 ;  /* 0x0000000107027836 */ /* 0x000fe20000000000 */
[----:B------:R-:W-:Y:S04]  /*115f0*/  BSSY B1, `(.L_x_347) ;  /* 0x000008a000017945 */ /* 0x000fe80003800000 */
[----:B------:R-:W-:-:S04]  /*11600*/  ISETP.NE.AND P0, PT, R2, 0x2, PT ;  /* 0x000000020200780c */ /* 0x000fc80003f05270 */
[----:B------:R-:W-:Y:S02]  /*11610*/  SEL R3, RZ, 0x1, P0 ;  /* 0x00000001ff037807 */ /* 0x000fe40000000000 */
[----:B------:R-:W-:Y:S02]  /*11620*/  SEL R14, R2, RZ, P0 ;  /* 0x000000ff020e7207 */ /* 0x000fe40000000000 */
[----:B------:R-:W-:-:S05]  /*11630*/  LOP3.LUT R13, R8, R3, RZ, 0x3c, !PT ;  /* 0x00000003080d7212 */ /* 0x000fca00078e3cff */
[----:B------:R0:W-:Y:S04]  /*11640*/  STL [R1+0x8], R13 ;  /* 0x0000080d01007387 */ /* 0x0001e80000100800 */
[----:B------:R0:W-:Y:S01]  /*11650*/  STL [R1], R14 ;  /* 0x0000000e01007387 */ /* 0x0001e20000100800 */
[----:B------:R-:W-:Y:S05]  /*11660*/  @!P6 BRA `(.L_x_348) ;  /* 0x000000080008e947 */ /* 0x000fea0003800000 */
[----:B------:R-:W-:Y:S01]  /*11670*/  ULDC.64 UR4, c[0x0][0x3f8] ;  /* 0x0000fe0000047ab9 */ /* 0x000fe20000000a00 */
[----:B------:R-:W-:Y:S01]  /*11680*/  VIADD R9, R6, 0xffffffff ;  /* 0xffffffff06097836 */ /* 0x000fe20000000000 */
[----:B------:R-:W-:-:S04]  /*11690*/  ISETP.NE.U32.AND P0, PT, RZ, UR4, PT ;  /* 0x00000004ff007c0c */ /* 0x000fc8000bf05070 */
[----:B------:R-:W-:-:S13]  /*116a0*/  ISETP.NE.AND.EX P0, PT, RZ, UR5, PT, P0 ;  /* 0x00000005ff007c0c */ /* 0x000fda000bf05300 */
[----:B------:R-:W-:Y:S05]  /*116b0*/  @!P0 BRA `(.L_x_349) ;  /* 0x0000000000488947 */ /* 0x000fea0003800000 */
        /* <DEDUP_REMOVED lines=15> */
[----:B------:R-:W-:-:S04]  /*117b0*/  LEA R10, P0, R2, UR4, 0x2 ;  /* 0x00000004020a7c11 */ /* 0x000fc8000f8010ff */
[----:B------:R-:W-:-:S05]  /*117c0*/  LEA.HI.X R11, R2, UR5, R3, 0x2, P0 ;  /* 0x00000005020b7c11 */ /* 0x000fca00080f1403 */
[----:B------:R1:W5:Y:S04]  /*117d0*/  LDG.E R10, desc[UR8][R10.64] ;  /* 0x000000080a0a7981 */ /* 0x000368000c1e1900 */
.L_x_349:
[----:B------:R-:W2:Y:S01]  /*117e0*/  S2R R3, SR_CgaCtaId ;  /* 0x0000000000037919 */ /* 0x000ea20000008800 */
[----:B------:R-:W-:-:S04]  /*117f0*/  MOV R2, 0x400 ;  /* 0x0000040000027802 */ /* 0x000fc80000000f00 */
[----:B--2---:R-:W-:Y:S02]  /*11800*/  LEA R2, R3, R2, 0x18 ;  /* 0x0000000203027211 */ /* 0x004fe400078ec0ff */
[----:B------:R-:W-:-:S03]  /*11810*/  SHF.L.U32 R3, R13, 0x1f, RZ ;  /* 0x0000001f0d037819 */ /* 0x000fc600000006ff */
[----:B------:R-:W-:-:S04]  /*11820*/  IMAD R2, R14, 0x8, R2 ;  /* 0x000000080e027824 */ /* 0x000fc800078e0202 */
[----:B------:R-:W2:Y:S02]  /*11830*/  SYNCS.PHASECHK.TRANS64.TRYWAIT P0, [R2+URZ+0x38840], R3 ;  /* 0x03884003020075a7 */ /* 0x000ea4000800017f */
[----:B--2---:R-:W-:Y:S05]  /*11840*/  @!P0 BRA `(.L_x_350) ;  /* 0x0000001c00d08947 */ /* 0x004fea0003800000 */
.L_x_401:
        /* <DEDUP_REMOVED lines=11> */
.L_x_351:
[----:B0-----:R-:W3:Y:S01]  /*11900*/  LDL R13, [R1] ;  /* 0x00000000010d7983 */ /* 0x001ee20000100800 */
[----:B------:R-:W-:-:S03]  /*11910*/  MOV R14, 0x400 ;  /* 0x00000400000e7802 */ /* 0x000fc60000000f00 */
[----:B------:R-:W4:Y:S01]  /*11920*/  LDL R11, [R1+0x4] ;  /* 0x00000400010b7983 */ /* 0x000f220000100800 */
[----:B------:R-:W0:Y:S01]  /*11930*/  S2R R15, SR_CgaCtaId ;  /* 0x00000000000f7919 */ /* 0x000e220000008800 */
[----:B------:R-:W-:Y:S01]  /*11940*/  R2UR UR11, R9 ;  /* 0x00000000090b72ca */ /* 0x000fe200000e0000 */
[----:B------:R-:W-:Y:S01]  /*11950*/  UIADD3 UR4, UP0, UR36, 0x370, URZ ;  /* 0x0000037024047890 */ /* 0x000fe2000ff1e03f */
[----:B------:R-:W-:Y:S02]  /*11960*/  R2UR UR12, R4 ;  /* 0x00000000040c72ca */ /* 0x000fe400000e0000 */
[----:B0-----:R-:W-:-:S05]  /*11970*/  LEA R14, R15, R14, 0x18 ;  /* 0x0000000e0f0e7211 */ /* 0x001fca00078ec0ff */
[----:B--2---:R-:W-:Y:S01]  /*11980*/  VIADD R2, R14, 0x38800 ;  /* 0x000388000e027836 */ /* 0x004fe20000000000 */
[----:B-----5:R-:W-:Y:S01]  /*11990*/  R2UR UR13, R10 ;  /* 0x000000000a0d72ca */ /* 0x020fe200000e0000 */
[----:B------:R-:W-:Y:S01]  /*119a0*/  UMOV UR10, URZ ;  /* 0x0000003f000a7c82 */ /* 0x000fe20008000000 */
[----:B------:R-:W-:Y:S01]  /*119b0*/  UMOV UR6, 0x0 ;  /* 0x0000000000067882 */ /* 0x000fe20000000000 */
[----:B------:R-:W-:Y:S01]  /*119c0*/  UMOV UR7, 0x14f00000 ;  /* 0x14f0000000077882 */ /* 0x000fe20000000000 */
[----:B------:R-:W-:Y:S01]  /*119d0*/  UMOV UR17, 0x40 ;  /* 0x0000004000117882 */ /* 0x000fe20000000000 */
[----:B------:R-:W-:Y:S01]  /*119e0*/  UMOV UR18, 0x80 ;  /* 0x0000008000127882 */ /* 0x000fe20000000000 */
[----:B------:R-:W-:Y:S01]  /*119f0*/  UMOV UR19, 0xc0 ;  /* 0x000000c000137882 */ /* 0x000fe20000000000 */
[----:B------:R-:W-:Y:S01]  /*11a00*/  SHF.L.U32 R8, R8, 0x1f, RZ ;  /* 0x0000001f08087819 */ /* 0x000fe200000006ff */
        /* <DEDUP_REMOVED lines=12> */
[----:B------:R0:W-:Y:S01]  /*11ad0*/  UTMALDG.4D [UR8], [UR4], desc[UR6] ;  /* 0x00000608040075b4 */ /* 0x0001e20008019000 */
[----:B------:R-:W-:Y:S01]  /*11ae0*/  LEA R2, R7, R2, 0x3 ;  /* 0x0000000207027211 */ /* 0x000fe200078e18ff */
        /* <DEDUP_REMOVED lines=11> */
.L_x_402:
[----:B------:R-:W-:Y:S05]  /*11ba0*/  @P0 BRA `(.L_x_353) ;  /* 0x00000000001c0947 */ /* 0x000fea0003800000 */
[----:B------:R-:W1:Y:S02]  /*11bb0*/  S2R R3, SR_TID.X ;  /* 0x0000000000037919 */ /* 0x000e640000002100 */
[----:B-1----:R-:W-:-:S04]  /*11bc0*/  LOP3.LUT R3, R3, 0x1f, RZ, 0xc0, !PT ;  /* 0x0000001f03037812 */ /* 0x002fc800078ec0ff */
[----:B------:R-:W-:Y:S01]  /*11bd0*/  ISETP.NE.AND P1, PT, R3, RZ, PT ;  /* 0x000000ff0300720c */ /* 0x000fe20003f25270 */
[----:B------:R-:W-:-:S04]  /*11be0*/  IMAD.MOV.U32 R3, RZ, RZ, 0xa000 ;  /* 0x0000a000ff037424 */ /* 0x000fc800078e00ff */
[----:B------:R1:W-:Y:S08]  /*11bf0*/  SYNCS.ARRIVE.TRANS64 RZ, [R2+URZ+0x50], R3 ;  /* 0x0000500302ff79a7 */ /* 0x0003f0000800003f */
[----:B------:R-:W-:Y:S05]  /*11c00*/  @!P1 BRA `(.L_x_353) ;  /* 0x0000000000049947 */ /* 0x000fea0003800000 */
[----:B------:R-:W-:Y:S01]  /*11c10*/  BPT.TRAP 0x1 ;  /* 0x000000040000795c */ /* 0x000fe20000300000 */
.L_x_353:
[----:B------:R-:W2:Y:S01]  /*11c20*/  LDL.LU R13, [R1+0xc] ;  /* 0x00000c00010d7983 */ /* 0x000ea20000300800 */
[----:B0-----:R-:W-:-:S03]  /*11c30*/  MOV R8, 0x400 ;  /* 0x0000040000087802 */ /* 0x001fc60000000f00 */
[----:B-1----:R-:W3:Y:S01]  /*11c40*/  LDL R3, [R1+0x4] ;  /* 0x0000040001037983 */ /* 0x002ee20000100800 */
[----:B------:R-:W0:Y:S01]  /*11c50*/  S2R R11, SR_CgaCtaId ;  /* 0x00000000000b7919 */ /* 0x000e220000008800 */
[----:B------:R-:W-:Y:S01]  /*11c60*/  R2UR UR9, R2 ;  /* 0x00000000020972ca */ /* 0x000fe200000e0000 */
[----:B------:R-:W-:Y:S01]  /*11c70*/  UIADD3 UR4, UP0, UR36, 0x470, URZ ;  /* 0x0000047024047890 */ /* 0x000fe2000ff1e03f */
[----:B------:R-:W-:Y:S02]  /*11c80*/  R2UR UR13, R5 ;  /* 0x00000000050d72ca */ /* 0x000fe400000e0000 */
[----:B------:R-:W-:Y:S02]  /*11c90*/  R2UR UR12, R4 ;  /* 0x00000000040c72ca */ /* 0x000fe400000e0000 */
        /* <DEDUP_REMOVED lines=12> */
[----:B------:R1:W-:Y:S01]  /*11d60*/  STL [R1+0xc], R9 ;  /* 0x00000c0901007387 */ /* 0x0003e20000100800 */
[----:B------:R-:W-:Y:S01]  /*11d70*/  IMAD.MOV.U32 R5, RZ, RZ, R10 ;  /* 0x000000ffff057224 */ /* 0x000fe200078e000a */
[----:B--2---:R-:W-:Y:S02]  /*11d80*/  R2UR UR11, R13 ;  /* 0x000000000d0b72ca */ /* 0x004fe400000e0000 */
[----:B---3--:R-:W-:-:S13]  /*11d90*/  R2UR UR5, R3 ;  /* 0x00000000030572ca */ /* 0x008fda00000e0000 */
[----:B------:R-:W-:Y:S02]  /*11da0*/  UIMAD UR11, UR11, 0x50, UR5 ;  /* 0x000000500b0b78a4 */ /* 0x000fe4000f8e0205 */
[----:B------:R-:W-:-:S09]  /*11db0*/  UIADD3.X UR5, URZ, UR37, URZ, UP0, !UPT ;  /* 0x000000253f057290 */ /* 0x000fd200087fe43f */
[----:B------:R0:W-:Y:S02]  /*11dc0*/  UTMALDG.4D [UR8], [UR4], desc[UR6] ;  /* 0x00000608040075b4 */ /* 0x0001e40008019000 */
[----:B0-----:R-:W-:Y:S01]  /*11dd0*/  UMOV UR8, UR14 ;  /* 0x0000000e00087c82 */ /* 0x001fe20008000000 */
[----:B------:R-:W-:Y:S01]  /*11de0*/  UMOV UR10, UR17 ;  /* 0x00000011000a7c82 */ /* 0x000fe20008000000 */
[----:B------:R-:W-:Y:S01]  /*11df0*/  UMOV UR14, 0x80 ;  /* 0x00000080000e7882 */ /* 0x000fe20000000000 */
        /* <DEDUP_REMOVED lines=8> */
[----:B-1----:R-:W-:Y:S01]  /*11e80*/  NOP ;  /* 0x0000000000007918 */ /* 0x002fe20000000000 */
.L_x_348:
[----:B------:R-:W-:Y:S05]  /*11e90*/  BSYNC B1 ;  /* 0x0000000000017941 */ /* 0x000fea0003800000 */
.L_x_347:
[C---:B------:R-:W-:Y:S01]  /*11ea0*/  ISETP.GT.AND P0, PT, R6.reuse, 0x1, PT ;  /* 0x000000010600780c */ /* 0x040fe20003f04270 */
[----:B------:R-:W-:-:S04]  /*11eb0*/  VIADD R2, R6, 0xfffffffe ;  /* 0xfffffffe06027836 */ /* 0x000fc80000000000 */
[----:B------:R-:W-:-:S08]  /*11ec0*/  IMAD.MOV.U32 R6, RZ, RZ, R2 ;  /* 0x000000ffff067224 */ /* 0x000fd000078e0002 */
[----:B------:R-:W-:Y:S05]  /*11ed0*/  @P0 BRA `(.L_x_354) ;  /* 0xffffffec00880947 */ /* 0x000fea000383ffff */
.L_x_330:
[----:B------:R-:W-:Y:S05]  /*11ee0*/  BSYNC B0 ;  /* 0x0000000000007941 */ /* 0x000fea0003800000 */
.L_x_329:
[----:B------:R-:W1:Y:S01]  /*11ef0*/  S2R R2, SR_TID.X ;  /* 0x0000000000027919 */ /* 0x000e620000002100 */
[----:B------:R-:W-:Y:S01]  /*11f00*/  BSSY B0, `(.L_x_355) ;  /* 0x0000011000007945 */ /* 0x000fe20003800000 */
[----:B-1----:R-:W-:-:S04]  /*11f10*/  LOP3.LUT R2, R2, 0x1f, RZ, 0xc0, !PT ;  /* 0x0000001f02027812 */ /* 0x002fc800078ec0ff */
[----:B------:R-:W-:-:S13]  /*11f20*/  ISETP.NE.AND P0, PT, R2, RZ, PT ;  /* 0x000000ff0200720c */ /* 0x000fda0003f05270 */
[----:B------:R-:W-:Y:S05]  /*11f30*/  @P0 BRA `(.L_x_356) ;  /* 0x0000000000340947 */ /* 0x000fea0003800000 */
[----:B------:R-:W1:Y:S01]  /*11f40*/  S2R R9, SR_LANEID ;  /* 0x0000000000097919 */ /* 0x000e620000000000 */
[----:B------:R-:W-:Y:S01]  /*11f50*/  VOTEU.ANY UR4, UPT, PT ;  /* 0x0000000000047886 */ /* 0x000fe200038e0100 */
[----:B------:R-:W2:Y:S01]  /*11f60*/  LDC.64 R2, c[0x0][0xc38] ;  /* 0x00030e00ff027b82 */ /* 0x000ea20000000a00 */
[----:B------:R-:W1:Y:S01]  /*11f70*/  FLO.U32 R0, UR4 ;  /* 0x0000000400007d00 */ /* 0x000e6200080e0000 */
[----:B------:R-:W-:-:S07]  /*11f80*/  ULDC.64 UR6, c[0x0][0x208] ;  /* 0x0000820000067ab9 */ /* 0x000fce0000000a00 */
[----:B------:R-:W2:Y:S01]  /*11f90*/  POPC R7, UR4 ;  /* 0x0000000400077d09 */ /* 0x000ea20008000000 */
[----:B-1----:R-:W-:-:S13]  /*11fa0*/  ISETP.EQ.U32.AND P0, PT, R0, R9, PT ;  /* 0x000000090000720c */ /* 0x002fda0003f02070 */
[----:B--2---:R-:W2:Y:S01]  /*11fb0*/  @P0 ATOMG.E.ADD.STRONG.GPU PT, R3, desc[UR6][R2.64], R7 ;  /* 0x00000007020309a8 */ /* 0x004ea200081ee1c6 */
[----:B------:R-:W1:Y:S02]  /*11fc0*/  S2R R6, SR_LTMASK ;  /* 0x0000000000067919 */ /* 0x000e640000003900 */
[----:B-1----:R-:W-:-:S04]  /*11fd0*/  LOP3.LUT R6, R6, UR4, RZ, 0xc0, !PT ;  /* 0x0000000406067c12 */ /* 0x002fc8000f8ec0ff */
[----:B------:R-:W1:Y:S01]  /*11fe0*/  POPC R9, R6 ;  /* 0x0000000600097309 */ /* 0x000e620000000000 */
[----:B--2---:R-:W1:Y:S02]  /*11ff0*/  SHFL.IDX PT, R0, R3, R0, 0x1f ;  /* 0x00001f0003007589 */ /* 0x004e6400000e0000 */
[----:B-1----:R-:W-:-:S07]  /*12000*/  IADD3 R16, R0, UR38, R9 ;  /* 0x0000002600107c10 */ /* 0x002fce000fffe009 */
.L_x_356:
[----:B------:R-:W-:Y:S05]  /*12010*/  BSYNC B0 ;  /* 0x0000000000007941 */ /* 0x000fea0003800000 */
.L_x_355:
[----:B------:R-:W-:Y:S04]  /*12020*/  BSSY B0, `(.L_x_357) ;  /* 0x000003c000007945 */ /* 0x000fe80003800000 */
[----:B------:R-:W-:Y:S05]  /*12030*/  @!P6 BRA `(.L_x_358) ;  /* 0x0000000000e8e947 */ /* 0x000fea0003800000 */
[----:B------:R-:W2:Y:S01]  /*12040*/  LDL R2, [R1] ;  /* 0x0000000001027983 */ /* 0x000ea20000100800 */
[----:B------:R-:W-:-:S03]  /*12050*/  MOV R3, 0x400 ;  /* 0x0000040000037802 */ /* 0x000fc60000000f00 */
[----:B------:R-:W3:Y:S01]  /*12060*/  LDL R0, [R1+0x8] ;  /* 0x0000080001007983 */ /* 0x000ee20000100800 */
[----:B------:R-:W1:Y:S02]  /*12070*/  S2R R6, SR_CgaCtaId ;  /* 0x0000000000067919 */ /* 0x000e640000008800 */
[----:B-1----:R-:W-:-:S05]  /*12080*/  LEA R3, R6, R3, 0x18 ;  /* 0x0000000306037211 */ /* 0x002fca00078ec0ff */
[----:B--2---:R-:W-:Y:S01]  /*12090*/  IMAD R3, R2, 0x8, R3 ;  /* 0x0000000802037824 */ /* 0x004fe200078e0203 */
[----:B---3--:R-:W-:-:S04]  /*120a0*/  SHF.L.U32 R0, R0, 0x1f, RZ ;  /* 0x0000001f00007819 */ /* 0x008fc800000006ff */
[----:B------:R-:W1:Y:S02]  /*120b0*/  SYNCS.PHASECHK.TRANS64.TRYWAIT P0, [R3+URZ+0x38860], R0 ;  /* 0x03886000030075a7 */ /* 0x000e64000800017f */
[----:B-1----:R-:W-:Y:S05]  /*120c0*/  @!P0 BRA `(.L_x_359) ;  /* 0x0000001400d88947 */ /* 0x002fea0003800000 */
.L_x_403:
[----:B------:R-:W2:Y:S02]  /*120d0*/  S2R R2, SR_TID.X ;  /* 0x0000000000027919 */ /* 0x000ea40000002100 */
[----:B--2---:R-:W-:-:S04]  /*120e0*/  LOP3.LUT R2, R2, 0x7f, RZ, 0xc0, !PT ;  /* 0x0000007f02027812 */ /* 0x004fc800078ec0ff */
[----:B------:R-:W-:-:S13]  /*120f0*/  ISETP.NE.AND P0, PT, R2, RZ, PT ;  /* 0x000000ff0200720c */ /* 0x000fda0003f05270 */
        /* <DEDUP_REMOVED lines=8> */
.L_x_360:
[----:B-1----:R-:W2:Y:S01]  /*12180*/  LDL R0, [R1] ;  /* 0x0000000001007983 */ /* 0x002ea20000100800 */
[----:B------:R-:W-:-:S03]  /*12190*/  MOV R7, 0x400 ;  /* 0x0000040000077802 */ /* 0x000fc60000000f00 */
[----:B------:R-:W3:Y:S04]  /*121a0*/  LDL.LU R6, [R1+0x4] ;  /* 0x0000040001067983 */ /* 0x000ee80000300800 */
[----:B------:R-:W4:Y:S01]  /*121b0*/  LDL R2, [R1+0xc] ;  /* 0x00000c0001027983 */ /* 0x000f220000100800 */
[----:B------:R-:W1:Y:S01]  /*121c0*/  S2R R8, SR_CgaCtaId ;  /* 0x0000000000087919 */ /* 0x000e620000008800 */
[----:B------:R-:W-:Y:S01]  /*121d0*/  R2UR UR9, R3 ;  /* 0x00000000030972ca */ /* 0x000fe200000e0000 */
[----:B------:R-:W-:Y:S01]  /*121e0*/  UIADD3 UR4, UP0, UR36, 0x470, URZ ;  /* 0x0000047024047890 */ /* 0x000fe2000ff1e03f */
[----:B------:R-:W-:Y:S02]  /*121f0*/  R2UR UR12, R4 ;  /* 0x00000000040c72ca */ /* 0x000fe400000e0000 */
[----:B------:R-:W-:-:S02]  /*12200*/  R2UR UR13, R5 ;  /* 0x00000000050d72ca */ /* 0x000fc400000e0000 */
[----:B-1----:R-:W-:-:S07]  /*12210*/  LEA R7, R8, R7, 0x18 ;  /* 0x0000000708077211 */ /* 0x002fce00078ec0ff */
        /* <DEDUP_REMOVED lines=27> */
[----:B-1----:R-:W-:Y:S01]  /*123d0*/  NOP ;  /* 0x0000000000007918 */ /* 0x002fe20000000000 */
.L_x_358:
[----:B------:R-:W-:Y:S05]  /*123e0*/  BSYNC B0 ;  /* 0x0000000000007941 */ /* 0x000fea0003800000 */
.L_x_357:
[----:B------:R-:W2:Y:S04]  /*123f0*/  LDL.LU R0, [R1] ;  /* 0x0000000001007983 */ /* 0x000ea80000300800 */
[----:B------:R-:W3:Y:S01]  /*12400*/  LDL.LU R3, [R1+0x8] ;  /* 0x0000080001037983 */ /* 0x000ee20000300800 */
[----:B--2---:R-:W-:-:S05]  /*12410*/  VIADD R0, R0, 0x1 ;  /* 0x0000000100007836 */ /* 0x004fca0000000000 */
[----:B------:R-:W-:-:S04]  /*12420*/  ISETP.NE.AND P0, PT, R0, 0x2, PT ;  /* 0x000000020000780c */ /* 0x000fc80003f05270 */
[----:B------:R-:W-:Y:S02]  /*12430*/  SEL R2, RZ, 0x1, P0 ;  /* 0x00000001ff027807 */ /* 0x000fe40000000000 */
[----:B------:R-:W-:Y:S02]  /*12440*/  SEL R0, R0, RZ, P0 ;  /* 0x000000ff00007207 */ /* 0x000fe40000000000 */
[----:B---3--:R-:W-:-:S05]  /*12450*/  LOP3.LUT R3, R3, R2, RZ, 0x3c, !PT ;  /* 0x0000000203037212 */ /* 0x008fca00078e3cff */
[----:B------:R1:W-:Y:S04]  /*12460*/  STL [R1+0x8], R3 ;  /* 0x0000080301007387 */ /* 0x0003e80000100800 */
[----:B------:R1:W-:Y:S02]  /*12470*/  STL [R1], R0 ;  /* 0x0000000001007387 */ /* 0x0003e40000100800 */
.L_x_313:
[----:B------:R-:W-:Y:S05]  /*12480*/  BSYNC B6 ;  /* 0x0000000000067941 */ /* 0x000fea0003800000 */
.L_x_311:
[----:B------:R-:W-:-:S03]  /*12490*/  UMOV UR4, 0xffffffff ;  /* 0xffffffff00047882 */ /* 0x000fc60000000000 */
[----:B------:R-:W-:Y:S05]  /*124a0*/  BRA.DIV UR4, `(.L_x_361) ;  /* 0x0000001204f47947 */ /* 0x000fea000b800000 */
[----:B------:R2:W3:Y:S04]  /*124b0*/  SHFL.IDX PT, R4, R16, RZ, 0x1f ;  /* 0x00001fff10047589 */ /* 0x0004e800000e0000 */
[----:B------:R2:W4:Y:S02]  /*124c0*/  SHFL.IDX PT, R5, R16, 0x1, 0x1f ;  /* 0x00201f0010057f89 */ /* 0x00052400000e0000 */
.L_x_407:
[----:B01----:R-:W0:Y:S01]  /*124d0*/  S2R R0, SR_TID.X ;  /* 0x0000000000007919 */ /* 0x003e220000002100 */
[----:B------:R-:W-:Y:S01]  /*124e0*/  ULDC UR4, c[0x0][0xc14] ;  /* 0x0003050000047ab9 */ /* 0x000fe20000000800 */
[----:B------:R-:W-:Y:S01]  /*124f0*/  BSSY B0, `(.L_x_362) ;  /* 0x000000c000007945 */ /* 0x000fe20003800000 */
[----:B------:R-:W-:Y:S01]  /*12500*/  IMAD.MOV.U32 R3, RZ, RZ, RZ ;  /* 0x000000ffff037224 */ /* 0x000fe200078e00ff */
[----:B0-----:R-:W-:Y:S01]  /*12510*/  LOP3.LUT R9, R0, 0x1f, RZ, 0xc0, !PT ;  /* 0x0000001f00097812 */ /* 0x001fe200078ec0ff */
[----:B------:R-:W-:-:S03]  /*12520*/  IMAD.U32 R0, RZ, RZ, UR4 ;  /* 0x00000004ff007e24 */ /* 0x000fc6000f8e00ff */
[C---:B------:R-:W-:Y:S01]  /*12530*/  ISETP.NE.AND P0, PT, R9.reuse, 0x1f, PT ;  /* 0x0000001f0900780c */ /* 0x040fe20003f05270 */
[----:B------:R-:W-:-:S05]  /*12540*/  IMAD.IADD R7, R9, 0x1, R19 ;  /* 0x0000000109077824 */ /* 0x000fca00078e0213 */
[----:B------:R-:W-:-:S13]  /*12550*/  ISETP.GE.OR P0, PT, R7, R0, !P0 ;  /* 0x000000000700720c */ /* 0x000fda0004706670 */
[----:B------:R-:W-:Y:S05]  /*12560*/  @P0 BRA `(.L_x_363) ;  /* 0x0000000000100947 */ /* 0x000fea0003800000 */
[----:B------:R-:W0:Y:S01]  /*12570*/  LDC.64 R2, c[0x0][0xc58] ;  /* 0x00031600ff027b82 */ /* 0x000e220000000a00 */
[----:B------:R-:W-:Y:S01]  /*12580*/  ULDC.64 UR4, c[0x0][0x208] ;  /* 0x0000820000047ab9 */ /* 0x000fe20000000a00 */
[----:B0-----:R-:W-:-:S06]  /*12590*/  IMAD.WIDE R2, R7, 0x4, R2 ;  /* 0x0000000407027825 */ /* 0x001fcc00078e0202 */
[----:B------:R0:W5:Y:S02]  /*125a0*/  LDG.E R3, desc[UR4][R2.64] ;  /* 0x0000000402037981 */ /* 0x000164000c1e1900 */
.L_x_363:
[----:B------:R-:W-:Y:S05]  /*125b0*/  BSYNC B0 ;  /* 0x0000000000007941 */ /* 0x000fea0003800000 */
.L_x_362:
[----:B------:R-:W-:-:S03]  /*125c0*/  UMOV UR4, 0xffffffff ;  /* 0xffffffff00047882 */ /* 0x000fc60000000000 */
[----:B------:R-:W-:Y:S05]  /*125d0*/  BRA.DIV UR4, `(.L_x_364) ;  /* 0x0000001204f47947 */ /* 0x000fea000b800000 */
[----:B-----5:R-:W1:Y:S01]  /*125e0*/  SHFL.UP PT, R14, R3, 0x1, RZ ;  /* 0x04200000030e7989 */ /* 0x020e6200000e00ff */
[C---:B------:R-:W-:Y:S02]  /*125f0*/  ISETP.NE.AND P0, PT, R9.reuse, RZ, PT ;  /* 0x000000ff0900720c */ /* 0x040fe40003f05270 */
[C---:B------:R-:W-:Y:S02]  /*12600*/  ISETP.GE.U32.AND P1, PT, R9.reuse, 0x2, PT ;  /* 0x000000020900780c */ /* 0x040fe40003f26070 */
[----:B-1----:R-:W-:Y:S02]  /*12610*/  SEL R14, R14, RZ, P0 ;  /* 0x000000ff0e0e7207 */ /* 0x002fe40000000000 */
[----:B------:R-:W-:-:S03]  /*12620*/  ISETP.GE.U32.AND P0, PT, R9, 0x4, PT ;  /* 0x000000040900780c */ /* 0x000fc60003f06070 */
[----:B------:R-:W-:-:S05]  /*12630*/  IMAD.IADD R13, R3, 0x1, R14 ;  /* 0x00000001030d7824 */ /* 0x000fca00078e020e */
[----:B------:R-:W1:Y:S02]  /*12640*/  SHFL.UP PT, R14, R13, 0x2, RZ ;  /* 0x044000000d0e7989 */ /* 0x000e6400000e00ff */
[----:B-1----:R-:W-:Y:S02]  /*12650*/  SEL R6, R14, RZ, P1 ;  /* 0x000000ff0e067207 */ /* 0x002fe40000800000 */
[----:B------:R-:W-:Y:S02]  /*12660*/  ISETP.GE.U32.AND P1, PT, R9, 0x8, PT ;  /* 0x000000080900780c */ /* 0x000fe40003f26070 */
[----:B------:R-:W-:-:S05]  /*12670*/  IADD3 R6, R13, R6, RZ ;  /* 0x000000060d067210 */ /* 0x000fca0007ffe0ff */
[----:B------:R-:W1:Y:S02]  /*12680*/  SHFL.UP PT, R14, R6, 0x4, RZ ;  /* 0x04800000060e7989 */ /* 0x000e6400000e00ff */
[----:B-1----:R-:W-:Y:S02]  /*12690*/  SEL R7, R14, RZ, P0 ;  /* 0x000000ff0e077207 */ /* 0x002fe40000000000 */
[----:B------:R-:W-:-:S03]  /*126a0*/  ISETP.GE.U32.AND P0, PT, R9, 0x10, PT ;  /* 0x000000100900780c */ /* 0x000fc60003f06070 */
[----:B------:R-:W-:-:S05]  /*126b0*/  IMAD.IADD R7, R6, 0x1, R7 ;  /* 0x0000000106077824 */ /* 0x000fca00078e0207 */
[----:B------:R-:W1:Y:S02]  /*126c0*/  SHFL.UP PT, R14, R7, 0x8, RZ ;  /* 0x05000000070e7989 */ /* 0x000e6400000e00ff */
[----:B-1----:R-:W-:-:S05]  /*126d0*/  SEL R8, R14, RZ, P1 ;  /* 0x000000ff0e087207 */ /* 0x002fca0000800000 */
[----:B------:R-:W-:-:S05]  /*126e0*/  IMAD.IADD R8, R7, 0x1, R8 ;  /* 0x0000000107087824 */ /* 0x000fca00078e0208 */
[----:B------:R-:W1:Y:S02]  /*126f0*/  SHFL.UP PT, R14, R8, 0x10, RZ ;  /* 0x06000000080e7989 */ /* 0x000e6400000e00ff */
[----:B-1----:R-:W-:-:S05]  /*12700*/  SEL R9, R14, RZ, P0 ;  /* 0x000000ff0e097207 */ /* 0x002fca0000000000 */
[----:B0-----:R-:W-:-:S05]  /*12710*/  IMAD.IADD R2, R8, 0x1, R9 ;  /* 0x0000000108027824 */ /* 0x001fca00078e0209 */
[----:B------:R0:W1:Y:S02]  /*12720*/  SHFL.IDX PT, R14, R2, 0x1f, 0x1f ;  /* 0x03e01f00020e7f89 */ /* 0x00006400000e0000 */
.L_x_415:
[----:B------:R-:W-:Y:S02]  /*12730*/  ULDC UR4, c[0x0][0xc10] ;  /* 0x0003040000047ab9 */ /* 0x000fe40000000800 */
[----:B--2---:R-:W-:-:S04]  /*12740*/  IMAD.U32 R16, RZ, RZ, UR4 ;  /* 0x00000004ff107e24 */ /* 0x004fc8000f8e00ff */
[----:B-1----:R-:W-:-:S04]  /*12750*/  IMAD R6, R14, R16, RZ ;  /* 0x000000100e067224 */ /* 0x002fc800078e02ff */
[----:B----4-:R-:W-:-:S05]  /*12760*/  IMAD.IADD R5, R5, 0x1, R6 ;  /* 0x0000000105057824 */ /* 0x010fca00078e0206 */
[----:B---3--:R-:W-:-:S13]  /*12770*/  ISETP.GT.AND P0, PT, R5, R4, PT ;  /* 0x000000040500720c */ /* 0x008fda0003f04270 */
[----:B------:R-:W-:Y:S05]  /*12780*/  @P0 BRA `(.L_x_365) ;  /* 0x0000000000b80947 */ /* 0x000fea0003800000 */
[----:B------:R-:W1:Y:S02]  /*12790*/  LDC R0, c[0x0][0xc14] ;  /* 0x00030500ff007b82 */ /* 0x000e640000000800 */
.L_x_370:
[----:B------:R-:W-:-:S04]  /*127a0*/  IADD3 R19, R19, 0x1f, RZ ;  /* 0x0000001f13137810 */ /* 0x000fc80007ffe0ff */
[----:B-1----:R-:W-:-:S13]  /*127b0*/  ISETP.GE.AND P0, PT, R19, R0, PT ;  /* 0x000000001300720c */ /* 0x002fda0003f06270 */
[----:B------:R-:W-:Y:S05]  /*127c0*/  @P0 BRA `(.L_x_366) ;  /* 0x0000000400600947 */ /* 0x000fea0003800000 */
[----:B0-----:R-:W0:Y:S01]  /*127d0*/  S2R R2, SR_TID.X ;  /* 0x0000000000027919 */ /* 0x001e220000002100 */
[----:B------:R-:W-:Y:S01]  /*127e0*/  BSSY B0, `(.L_x_367) ;  /* 0x000000b000007945 */ /* 0x000fe20003800000 */
[----:B------:R-:W-:Y:S01]  /*127f0*/  IMAD.MOV.U32 R3, RZ, RZ, RZ ;  /* 0x000000ffff037224 */ /* 0x000fe200078e00ff */
[----:B0-----:R-:W-:-:S04]  /*12800*/  LOP3.LUT R8, R2, 0x1f, RZ, 0xc0, !PT ;  /* 0x0000001f02087812 */ /* 0x001fc800078ec0ff */
        /* <DEDUP_REMOVED lines=8> */
.L_x_368:
[----:B------:R-:W-:Y:S05]  /*12890*/  BSYNC B0 ;  /* 0x0000000000007941 */ /* 0x000fea0003800000 */
.L_x_367:
[----:B------:R-:W-:-:S03]  /*128a0*/  UMOV UR4, 0xffffffff ;  /* 0xffffffff00047882 */ /* 0x000fc60000000000 */
[----:B------:R-:W-:Y:S05]  /*128b0*/  BRA.DIV UR4, `(.L_x_369) ;  /* 0x00000016040c7947 */ /* 0x000fea000b800000 */
[----:B-----5:R-:W1:Y:S01]  /*128c0*/  SHFL.UP PT, R14, R3, 0x1, RZ ;  /* 0x04200000030e7989 */ /* 0x020e6200000e00ff */
[C---:B------:R-:W-:Y:S02]  /*128d0*/  ISETP.NE.AND P0, PT, R8.reuse, RZ, PT ;  /* 0x000000ff0800720c */ /* 0x040fe40003f05270 */
[----:B------:R-:W-:Y:S02]  /*128e0*/  ISETP.GE.U32.AND P1, PT, R8, 0x2, PT ;  /* 0x000000020800780c */ /* 0x000fe40003f26070 */
[----:B-1----:R-:W-:Y:S02]  /*128f0*/  SEL R14, R14, RZ, P0 ;  /* 0x000000ff0e0e7207 */ /* 0x002fe40000000000 */
        /* <DEDUP_REMOVED lines=11> */
[----:B0-----:R-:W-:-:S04]  /*129b0*/  SEL R7, R14, RZ, P1 ;  /* 0x000000ff0e077207 */ /* 0x001fc80000800000 */
[----:B------:R-:W-:-:S05]  /*129c0*/  IADD3 R7, R6, R7, RZ ;  /* 0x0000000706077210 */ /* 0x000fca0007ffe0ff */
[----:B------:R-:W0:Y:S02]  /*129d0*/  SHFL.UP PT, R14, R7, 0x10, RZ ;  /* 0x06000000070e7989 */ /* 0x000e2400000e00ff */
[----:B0-----:R-:W-:-:S05]  /*129e0*/  SEL R14, R14, RZ, P0 ;  /* 0x000000ff0e0e7207 */ /* 0x001fca0000000000 */
[----:B------:R-:W-:-:S05]  /*129f0*/  IMAD.IADD R2, R7, 0x1, R14 ;  /* 0x0000000107027824 */ /* 0x000fca00078e020e */
[----:B------:R0:W1:Y:S02]  /*12a00*/  SHFL.IDX PT, R14, R2, 0x1f, 0x1f ;  /* 0x03e01f00020e7f89 */ /* 0x00006400000e0000 */
.L_x_423:
[----:B------:R-:W-:Y:S02]  /*12a10*/  ULDC UR4, c[0x0][0xc10] ;  /* 0x0003040000047ab9 */ /* 0x000fe40000000800 */
[----:B------:R-:W-:-:S04]  /*12a20*/  IMAD.U32 R16, RZ, RZ, UR4 ;  /* 0x00000004ff107e24 */ /* 0x000fc8000f8e00ff */
[----:B-1----:R-:W-:-:S04]  /*12a30*/  IMAD R6, R14, R16, RZ ;  /* 0x000000100e067224 */ /* 0x002fc800078e02ff */
[----:B------:R-:W-:-:S05]  /*12a40*/  IMAD.IADD R5, R6, 0x1, R5 ;  /* 0x0000000106057824 */ /* 0x000fca00078e0205 */
[----:B------:R-:W-:-:S13]  /*12a50*/  ISETP.GT.AND P0, PT, R5, R4, PT ;  /* 0x000000040500720c */ /* 0x000fda0003f04270 */
[----:B------:R-:W-:Y:S05]  /*12a60*/  @!P0 BRA `(.L_x_370) ;  /* 0xfffffffc004c8947 */ /* 0x000fea000383ffff */
.L_x_365:
[----:B------:R-:W-:Y:S01]  /*12a70*/  IMAD.IADD R6, R5, 0x1, -R6 ;  /* 0x0000000105067824 */ /* 0x000fe200078e0a06 */
[----:B------:R-:W-:-:S03]  /*12a80*/  UMOV UR4, 0xffffffff ;  /* 0xffffffff00047882 */ /* 0x000fc60000000000 */
[----:B------:R-:W-:-:S05]  /*12a90*/  IMAD R5, R2, R16, R6 ;  /* 0x0000001002057224 */ /* 0x000fca00078e0206 */
[----:B------:R-:W-:Y:S01]  /*12aa0*/  ISETP.GT.AND P6, PT, R5, R4, PT ;  /* 0x000000040500720c */ /* 0x000fe20003fc4270 */
[----:B------:R-:W-:-:S12]  /*12ab0*/  BRA.DIV UR4, `(.L_x_371) ;  /* 0x00000016045c7947 */ /* 0x000fd8000b800000 */
[----:B------:R-:W-:-:S04]  /*12ac0*/  VOTE.ANY R7, PT, !P6 ;  /* 0x0000000000077806 */ /* 0x000fc800070e0100 */
[----:B------:R-:W1:Y:S02]  /*12ad0*/  POPC R5, R7 ;  /* 0x0000000700057309 */ /* 0x000e640000000000 */
[----:B-1----:R1:W2:Y:S02]  /*12ae0*/  SHFL.IDX PT, R17, R3, R5, 0x1f ;  /* 0x00001f0503117589 */ /* 0x0022a400000e0000 */
.L_x_427:
[----:B------:R-:W-:Y:S01]  /*12af0*/  ISETP.NE.AND P0, PT, R7, RZ, PT ;  /* 0x000000ff0700720c */ /* 0x000fe20003f05270 */
[----:B------:R-:W-:-:S12]  /*12b00*/  IMAD.MOV.U32 R14, RZ, RZ, RZ ;  /* 0x000000ffff0e7224 */ /* 0x000fd800078e00ff */
[----:B------:R-:W-:Y:S05]  /*12b10*/  @!P0 BRA `(.L_x_372) ;  /* 0x0000000000108947 */ /* 0x000fea0003800000 */
[----:B------:R-:W-:Y:S01]  /*12b20*/  UMOV UR4, 0xffffffff ;  /* 0xffffffff00047882 */ /* 0x000fe20000000000 */
[----:B------:R-:W-:Y:S02]  /*12b30*/  IADD3 R12, R5, -0x1, RZ ;  /* 0xffffffff050c7810 */ /* 0x000fe40007ffe0ff */
[----:B------:R-:W-:Y:S05]  /*12b40*/  BRA.DIV UR4, `(.L_x_373) ;  /* 0x0000001604807947 */ /* 0x000fea000b800000 */
[----:B------:R3:W4:Y:S02]  /*12b50*/  SHFL.IDX PT, R14, R2, R12, 0x1f ;  /* 0x00001f0c020e7589 */ /* 0x00072400000e0000 */
.L_x_372:
[-C--:B--2---:R-:W-:Y:S01]  /*12b60*/  IABS R7, R17.reuse ;  /* 0x0000001100077213 */ /* 0x084fe20000000000 */
[----:B----4-:R-:W-:Y:S01]  /*12b70*/  IMAD R16, R14, R16, R6 ;  /* 0x000000100e107224 */ /* 0x010fe200078e0206 */
[----:B------:R-:W-:Y:S01]  /*12b80*/  IABS R6, R17 ;  /* 0x0000001100067213 */ /* 0x000fe20000000000 */
[----:B------:R-:W-:Y:S01]  /*12b90*/  IMAD.IADD R19, R5, 0x1, R19 ;  /* 0x0000000105137824 */ /* 0x000fe200078e0213 */
[----:B------:R-:W2:Y:S03]  /*12ba0*/  I2F.RP R8, R7 ;  /* 0x0000000700087306 */ /* 0x000ea60000209400 */
[----:B------:R-:W-:-:S05]  /*12bb0*/  IMAD.MOV R6, RZ, RZ, -R6 ;  /* 0x000000ffff067224 */ /* 0x000fca00078e0a06 */
[----:B--2---:R-:W2:Y:S02]  /*12bc0*/  MUFU.RCP R8, R8 ;  /* 0x0000000800087308 */ /* 0x004ea40000001000 */
[----:B--2---:R-:W-:-:S06]  /*12bd0*/  VIADD R9, R8, 0xffffffe ;  /* 0x0ffffffe08097836 */ /* 0x004fcc0000000000 */
[----:B-1----:R-:W0:Y:S02]  /*12be0*/  F2I.FTZ.U32.TRUNC.NTZ R3, R9 ;  /* 0x0000000900037305 */ /* 0x002e24000021f000 */
[----:B0--3--:R-:W-:-:S04]  /*12bf0*/  IMAD.MOV R2, RZ, RZ, -R3 ;  /* 0x000000ffff027224 */ /* 0x009fc800078e0a03 */
[----:B------:R-:W-:Y:S02]  /*12c00*/  IMAD R11, R2, R7, RZ ;  /* 0x00000007020b7224 */ /* 0x000fe400078e02ff */
[----:B------:R-:W-:-:S04]  /*12c10*/  IMAD.MOV.U32 R2, RZ, RZ, RZ ;  /* 0x000000ffff027224 */ /* 0x000fc800078e00ff */
[----:B------:R-:W-:-:S04]  /*12c20*/  IMAD.HI.U32 R3, R3, R11, R2 ;  /* 0x0000000b03037227 */ /* 0x000fc800078e0002 */
[----:B------:R-:W-:-:S05]  /*12c30*/  IMAD.IADD R2, R4, 0x1, -R16 ;  /* 0x0000000104027824 */ /* 0x000fca00078e0a10 */
[----:B------:R-:W-:-:S05]  /*12c40*/  IABS R4, R2 ;  /* 0x0000000200047213 */ /* 0x000fca0000000000 */
        /* <DEDUP_REMOVED lines=11> */
[----:B------:R-:W-:-:S04]  /*12d00*/  @!P0 LOP3.LUT R3, RZ, R17, RZ, 0x33, !PT ;  /* 0x00000011ff038212 */ /* 0x000fc800078e33ff */
[----:B------:R-:W-:Y:S01]  /*12d10*/  MOV R18, R3 ;  /* 0x0000000300127202 */ /* 0x000fe20000000f00 */
[----:B------:R-:W-:-:S04]  /*12d20*/  IMAD.MOV R4, RZ, RZ, -R3 ;  /* 0x000000ffff047224 */ /* 0x000fc800078e0a03 */
[----:B------:R-:W-:Y:S01]  /*12d30*/  IMAD R17, R17, R4, R2 ;  /* 0x0000000411117224 */ /* 0x000fe200078e0202 */
[----:B------:R-:W-:Y:S06]  /*12d40*/  BRA `(.L_x_374) ;  /* 0x00000000001c7947 */ /* 0x000fec0003800000 */
.L_x_366:
[----:B------:R-:W-:Y:S01]  /*12d50*/  UMOV UR4, URZ ;  /* 0x0000003f00047c82 */ /* 0x000fe20008000000 */
[----:B------:R-:W-:Y:S01]  /*12d60*/  UMOV UR5, URZ ;  /* 0x0000003f00057c82 */ /* 0x000fe20008000000 */
[----:B------:R-:W-:Y:S01]  /*12d70*/  ULDC UR6, c[0x0][0xc14] ;  /* 0x0003050000067ab9 */ /* 0x000fe20000000800 */
[----:B------:R-:W-:Y:S02]  /*12d80*/  IMAD.MOV.U32 R16, RZ, RZ, R4 ;  /* 0x000000ffff107224 */ /* 0x000fe400078e0004 */
[----:B------:R-:W-:Y:S02]  /*12d90*/  IMAD.U32 R17, RZ, RZ, UR4 ;  /* 0x00000004ff117e24 */ /* 0x000fe4000f8e00ff */
[----:B------:R-:W-:Y:S02]  /*12da0*/  IMAD.U32 R18, RZ, RZ, UR5 ;  /* 0x00000005ff127e24 */ /* 0x000fe4000f8e00ff */
[----:B------:R-:W-:-:S07]  /*12db0*/  IMAD.U32 R19, RZ, RZ, UR6 ;  /* 0x00000006ff137e24 */ /* 0x000fce000f8e00ff */
.L_x_374:
[----:B0-----:R-:W0:Y:S01]  /*12dc0*/  S2R R2, SR_TID.X ;  /* 0x0000000000027919 */ /* 0x001e220000002100 */
[----:B------:R-:W-:Y:S05]  /*12dd0*/  WARPSYNC.ALL ;  /* 0x0000000000007948 */ /* 0x000fea0003800000 */
[----:B------:R-:W-:Y:S01]  /*12de0*/  BAR.SYNC.DEFER_BLOCKING 0x4, 0x120 ;  /* 0x0104800000007b1d */ /* 0x000fe20000010000 */
[----:B0-----:R-:W-:-:S04]  /*12df0*/  LOP3.LUT R2, R2, 0x1f, RZ, 0xc0, !PT ;  /* 0x0000001f02027812 */ /* 0x001fc800078ec0ff */
[----:B------:R-:W-:-:S13]  /*12e00*/  ISETP.NE.AND P0, PT, R2, RZ, PT ;  /* 0x000000ff0200720c */ /* 0x000fda0003f05270 */
[----:B------:R-:W0:Y:S01]  /*12e10*/  @!P0 S2R R3, SR_CgaCtaId ;  /* 0x0000000000038919 */ /* 0x000e220000008800 */
[----:B------:R-:W-:-:S04]  /*12e20*/  @!P0 MOV R2, 0x400 ;  /* 0x0000040000028802 */ /* 0x000fc80000000f00 */
[----:B0-----:R-:W-:-:S05]  /*12e30*/  @!P0 LEA R2, R3, R2, 0x18 ;  /* 0x0000000203028211 */ /* 0x001fca00078ec0ff */
[----:B------:R1:W-:Y:S01]  /*12e40*/  @!P0 STS.128 [R2+0x388d0], R16 ;  /* 0x0388d01002008388 */ /* 0x0003e20000000c00 */
[----:B------:R-:W-:Y:S06]  /*12e50*/  BAR.ARV 0x5, 0x120 ;  /* 0x0144800000007b1d */ /* 0x000fec0000002000 */
[----:B------:R-:W-:-:S13]  /*12e60*/  ISETP.GE.AND P0, PT, R19, R0, PT ;  /* 0x000000001300720c */ /* 0x000fda0003f06270 */
[----:B------:R-:W-:Y:S05]  /*12e70*/  @!P0 BRA `(.L_x_375) ;  /* 0xffffffbc00048947 */ /* 0x000fea000383ffff */
.L_x_309:
[----:B0-----:R-:W2:Y:S01]  /*12e80*/  LDL.LU R0, [R1+0x28] ;  /* 0x0000280001007983 */ /* 0x001ea20000300800 */
[----:B------:R-:W-:Y:S01]  /*12e90*/  BSSY B0, `(.L_x_376) ;  /* 0x000000b000007945 */ /* 0x000fe20003800000 */
[----:B------:R-:W0:Y:S01]  /*12ea0*/  S2R R5, SR_CgaCtaId ;  /* 0x0000000000057919 */ /* 0x000e220000008800 */
[----:B--2---:R-:W-:-:S05]  /*12eb0*/  VIADD R0, R0, 0x1 ;  /* 0x0000000100007836 */ /* 0x004fca0000000000 */
[----:B-1----:R-:W-:-:S04]  /*12ec0*/  LEA.HI R2, R0, R0, RZ, 0x1 ;  /* 0x0000000000027211 */ /* 0x002fc800078f08ff */
[----:B------:R-:W-:-:S04]  /*12ed0*/  LOP3.LUT R3, R2, 0xfffffffe, RZ, 0xc0, !PT ;  /* 0xfffffffe02037812 */ /* 0x000fc800078ec0ff */
[----:B------:R-:W-:Y:S02]  /*12ee0*/  IADD3 R3, R0, -R3, RZ ;  /* 0x8000000300037210 */ /* 0x000fe40007ffe0ff */
[----:B------:R-:W-:Y:S02]  /*12ef0*/  MOV R0, 0x400 ;  /* 0x0000040000007802 */ /* 0x000fe40000000f00 */
[----:B------:R-:W-:Y:S02]  /*12f00*/  SHF.L.U32 R3, R3, 0x1f, RZ ;  /* 0x0000001f03037819 */ /* 0x000fe400000006ff */
[----:B0-----:R-:W-:-:S04]  /*12f10*/  LEA R0, R5, R0, 0x18 ;  /* 0x0000000005007211 */ /* 0x001fc800078ec0ff */
[----:B------:R-:W0:Y:S02]  /*12f20*/  SYNCS.PHASECHK.TRANS64.TRYWAIT P0, [R0+URZ+0x38820], R3 ;  /* 0x03882003000075a7 */ /* 0x000e24000800017f */
[----:B0-----:R-:W-:Y:S05]  /*12f30*/  @!P0 BRA `(.L_x_377) ;  /* 0x0000001000a88947 */ /* 0x001fea0003800000 */
.L_x_430:
[----:B------:R-:W-:Y:S05]  /*12f40*/  BSYNC B0 ;  /* 0x0000000000007941 */ /* 0x000fea0003800000 */
.L_x_376:
[----:B------:R-:W-:-:S03]  /*12f50*/  UMOV UR4, 0xffffffff ;  /* 0xffffffff00047882 */ /* 0x000fc60000000000 */
[----:B------:R-:W-:Y:S05]  /*12f60*/  BRA.DIV UR4, `(.L_x_378) ;  /* 0x0000001204b07947 */ /* 0x000fea000b800000 */
[----:B------:R-:W1:Y:S02]  /*12f70*/  S2R R2, SR_TID.X ;  /* 0x0000000000027919 */ /* 0x000e640000002100 */
[----:B-1----:R-:W-:-:S04]  /*12f80*/  SHF.R.U32.HI R2, RZ, 0x5, R2 ;  /* 0x00000005ff027819 */ /* 0x002fc80000011602 */
[----:B------:R-:W-:-:S05]  /*12f90*/  LOP3.LUT R2, R2, 0x3, RZ, 0xc0, !PT ;  /* 0x0000000302027812 */ /* 0x000fca00078ec0ff */
[----:B------:R1:W2:Y:S02]  /*12fa0*/  SHFL.IDX PT, R14, R2, RZ, 0x1f ;  /* 0x00001fff020e7589 */ /* 0x0002a400000e0000 */
.L_x_433:
[----:B--2---:R-:W-:Y:S01]  /*12fb0*/  ISETP.NE.AND P0, PT, R14, RZ, PT ;  /* 0x000000ff0e00720c */ /* 0x004fe20003f05270 */
[----:B------:R-:W-:-:S12]  /*12fc0*/  BSSY B0, `(.L_x_379) ;  /* 0x0000029000007945 */ /* 0x000fd80003800000 */
[----:B------:R-:W-:Y:S05]  /*12fd0*/  @P0 BRA `(.L_x_380) ;  /* 0x00000000009c0947 */ /* 0x000fea0003800000 */
[----:B------:R-:W-:-:S03]  /*12fe0*/  UMOV UR4, 0xffffffff ;  /* 0xffffffff00047882 */ /* 0x000fc60000000000 */
[----:B------:R-:W-:Y:S05]  /*12ff0*/  BRA.DIV UR4, `(.L_x_381) ;  /* 0x0000001204c07947 */ /* 0x000fea000b800000 */
[----:B------:R-:W-:-:S13]  /*13000*/  ELECT P6, URZ, PT ;  /* 0x00000000003f782f */ /* 0x000fda00038c0000 */
.L_x_436:
[----:B------:R-:W-:Y:S05]  /*13010*/  @!P6 BRA `(.L_x_380) ;  /* 0x00000000008ce947 */ /* 0x000fea0003800000 */
[----:B-1----:R-:W2:Y:S02]  /*13020*/  LDL R2, [R1+0x30] ;  /* 0x0000300001027983 */ /* 0x002ea40000100800 */
[----:B--2---:R-:W-:-:S13]  /*13030*/  R2UR UR4, R2 ;  /* 0x00000000020472ca */ /* 0x004fda00000e0000 */
[----:B------:R-:W-:-:S06]  /*13040*/  ULOP3.LUT UR4, UR4, 0x2, URZ, 0xfc, !UPT ;  /* 0x0000000204047892 */ /* 0x000fcc000f8efc3f */
[----:B------:R-:W-:-:S05]  /*13050*/  IMAD.U32 R2, RZ, RZ, UR4 ;  /* 0x00000004ff027e24 */ /* 0x000fca000f8e00ff */
[----:B------:R-:W-:-:S13]  /*13060*/  ISETP.NE.AND P2, PT, R2, 0x3, PT ;  /* 0x000000030200780c */ /* 0x000fda0003f45270 */
[----:B------:R-:W-:Y:S05]  /*13070*/  @!P2 BRA `(.L_x_382) ;  /* 0x000000000004a947 */ /* 0x000fea0003800000 */
[----:B------:R-:W-:Y:S01]  /*13080*/  BPT.TRAP 0x1 ;  /* 0x000000040000795c */ /* 0x000fe20000300000 */
.L_x_382:
[----:B0-----:R-:W2:Y:S04]  /*13090*/  LDL R3, [R1] ;  /* 0x0000000001037983 */ /* 0x001ea80000100800 */
[----:B------:R-:W3:Y:S01]  /*130a0*/  LDL.LU R7, [R1+0x8] ;  /* 0x0000080001077983 */ /* 0x000ee20000300800 */
[----:B------:R-:W-:-:S04]  /*130b0*/  VIADD R2, R0, 0x38840 ;  /* 0x0003884000027836 */ /* 0x000fc80000000000 */
[C---:B--2---:R-:W-:Y:S02]  /*130c0*/  IMAD R6, R3.reuse, 0x8, R2 ;  /* 0x0000000803067824 */ /* 0x044fe400078e0202 */
[----:B------:R-:W-:Y:S01]  /*130d0*/  VIADD R3, R3, 0x1 ;  /* 0x0000000103037836 */ /* 0x000fe20000000000 */
[----:B---3--:R-:W-:-:S04]  /*130e0*/  SHF.L.U32 R5, R7, 0x1f, RZ ;  /* 0x0000001f07057819 */ /* 0x008fc800000006ff */
[C---:B------:R-:W-:Y:S01]  /*130f0*/  ISETP.NE.AND P1, PT, R3.reuse, 0x2, PT ;  /* 0x000000020300780c */ /* 0x040fe20003f25270 */
[----:B------:R-:W0:Y:S03]  /*13100*/  SYNCS.PHASECHK.TRANS64.TRYWAIT P0, [R6+URZ], R5 ;  /* 0x00000005060075a7 */ /* 0x000e26000800017f */
[----:B------:R-:W-:Y:S02]  /*13110*/  SEL R4, RZ, 0x1, P1 ;  /* 0x00000001ff047807 */ /* 0x000fe40000800000 */
[----:B------:R-:W-:Y:S02]  /*13120*/  SEL R3, R3, RZ, P1 ;  /* 0x000000ff03037207 */ /* 0x000fe40000800000 */
[----:B------:R-:W-:-:S03]  /*13130*/  LOP3.LUT R4, R7, R4, RZ, 0x3c, !PT ;  /* 0x0000000407047212 */ /* 0x000fc600078e3cff */
[----:B------:R-:W-:Y:S01]  /*13140*/  IMAD R7, R3, 0x8, R2 ;  /* 0x0000000803077824 */ /* 0x000fe200078e0202 */
[----:B------:R-:W-:Y:S01]  /*13150*/  SHF.L.U32 R2, R4, 0x1f, RZ ;  /* 0x0000001f04027819 */ /* 0x000fe200000006ff */
[----:B0-----:R-:W-:Y:S06]  /*13160*/  @!P0 BRA `(.L_x_383) ;  /* 0x0000001000848947 */ /* 0x001fec0003800000 */
.L_x_437:
[----:B------:R-:W1:Y:S02]  /*13170*/  SYNCS.PHASECHK.TRANS64.TRYWAIT P0, [R7+URZ], R2 ;  /* 0x00000002070075a7 */ /* 0x000e64000800017f */
[----:B-1----:R-:W-:Y:S05]  /*13180*/  @!P0 BRA `(.L_x_384) ;  /* 0x0000001000908947 */ /* 0x002fea0003800000 */
.L_x_438:
[----:B------:R-:W-:Y:S05]  /*13190*/  @!P2 BRA `(.L_x_385) ;  /* 0x000000000004a947 */ /* 0x000fea0003800000 */
[----:B------:R-:W-:Y:S01]  /*131a0*/  BPT.TRAP 0x1 ;  /* 0x000000040000795c */ /* 0x000fe20000300000 */
.L_x_385:
[----:B------:R-:W2:Y:S01]  /*131b0*/  LDL.LU R4, [R1] ;  /* 0x0000000001047983 */ /* 0x000ea20000300800 */
[----:B------:R-:W-:-:S05]  /*131c0*/  IADD3 R0, R0, 0x38860, RZ ;  /* 0x0003886000007810 */ /* 0x000fca0007ffe0ff */
[----:B--2---:R-:W-:-:S04]  /*131d0*/  IMAD R4, R4, 0x8, R0 ;  /* 0x0000000804047824 */ /* 0x004fc800078e0200 */
[----:B------:R-:W2:Y:S02]  /*131e0*/  SYNCS.PHASECHK.TRANS64.TRYWAIT P0, [R4+URZ], R5 ;  /* 0x00000005040075a7 */ /* 0x000ea4000800017f */
[----:B--2---:R-:W-:Y:S05]  /*131f0*/  @!P0 BRA `(.L_x_386) ;  /* 0x0000001000888947 */ /* 0x004fea0003800000 */
.L_x_439:
[----:B------:R-:W-:-:S07]  /*13200*/  IMAD R3, R3, 0x8, R0 ;  /* 0x0000000803037824 */ /* 0x000fce00078e0200 */
.L_x_387:
[----:B---3--:R3:W4:Y:S02]  /*13210*/  SYNCS.PHASECHK.TRANS64.TRYWAIT P0, [R3+URZ], R2 ;  /* 0x00000002030075a7 */ /* 0x008724000800017f */
[----:B----4-:R-:W-:Y:S05]  /*13220*/  @!P0 NANOSLEEP.SYNCS 0x989680 ;  /* 0x009896800000895d */ /* 0x010fea0003900000 */
[----:B------:R-:W4:Y:S02]  /*13230*/  @!P0 SYNCS.PHASECHK.TRANS64 P0, [R3+URZ], R2 ;  /* 0x00000002030085a7 */ /* 0x000f24000800007f */
[----:B----4-:R-:W-:Y:S05]  /*13240*/  @!P0 BRA `(.L_x_387) ;  /* 0xfffffffc00f08947 */ /* 0x010fea000383ffff */
.L_x_380:
[----:B------:R-:W-:Y:S05]  /*13250*/  BSYNC B0 ;  /* 0x0000000000007941 */ /* 0x000fea0003800000 */
.L_x_379:
[----:B------:R-:W-:Y:S05]  /*13260*/  EXIT ;  /* 0x000000000000794d */ /* 0x000fea0003800000 */
.L_x_263:
[----:B0-----:R0:W1:Y:S02]  /*13270*/  SYNCS.PHASECHK.TRANS64.TRYWAIT P1, [R5+URZ+0x38800], R0 ;  /* 0x03880000050075a7 */ /* 0x001064000802017f */
[----:B-1----:R-:W-:Y:S05]  /*13280*/  @!P1 NANOSLEEP.SYNCS 0x989680 ;  /* 0x009896800000995d */ /* 0x002fea0003900000 */
[----:B------:R-:W1:Y:S02]  /*13290*/  @!P1 SYNCS.PHASECHK.TRANS64 P1, [R5+URZ+0x38800], R0 ;  /* 0x03880000050095a7 */ /* 0x000e64000802007f */
[----:B-1----:R-:W-:Y:S05]  /*132a0*/  @!P1 BRA `(.L_x_263) ;  /* 0xfffffffc00f09947 */ /* 0x002fea000383ffff */
[----:B------:R-:W-:Y:S05]  /*132b0*/  BRA `(.L_x_388) ;  /* 0xfffffee400887947 */ /* 0x000fea000383ffff */
.L_x_267:
[----:B-1----:R1:W2:Y:S02]  /*132c0*/  SYNCS.PHASECHK.TRANS64.TRYWAIT P2, [R0+URZ+0x38830], R3 ;  /* 0x03883003000075a7 */ /* 0x0022a4000804017f */
[----:B--2---:R-:W-:Y:S05]  /*132d0*/  @!P2 NANOSLEEP.SYNCS 0x989680 ;  /* 0x009896800000a95d */ /* 0x004fea0003900000 */
[----:B------:R-:W2:Y:S02]  /*132e0*/  @!P2 SYNCS.PHASECHK.TRANS64 P2, [R0+URZ+0x38830], R3 ;  /* 0x038830030000a5a7 */ /* 0x000ea4000804007f */
[----:B--2---:R-:W-:Y:S05]  /*132f0*/  @!P2 BRA `(.L_x_267) ;  /* 0xfffffffc00f0a947 */ /* 0x004fea000383ffff */
[----:B------:R-:W-:Y:S05]  /*13300*/  BRA `(.L_x_266) ;  /* 0xfffffee400ac7947 */ /* 0x000fea000383ffff */
.L_x_272:
[----:B------:R-:W-:-:S13]  /*13310*/  R2UR UR4, R225 ;  /* 0x00000000e10472ca */ /* 0x000fda00000e0000 */
[----:B-1----:R-:W-:-:S04]  /*13320*/  IMAD.U32 R4, RZ, RZ, UR4 ;  /* 0x00000004ff047e24 */ /* 0x002fc8000f8e00ff */
[----:B------:R1:W2:Y:S03]  /*13330*/  SYNCS.PHASECHK.TRANS64.TRYWAIT P2, [R4+URZ+0x38830], R3 ;  /* 0x03883003040075a7 */ /* 0x0002a6000804017f */
[----:B--2---:R-:W-:Y:S05]  /*13340*/  @!P2 NANOSLEEP.SYNCS 0x989680 ;  /* 0x009896800000a95d */ /* 0x004fea0003900000 */
[----:B------:R-:W2:Y:S02]  /*13350*/  @!P2 SYNCS.PHASECHK.TRANS64 P2, [R4+URZ+0x38830], R3 ;  /* 0x038830030400a5a7 */ /* 0x000ea4000804007f */
[----:B--2---:R-:W-:Y:S05]  /*13360*/  @!P2 BRA `(.L_x_272) ;  /* 0xfffffffc00e8a947 */ /* 0x004fea000383ffff */
[----:B------:R-:W-:Y:S05]  /*13370*/  BRA `(.L_x_271) ;  /* 0xffffff2c00507947 */ /* 0x000fea000383ffff */
.L_x_276:
[----:B01----:R-:W-:-:S04]  /*13380*/  IMAD.U32 R3, RZ, RZ, UR4 ;  /* 0x00000004ff037e24 */ /* 0x003fc8000f8e00ff */
[----:B------:R0:W1:Y:S03]  /*13390*/  SYNCS.PHASECHK.TRANS64.TRYWAIT P2, [R3+URZ+0x38850], R0 ;  /* 0x03885000030075a7 */ /* 0x000066000804017f */
[----:B-1----:R-:W-:Y:S05]  /*133a0*/  @!P2 NANOSLEEP.SYNCS 0x989680 ;  /* 0x009896800000a95d */ /* 0x002fea0003900000 */
[----:B------:R-:W1:Y:S02]  /*133b0*/  @!P2 SYNCS.PHASECHK.TRANS64 P2, [R3+URZ+0x38850], R0 ;  /* 0x038850000300a5a7 */ /* 0x000e64000804007f */
[----:B-1----:R-:W-:Y:S05]  /*133c0*/  @!P2 BRA `(.L_x_276) ;  /* 0xfffffffc00eca947 */ /* 0x002fea000383ffff */
[----:B------:R-:W-:Y:S05]  /*133d0*/  BRA `(.L_x_275) ;  /* 0xffffff5400707947 */ /* 0x000fea000383ffff */
.L_x_281:
[----:B-1----:R1:W2:Y:S02]  /*133e0*/  SYNCS.PHASECHK.TRANS64.TRYWAIT P0, [R11+URZ+0x38850], R0 ;  /* 0x038850000b0075a7 */ /* 0x0022a4000800017f */
[----:B--2---:R-:W-:Y:S05]  /*133f0*/  @!P0 NANOSLEEP.SYNCS 0x989680 ;  /* 0x009896800000895d */ /* 0x004fea0003900000 */
[----:B------:R-:W2:Y:S02]  /*13400*/  @!P0 SYNCS.PHASECHK.TRANS64 P0, [R11+URZ+0x38850], R0 ;  /* 0x038850000b0085a7 */ /* 0x000ea4000800007f */
[----:B--2---:R-:W-:Y:S05]  /*13410*/  @!P0 BRA `(.L_x_281) ;  /* 0xfffffffc00f08947 */ /* 0x004fea000383ffff */
[----:B------:R-:W-:Y:S05]  /*13420*/  BRA `(.L_x_280) ;  /* 0xffffff7000a07947 */ /* 0x000fea000383ffff */
.L_x_321:
[----:B------:R-:W0:Y:S01]  /*13430*/  S2R R7, SR_TID.X ;  /* 0x0000000000077919 */ /* 0x000e220000002100 */
[----:B------:R-:W-:Y:S01]  /*13440*/  BSSY B0, `(.L_x_389) ;  /* 0x000000a000007945 */ /* 0x000fe20003800000 */
[----:B------:R-:W-:Y:S01]  /*13450*/  MOV R12, RZ ;  /* 0x000000ff000c7202 */ /* 0x000fe20000000f00 */
[----:B------:R-:W-:Y:S02]  /*13460*/  IMAD.MOV.U32 R11, RZ, RZ, 0x1f ;  /* 0x0000001fff0b7424 */ /* 0x000fe400078e00ff */
[----:B------:R-:W-:Y:S01]  /*13470*/  IMAD.MOV.U32 R15, RZ, RZ, -0x1 ;  /* 0xffffffffff0f7424 */ /* 0x000fe200078e00ff */
[----:B0-----:R-:W-:-:S04]  /*13480*/  SHF.R.U32.HI R7, RZ, 0x5, R7 ;  /* 0x00000005ff077819 */ /* 0x001fc80000011607 */
[----:B------:R-:W-:-:S05]  /*13490*/  LOP3.LUT R7, R7, 0x3, RZ, 0xc0, !PT ;  /* 0x0000000307077812 */ /* 0x000fca00078ec0ff */
[----:B------:R-:W-:-:S07]  /*134a0*/  IMAD.MOV.U32 R13, RZ, RZ, R7 ;  /* 0x000000ffff0d7224 */ /* 0x000fce00078e0007 */
[----:B------:R-:W-:Y:S05]  /*134b0*/  WARPSYNC.COLLECTIVE R15, `(.L_x_390) ;  /* 0x000000000f087348 */ /* 0x000fea0003c00000 */
[----:B------:R0:W1:Y:S02]  /*134c0*/  SHFL.IDX P6, R14, R13, R12, R11 ;  /* 0x0000000c0d0e7389 */ /* 0x00006400000c000b */
[----:B01----:R-:W-:Y:S01]  /*134d0*/  ENDCOLLECTIVE ;  /* 0x000000000000791b */ /* 0x003fe20003800000 */
.L_x_390:
[----:B------:R-:W-:Y:S05]  /*134e0*/  BSYNC B0 ;  /* 0x0000000000007941 */ /* 0x000fea0003800000 */
.L_x_389:
[----:B------:R-:W-:Y:S05]  /*134f0*/  BRA `(.L_x_391) ;  /* 0xffffffc400187947 */ /* 0x000fea000383ffff */
.L_x_322:
[----:B------:R-:W-:Y:S01]  /*13500*/  BSSY B0, `(.L_x_392) ;  /* 0x0000006000007945 */ /* 0x000fe20003800000 */
[----:B------:R-:W-:-:S07]  /*13510*/  IMAD.MOV.U32 R15, RZ, RZ, -0x1 ;  /* 0xffffffffff0f7424 */ /* 0x000fce00078e00ff */
[----:B------:R-:W-:Y:S05]  /*13520*/  WARPSYNC.COLLECTIVE R15, `(.L_x_393) ;  /* 0x000000000f0c7348 */ /* 0x000fea0003c00000 */
[----:B------:R-:W-:Y:S02]  /*13530*/  ELECT P6, UR62, PT ;  /* 0x00000000003e782f */ /* 0x000fe400038c0000 */
[----:B------:R-:W-:Y:S01]  /*13540*/  MOV R14, UR62 ;  /* 0x0000003e000e7c02 */ /* 0x000fe20008000f00 */
[----:B------:R-:W-:Y:S10]  /*13550*/  ENDCOLLECTIVE ;  /* 0x000000000000791b */ /* 0x000ff40003800000 */
.L_x_393:
[----:B------:R-:W-:Y:S05]  /*13560*/  BSYNC B0 ;  /* 0x0000000000007941 */ /* 0x000fea0003800000 */
.L_x_392:
[----:B------:R-:W-:Y:S05]  /*13570*/  BRA `(.L_x_394) ;  /* 0xffffffc400107947 */ /* 0x000fea000383ffff */
.L_x_325:
[----:B0-----:R0:W1:Y:S02]  /*13580*/  SYNCS.PHASECHK.TRANS64.TRYWAIT P0, [R8+URZ+0x38840], R9 ;  /* 0x03884009080075a7 */ /* 0x001064000800017f */
[----:B-1----:R-:W-:Y:S05]  /*13590*/  @!P0 NANOSLEEP.SYNCS 0x989680 ;  /* 0x009896800000895d */ /* 0x002fea0003900000 */
[----:B------:R-:W1:Y:S02]  /*135a0*/  @!P0 SYNCS.PHASECHK.TRANS64 P0, [R8+URZ+0x38840], R9 ;  /* 0x03884009080085a7 */ /* 0x000e64000800007f */
[----:B-1----:R-:W-:Y:S05]  /*135b0*/  @!P0 BRA `(.L_x_325) ;  /* 0xfffffffc00f08947 */ /* 0x002fea000383ffff */
[----:B------:R-:W-:Y:S05]  /*135c0*/  BRA `(.L_x_395) ;  /* 0xffffffc400847947 */ /* 0x000fea000383ffff */
.L_x_328:
[----:B0-----:R-:W0:Y:S01]  /*135d0*/  S2R R9, SR_CgaCtaId ;  /* 0x0000000000097919 */ /* 0x001e220000008800 */
[----:B------:R-:W-:-:S04]  /*135e0*/  MOV R8, 0x400 ;  /* 0x0000040000087802 */ /* 0x000fc80000000f00 */
[----:B0-----:R-:W-:-:S04]  /*135f0*/  LEA R8, R9, R8, 0x18 ;  /* 0x0000000809087211 */ /* 0x001fc800078ec0ff */
[----:B------:R0:W1:Y:S03]  /*13600*/  SYNCS.PHASECHK.TRANS64.TRYWAIT P0, [R8+URZ+0x38820], R6 ;  /* 0x03882006080075a7 */ /* 0x000066000800017f */
[----:B-1----:R-:W-:Y:S05]  /*13610*/  @!P0 NANOSLEEP.SYNCS 0x989680 ;  /* 0x009896800000895d */ /* 0x002fea0003900000 */
[----:B------:R-:W1:Y:S02]  /*13620*/  @!P0 SYNCS.PHASECHK.TRANS64 P0, [R8+URZ+0x38820], R6 ;  /* 0x03882006080085a7 */ /* 0x000e64000800007f */
[----:B-1----:R-:W-:Y:S05]  /*13630*/  @!P0 BRA `(.L_x_328) ;  /* 0xfffffffc00e48947 */ /* 0x002fea000383ffff */
[----:B------:R-:W-:Y:S05]  /*13640*/  BRA `(.L_x_396) ;  /* 0xffffffcc00047947 */ /* 0x000fea000383ffff */
.L_x_336:
[----:B0-----:R0:W1:Y:S02]  /*13650*/  SYNCS.PHASECHK.TRANS64.TRYWAIT P0, [R2+URZ+0x38840], R3 ;  /* 0x03884003020075a7 */ /* 0x001064000800017f */
[----:B-1----:R-:W-:Y:S05]  /*13660*/  @!P0 NANOSLEEP.SYNCS 0x989680 ;  /* 0x009896800000895d */ /* 0x002fea0003900000 */
[----:B------:R-:W1:Y:S02]  /*13670*/  @!P0 SYNCS.PHASECHK.TRANS64 P0, [R2+URZ+0x38840], R3 ;  /* 0x03884003020085a7 */ /* 0x000e64000800007f */
[----:B-1----:R-:W-:Y:S05]  /*13680*/  @!P0 BRA `(.L_x_336) ;  /* 0xfffffffc00f08947 */ /* 0x002fea000383ffff */
[----:B------:R-:W-:Y:S05]  /*13690*/  BRA `(.L_x_397) ;  /* 0xffffffcc00c47947 */ /* 0x000fea000383ffff */
.L_x_338:
[----:B0-----:R0:W1:Y:S02]  /*136a0*/  SYNCS.PHASECHK.TRANS64.TRYWAIT P0, [R3+URZ+0x60], R2 ;  /* 0x00006002030075a7 */ /* 0x001064000800017f */
[----:B-1----:R-:W-:Y:S05]  /*136b0*/  @!P0 NANOSLEEP.SYNCS 0x989680 ;  /* 0x009896800000895d */ /* 0x002fea0003900000 */
[----:B------:R-:W1:Y:S02]  /*136c0*/  @!P0 SYNCS.PHASECHK.TRANS64 P0, [R3+URZ+0x60], R2 ;  /* 0x00006002030085a7 */ /* 0x000e64000800007f */
[----:B-1----:R-:W-:Y:S05]  /*136d0*/  @!P0 BRA `(.L_x_338) ;  /* 0xfffffffc00f08947 */ /* 0x002fea000383ffff */
[----:B------:R-:W-:Y:S05]  /*136e0*/  BRA `(.L_x_398) ;  /* 0xffffffd000847947 */ /* 0x000fea000383ffff */
.L_x_343:
[----:B-1----:R1:W2:Y:S02]  /*136f0*/  SYNCS.PHASECHK.TRANS64.TRYWAIT P0, [R2+URZ+0x38840], R3 ;  /* 0x03884003020075a7 */ /* 0x0022a4000800017f */
[----:B--2---:R-:W-:Y:S05]  /*13700*/  @!P0 NANOSLEEP.SYNCS 0x989680 ;  /* 0x009896800000895d */ /* 0x004fea0003900000 */
[----:B------:R-:W2:Y:S02]  /*13710*/  @!P0 SYNCS.PHASECHK.TRANS64 P0, [R2+URZ+0x38840], R3 ;  /* 0x03884003020085a7 */ /* 0x000ea4000800007f */
[----:B--2---:R-:W-:Y:S05]  /*13720*/  @!P0 BRA `(.L_x_343) ;  /* 0xfffffffc00f08947 */ /* 0x004fea000383ffff */
[----:B------:R-:W-:Y:S05]  /*13730*/  BRA `(.L_x_399) ;  /* 0xffffffd800107947 */ /* 0x000fea000383ffff */
.L_x_345:
[----:B0-----:R0:W1:Y:S02]  /*13740*/  SYNCS.PHASECHK.TRANS64.TRYWAIT P1, [R2+URZ+0x60], R3 ;  /* 0x00006003020075a7 */ /* 0x001064000802017f */
[----:B-1----:R-:W-:Y:S05]  /*13750*/  @!P1 NANOSLEEP.SYNCS 0x989680 ;  /* 0x009896800000995d */ /* 0x002fea0003900000 */
[----:B------:R-:W1:Y:S02]  /*13760*/  @!P1 SYNCS.PHASECHK.TRANS64 P1, [R2+URZ+0x60], R3 ;  /* 0x00006003020095a7 */ /* 0x000e64000802007f */
[----:B-1----:R-:W-:Y:S05]  /*13770*/  @!P1 BRA `(.L_x_345) ;  /* 0xfffffffc00f09947 */ /* 0x002fea000383ffff */
[----:B------:R-:W-:Y:S05]  /*13780*/  BRA `(.L_x_400) ;  /* 0xffffffd800d07947 */ /* 0x000fea000383ffff */
.L_x_350:
[----:B--2---:R2:W3:Y:S02]  /*13790*/  SYNCS.PHASECHK.TRANS64.TRYWAIT P0, [R2+URZ+0x38840], R3 ;  /* 0x03884003020075a7 */ /* 0x0044e4000800017f */
[----:B---3--:R-:W-:Y:S05]  /*137a0*/  @!P0 NANOSLEEP.SYNCS 0x989680 ;  /* 0x009896800000895d */ /* 0x008fea0003900000 */
[----:B------:R-:W3:Y:S02]  /*137b0*/  @!P0 SYNCS.PHASECHK.TRANS64 P0, [R2+URZ+0x38840], R3 ;  /* 0x03884003020085a7 */ /* 0x000ee4000800007f */
[----:B---3--:R-:W-:Y:S05]  /*137c0*/  @!P0 BRA `(.L_x_350) ;  /* 0xfffffffc00f08947 */ /* 0x008fea000383ffff */
[----:B------:R-:W-:Y:S05]  /*137d0*/  BRA `(.L_x_401) ;  /* 0xffffffe0001c7947 */ /* 0x000fea000383ffff */
.L_x_352:
[----:B0-----:R0:W1:Y:S02]  /*137e0*/  SYNCS.PHASECHK.TRANS64.TRYWAIT P1, [R2+URZ+0x60], R8 ;  /* 0x00006008020075a7 */ /* 0x001064000802017f */
[----:B-1----:R-:W-:Y:S05]  /*137f0*/  @!P1 NANOSLEEP.SYNCS 0x989680 ;  /* 0x009896800000995d */ /* 0x002fea0003900000 */
[----:B------:R-:W1:Y:S02]  /*13800*/  @!P1 SYNCS.PHASECHK.TRANS64 P1, [R2+URZ+0x60], R8 ;  /* 0x00006008020095a7 */ /* 0x000e64000802007f */
[----:B-1----:R-:W-:Y:S05]  /*13810*/  @!P1 BRA `(.L_x_352) ;  /* 0xfffffffc00f09947 */ /* 0x002fea000383ffff */
[----:B------:R-:W-:Y:S05]  /*13820*/  BRA `(.L_x_402) ;  /* 0xffffffe000dc7947 */ /* 0x000fea000383ffff */
.L_x_359:
[----:B-1----:R1:W2:Y:S02]  /*13830*/  SYNCS.PHASECHK.TRANS64.TRYWAIT P0, [R3+URZ+0x38860], R0 ;  /* 0x03886000030075a7 */ /* 0x0022a4000800017f */
[----:B--2---:R-:W-:Y:S05]  /*13840*/  @!P0 NANOSLEEP.SYNCS 0x989680 ;  /* 0x009896800000895d */ /* 0x004fea0003900000 */
[----:B------:R-:W2:Y:S02]  /*13850*/  @!P0 SYNCS.PHASECHK.TRANS64 P0, [R3+URZ+0x38860], R0 ;  /* 0x03886000030085a7 */ /* 0x000ea4000800007f */
[----:B--2---:R-:W-:Y:S05]  /*13860*/  @!P0 BRA `(.L_x_359) ;  /* 0xfffffffc00f08947 */ /* 0x004fea000383ffff */
[----:B------:R-:W-:Y:S05]  /*13870*/  BRA `(.L_x_403) ;  /* 0xffffffe800147947 */ /* 0x000fea000383ffff */
.L_x_361:
[----:B------:R-:W-:Y:S01]  /*13880*/  BSSY B0, `(.L_x_404) ;  /* 0x0000008000007945 */ /* 0x000fe20003800000 */
[----:B0-----:R-:W-:Y:S01]  /*13890*/  IMAD.MOV.U32 R13, RZ, RZ, R16 ;  /* 0x000000ffff0d7224 */ /* 0x001fe200078e0010 */
[----:B------:R-:W-:Y:S01]  /*138a0*/  MOV R11, 0x1f ;  /* 0x0000001f000b7802 */ /* 0x000fe20000000f00 */
[----:B------:R-:W-:Y:S02]  /*138b0*/  IMAD.MOV.U32 R12, RZ, RZ, RZ ;  /* 0x000000ffff0c7224 */ /* 0x000fe400078e00ff */
[----:B------:R-:W-:-:S07]  /*138c0*/  IMAD.MOV.U32 R15, RZ, RZ, -0x1 ;  /* 0xffffffffff0f7424 */ /* 0x000fce00078e00ff */
[----:B-1----:R-:W-:Y:S05]  /*138d0*/  WARPSYNC.COLLECTIVE R15, `(.L_x_405) ;  /* 0x000000000f087348 */ /* 0x002fea0003c00000 */
[----:B------:R0:W2:Y:S02]  /*138e0*/  SHFL.IDX P6, R14, R13, R12, R11 ;  /* 0x0000000c0d0e7389 */ /* 0x0000a400000c000b */
[----:B012---:R-:W-:Y:S01]  /*138f0*/  ENDCOLLECTIVE ;  /* 0x000000000000791b */ /* 0x007fe20003800000 */
.L_x_405:
[----:B------:R-:W-:Y:S05]  /*13900*/  BSYNC B0 ;  /* 0x0000000000007941 */ /* 0x000fea0003800000 */
.L_x_404:
[----:B------:R-:W-:Y:S01]  /*13910*/  IMAD.MOV.U32 R13, RZ, RZ, R16 ;  /* 0x000000ffff0d7224 */ /* 0x000fe200078e0010 */
[----:B------:R-:W-:Y:S01]  /*13920*/  MOV R15, 0xffffffff ;  /* 0xffffffff000f7802 */ /* 0x000fe20000000f00 */
[----:B------:R-:W-:Y:S02]  /*13930*/  IMAD.MOV.U32 R12, RZ, RZ, 0x1 ;  /* 0x00000001ff0c7424 */ /* 0x000fe400078e00ff */
[----:B------:R-:W-:Y:S02]  /*13940*/  IMAD.MOV.U32 R11, RZ, RZ, 0x1f ;  /* 0x0000001fff0b7424 */ /* 0x000fe400078e00ff */
[----:B------:R-:W-:-:S07]  /*13950*/  IMAD.MOV.U32 R4, RZ, RZ, R14 ;  /* 0x000000ffff047224 */ /* 0x000fce00078e000e */
[----:B------:R-:W-:Y:S05]  /*13960*/  WARPSYNC.COLLECTIVE R15, `(.L_x_406) ;  /* 0x000000000f087348 */ /* 0x000fea0003c00000 */
[----:B------:R0:W1:Y:S02]  /*13970*/  SHFL.IDX P6, R14, R13, R12, R11 ;  /* 0x0000000c0d0e7389 */ /* 0x00006400000c000b */
[----:B01----:R-:W-:Y:S01]  /*13980*/  ENDCOLLECTIVE ;  /* 0x000000000000791b */ /* 0x003fe20003800000 */
.L_x_406:
[----:B------:R-:W-:Y:S01]  /*13990*/  IMAD.MOV.U32 R5, RZ, RZ, R14 ;  /* 0x000000ffff057224 */ /* 0x000fe200078e000e */
[----:B------:R-:W-:Y:S06]  /*139a0*/  BRA `(.L_x_407) ;  /* 0xffffffe800c87947 */ /* 0x000fec000383ffff */
.L_x_364:
[----:B------:R-:W-:Y:S01]  /*139b0*/  BSSY B0, `(.L_x_408) ;  /* 0x0000008000007945 */ /* 0x000fe20003800000 */
[----:B-----5:R-:W-:Y:S02]  /*139c0*/  IMAD.MOV.U32 R13, RZ, RZ, R3 ;  /* 0x000000ffff0d7224 */ /* 0x020fe400078e0003 */
[----:B------:R-:W-:Y:S02]  /*139d0*/  IMAD.MOV.U32 R12, RZ, RZ, 0x1 ;  /* 0x00000001ff0c7424 */ /* 0x000fe400078e00ff */
[----:B------:R-:W-:Y:S02]  /*139e0*/  IMAD.MOV.U32 R11, RZ, RZ, RZ ;  /* 0x000000ffff0b7224 */ /* 0x000fe400078e00ff */
[----:B------:R-:W-:-:S07]  /*139f0*/  IMAD.MOV.U32 R15, RZ, RZ, -0x1 ;  /* 0xffffffffff0f7424 */ /* 0x000fce00078e00ff */
[----:B0-234-:R-:W-:Y:S05]  /*13a00*/  WARPSYNC.COLLECTIVE R15, `(.L_x_409) ;  /* 0x000000000f087348 */ /* 0x01dfea0003c00000 */
[----:B------:R1:W0:Y:S02]  /*13a10*/  SHFL.UP P6, R14, R13, R12, R11 ;  /* 0x0400000c0d0e7389 */ /* 0x00022400000c000b */
[----:B01234-:R-:W-:Y:S01]  /*13a20*/  ENDCOLLECTIVE ;  /* 0x000000000000791b */ /* 0x01ffe20003800000 */
.L_x_409:
[----:B------:R-:W-:Y:S05]  /*13a30*/  BSYNC B0 ;  /* 0x0000000000007941 */ /* 0x000fea0003800000 */
.L_x_408:
[C---:B------:R-:W-:Y:S01]  /*13a40*/  ISETP.NE.AND P0, PT, R9.reuse, RZ, PT ;  /* 0x000000ff0900720c */ /* 0x040fe20003f05270 */
[----:B------:R-:W-:Y:S02]  /*13a50*/  IMAD.MOV.U32 R12, RZ, RZ, 0x2 ;  /* 0x00000002ff0c7424 */ /* 0x000fe400078e00ff */
[----:B------:R-:W-:Y:S01]  /*13a60*/  IMAD.MOV.U32 R11, RZ, RZ, RZ ;  /* 0x000000ffff0b7224 */ /* 0x000fe200078e00ff */
[----:B------:R-:W-:Y:S01]  /*13a70*/  SEL R14, R14, RZ, P0 ;  /* 0x000000ff0e0e7207 */ /* 0x000fe20000000000 */
[----:B------:R-:W-:Y:S01]  /*13a80*/  IMAD.MOV.U32 R15, RZ, RZ, -0x1 ;  /* 0xffffffffff0f7424 */ /* 0x000fe200078e00ff */
[----:B------:R-:W-:Y:S02]  /*13a90*/  ISETP.GE.U32.AND P0, PT, R9, 0x2, PT ;  /* 0x000000020900780c */ /* 0x000fe40003f06070 */
[----:B------:R-:W-:-:S11]  /*13aa0*/  IADD3 R13, R3, R14, RZ ;  /* 0x0000000e030d7210 */ /* 0x000fd60007ffe0ff */
[----:B------:R-:W-:Y:S05]  /*13ab0*/  WARPSYNC.COLLECTIVE R15, `(.L_x_410) ;  /* 0x000000000f087348 */ /* 0x000fea0003c00000 */
[----:B------:R0:W1:Y:S02]  /*13ac0*/  SHFL.UP P6, R14, R13, R12, R11 ;  /* 0x0400000c0d0e7389 */ /* 0x00006400000c000b */
[----:B01----:R-:W-:Y:S01]  /*13ad0*/  ENDCOLLECTIVE ;  /* 0x000000000000791b */ /* 0x003fe20003800000 */
.L_x_410:
[----:B------:R-:W-:Y:S02]  /*13ae0*/  MOV R12, 0x4 ;  /* 0x00000004000c7802 */ /* 0x000fe40000000f00 */
[----:B------:R-:W-:Y:S02]  /*13af0*/  SEL R6, R14, RZ, P0 ;  /* 0x000000ff0e067207 */ /* 0x000fe40000000000 */
[----:B------:R-:W-:-:S03]  /*13b00*/  ISETP.GE.U32.AND P0, PT, R9, 0x4, PT ;  /* 0x000000040900780c */ /* 0x000fc60003f06070 */
[----:B------:R-:W-:-:S04]  /*13b10*/  IMAD.IADD R6, R13, 0x1, R6 ;  /* 0x000000010d067824 */ /* 0x000fc800078e0206 */
[----:B------:R-:W-:-:S07]  /*13b20*/  IMAD.MOV.U32 R13, RZ, RZ, R6 ;  /* 0x000000ffff0d7224 */ /* 0x000fce00078e0006 */
[----:B------:R-:W-:Y:S05]  /*13b30*/  WARPSYNC.COLLECTIVE R15, `(.L_x_411) ;  /* 0x000000000f087348 */ /* 0x000fea0003c00000 */
[----:B------:R0:W1:Y:S02]  /*13b40*/  SHFL.UP P6, R14, R13, R12, R11 ;  /* 0x0400000c0d0e7389 */ /* 0x00006400000c000b */
[----:B01----:R-:W-:Y:S01]  /*13b50*/  ENDCOLLECTIVE ;  /* 0x000000000000791b */ /* 0x003fe20003800000 */
.L_x_411:
[----:B------:R-:W-:Y:S01]  /*13b60*/  IMAD.MOV.U32 R12, RZ, RZ, 0x8 ;  /* 0x00000008ff0c7424 */ /* 0x000fe200078e00ff */
[----:B------:R-:W-:Y:S02]  /*13b70*/  SEL R7, R14, RZ, P0 ;  /* 0x000000ff0e077207 */ /* 0x000fe40000000000 */
[----:B------:R-:W-:-:S03]  /*13b80*/  ISETP.GE.U32.AND P0, PT, R9, 0x8, PT ;  /* 0x000000080900780c */ /* 0x000fc60003f06070 */
[----:B------:R-:W-:-:S04]  /*13b90*/  IMAD.IADD R7, R6, 0x1, R7 ;  /* 0x0000000106077824 */ /* 0x000fc800078e0207 */
[----:B------:R-:W-:-:S07]  /*13ba0*/  IMAD.MOV.U32 R13, RZ, RZ, R7 ;  /* 0x000000ffff0d7224 */ /* 0x000fce00078e0007 */
[----:B------:R-:W-:Y:S05]  /*13bb0*/  WARPSYNC.COLLECTIVE R15, `(.L_x_412) ;  /* 0x000000000f087348 */ /* 0x000fea0003c00000 */
[----:B------:R0:W1:Y:S02]  /*13bc0*/  SHFL.UP P6, R14, R13, R12, R11 ;  /* 0x0400000c0d0e7389 */ /* 0x00006400000c000b */
[----:B01----:R-:W-:Y:S01]  /*13bd0*/  ENDCOLLECTIVE ;  /* 0x000000000000791b */ /* 0x003fe20003800000 */
.L_x_412:
        /* <DEDUP_REMOVED lines=8> */
.L_x_413:
[----:B------:R-:W-:Y:S02]  /*13c60*/  IMAD.MOV.U32 R12, RZ, RZ, 0x1f ;  /* 0x0000001fff0c7424 */ /* 0x000fe400078e00ff */
[----:B------:R-:W-:Y:S01]  /*13c70*/  IMAD.MOV.U32 R11, RZ, RZ, 0x1f ;  /* 0x0000001fff0b7424 */ /* 0x000fe200078e00ff */
[----:B------:R-:W-:-:S05]  /*13c80*/  SEL R7, R14, RZ, P0 ;  /* 0x000000ff0e077207 */ /* 0x000fca0000000000 */
[----:B------:R-:W-:-:S04]  /*13c90*/  IMAD.IADD R2, R8, 0x1, R7 ;  /* 0x0000000108027824 */ /* 0x000fc800078e0207 */
[----:B------:R-:W-:-:S07]  /*13ca0*/  IMAD.MOV.U32 R13, RZ, RZ, R2 ;  /* 0x000000ffff0d7224 */ /* 0x000fce00078e0002 */
[----:B------:R-:W-:Y:S05]  /*13cb0*/  WARPSYNC.COLLECTIVE R15, `(.L_x_414) ;  /* 0x000000000f087348 */ /* 0x000fea0003c00000 */
[----:B------:R0:W1:Y:S02]  /*13cc0*/  SHFL.IDX P6, R14, R13, R12, R11 ;  /* 0x0000000c0d0e7389 */ /* 0x00006400000c000b */
[----:B01----:R-:W-:Y:S01]  /*13cd0*/  ENDCOLLECTIVE ;  /* 0x000000000000791b */ /* 0x003fe20003800000 */
.L_x_414:
[----:B------:R-:W-:Y:S05]  /*13ce0*/  BRA `(.L_x_415) ;  /* 0xffffffe800907947 */ /* 0x000fea000383ffff */
.L_x_369:
[----:B------:R-:W-:Y:S01]  /*13cf0*/  BSSY B0, `(.L_x_416) ;  /* 0x0000008000007945 */ /* 0x000fe20003800000 */
[----:B-----5:R-:W-:Y:S01]  /*13d00*/  IMAD.MOV.U32 R13, RZ, RZ, R3 ;  /* 0x000000ffff0d7224 */ /* 0x020fe200078e0003 */
[----:B------:R-:W-:Y:S01]  /*13d10*/  MOV R12, 0x1 ;  /* 0x00000001000c7802 */ /* 0x000fe20000000f00 */
[----:B------:R-:W-:Y:S02]  /*13d20*/  IMAD.MOV.U32 R11, RZ, RZ, RZ ;  /* 0x000000ffff0b7224 */ /* 0x000fe400078e00ff */
[----:B------:R-:W-:-:S07]  /*13d30*/  IMAD.MOV.U32 R15, RZ, RZ, -0x1 ;  /* 0xffffffffff0f7424 */ /* 0x000fce00078e00ff */
[----:B0-----:R-:W-:Y:S05]  /*13d40*/  WARPSYNC.COLLECTIVE R15, `(.L_x_417) ;  /* 0x000000000f087348 */ /* 0x001fea0003c00000 */
[----:B------:R1:W2:Y:S02]  /*13d50*/  SHFL.UP P6, R14, R13, R12, R11 ;  /* 0x0400000c0d0e7389 */ /* 0x0002a400000c000b */
[----:B012---:R-:W-:Y:S01]  /*13d60*/  ENDCOLLECTIVE ;  /* 0x000000000000791b */ /* 0x007fe20003800000 */
.L_x_417:
[----:B------:R-:W-:Y:S05]  /*13d70*/  BSYNC B0 ;  /* 0x0000000000007941 */ /* 0x000fea0003800000 */
.L_x_416:
[----:B------:R-:W-:Y:S01]  /*13d80*/  ISETP.NE.AND P0, PT, R8, RZ, PT ;  /* 0x000000ff0800720c */ /* 0x000fe20003f05270 */
[----:B------:R-:W-:Y:S01]  /*13d90*/  IMAD.MOV.U32 R12, RZ, RZ, 0x2 ;  /* 0x00000002ff0c7424 */ /* 0x000fe200078e00ff */
[----:B------:R-:W-:Y:S01]  /*13da0*/  MOV R15, 0xffffffff ;  /* 0xffffffff000f7802 */ /* 0x000fe20000000f00 */
[----:B------:R-:W-:Y:S01]  /*13db0*/  IMAD.MOV.U32 R11, RZ, RZ, RZ ;  /* 0x000000ffff0b7224 */ /* 0x000fe200078e00ff */
[----:B------:R-:W-:Y:S02]  /*13dc0*/  SEL R14, R14, RZ, P0 ;  /* 0x000000ff0e0e7207 */ /* 0x000fe40000000000 */
[----:B------:R-:W-:-:S03]  /*13dd0*/  ISETP.GE.U32.AND P0, PT, R8, 0x2, PT ;  /* 0x000000020800780c */ /* 0x000fc60003f06070 */
[----:B------:R-:W-:-:S10]  /*13de0*/  IMAD.IADD R13, R3, 0x1, R14 ;  /* 0x00000001030d7824 */ /* 0x000fd400078e020e */
[----:B------:R-:W-:Y:S05]  /*13df0*/  WARPSYNC.COLLECTIVE R15, `(.L_x_418) ;  /* 0x000000000f087348 */ /* 0x000fea0003c00000 */
[----:B------:R0:W1:Y:S02]  /*13e00*/  SHFL.UP P6, R14, R13, R12, R11 ;  /* 0x0400000c0d0e7389 */ /* 0x00006400000c000b */
[----:B01----:R-:W-:Y:S01]  /*13e10*/  ENDCOLLECTIVE ;  /* 0x000000000000791b */ /* 0x003fe20003800000 */
.L_x_418:
        /* <DEDUP_REMOVED lines=8> */
.L_x_419:
        /* <DEDUP_REMOVED lines=8> */
.L_x_420:
        /* <DEDUP_REMOVED lines=8> */
.L_x_421:
[----:B------:R-:W-:Y:S01]  /*13fa0*/  MOV R12, 0x1f ;  /* 0x0000001f000c7802 */ /* 0x000fe20000000f00 */
[----:B------:R-:W-:Y:S01]  /*13fb0*/  IMAD.MOV.U32 R11, RZ, RZ, 0x1f ;  /* 0x0000001fff0b7424 */ /* 0x000fe200078e00ff */
[----:B------:R-:W-:-:S05]  /*13fc0*/  SEL R2, R14, RZ, P0 ;  /* 0x000000ff0e027207 */ /* 0x000fca0000000000 */
[----:B------:R-:W-:-:S04]  /*13fd0*/  IMAD.IADD R2, R7, 0x1, R2 ;  /* 0x0000000107027824 */ /* 0x000fc800078e0202 */
[----:B------:R-:W-:-:S07]  /*13fe0*/  IMAD.MOV.U32 R13, RZ, RZ, R2 ;  /* 0x000000ffff0d7224 */ /* 0x000fce00078e0002 */
[----:B------:R-:W-:Y:S05]  /*13ff0*/  WARPSYNC.COLLECTIVE R15, `(.L_x_422) ;  /* 0x000000000f087348 */ /* 0x000fea0003c00000 */
[----:B------:R0:W1:Y:S02]  /*14000*/  SHFL.IDX P6, R14, R13, R12, R11 ;  /* 0x0000000c0d0e7389 */ /* 0x00006400000c000b */
[----:B01----:R-:W-:Y:S01]  /*14010*/  ENDCOLLECTIVE ;  /* 0x000000000000791b */ /* 0x003fe20003800000 */
.L_x_422:
[----:B------:R-:W-:Y:S05]  /*14020*/  BRA `(.L_x_423) ;  /* 0xffffffe800787947 */ /* 0x000fea000383ffff */
.L_x_371:
[----:B------:R-:W-:Y:S01]  /*14030*/  BSSY B0, `(.L_x_424) ;  /* 0x0000006000007945 */ /* 0x000fe20003800000 */
[----:B------:R-:W-:Y:S01]  /*14040*/  PLOP3.LUT P6, PT, P6, PT, PT, 0x8, 0x0 ;  /* 0x000000000000781c */ /* 0x000fe200037ce170 */
[----:B------:R-:W-:-:S12]  /*14050*/  IMAD.MOV.U32 R15, RZ, RZ, -0x1 ;  /* 0xffffffffff0f7424 */ /* 0x000fd800078e00ff */
[----:B0-----:R-:W-:Y:S05]  /*14060*/  WARPSYNC.COLLECTIVE R15, `(.L_x_425) ;  /* 0x000000000f087348 */ /* 0x001fea0003c00000 */
[----:B------:R-:W-:Y:S01]  /*14070*/  VOTE.ANY R14, PT, P6 ;  /* 0x00000000000e7806 */ /* 0x000fe200030e0100 */
[----:B0-----:R-:W-:Y:S06]  /*14080*/  ENDCOLLECTIVE ;  /* 0x000000000000791b */ /* 0x001fec0003800000 */
.L_x_425:
[----:B------:R-:W-:Y:S05]  /*14090*/  BSYNC B0 ;  /* 0x0000000000007941 */ /* 0x000fea0003800000 */
.L_x_424:
[----:B------:R-:W-:Y:S01]  /*140a0*/  IMAD.MOV.U32 R7, RZ, RZ, R14 ;  /* 0x000000ffff077224 */ /* 0x000fe200078e000e */
[----:B------:R-:W-:Y:S01]  /*140b0*/  MOV R11, 0x1f ;  /* 0x0000001f000b7802 */ /* 0x000fe20000000f00 */
[----:B------:R-:W-:Y:S02]  /*140c0*/  IMAD.MOV.U32 R13, RZ, RZ, R3 ;  /* 0x000000ffff0d7224 */ /* 0x000fe400078e0003 */
[----:B------:R-:W0:Y:S01]  /*140d0*/  POPC R5, R7 ;  /* 0x0000000700057309 */ /* 0x000e220000000000 */
[----:B------:R-:W-:Y:S02]  /*140e0*/  IMAD.MOV.U32 R15, RZ, RZ, -0x1 ;  /* 0xffffffffff0f7424 */ /* 0x000fe400078e00ff */
[----:B0-----:R-:W-:-:S07]  /*140f0*/  IMAD.MOV.U32 R12, RZ, RZ, R5 ;  /* 0x000000ffff0c7224 */ /* 0x001fce00078e0005 */
[----:B------:R-:W-:Y:S05]  /*14100*/  WARPSYNC.COLLECTIVE R15, `(.L_x_426) ;  /* 0x000000000f087348 */ /* 0x000fea0003c00000 */
[----:B------:R0:W1:Y:S02]  /*14110*/  SHFL.IDX P6, R14, R13, R12, R11 ;  /* 0x0000000c0d0e7389 */ /* 0x00006400000c000b */
[----:B01----:R-:W-:Y:S01]  /*14120*/  ENDCOLLECTIVE ;  /* 0x000000000000791b */ /* 0x003fe20003800000 */
.L_x_426:
[----:B------:R-:W-:Y:S01]  /*14130*/  IMAD.MOV.U32 R17, RZ, RZ, R14 ;  /* 0x000000ffff117224 */ /* 0x000fe200078e000e */
[----:B------:R-:W-:Y:S06]  /*14140*/  BRA `(.L_x_427) ;  /* 0xffffffe800687947 */ /* 0x000fec000383ffff */
.L_x_373:
[----:B------:R-:W-:Y:S01]  /*14150*/  BSSY B0, `(.L_x_428) ;  /* 0x0000007000007945 */ /* 0x000fe20003800000 */
[----:B------:R-:W-:Y:S02]  /*14160*/  IMAD.MOV.U32 R13, RZ, RZ, R2 ;  /* 0x000000ffff0d7224 */ /* 0x000fe400078e0002 */
[----:B------:R-:W-:Y:S02]  /*14170*/  IMAD.MOV.U32 R11, RZ, RZ, 0x1f ;  /* 0x0000001fff0b7424 */ /* 0x000fe400078e00ff */
[----:B------:R-:W-:-:S07]  /*14180*/  IMAD.MOV.U32 R15, RZ, RZ, -0x1 ;  /* 0xffffffffff0f7424 */ /* 0x000fce00078e00ff */
[----:B012---:R-:W-:Y:S05]  /*14190*/  WARPSYNC.COLLECTIVE R15, `(.L_x_429) ;  /* 0x000000000f087348 */ /* 0x007fea0003c00000 */
[----:B------:R3:W4:Y:S02]  /*141a0*/  SHFL.IDX P6, R14, R13, R12, R11 ;  /* 0x0000000c0d0e7389 */ /* 0x00072400000c000b */
[----:B01234-:R-:W-:Y:S01]  /*141b0*/  ENDCOLLECTIVE ;  /* 0x000000000000791b */ /* 0x01ffe20003800000 */
.L_x_429:
[----:B------:R-:W-:Y:S05]  /*141c0*/  BSYNC B0 ;  /* 0x0000000000007941 */ /* 0x000fea0003800000 */
.L_x_428:
[----:B------:R-:W-:Y:S05]  /*141d0*/  BRA `(.L_x_372) ;  /* 0xffffffe800607947 */ /* 0x000fea000383ffff */
.L_x_377:
[----:B0-----:R0:W1:Y:S02]  /*141e0*/  SYNCS.PHASECHK.TRANS64.TRYWAIT P0, [R0+URZ+0x38820], R3 ;  /* 0x03882003000075a7 */ /* 0x001064000800017f */
[----:B-1----:R-:W-:Y:S05]  /*141f0*/  @!P0 NANOSLEEP.SYNCS 0x989680 ;  /* 0x009896800000895d */ /* 0x002fea0003900000 */
[----:B------:R-:W1:Y:S02]  /*14200*/  @!P0 SYNCS.PHASECHK.TRANS64 P0, [R0+URZ+0x38820], R3 ;  /* 0x03882003000085a7 */ /* 0x000e64000800007f */
[----:B-1----:R-:W-:Y:S05]  /*14210*/  @!P0 BRA `(.L_x_377) ;  /* 0xfffffffc00f08947 */ /* 0x002fea000383ffff */
[----:B------:R-:W-:Y:S05]  /*14220*/  BRA `(.L_x_430) ;  /* 0xffffffec00447947 */ /* 0x000fea000383ffff */
.L_x_378:
[----:B------:R-:W1:Y:S01]  /*14230*/  S2R R2, SR_TID.X ;  /* 0x0000000000027919 */ /* 0x000e620000002100 */
[----:B------:R-:W-:Y:S01]  /*14240*/  BSSY B0, `(.L_x_431) ;  /* 0x000000a000007945 */ /* 0x000fe20003800000 */
[----:B------:R-:W-:Y:S02]  /*14250*/  IMAD.MOV.U32 R12, RZ, RZ, RZ ;  /* 0x000000ffff0c7224 */ /* 0x000fe400078e00ff */
[----:B------:R-:W-:Y:S02]  /*14260*/  IMAD.MOV.U32 R11, RZ, RZ, 0x1f ;  /* 0x0000001fff0b7424 */ /* 0x000fe400078e00ff */
[----:B------:R-:W-:Y:S01]  /*14270*/  IMAD.MOV.U32 R15, RZ, RZ, -0x1 ;  /* 0xffffffffff0f7424 */ /* 0x000fe200078e00ff */
[----:B-1----:R-:W-:-:S04]  /*14280*/  SHF.R.U32.HI R2, RZ, 0x5, R2 ;  /* 0x00000005ff027819 */ /* 0x002fc80000011602 */
[----:B------:R-:W-:-:S04]  /*14290*/  LOP3.LUT R2, R2, 0x3, RZ, 0xc0, !PT ;  /* 0x0000000302027812 */ /* 0x000fc800078ec0ff */
[----:B------:R-:W-:-:S07]  /*142a0*/  MOV R13, R2 ;  /* 0x00000002000d7202 */ /* 0x000fce0000000f00 */
[----:B0-----:R-:W-:Y:S05]  /*142b0*/  WARPSYNC.COLLECTIVE R15, `(.L_x_432) ;  /* 0x000000000f087348 */ /* 0x001fea0003c00000 */
[----:B------:R1:W2:Y:S02]  /*142c0*/  SHFL.IDX P6, R14, R13, R12, R11 ;  /* 0x0000000c0d0e7389 */ /* 0x0002a400000c000b */
[----:B012---:R-:W-:Y:S01]  /*142d0*/  ENDCOLLECTIVE ;  /* 0x000000000000791b */ /* 0x007fe20003800000 */
.L_x_432:
[----:B------:R-:W-:Y:S05]  /*142e0*/  BSYNC B0 ;  /* 0x0000000000007941 */ /* 0x000fea0003800000 */
.L_x_431:
[----:B------:R-:W-:Y:S05]  /*142f0*/  BRA `(.L_x_433) ;  /* 0xffffffec002c7947 */ /* 0x000fea000383ffff */
.L_x_381:
[----:B------:R-:W-:Y:S01]  /*14300*/  BSSY B1, `(.L_x_434) ;  /* 0x0000006000017945 */ /* 0x000fe20003800000 */
[----:B------:R-:W-:-:S07]  /*14310*/  IMAD.MOV.U32 R15, RZ, RZ, -0x1 ;  /* 0xffffffffff0f7424 */ /* 0x000fce00078e00ff */
[----:B01----:R-:W-:Y:S05]  /*14320*/  WARPSYNC.COLLECTIVE R15, `(.L_x_435) ;  /* 0x000000000f0c7348 */ /* 0x003fea0003c00000 */
[----:B------:R-:W-:Y:S02]  /*14330*/  ELECT P6, UR62, PT ;  /* 0x00000000003e782f */ /* 0x000fe400038c0000 */
[----:B------:R-:W-:Y:S01]  /*14340*/  MOV R14, UR62 ;  /* 0x0000003e000e7c02 */ /* 0x000fe20008000f00 */
[----:B01----:R-:W-:Y:S10]  /*14350*/  ENDCOLLECTIVE ;  /* 0x000000000000791b */ /* 0x003ff40003800000 */
.L_x_435:
[----:B------:R-:W-:Y:S05]  /*14360*/  BSYNC B1 ;  /* 0x0000000000017941 */ /* 0x000fea0003800000 */
.L_x_434:
[----:B------:R-:W-:Y:S05]  /*14370*/  BRA `(.L_x_436) ;  /* 0xffffffec00247947 */ /* 0x000fea000383ffff */
.L_x_383:
[----:B0-----:R0:W1:Y:S02]  /*14380*/  SYNCS.PHASECHK.TRANS64.TRYWAIT P0, [R6+URZ], R5 ;  /* 0x00000005060075a7 */ /* 0x001064000800017f */
[----:B-1----:R-:W-:Y:S05]  /*14390*/  @!P0 NANOSLEEP.SYNCS 0x989680 ;  /* 0x009896800000895d */ /* 0x002fea0003900000 */
[----:B------:R-:W1:Y:S02]  /*143a0*/  @!P0 SYNCS.PHASECHK.TRANS64 P0, [R6+URZ], R5 ;  /* 0x00000005060085a7 */ /* 0x000e64000800007f */
[----:B-1----:R-:W-:Y:S05]  /*143b0*/  @!P0 BRA `(.L_x_383) ;  /* 0xfffffffc00f08947 */ /* 0x002fea000383ffff */
[----:B------:R-:W-:Y:S05]  /*143c0*/  BRA `(.L_x_437) ;  /* 0xffffffec00687947 */ /* 0x000fea000383ffff */
.L_x_384:
[----:B-1----:R1:W2:Y:S02]  /*143d0*/  SYNCS.PHASECHK.TRANS64.TRYWAIT P0, [R7+URZ], R2 ;  /* 0x00000002070075a7 */ /* 0x0022a4000800017f */
[----:B--2---:R-:W-:Y:S05]  /*143e0*/  @!P0 NANOSLEEP.SYNCS 0x989680 ;  /* 0x009896800000895d */ /* 0x004fea0003900000 */
[----:B------:R-:W2:Y:S02]  /*143f0*/  @!P0 SYNCS.PHASECHK.TRANS64 P0, [R7+URZ], R2 ;  /* 0x00000002070085a7 */ /* 0x000ea4000800007f */
[----:B--2---:R-:W-:Y:S05]  /*14400*/  @!P0 BRA `(.L_x_384) ;  /* 0xfffffffc00f08947 */ /* 0x004fea000383ffff */
[----:B------:R-:W-:Y:S05]  /*14410*/  BRA `(.L_x_438) ;  /* 0xffffffec005c7947 */ /* 0x000fea000383ffff */
.L_x_386:
[----:B--2---:R2:W3:Y:S02]  /*14420*/  SYNCS.PHASECHK.TRANS64.TRYWAIT P0, [R4+URZ], R5 ;  /* 0x00000005040075a7 */ /* 0x0044e4000800017f */
[----:B---3--:R-:W-:Y:S05]  /*14430*/  @!P0 NANOSLEEP.SYNCS 0x989680 ;  /* 0x009896800000895d */ /* 0x008fea0003900000 */
[----:B------:R-:W3:Y:S02]  /*14440*/  @!P0 SYNCS.PHASECHK.TRANS64 P0, [R4+URZ], R5 ;  /* 0x00000005040085a7 */ /* 0x000ee4000800007f */
[----:B---3--:R-:W-:Y:S05]  /*14450*/  @!P0 BRA `(.L_x_386) ;  /* 0xfffffffc00f08947 */ /* 0x008fea000383ffff */
[----:B------:R-:W-:Y:S05]  /*14460*/  BRA `(.L_x_439) ;  /* 0xffffffec00647947 */ /* 0x000fea000383ffff */
.L_x_440:
        /* <DEDUP_REMOVED lines=9> */
.L_x_2840:


//--------------------- .text._ZN7cutlass13device_kernelIN5flash11enable_sm90INS1_16FlashAttnFwdSm90INS1_25CollectiveMainloopFwdSm90ILi2EN4cute5tupleIJNS5_1CILi1EEES8_S8_EEENS6_IJNS7_ILi128EEENS7_ILi80EEENS7_ILi256EEEEEELi256ENS_6half_tEfNS_4arch4Sm90ELb0ELb0ELb1ELb1ELb0ELb1ELb0ELb1ELb1ELb0ELb0ELb0EEENS1_21CollectiveEpilogueFwdINS6_IJSA_SC_SB_EEES9_SE_SG_Li256ELb1ELb0ELb0ELb0EEENS1_36VarlenDynamicPersistentTileSchedulerILi128ELi80ELi256ELi32ELb0ELb0ELb1ELb0ELb1ELb1EEEEEEEEEvNT_6ParamsE --------------------------
	.section	.text._ZN7cutlass13device_kernelIN5flash11enable_sm90INS1_16FlashAttnFwdSm90INS1_25CollectiveMainloopFwdSm90ILi2EN4cute5tupleIJNS5_1CILi1EEES8_S8_EEENS6_IJNS7_ILi128EEENS7_ILi80EEENS7_ILi256EEEEEELi256ENS_6half_tEfNS_4arch4Sm90ELb0ELb0ELb1ELb1ELb0ELb1ELb0ELb1ELb1ELb0ELb0ELb0EEENS1_21CollectiveEpilogueFwdINS6_IJSA_SC_SB_EEES9_SE_SG_Li256ELb1ELb0ELb0ELb0EEENS1_36VarlenDynamicPersistentTileSchedulerILi128ELi80ELi256ELi32ELb0ELb0ELb1ELb0ELb1ELb1EEEEEEEEEvNT_6ParamsE,"ax",@progbits
	.align	128
.text._ZN7cutlass13device_kernelIN5flash11enable_sm90INS1_16FlashAttnFwdSm90INS1_25CollectiveMainloopFwdSm90ILi2EN4cute5tupleIJNS5_1CILi1EEES8_S8_EEENS6_IJNS7_ILi128EEENS7_ILi80EEENS7_ILi256EEEEEELi256ENS_6half_tEfNS_4arch4Sm90ELb0ELb0ELb1ELb1ELb0ELb1ELb0ELb1ELb1ELb0ELb0ELb0EEENS1_21CollectiveEpilogueFwdINS6_IJSA_SC_SB_EEES9_SE_SG_Li256ELb1ELb0ELb0ELb0EEENS1_36VarlenDynamicPersistentTileSchedulerILi128ELi80ELi256ELi32ELb0ELb0ELb1ELb0ELb1ELb1EEEEEEEEEvNT_6ParamsE:
        .type           _ZN7cutlass13device_kernelIN5flash11enable_sm90INS1_16FlashAttnFwdSm90INS1_25CollectiveMainloopFwdSm90ILi2EN4cute5tupleIJNS5_1CILi1EEES8_S8_EEENS6_IJNS7_ILi128EEENS7_ILi80EEENS7_ILi256EEEEEELi256ENS_6half_tEfNS_4arch4Sm90ELb0ELb0ELb1ELb1ELb0ELb1ELb0ELb1ELb1ELb0ELb0ELb0EEENS1_21CollectiveEpilogueFwdINS6_IJSA_SC_SB_EEES9_SE_SG_Li256ELb1ELb0ELb0ELb0EEENS1_36VarlenDynamicPersistentTileSchedulerILi128ELi80ELi256ELi32ELb0ELb0ELb1ELb0ELb1ELb1EEEEEEEEEvNT_6ParamsE,@function
        .size           _ZN7cutlass13device_kernelIN5flash11enable_sm90INS1_16FlashAttnFwdSm90INS1_25CollectiveMainloopFwdSm90ILi2EN4cute5tupleIJNS5_1CILi1EEES8_S8_EEENS6_IJNS7_ILi128EEENS7_ILi80EEENS7_ILi256EEEEEELi256ENS_6half_tEfNS_4arch4Sm90ELb0ELb0ELb1ELb1ELb0ELb1ELb0ELb1ELb1ELb0ELb0ELb0EEENS1_21CollectiveEpilogueFwdINS6_IJSA_SC_SB_EEES9_SE_SG_Li256ELb1ELb0ELb0ELb0EEENS1_36VarlenDynamicPersistentTileSchedulerILi128ELi80ELi256ELi32ELb0ELb0ELb1ELb0ELb1ELb1EEEEEEEEEvNT_6ParamsE,(.L_x_2841 - _ZN7cutlass13device_kernelIN5flash11enable_sm90INS1_16FlashAttnFwdSm90INS1_25CollectiveMainloopFwdSm90ILi2EN4cute5tupleIJNS5_1CILi1EEES8_S8_EEENS6_IJNS7_ILi128EEENS7_ILi80EEENS7_ILi256EEEEEELi256ENS_6half_tEfNS_4arch4Sm90ELb0ELb0ELb1ELb1ELb0ELb1ELb0ELb1ELb1ELb0ELb0ELb0EEENS1_21CollectiveEpilogueFwdINS6_IJSA_SC_SB_EEES9_SE_SG_Li256ELb1ELb0ELb0ELb0EEENS1_36VarlenDynamicPersistentTileSchedulerILi128ELi80ELi256ELi32ELb0ELb0ELb1ELb0ELb1ELb1EEEEEEEEEvNT_6ParamsE)
        .other          _ZN7cutlass13device_kernelIN5flash11enable_sm90INS1_16FlashAttnFwdSm90INS1_25CollectiveMainloopFwdSm90ILi2EN4cute5tupleIJNS5_1CILi1EEES8_S8_EEENS6_IJNS7_ILi128EEENS7_ILi80EEENS7_ILi256EEEEEELi256ENS_6half_tEfNS_4arch4Sm90ELb0ELb0ELb1ELb1ELb0ELb1ELb0ELb1ELb1ELb0ELb0ELb0EEENS1_21CollectiveEpilogueFwdINS6_IJSA_SC_SB_EEES9_SE_SG_Li256ELb1ELb0ELb0ELb0EEENS1_36VarlenDynamicPersistentTileSchedulerILi128ELi80ELi256ELi32ELb0ELb0ELb1ELb0ELb1ELb1EEEEEEEEEvNT_6ParamsE,@"STO_CUDA_ENTRY STV_DEFAULT"
_ZN7cutlass13device_kernelIN5flash11enable_sm90INS1_16FlashAttnFwdSm90INS1_25CollectiveMainloopFwdSm90ILi2EN4cute5tupleIJNS5_1CILi1EEES8_S8_EEENS6_IJNS7_ILi128EEENS7_ILi80EEENS7_ILi256EEEEEELi256ENS_6half_tEfNS_4arch4Sm90ELb0ELb0ELb1ELb1ELb0ELb1ELb0ELb1ELb1ELb0ELb0ELb0EEENS1_21CollectiveEpilogueFwdINS6_IJSA_SC_SB_EEES9_SE_SG_Li256ELb1ELb0ELb0ELb0EEENS1_36VarlenDynamicPersistentTileSchedulerILi128ELi80ELi256ELi32ELb0ELb0ELb1ELb0ELb1ELb1EEEEEEEEEvNT_6ParamsE:
[----:B------:R-:W0:Y:S02]  /*0000*/  LDC R1, c[0x0][0x28] ;  /* 0x00000a00ff017b82 */ /* 0x000e240000000800 */
[----:B0-----:R-:W-:Y:S01]  /*0010*/  VIADD R1, R1, 0xffffff68 ;  /* 0xffffff6801017836 */ /* 0x001fe20000000000 */
[----:B------:R-:W0:Y:S01]  /*0020*/  S2R R3, SR_TID.X ;  /* 0x0000000000037919 */ /* 0x000e220000002100 */
[----:B------:R-:W-:Y:S01]  /*0030*/  ELECT P0, URZ, PT ;  /* 0x00000000003f782f */ /* 0x000fe20003800000 */
[----:B------:R-:W-:Y:S01]  /*0040*/  BSSY B0, `(.L_x_441) ;  /* 0x0000016000007945 */ /* 0x000fe20003800000 */
[----:B0-----:R-:W-:-:S05]  /*0050*/  SHF.R.U32.HI R0, RZ, 0x5, R3 ;  /* 0x00000005ff007819 */ /* 0x001fca0000011603 */
[----:B------:R-:W0:Y:S02]  /*0060*/  SHFL.IDX PT, R2, R0, RZ, 0x1f ;  /* 0x00001fff00027589 */ /* 0x000e2400000e0000 */
[----:B0-----:R-:W-:-:S13]  /*0070*/  ISETP.EQ.AND P0, PT, R2, RZ, P0 ;  /* 0x000000ff0200720c */ /* 0x001fda0000702270 */
[----:B------:R-:W-:Y:S05]  /*0080*/  @!P0 BRA `(.L_x_442) ;  /* 0x0000000000448947 */ /* 0x000fea0003800000 */
[----:B------:R-:W-:Y:S02]  /*0090*/  ULDC.64 UR4, c[0x0][0x198] ;  /* 0x0000660000047ab9 */ /* 0x000fe40000000a00 */
[----:B------:R-:W-:Y:S02]  /*00a0*/  UIADD3 UR6, UP0, UR4, 0x270, URZ ;  /* 0x0000027004067890 */ /* 0x000fe4000ff1e03f */
[----:B------:R-:W-:Y:S02]  /*00b0*/  UIADD3 UR8, UP1, UR4, 0x370, URZ ;  /* 0x0000037004087890 */ /* 0x000fe4000ff3e03f */
[----:B------:R-:W-:Y:S02]  /*00c0*/  UIADD3 UR10, UP2, UR4, 0x470, URZ ;  /* 0x00000470040a7890 */ /* 0x000fe4000ff5e03f */
[----:B------:R-:W-:Y:S02]  /*00d0*/  UIADD3 UR12, UP3, UR4, 0x570, URZ ;  /* 0x00000570040c7890 */ /* 0x000fe4000ff7e03f */
[----:B------:R-:W-:-:S02]  /*00e0*/  UIADD3 UR4, UP4, UR4, 0x670, URZ ;  /* 0x0000067004047890 */ /* 0x000fc4000ff9e03f */
[----:B------:R-:W-:Y:S02]  /*00f0*/  UIADD3.X UR7, URZ, UR5, URZ, UP0, !UPT ;  /* 0x000000053f077290 */ /* 0x000fe400087fe43f */
[----:B------:R-:W-:Y:S02]  /*0100*/  UIADD3.X UR9, URZ, UR5, URZ, UP1, !UPT ;  /* 0x000000053f097290 */ /* 0x000fe40008ffe43f */
[----:B------:R-:W-:Y:S02]  /*0110*/  UIADD3.X UR11, URZ, UR5, URZ, UP2, !UPT ;  /* 0x000000053f0b7290 */ /* 0x000fe400097fe43f */
[----:B------:R-:W-:Y:S02]  /*0120*/  UIADD3.X UR13, URZ, UR5, URZ, UP3, !UPT ;  /* 0x000000053f0d7290 */ /* 0x000fe40009ffe43f */
[----:B------:R-:W-:Y:S01]  /*0130*/  UIADD3.X UR5, URZ, UR5, URZ, UP4, !UPT ;  /* 0x000000053f057290 */ /* 0x000fe2000a7fe43f */
[----:B------:R0:W-:Y:S02]  /*0140*/  UTMACCTL.PF [UR6] ;  /* 0x00000000060079b9 */ /* 0x0001e40008040000 */
[----:B------:R0:W-:Y:S02]  /*0150*/  UTMACCTL.PF [UR8] ;  /* 0x00000000080079b9 */ /* 0x0001e40008040000 */
[----:B------:R0:W-:Y:S02]  /*0160*/  UTMACCTL.PF [UR10] ;  /* 0x000000000a0079b9 */ /* 0x0001e40008040000 */
[----:B------:R0:W-:Y:S02]  /*0170*/  UTMACCTL.PF [UR12] ;  /* 0x000000000c0079b9 */ /* 0x0001e40008040000 */
[----:B------:R0:W-:Y:S02]  /*0180*/  UTMACCTL.PF [UR4] ;  /* 0x00000000040079b9 */ /* 0x0001e40008040000 */
[----:B0-----:R-:W-:Y:S01]  /*0190*/  NOP ;  /* 0x0000000000007918 */ /* 0x001fe20000000000 */
.L_x_442:
[----:B------:R-:W-:Y:S05]  /*01a0*/  BSYNC B0 ;  /* 0x0000000000007941 */ /* 0x000fea0003800000 */
.L_x_441:
[----:B------:R-:W-:Y:S01]  /*01b0*/  VOTEU.ANY UP0, P0 ;  /* 0x00000000003f7886 */ /* 0x000fe20000000100 */
[----:B------:R-:W0:Y:S01]  /*01c0*/  SHFL.IDX PT, R2, R0, RZ, 0x1f ;  /* 0x00001fff00027589 */ /* 0x000e2200000e0000 */
[----:B------:R-:W-:Y:S01]  /*01d0*/  UMOV UR4, 0x1 ;  /* 0x0000000100047882 */ /* 0x000fe20000000000 */
[----:B------:R-:W-:Y:S01]  /*01e0*/  UMOV UR7, 0x100 ;  /* 0x0000010000077882 */ /* 0x000fe20000000000 */
[----:B------:R-:W-:Y:S01]  /*01f0*/  VOTEU.ANY UP1, P0 ;  /* 0x00000000003f7886 */ /* 0x000fe20000020100 */
[----:B------:R-:W1:Y:S01]  /*0200*/  @UP0 S2UR UR8, SR_CgaCtaId ;  /* 0x00000000000809c3 */ /* 0x000e620000008800 */
[----:B------:R-:W-:Y:S01]  /*0210*/  @UP0 UMOV UR6, 0x400 ;  /* 0x0000040000060882 */ /* 0x000fe20000000000 */
[----:B------:R-:W-:-:S04]  /*0220*/  @UP0 UIADD3 UR4, -UR4, 0x100000, URZ ;  /* 0x0010000004040890 */ /* 0x000fc8000fffe13f */
[----:B------:R-:W-:Y:S02]  /*0230*/  @UP0 USHF.L.U32 UR5, UR4, 0xb, URZ ;  /* 0x0000000b04050899 */ /* 0x000fe4000800063f */
[----:B------:R-:W-:Y:S01]  /*0240*/  @UP0 USHF.L.U32 UR4, UR4, 0x1, URZ ;  /* 0x0000000104040899 */ /* 0x000fe2000800063f */
[----:B0-----:R-:W-:Y:S02]  /*0250*/  ISETP.NE.AND P1, PT, R2, RZ, PT ;  /* 0x000000ff0200720c */ /* 0x001fe40003f25270 */
[----:B------:R-:W-:Y:S01]  /*0260*/  SHF.R.U32.HI R2, RZ, 0x7, R3 ;  /* 0x00000007ff027819 */ /* 0x000fe20000011603 */
[----:B-1----:R-:W-:Y:S02]  /*0270*/  @UP0 ULEA UR8, UR8, UR6, 0x18 ;  /* 0x0000000608080291 */ /* 0x002fe4000f8ec03f */
[----:B------:R-:W-:-:S04]  /*0280*/  @UP0 UIADD3 UR6, -UR7, 0x100000, URZ ;  /* 0x0010000007060890 */ /* 0x000fc8000fffe13f */
[----:B------:R-:W-:Y:S02]  /*0290*/  @UP0 USHF.L.U32 UR7, UR6, 0xb, URZ ;  /* 0x0000000b06070899 */ /* 0x000fe4000800063f */
[----:B------:R-:W-:Y:S01]  /*02a0*/  @UP0 USHF.L.U32 UR6, UR6, 0x1, URZ ;  /* 0x0000000106060899 */ /* 0x000fe2000800063f */
[----:B------:R-:W-:Y:S01]  /*02b0*/  VOTEU.ANY UP0, P0 ;  /* 0x00000000003f7886 */ /* 0x000fe20000000100 */
[----:B------:R-:W0:Y:S04]  /*02c0*/  SHFL.IDX PT, R2, R2, RZ, 0x1f ;  /* 0x00001fff02027589 */ /* 0x000e2800000e0000 */
[----:B------:R-:W1:Y:S02]  /*02d0*/  FENCE.VIEW.ASYNC.S ;  /* 0x00000000000073c6 */ /* 0x000e640000000000 */
[----:B-1----:R1:W2:Y:S04]  /*02e0*/  @UP0 SYNCS.EXCH.64 URZ, [UR8+0x38800], UR4 ;  /* 0x03880004083f05b2 */ /* 0x0022a80008000100 */
        /* <DEDUP_REMOVED lines=16> */
[----:B------:R4:W0:Y:S01]  /*03f0*/  SYNCS.EXCH.64 URZ, [UR8+0x38840], UR4 ;  /* 0x03884004083f75b2 */ /* 0x0008220008000100 */
[----:B------:R4:W0:Y:S01]  /*0400*/  SYNCS.EXCH.64 URZ, [UR8+0x38838], UR6 ;  /* 0x03883806083f75b2 */ /* 0x0008220008000100 */
[----:B------:R4:W0:Y:S02]  /*0410*/  SYNCS.EXCH.64 URZ, [UR8+0x38848], UR4 ;  /* 0x03884804083f75b2 */ /* 0x0008240008000100 */
[----:B----4-:R-:W-:Y:S01]  /*0420*/  NOP ;  /* 0x0000000000007918 */ /* 0x010fe20000000000 */
.L_x_443:
[----:B------:R-:W4:Y:S01]  /*0430*/  SHFL.IDX PT, R4, R0, RZ, 0x1f ;  /* 0x00001fff00047589 */ /* 0x000f2200000e0000 */
[----:B------:R-:W-:Y:S01]  /*0440*/  NOP ;  /* 0x0000000000007918 */ /* 0x000fe20000000000 */
[----:B----4-:R-:W-:-:S13]  /*0450*/  ISETP.NE.AND P0, PT, R4, RZ, PT ;  /* 0x000000ff0400720c */ /* 0x010fda0003f05270 */
        /* <DEDUP_REMOVED lines=19> */
.L_x_444:
[----:B------:R-:W4:Y:S01]  /*0590*/  SHFL.IDX PT, R4, R0, RZ, 0x1f ;  /* 0x00001fff00047589 */ /* 0x000f2200000e0000 */
[----:B------:R-:W-:Y:S01]  /*05a0*/  NOP ;  /* 0x0000000000007918 */ /* 0x000fe20000000000 */
[----:B----4-:R-:W-:-:S13]  /*05b0*/  ISETP.NE.AND P0, PT, R4, RZ, PT ;  /* 0x000000ff0400720c */ /* 0x010fda0003f05270 */
[----:B------:R-:W-:Y:S05]  /*05c0*/  @P0 BRA `(.L_x_445) ;  /* 0x0000000000380947 */ /* 0x000fea0003800000 */
[----:B-1----:R-:W1:Y:S01]  /*05d0*/  S2UR UR5, SR_CgaCtaId ;  /* 0x00000000000579c3 */ /* 0x002e620000008800 */
[----:B------:R-:W-:Y:S01]  /*05e0*/  UMOV UR4, 0x400 ;  /* 0x0000040000047882 */ /* 0x000fe20000000000 */
[----:B------:R-:W-:Y:S01]  /*05f0*/  UMOV UR7, 0x1 ;  /* 0x0000000100077882 */ /* 0x000fe20000000000 */
[----:B------:R-:W-:Y:S01]  /*0600*/  ELECT P0, URZ, PT ;  /* 0x00000000003f782f */ /* 0x000fe20003800000 */
[----:B-1----:R-:W-:Y:S02]  /*0610*/  ULEA UR6, UR5, UR4, 0x18 ;  /* 0x0000000405067291 */ /* 0x002fe4000f8ec03f */
[----:B------:R-:W-:-:S04]  /*0620*/  UIADD3 UR4, -UR7, 0x100000, URZ ;  /* 0x0010000007047890 */ /* 0x000fc8000fffe13f */
[----:B------:R-:W-:Y:S02]  /*0630*/  USHF.L.U32 UR5, UR4, 0xb, URZ ;  /* 0x0000000b04057899 */ /* 0x000fe4000800063f */
[----:B------:R-:W-:Y:S01]  /*0640*/  USHF.L.U32 UR4, UR4, 0x1, URZ ;  /* 0x0000000104047899 */ /* 0x000fe2000800063f */
[----:B------:R-:W1:Y:S11]  /*0650*/  FENCE.VIEW.ASYNC.S ;  /* 0x00000000000073c6 */ /* 0x000e760000000000 */
[----:B-1----:R4:W1:Y:S01]  /*0660*/  SYNCS.EXCH.64 URZ, [UR6+0x38870], UR4 ;  /* 0x03887004063f75b2 */ /* 0x0028620008000100 */
[----:B------:R4:W0:Y:S01]  /*0670*/  SYNCS.EXCH.64 URZ, [UR6+0x38880], UR4 ;  /* 0x03888004063f75b2 */ /* 0x0008220008000100 */
[----:B------:R4:W0:Y:S01]  /*0680*/  SYNCS.EXCH.64 URZ, [UR6+0x38878], UR4 ;  /* 0x03887804063f75b2 */ /* 0x0008220008000100 */
[----:B------:R4:W0:Y:S02]  /*0690*/  SYNCS.EXCH.64 URZ, [UR6+0x38888], UR4 ;  /* 0x03888804063f75b2 */ /* 0x0008240008000100 */
[----:B----4-:R-:W-:Y:S01]  /*06a0*/  NOP ;  /* 0x0000000000007918 */ /* 0x010fe20000000000 */
.L_x_445:
        /* <DEDUP_REMOVED lines=22> */
.L_x_446:
        /* <DEDUP_REMOVED lines=22> */
.L_x_447:
[----:B0-----:R-:W-:Y:S01]  /*0970*/  ISETP.NE.AND P0, PT, R2, RZ, PT ;  /* 0x000000ff0200720c */ /* 0x001fe20003f05270 */
[----:B------:R-:W-:Y:S01]  /*0980*/  IMAD.MOV.U32 R2, RZ, RZ, 0x1 ;  /* 0x00000001ff027424 */ /* 0x000fe200078e00ff */
[----:B------:R-:W-:Y:S01]  /*0990*/  NOP ;  /* 0x0000000000007918 */ /* 0x000fe20000000000 */
[----:B------:R-:W-:Y:S03]  /*09a0*/  BSSY B7, `(.L_x_448) ;  /* 0x000250b000077945 */ /* 0x000fe60003800000 */
[----:B------:R-:W-:-:S05]  /*09b0*/  SEL R2, R2, 0x2, !P0 ;  /* 0x0000000202027807 */ /* 0x000fca0004000000 */
[----:B------:R0:W-:Y:S01]  /*09c0*/  STL [R1+0x3c], R2 ;  /* 0x00003c0201007387 */ /* 0x0001e20000100800 */
[----:B-123--:R-:W-:Y:S06]  /*09d0*/  BAR.SYNC.DEFER_BLOCKING 0x0 ;  /* 0x0000000000007b1d */ /* 0x00efec0000010000 */
[----:B------:R-:W-:Y:S05]  /*09e0*/  @!P0 BRA `(.L_x_449) ;  /* 0x000001ec00508947 */ /* 0x000fea0003800000 */
.L_x_450:
        /* <DEDUP_REMOVED lines=8> */
[----:B-1----:R-:W-:-:S06]  /*0a70*/  ULEA UR4, UR5, UR4, 0x18 ;  /* 0x0000000405047291 */ /* 0x002fcc000f8ec03f */
[----:B------:R-:W-:Y:S01]  /*0a80*/  MOV R16, UR4 ;  /* 0x0000000400107c02 */ /* 0x000fe20008000f00 */
[----:B------:R-:W-:-:S04]  /*0a90*/  ULDC UR4, c[0x0][0xc14] ;  /* 0x0003050000047ab9 */ /* 0x000fc80000000800 */
[----:B------:R-:W1:Y:S01]  /*0aa0*/  LDS.128 R148, [R16+0x388d0] ;  /* 0x0388d00010947984 */ /* 0x000e620000000c00 */
[----:B------:R-:W-:Y:S06]  /*0ab0*/  BAR.ARV 0x4, 0x120 ;  /* 0x0104800000007b1d */ /* 0x000fec0000002000 */
[----:B-1----:R-:W-:-:S13]  /*0ac0*/  ISETP.GE.AND P0, PT, R151, UR4, PT ;  /* 0x0000000497007c0c */ /* 0x002fda000bf06270 */
[----:B------:R-:W-:Y:S05]  /*0ad0*/  @P0 BRA `(.L_x_451) ;  /* 0x0000024c00dc0947 */ /* 0x000fea0003800000 */
[----:B------:R-:W-:-:S05]  /*0ae0*/  VIADD R0, R3, 0xffffff80 ;  /* 0xffffff8003007836 */ /* 0x000fca0000000000 */
[----:B------:R-:W-:-:S04]  /*0af0*/  SHF.R.S32.HI R3, RZ, 0x1f, R0 ;  /* 0x0000001fff037819 */ /* 0x000fc80000011400 */
[CC--:B0-----:R-:W-:Y:S02]  /*0b00*/  LEA.HI R2, R3.reuse, R0.reuse, RZ, 0x7 ;  /* 0x0000000003027211 */ /* 0x0c1fe400078f38ff */
[CC--:B------:R-:W-:Y:S02]  /*0b10*/  LEA.HI R18, R3.reuse, R0.reuse, RZ, 0x3 ;  /* 0x0000000003127211 */ /* 0x0c0fe400078f18ff */
[----:B------:R-:W-:Y:S02]  /*0b20*/  LOP3.LUT R5, R2, 0xffffff80, RZ, 0xc0, !PT ;  /* 0xffffff8002057812 */ /* 0x000fe400078ec0ff */
[----:B------:R-:W-:-:S03]  /*0b30*/  LEA.HI R4, R3, R0, RZ, 0x4 ;  /* 0x0000000003047211 */ /* 0x000fc600078f20ff */
[----:B------:R-:W-:Y:S01]  /*0b40*/  IMAD.IADD R12, R0, 0x1, -R5 ;  /* 0x00000001000c7824 */ /* 0x000fe200078e0a05 */
[----:B------:R-:W-:Y:S02]  /*0b50*/  LEA.HI R5, R3, R0, RZ, 0x5 ;  /* 0x0000000003057211 */ /* 0x000fe400078f28ff */
[----:B------:R-:W-:Y:S02]  /*0b60*/  SHF.R.S32.HI R7, RZ, 0x4, R4 ;  /* 0x00000004ff077819 */ /* 0x000fe40000011404 */
[----:B------:R-:W-:Y:S01]  /*0b70*/  SHF.R.S32.HI R8, RZ, 0x1f, R12 ;  /* 0x0000001fff087819 */ /* 0x000fe2000001140c */
[----:B------:R0:W-:Y:S01]  /*0b80*/  STL [R1+0x70], R12 ;  /* 0x0000700c01007387 */ /* 0x0001e20000100800 */
[----:B------:R-:W-:Y:S02]  /*0b90*/  SHF.L.U32 R6, R5, 0x5, RZ ;  /* 0x0000000505067819 */ /* 0x000fe400000006ff */
[----:B------:R-:W-:Y:S02]  /*0ba0*/  LEA.HI R9, R8, R12, RZ, 0x2 ;  /* 0x0000000c08097211 */ /* 0x000fe400078f10ff */
[----:B------:R-:W-:-:S02]  /*0bb0*/  LOP3.LUT R5, R4, 0x3fffff0, RZ, 0xc0, !PT ;  /* 0x03fffff004057812 */ /* 0x000fc400078ec0ff */
[--C-:B------:R-:W-:Y:S02]  /*0bc0*/  SHF.R.S32.HI R10, RZ, 0x2, R9.reuse ;  /* 0x00000002ff0a7819 */ /* 0x100fe40000011409 */
[----:B------:R-:W-:Y:S01]  /*0bd0*/  SHF.R.S32.HI R11, RZ, 0x1f, R9 ;  /* 0x0000001fff0b7819 */ /* 0x000fe20000011409 */
[----:B------:R-:W-:Y:S01]  /*0be0*/  IMAD.IADD R5, R0, 0x1, -R5 ;  /* 0x0000000100057824 */ /* 0x000fe200078e0a05 */
[----:B------:R-:W-:Y:S02]  /*0bf0*/  LOP3.LUT R9, R18, 0xfffffff8, RZ, 0xc0, !PT ;  /* 0xfffffff812097812 */ /* 0x000fe400078ec0ff */
[----:B------:R-:W-:Y:S02]  /*0c00*/  LEA.HI R11, R11, R10, RZ, 0x3 ;  /* 0x0000000a0b0b7211 */ /* 0x000fe400078f18ff */
[----:B------:R-:W-:Y:S02]  /*0c10*/  IADD3 R220, R0, -R9, RZ ;  /* 0x8000000900dc7210 */ /* 0x000fe40007ffe0ff */
[----:B------:R-:W2:Y:S01]  /*0c20*/  LDL.LU R9, [R1+0x3c] ;  /* 0x00003c0001097983 */ /* 0x000ea20000300800 */
[----:B------:R-:W-:-:S02]  /*0c30*/  SHF.R.S32.HI R18, RZ, 0x3, R18 ;  /* 0x00000003ff127819 */ /* 0x000fc40000011412 */
[----:B------:R-:W-:Y:S01]  /*0c40*/  IMAD.SHL.U32 R22, R220, 0x4, RZ ;  /* 0x00000004dc167824 */ /* 0x000fe200078e00ff */
[----:B------:R-:W-:Y:S02]  /*0c50*/  LEA.HI R4, R4, R7, RZ, 0x1 ;  /* 0x0000000704047211 */ /* 0x000fe400078f08ff */
[----:B------:R-:W-:Y:S02]  /*0c60*/  LOP3.LUT R11, R11, 0xfffffff8, RZ, 0xc0, !PT ;  /* 0xfffffff80b0b7812 */ /* 0x000fe400078ec0ff */
[----:B------:R-:W-:Y:S01]  /*0c70*/  LEA.HI R8, R8, R12, RZ, 0x5 ;  /* 0x0000000c08087211 */ /* 0x000fe200078f28ff */
[----:B------:R-:W-:Y:S01]  /*0c80*/  VIADD R214, R22, 0x40 ;  /* 0x0000004016d67836 */ /* 0x000fe20000000000 */
[----:B------:R-:W-:Y:S01]  /*0c90*/  LOP3.LUT R4, R4, 0x1ffffffe, RZ, 0xc0, !PT ;  /* 0x1ffffffe04047812 */ /* 0x000fe200078ec0ff */
[----:B------:R-:W-:Y:S01]  /*0ca0*/  VIADD R13, R18, 0x60 ;  /* 0x00000060120d7836 */ /* 0x000fe20000000000 */
[----:B------:R-:W-:Y:S02]  /*0cb0*/  IADD3 R11, R10, -R11, RZ ;  /* 0x8000000b0a0b7210 */ /* 0x000fe40007ffe0ff */
[----:B------:R-:W-:Y:S01]  /*0cc0*/  SHF.R.S32.HI R8, RZ, 0x5, R8 ;  /* 0x00000005ff087819 */ /* 0x000fe20000011408 */
[----:B------:R-:W-:Y:S01]  /*0cd0*/  IMAD.IADD R213, R22, 0x1, R214 ;  /* 0x0000000116d57824 */ /* 0x000fe200078e02d6 */
[----:B------:R-:W-:Y:S01]  /*0ce0*/  LOP3.LUT R6, R6, 0xfffffc00, RZ, 0xc0, !PT ;  /* 0xfffffc0006067812 */ /* 0x000fe200078ec0ff */
[----:B------:R-:W-:Y:S01]  /*0cf0*/  IMAD.IADD R4, R7, 0x1, -R4 ;  /* 0x0000000107047824 */ /* 0x000fe200078e0a04 */
[----:B0-----:R-:W-:-:S02]  /*0d00*/  SHF.R.S32.HI R12, RZ, 0x7, R2 ;  /* 0x00000007ff0c7819 */ /* 0x001fc40000011402 */
[----:B------:R-:W-:Y:S02]  /*0d10*/  LEA R11, R8, R11, 0x4 ;  /* 0x0000000b080b7211 */ /* 0x000fe400078e20ff */
[----:B------:R-:W-:Y:S01]  /*0d20*/  LEA.HI R0, R3, R0, RZ, 0x6 ;  /* 0x0000000003007211 */ /* 0x000fe200078f30ff */
[----:B------:R-:W-:Y:S01]  /*0d30*/  IMAD.SHL.U32 R7, R13, 0x40, RZ ;  /* 0x000000400d077824 */ /* 0x000fe200078e00ff */
[----:B------:R-:W-:Y:S01]  /*0d40*/  SHF.R.S32.HI R8, RZ, 0x1f, R13 ;  /* 0x0000001fff087819 */ /* 0x000fe2000001140d */
[----:B------:R-:W-:Y:S01]  /*0d50*/  IMAD R5, R5, 0x40, R6 ;  /* 0x0000004005057824 */ /* 0x000fe200078e0206 */
[----:B------:R-:W-:Y:S01]  /*0d60*/  LEA.HI R2, R2, R12, RZ, 0x1 ;  /* 0x0000000c02027211 */ /* 0x000fe200078f08ff */
[----:B------:R-:W-:Y:S01]  /*0d70*/  STL [R1+0x88], R12 ;  /* 0x0000880c01007387 */ /* 0x000fe20000100800 */
[----:B------:R-:W-:Y:S01]  /*0d80*/  SHF.R.S32.HI R6, RZ, 0x1f, R213 ;  /* 0x0000001fff067819 */ /* 0x000fe200000114d5 */
[----:B------:R-:W-:Y:S01]  /*0d90*/  IMAD.SHL.U32 R0, R0, 0x8, RZ ;  /* 0x0000000800007824 */ /* 0x000fe200078e00ff */
[----:B------:R-:W-:Y:S01]  /*0da0*/  LEA.HI R8, R8, R13, RZ, 0x3 ;  /* 0x0000000d08087211 */ /* 0x000fe200078f18ff */
[----:B------:R0:W-:Y:S01]  /*0db0*/  STL [R1+0x74], R13 ;  /* 0x0000740d01007387 */ /* 0x0001e20000100800 */
[----:B------:R-:W-:Y:S01]  /*0dc0*/  LOP3.LUT R2, R2, 0x3fffffe, RZ, 0xc0, !PT ;  /* 0x03fffffe02027812 */ /* 0x000fe200078ec0ff */
[----:B------:R-:W-:Y:S01]  /*0dd0*/  VIADD R217, R18, 0x20 ;  /* 0x0000002012d97836 */ /* 0x000fe20000000000 */
[----:B------:R-:W-:-:S02]  /*0de0*/  SHF.L.U32 R8, R8, 0x6, RZ ;  /* 0x0000000608087819 */ /* 0x000fc400000006ff */
[----:B------:R-:W-:Y:S01]  /*0df0*/  LOP3.LUT R234, R0, 0xfffffe00, RZ, 0xc0, !PT ;  /* 0xfffffe0000ea7812 */ /* 0x000fe200078ec0ff */
[----:B------:R-:W-:Y:S01]  /*0e00*/  IMAD.IADD R2, R12, 0x1, -R2 ;  /* 0x000000010c027824 */ /* 0x000fe200078e0a02 */
[----:B0-----:R-:W-:Y:S02]  /*0e10*/  LOP3.LUT R13, R7, 0x1c0, RZ, 0xc0, !PT ;  /* 0x000001c0070d7812 */ /* 0x001fe400078ec0ff */
[CC--:B------:R-:W-:Y:S02]  /*0e20*/  LEA.HI R7, R6.reuse, R213.reuse, RZ, 0x6 ;  /* 0x000000d506077211 */ /* 0x0c0fe400078f30ff */
[----:B------:R-:W-:Y:S02]  /*0e30*/  LEA.HI R6, R6, R213, RZ, 0x3 ;  /* 0x000000d506067211 */ /* 0x000fe400078f18ff */
[----:B------:R-:W-:Y:S01]  /*0e40*/  SHF.R.S32.HI R0, RZ, 0x1f, R217 ;  /* 0x0000001fff007819 */ /* 0x000fe200000114d9 */
[----:B------:R-:W-:Y:S01]  /*0e50*/  IMAD.SHL.U32 R7, R7, 0x80, RZ ;  /* 0x0000008007077824 */ /* 0x000fe200078e00ff */
[----:B------:R-:W-:-:S02]  /*0e60*/  SHF.R.U32.HI R10, RZ, 0x3, R13 ;  /* 0x00000003ff0a7819 */ /* 0x000fc4000001160d */
[----:B------:R-:W-:Y:S01]  /*0e70*/  LOP3.LUT R8, R8, 0xfffffe00, RZ, 0xc0, !PT ;  /* 0xfffffe0008087812 */ /* 0x000fe200078ec0ff */
[----:B------:R-:W-:Y:S01]  /*0e80*/  IMAD R2, R2, 0x40, R11 ;  /* 0x0000004002027824 */ /* 0x000fe200078e020b */
[----:B------:R-:W-:Y:S02]  /*0e90*/  LOP3.LUT R6, R13, 0x38, R6, 0xf8, !PT ;  /* 0x000000380d067812 */ /* 0x000fe400078ef806 */
[----:B------:R-:W-:Y:S01]  /*0ea0*/  LEA R3, R4, R5, 0x3 ;  /* 0x0000000504037211 */ /* 0x000fe200078e18ff */
[----:B------:R-:W-:Y:S01]  /*0eb0*/  STL [R1+0x78], R13 ;  /* 0x0000780d01007387 */ /* 0x000fe20000100800 */
[----:B------:R-:W-:Y:S02]  /*0ec0*/  LEA.HI R0, R0, R217, RZ, 0x3 ;  /* 0x000000d900007211 */ /* 0x000fe400078f18ff */
[----:B------:R-:W-:Y:S01]  /*0ed0*/  LOP3.LUT R7, R7, 0xffffe000, RZ, 0xc0, !PT ;  /* 0xffffe00007077812 */ /* 0x000fe200078ec0ff */
[----:B------:R-:W-:Y:S01]  /*0ee0*/  STL [R1+0x7c], R10 ;  /* 0x00007c0a01007387 */ /* 0x000fe20000100800 */
[----:B------:R-:W-:Y:S01]  /*0ef0*/  LOP3.LUT R6, R6, R10, RZ, 0x3c, !PT ;  /* 0x0000000a06067212 */ /* 0x000fe200078e3cff */
[----:B------:R-:W-:-:S02]  /*0f00*/  IMAD.SHL.U32 R0, R0, 0x40, RZ ;  /* 0x0000004000007824 */ /* 0x000fc400078e00ff */
[----:B------:R-:W-:Y:S01]  /*0f10*/  STL [R1+0x80], R8 ;  /* 0x0000800801007387 */ /* 0x000fe20000100800 */
[----:B------:R-:W-:-:S03]  /*0f20*/  IADD3 R6, R6, R7, R8 ;  /* 0x0000000706067210 */ /* 0x000fc60007ffe008 */
[----:B------:R-:W-:Y:S04]  /*0f30*/  STL [R1+0x90], R3 ;  /* 0x0000900301007387 */ /* 0x000fe80000100800 */
[----:B------:R0:W-:Y:S01]  /*0f40*/  STL [R1+0x8c], R2 ;  /* 0x00008c0201007387 */ /* 0x0001e20000100800 */
[----:B------:R-:W-:Y:S02]  /*0f50*/  SHF.R.S32.HI R4, RZ, 0x1f, R217 ;  /* 0x0000001fff047819 */ /* 0x000fe400000114d9 */
[----:B------:R-:W-:Y:S01]  /*0f60*/  LOP3.LUT R231, R0, 0xfffffe00, RZ, 0xc0, !PT ;  /* 0xfffffe0000e77812 */ /* 0x000fe200078ec0ff */
[----:B0-----:R-:W-:Y:S01]  /*0f70*/  VIADD R2, R16, 0x14400 ;  /* 0x0001440010027836 */ /* 0x001fe20000000000 */
[----:B------:R0:W-:Y:S04]  /*0f80*/  STL [R1+0x68], RZ ;  /* 0x000068ff01007387 */ /* 0x0001e80000100800 */
[----:B------:R-:W-:Y:S01]  /*0f90*/  LEA R0, R6, R2, 0x1 ;  /* 0x0000000206007211 */ /* 0x000fe200078e08ff */
[----:B------:R0:W-:Y:S01]  /*0fa0*/  STL [R1+0x64], R2 ;  /* 0x0000640201007387 */ /* 0x0001e20000100800 */
[----:B------:R-:W-:-:S03]  /*0fb0*/  VIADD R218, R18, 0x40 ;  /* 0x0000004012da7836 */ /* 0x000fc60000000000 */
[----:B------:R0:W-:Y:S04]  /*0fc0*/  STL [R1+0x58], R4 ;  /* 0x0000580401007387 */ /* 0x0001e80000100800 */
[----:B------:R0:W-:Y:S01]  /*0fd0*/  STL [R1+0x84], R0 ;  /* 0x0000840001007387 */ /* 0x0001e20000100800 */
[----:B------:R-:W-:Y:S02]  /*0fe0*/  SHF.R.S32.HI R3, RZ, 0x1f, R218 ;  /* 0x0000001fff037819 */ /* 0x000fe400000114da */
[----:B------:R-:W-:Y:S01]  /*0ff0*/  SHF.L.U32 R232, R18, 0x6, RZ ;  /* 0x0000000612e87819 */ /* 0x000fe200000006ff */
[----:B------:R-:W-:Y:S01]  /*1000*/  IMAD.SHL.U32 R227, R217, 0x40, RZ ;  /* 0x00000040d9e37824 */ /* 0x000fe200078e00ff */
[----:B------:R-:W-:Y:S01]  /*1010*/  LEA.HI R3, R3, R218, RZ, 0x3 ;  /* 0x000000da03037211 */ /* 0x000fe200078f18ff */
[----:B------:R-:W-:Y:S01]  /*1020*/  IMAD.SHL.U32 R226, R218, 0x40, RZ ;  /* 0x00000040dae27824 */ /* 0x000fe200078e00ff */
[----:B------:R-:W-:-:S02]  /*1030*/  LOP3.LUT R232, R232, 0x1c0, RZ, 0xc0, !PT ;  /* 0x000001c0e8e87812 */ /* 0x000fc400078ec0ff */
[----:B------:R-:W-:Y:S01]  /*1040*/  SHF.L.U32 R212, R220, 0x3, RZ ;  /* 0x00000003dcd47819 */ /* 0x000fe200000006ff */
[----:B------:R-:W-:Y:S01]  /*1050*/  IMAD.SHL.U32 R3, R3, 0x40, RZ ;  /* 0x0000004003037824 */ /* 0x000fe200078e00ff */
[----:B------:R-:W-:Y:S02]  /*1060*/  LOP3.LUT R227, R227, 0x1c0, RZ, 0xc0, !PT ;  /* 0x000001c0e3e37812 */ /* 0x000fe400078ec0ff */
[----:B------:R-:W-:Y:S02]  /*1070*/  LOP3.LUT R226, R226, 0x1c0, RZ, 0xc0, !PT ;  /* 0x000001c0e2e27812 */ /* 0x000fe400078ec0ff */
[----:B------:R-:W-:Y:S02]  /*1080*/  LOP3.LUT R236, R232, 0x38, R212, 0xf8, !PT ;  /* 0x00000038e8ec7812 */ /* 0x000fe400078ef8d4 */
[----:B------:R-:W-:Y:S01]  /*1090*/  SHF.R.U32.HI R233, RZ, 0x3, R232 ;  /* 0x00000003ffe97819 */ /* 0x000fe200000116e8 */
[----:B------:R-:W-:Y:S01]  /*10a0*/  IMAD.MOV.U32 R17, RZ, RZ, RZ ;  /* 0x000000ffff117224 */ /* 0x000fe200078e00ff */
[----:B------:R-:W-:-:S02]  /*10b0*/  MOV R219, RZ ;  /* 0x000000ff00db7202 */ /* 0x000fc40000000f00 */
[----:B------:R-:W-:Y:S02]  /*10c0*/  CS2R R222, SRZ ;  /* 0x0000000000de7805 */ /* 0x000fe4000001ff00 */
[----:B------:R-:W-:Y:S01]  /*10d0*/  SHF.R.S32.HI R237, RZ, 0x1f, R218 ;  /* 0x0000001fffed7819 */ /* 0x000fe200000114da */
[C---:B------:R-:W-:Y:S01]  /*10e0*/  VIADD R216, R22.reuse, 0x60 ;  /* 0x0000006016d87836 */ /* 0x040fe20000000000 */
[----:B------:R-:W-:Y:S01]  /*10f0*/  IADD3 R215, R22, 0x20, RZ ;  /* 0x0000002016d77810 */ /* 0x000fe20007ffe0ff */
[C---:B------:R-:W-:Y:S01]  /*1100*/  VIADD R225, R212.reuse, 0x80 ;  /* 0x00000080d4e17836 */ /* 0x040fe20000000000 */
[----:B------:R-:W-:Y:S02]  /*1110*/  IADD3 R224, R212, 0xc0, RZ ;  /* 0x000000c0d4e07810 */ /* 0x000fe40007ffe0ff */
[----:B------:R-:W-:Y:S02]  /*1120*/  LOP3.LUT R236, R234, R236, R233, 0xf6, !PT ;  /* 0x000000eceaec7212 */ /* 0x000fe400078ef6e9 */
[----:B------:R-:W-:-:S02]  /*1130*/  SHF.R.U32.HI R230, RZ, 0x3, R227 ;  /* 0x00000003ffe67819 */ /* 0x000fc400000116e3 */
[----:B------:R-:W-:Y:S02]  /*1140*/  SHF.R.U32.HI R228, RZ, 0x3, R226 ;  /* 0x00000003ffe47819 */ /* 0x000fe400000116e2 */
[----:B------:R-:W-:Y:S02]  /*1150*/  LOP3.LUT R229, R3, 0xfffffe00, RZ, 0xc0, !PT ;  /* 0xfffffe0003e57812 */ /* 0x000fe400078ec0ff */
[----:B0-2---:R-:W-:-:S07]  /*1160*/  LOP3.LUT R221, R9, 0x1, RZ, 0xfc, !PT ;  /* 0x0000000109dd7812 */ /* 0x005fce00078efcff */
.L_x_682:
[----:B0-----:R-:W0:Y:S01]  /*1170*/  LDC.64 R2, c[0x0][0xc60] ;  /* 0x00031800ff027b82 */ /* 0x001e220000000a00 */
[----:B------:R-:W-:Y:S01]  /*1180*/  ULDC.64 UR10, c[0x0][0x208] ;  /* 0x00008200000a7ab9 */ /* 0x000fe20000000a00 */
[----:B------:R-:W-:Y:S01]  /*1190*/  ULDC.64 UR4, c[0x0][0xa28] ;  /* 0x00028a0000047ab9 */ /* 0x000fe20000000a00 */
[----:B------:R-:W-:Y:S01]  /*11a0*/  ULDC.64 UR8, c[0x0][0xa18] ;  /* 0x0002860000087ab9 */ /* 0x000fe20000000a00 */
[----:B------:R-:W-:Y:S01]  /*11b0*/  ULDC.64 UR6, c[0x0][0xa08] ;  /* 0x0002820000067ab9 */ /* 0x000fe20000000a00 */
[----:B0-----:R-:W-:-:S05]  /*11c0*/  IMAD.WIDE R2, R151, 0x4, R2 ;  /* 0x0000000497027825 */ /* 0x001fca00078e0202 */
[----:B--2345:R-:W2:Y:S01]  /*11d0*/  LDG.E R8, desc[UR10][R2.64] ;  /* 0x0000000a02087981 */ /* 0x03cea2000c1e1900 */
[----:B------:R-:W-:Y:S02]  /*11e0*/  ISETP.NE.U32.AND P2, PT, RZ, UR4, PT ;  /* 0x00000004ff007c0c */ /* 0x000fe4000bf45070 */
[----:B------:R-:W-:Y:S02]  /*11f0*/  ISETP.NE.U32.AND P1, PT, RZ, UR8, PT ;  /* 0x00000008ff007c0c */ /* 0x000fe4000bf25070 */
[----:B------:R-:W-:Y:S02]  /*1200*/  ISETP.NE.AND.EX P2, PT, RZ, UR5, PT, P2 ;  /* 0x00000005ff007c0c */ /* 0x000fe4000bf45320 */
[----:B------:R-:W-:Y:S02]  /*1210*/  ISETP.NE.AND.EX P1, PT, RZ, UR9, PT, P1 ;  /* 0x00000009ff007c0c */ /* 0x000fe4000bf25310 */
[----:B------:R-:W-:Y:S02]  /*1220*/  ISETP.NE.U32.AND P0, PT, RZ, UR6, PT ;  /* 0x00000006ff007c0c */ /* 0x000fe4000bf05070 */
[----:B------:R-:W-:-:S02]  /*1230*/  MOV R26, RZ ;  /* 0x000000ff001a7202 */ /* 0x000fc40000000f00 */
[----:B------:R-:W-:Y:S02]  /*1240*/  ISETP.NE.AND.EX P0, PT, RZ, UR7, PT, P0 ;  /* 0x00000007ff007c0c */ /* 0x000fe4000bf05300 */
[----:B--2---:R-:W-:Y:S01]  /*1250*/  SHF.R.S32.HI R0, RZ, 0x1f, R8 ;  /* 0x0000001fff007819 */ /* 0x004fe20000011408 */
[----:B------:R0:W-:Y:S02]  /*1260*/  STL [R1+0x5c], R8 ;  /* 0x00005c0801007387 */ /* 0x0001e40000100800 */
[C---:B------:R-:W-:Y:S01]  /*1270*/  @P2 LEA R2, P3, R8.reuse, UR4, 0x2 ;  /* 0x0000000408022c11 */ /* 0x040fe2000f8610ff */
[----:B------:R-:W-:Y:S01]  /*1280*/  ULDC UR4, c[0x0][0x288] ;  /* 0x0000a20000047ab9 */ /* 0x000fe20000000800 */
[C-C-:B------:R-:W-:Y:S01]  /*1290*/  SHF.L.U64.HI R29, R8.reuse, 0x2, R0.reuse ;  /* 0x00000002081d7819 */ /* 0x140fe20000010200 */
[----:B------:R0:W-:Y:S01]  /*12a0*/  STL [R1+0x6c], R149 ;  /* 0x00006c9501007387 */ /* 0x0001e20000100800 */
[----:B------:R-:W-:Y:S01]  /*12b0*/  @P2 LEA.HI.X R3, R8, UR5, R0, 0x2, P3 ;  /* 0x0000000508032c11 */ /* 0x000fe200098f1400 */
[----:B------:R-:W-:-:S02]  /*12c0*/  IMAD.MOV.U32 R0, RZ, RZ, RZ ;  /* 0x000000ffff007224 */ /* 0x000fc400078e00ff */
[----:B------:R0:W-:Y:S01]  /*12d0*/  STL [R1+0x60], R150 ;  /* 0x0000609601007387 */ /* 0x0001e20000100800 */
[----:B------:R-:W-:Y:S02]  /*12e0*/  IMAD.SHL.U32 R28, R8, 0x4, RZ ;  /* 0x00000004081c7824 */ /* 0x000fe400078e00ff */
[----:B------:R-:W-:Y:S01]  /*12f0*/  IMAD.U32 R151, RZ, RZ, UR4 ;  /* 0x00000004ff977e24 */ /* 0x000fe2000f8e00ff */
[----:B------:R-:W-:Y:S01]  /*1300*/  ULDC.64 UR4, c[0x0][0x3f8] ;  /* 0x0000fe0000047ab9 */ /* 0x000fe20000000a00 */
[----:B------:R0:W5:Y:S01]  /*1310*/  @P2 LDG.E R0, desc[UR10][R2.64] ;  /* 0x0000000a02002981 */ /* 0x000162000c1e1900 */
[----:B------:R-:W-:Y:S01]  /*1320*/  UISETP.NE.U32.AND UP0, UPT, UR4, URZ, UPT ;  /* 0x0000003f0400728c */ /* 0x000fe2000bf05070 */
[C---:B------:R-:W-:Y:S02]  /*1330*/  @P1 IADD3 R4, P2, R28.reuse, UR8, RZ ;  /* 0x000000081c041c10 */ /* 0x040fe4000ff5e0ff */
[----:B------:R-:W-:Y:S01]  /*1340*/  IADD3 R6, P4, R28, UR6, RZ ;  /* 0x000000061c067c10 */ /* 0x000fe2000ff9e0ff */
[----:B------:R-:W-:Y:S01]  /*1350*/  UISETP.NE.AND.EX UP0, UPT, UR5, URZ, UPT, UP0 ;  /* 0x0000003f0500728c */ /* 0x000fe2000bf05300 */
[C---:B------:R-:W-:Y:S01]  /*1360*/  @P1 IADD3.X R5, R29.reuse, UR9, RZ, P2, !PT ;  /* 0x000000091d051c10 */ /* 0x040fe200097fe4ff */
[----:B------:R-:W-:Y:S01]  /*1370*/  ULDC UR4, c[0x0][0x404] ;  /* 0x0001010000047ab9 */ /* 0x000fe20000000800 */
[----:B------:R-:W-:Y:S01]  /*1380*/  ULDC.64 UR8, c[0x0][0xa20] ;  /* 0x0002880000087ab9 */ /* 0x000fe20000000a00 */
[----:B------:R-:W-:Y:S01]  /*1390*/  IADD3.X R7, R29, UR7, RZ, P4, !PT ;  /* 0x000000071d077c10 */ /* 0x000fe2000a7fe4ff */
[----:B------:R-:W-:Y:S01]  /*13a0*/  USEL UR4, UR4, 0x1, UP0 ;  /* 0x0000000104047887 */ /* 0x000fe20008000000 */
[----:B------:R-:W-:Y:S01]  /*13b0*/  ISETP.NE.U32.AND P2, PT, RZ, UR8, PT ;  /* 0x00000008ff007c0c */ /* 0x000fe2000bf45070 */
[----:B------:R-:W-:Y:S01]  /*13c0*/  ULDC UR5, c[0x0][0x2e0] ;  /* 0x0000b80000057ab9 */ /* 0x000fe20000000800 */
[----:B------:R0:W5:Y:S01]  /*13d0*/  @P1 LDG.E R151, desc[UR10][R4.64] ;  /* 0x0000000a04971981 */ /* 0x000162000c1e1900 */
[----:B------:R-:W-:Y:S01]  /*13e0*/  UIMAD UR4, UR4, UR5, URZ ;  /* 0x00000005040472a4 */ /* 0x000fe2000f8e023f */
[----:B------:R-:W-:-:S02]  /*13f0*/  ISETP.NE.AND.EX P2, PT, RZ, UR9, PT, P2 ;  /* 0x00000009ff007c0c */ /* 0x000fc4000bf45320 */
[----:B------:R0:W5:Y:S01]  /*1400*/  @P0 LDG.E R26, desc[UR10][R6.64] ;  /* 0x0000000a061a0981 */ /* 0x000162000c1e1900 */
[----:B------:R-:W-:Y:S01]  /*1410*/  ULDC UR5, c[0x0][0x338] ;  /* 0x0000ce0000057ab9 */ /* 0x000fe20000000800 */
[----:B------:R-:W-:Y:S01]  /*1420*/  IMAD.MOV.U32 R25, RZ, RZ, R8 ;  /* 0x000000ffff197224 */ /* 0x000fe200078e0008 */
[----:B------:R-:W-:Y:S08]  /*1430*/  @P1 BRA `(.L_x_452) ;  /* 0x0000000000281947 */ /* 0x000ff00003800000 */
[----:B------:R-:W-:Y:S02]  /*1440*/  ULDC.64 UR6, c[0x0][0xa00] ;  /* 0x0002800000067ab9 */ /* 0x000fe40000000a00 */
[----:B------:R-:W-:-:S04]  /*1450*/  ISETP.NE.U32.AND P1, PT, RZ, UR6, PT ;  /* 0x00000006ff007c0c */ /* 0x000fc8000bf25070 */
[----:B------:R-:W-:-:S13]  /*1460*/  ISETP.NE.AND.EX P1, PT, RZ, UR7, PT, P1 ;  /* 0x00000007ff007c0c */ /* 0x000fda000bf25310 */
[----:B------:R-:W-:Y:S05]  /*1470*/  @!P1 BRA `(.L_x_452) ;  /* 0x0000000000189947 */ /* 0x000fea0003800000 */
[----:B0-----:R-:W0:Y:S01]  /*1480*/  LDC.64 R2, c[0x0][0xa00] ;  /* 0x00028000ff027b82 */ /* 0x001e220000000a00 */
[----:B------:R-:W-:Y:S01]  /*1490*/  ULDC.64 UR6, c[0x0][0x208] ;  /* 0x0000820000067ab9 */ /* 0x000fe20000000a00 */
[----:B0-----:R-:W-:-:S05]  /*14a0*/  IMAD.WIDE R2, R25, 0x4, R2 ;  /* 0x0000000419027825 */ /* 0x001fca00078e0202 */
[----:B-----5:R-:W2:Y:S04]  /*14b0*/  LDG.E R151, desc[UR6][R2.64] ;  /* 0x0000000602977981 */ /* 0x020ea8000c1e1900 */
[----:B------:R-:W2:Y:S02]  /*14c0*/  LDG.E R4, desc[UR6][R2.64+0x4] ;  /* 0x0000040602047981 */ /* 0x000ea4000c1e1900 */
[----:B--2---:R-:W-:-:S07]  /*14d0*/  IADD3 R151, -R151, R4, RZ ;  /* 0x0000000497977210 */ /* 0x004fce0007ffe1ff */
.L_x_452:
[----:B0-----:R-:W-:Y:S02]  /*14e0*/  IMAD.U32 R2, RZ, RZ, UR5 ;  /* 0x00000005ff027e24 */ /* 0x001fe4000f8e00ff */
[----:B------:R-:W-:Y:S01]  /*14f0*/  IMAD.U32 R27, RZ, RZ, UR4 ;  /* 0x00000004ff1b7e24 */ /* 0x000fe2000f8e00ff */
[----:B------:R-:W-:Y:S06]  /*1500*/  @!P2 BRA `(.L_x_453) ;  /* 0x000000000014a947 */ /* 0x000fec0003800000 */
[----:B------:R-:W-:Y:S01]  /*1510*/  IADD3 R4, P0, R28, UR8, RZ ;  /* 0x000000081c047c10 */ /* 0x000fe2000ff1e0ff */
[----:B------:R-:W-:-:S03]  /*1520*/  ULDC.64 UR4, c[0x0][0x208] ;  /* 0x0000820000047ab9 */ /* 0x000fc60000000a00 */
[----:B------:R-:W-:-:S05]  /*1530*/  IADD3.X R5, R29, UR9, RZ, P0, !PT ;  /* 0x000000091d057c10 */ /* 0x000fca00087fe4ff */
[----:B------:R0:W5:Y:S01]  /*1540*/  LDG.E R27, desc[UR4][R4.64] ;  /* 0x00000004041b7981 */ /* 0x000162000c1e1900 */
[----:B------:R-:W-:Y:S05]  /*1550*/  BRA `(.L_x_454) ;  /* 0x0000000000147947 */ /* 0x000fea0003800000 */
.L_x_453:
[----:B------:R-:W-:Y:S05]  /*1560*/  @!P0 BRA `(.L_x_454) ;  /* 0x0000000000108947 */ /* 0x000fea0003800000 */
[----:B------:R-:W-:Y:S02]  /*1570*/  ULDC.64 UR4, c[0x0][0x208] ;  /* 0x0000820000047ab9 */ /* 0x000fe40000000a00 */
[----:B------:R-:W2:Y:S04]  /*1580*/  LDG.E R4, desc[UR4][R6.64] ;  /* 0x0000000406047981 */ /* 0x000ea8000c1e1900 */
[----:B------:R-:W2:Y:S02]  /*1590*/  LDG.E R27, desc[UR4][R6.64+0x4] ;  /* 0x00000404061b7981 */ /* 0x000ea4000c1e1900 */
[----:B--2---:R-:W-:-:S07]  /*15a0*/  IADD3 R27, -R4, R27, RZ ;  /* 0x0000001b041b7210 */ /* 0x004fce0007ffe1ff */
.L_x_454:
[----:B------:R-:W-:Y:S01]  /*15b0*/  ULDC.64 UR4, c[0x0][0xa10] ;  /* 0x0002840000047ab9 */ /* 0x000fe20000000a00 */
[----:B------:R-:W-:Y:S01]  /*15c0*/  ULDC.64 UR6, c[0x0][0x208] ;  /* 0x0000820000067ab9 */ /* 0x000fe20000000a00 */
[----:B------:R-:W-:-:S04]  /*15d0*/  ISETP.NE.U32.AND P0, PT, RZ, UR4, PT ;  /* 0x00000004ff007c0c */ /* 0x000fc8000bf05070 */
[----:B------:R-:W-:Y:S01]  /*15e0*/  ISETP.NE.AND.EX P0, PT, RZ, UR5, PT, P0 ;  /* 0x00000005ff007c0c */ /* 0x000fe2000bf05300 */
[----:B-----5:R-:W-:Y:S01]  /*15f0*/  IMAD.IADD R9, R27, 0x1, -R0 ;  /* 0x000000011b097824 */ /* 0x020fe200078e0a00 */
[----:B------:R-:W-:-:S11]  /*1600*/  ULDC.64 UR4, c[0x0][0xa30] ;  /* 0x00028c0000047ab9 */ /* 0x000fd60000000a00 */
[----:B0-----:R-:W0:Y:S02]  /*1610*/  @P0 LDC.64 R4, c[0x0][0xa10] ;  /* 0x00028400ff040b82 */ /* 0x001e240000000a00 */
[----:B0-----:R-:W-:-:S05]  /*1620*/  @P0 IMAD.WIDE R4, R25, 0x4, R4 ;  /* 0x0000000419040825 */ /* 0x001fca00078e0204 */
[----:B------:R-:W2:Y:S04]  /*1630*/  @P0 LDG.E R3, desc[UR6][R4.64] ;  /* 0x0000000604030981 */ /* 0x000ea8000c1e1900 */
[----:B------:R0:W2:Y:S01]  /*1640*/  @P0 LDG.E R8, desc[UR6][R4.64+0x4] ;  /* 0x0000040604080981 */ /* 0x0000a2000c1e1900 */
[----:B------:R-:W-:Y:S01]  /*1650*/  ISETP.NE.U32.AND P1, PT, RZ, UR4, PT ;  /* 0x00000004ff007c0c */ /* 0x000fe2000bf25070 */
[----:B------:R-:W-:-:S03]  /*1660*/  IMAD.MOV.U32 R147, RZ, RZ, R27 ;  /* 0x000000ffff937224 */ /* 0x000fc600078e001b */
[----:B------:R-:W-:Y:S02]  /*1670*/  ISETP.NE.AND.EX P1, PT, RZ, UR5, PT, P1 ;  /* 0x00000005ff007c0c */ /* 0x000fe4000bf25310 */
[----:B0-----:R-:W-:-:S04]  /*1680*/  IADD3 R4, -R9, RZ, RZ ;  /* 0x000000ff09047210 */ /* 0x001fc80007ffe1ff */
[----:B------:R-:W-:-:S07]  /*1690*/  VIMNMX R4, RZ, R4, !PT ;  /* 0x00000004ff047248 */ /* 0x000fce0007fe0100 */
[----:B------:R-:W-:-:S04]  /*16a0*/  @P1 IADD3 R6, P2, R28, UR4, RZ ;  /* 0x000000041c061c10 */ /* 0x000fc8000ff5e0ff */
[----:B------:R-:W-:Y:S02]  /*16b0*/  @P1 IADD3.X R7, R29, UR5, RZ, P2, !PT ;  /* 0x000000051d071c10 */ /* 0x000fe400097fe4ff */
[----:B------:R-:W-:-:S03]  /*16c0*/  PLOP3.LUT P2, PT, PT, PT, PT, 0x80, 0x0 ;  /* 0x000000000000781c */ /* 0x000fc60003f4f070 */
[----:B------:R0:W5:Y:S01]  /*16d0*/  @P1 LDG.E R147, desc[UR6][R6.64] ;  /* 0x0000000606931981 */ /* 0x000162000c1e1900 */
[----:B--2---:R-:W-:-:S05]  /*16e0*/  @P0 IADD3 R2, -R3, R8, RZ ;  /* 0x0000000803020210 */ /* 0x004fca0007ffe1ff */
[----:B------:R-:W-:-:S04]  /*16f0*/  IMAD.IADD R148, R9, 0x1, R2 ;  /* 0x0000000109947824 */ /* 0x000fc800078e0202 */
[----:B------:R-:W-:-:S04]  /*1700*/  VIADD R0, R148, 0x4f ;  /* 0x0000004f94007836 */ /* 0x000fc80000000000 */
[----:B------:R-:W-:-:S05]  /*1710*/  IMAD.HI R0, R0, 0x66666667, RZ ;  /* 0x6666666700007827 */ /* 0x000fca00078e02ff */
[----:B------:R-:W-:-:S04]  /*1720*/  SHF.R.U32.HI R3, RZ, 0x1f, R0 ;  /* 0x0000001fff037819 */ /* 0x000fc80000011600 */
[----:B------:R-:W-:-:S05]  /*1730*/  LEA.HI.SX32 R180, R0, R3, 0x1b ;  /* 0x0000000300b47211 */ /* 0x000fca00078fdaff */
[----:B------:R-:W-:-:S05]  /*1740*/  IMAD R3, R180, 0x50, -R9 ;  /* 0x00000050b4037824 */ /* 0x000fca00078e0a09 */
[----:B------:R-:W-:-:S04]  /*1750*/  VIMNMX R3, R3, R2, PT ;  /* 0x0000000203037248 */ /* 0x000fc80003fe0100 */
[----:B------:R-:W-:Y:S01]  /*1760*/  ISETP.GT.AND P0, PT, R3, R4, PT ;  /* 0x000000040300720c */ /* 0x000fe20003f04270 */
[----:B------:R-:W-:-:S05]  /*1770*/  IMAD.WIDE.U32 R4, R4, -0x33333333, RZ ;  /* 0xcccccccd04047825 */ /* 0x000fca00078e00ff */
[----:B------:R-:W-:-:S05]  /*1780*/  SHF.R.U32.HI R121, RZ, 0x6, R5 ;  /* 0x00000006ff797819 */ /* 0x000fca0000011605 */
[----:B------:R-:W-:Y:S02]  /*1790*/  IMAD.MOV.U32 R24, RZ, RZ, R121 ;  /* 0x000000ffff187224 */ /* 0x000fe400078e0079 */
[----:B------:R-:W-:-:S04]  /*17a0*/  @P0 VIADD R0, R3, 0x4f ;  /* 0x0000004f03000836 */ /* 0x000fc80000000000 */
[----:B------:R-:W-:-:S05]  /*17b0*/  @P0 IMAD.HI R0, R0, 0x66666667, RZ ;  /* 0x6666666700000827 */ /* 0x000fca00078e02ff */
[----:B------:R-:W-:-:S04]  /*17c0*/  @P0 SHF.R.U32.HI R3, RZ, 0x1f, R0 ;  /* 0x0000001fff030819 */ /* 0x000fc80000011600 */
[----:B------:R-:W-:-:S04]  /*17d0*/  @P0 LEA.HI.SX32 R24, R0, R3, 0x1b ;  /* 0x0000000300180211 */ /* 0x000fc800078fdaff */
[----:B------:R-:W-:-:S13]  /*17e0*/  ISETP.GT.AND P0, PT, R24, R121, PT ;  /* 0x000000791800720c */ /* 0x000fda0003f04270 */
[----:B0-----:R-:W-:Y:S05]  /*17f0*/  @!P0 BRA `(.L_x_455) ;  /* 0x0000008800f48947 */ /* 0x001fea0003800000 */
[----:B------:R-:W-:Y:S01]  /*1800*/  IADD3 R0, R16, 0x24400, RZ ;  /* 0x0002440010007810 */ /* 0x000fe20007ffe0ff */
[----:B------:R-:W-:Y:S03]  /*1810*/  BSSY B6, `(.L_x_456) ;  /* 0x0000013000067945 */ /* 0x000fe60003800000 */
[----:B------:R-:W-:-:S13]  /*1820*/  LOP3.LUT P0, RZ, R0, 0x3ff, RZ, 0xc0, !PT ;  /* 0x000003ff00ff7812 */ /* 0x000fda000780c0ff */
[----:B------:R-:W-:Y:S05]  /*1830*/  @!P0 BRA `(.L_x_457) ;  /* 0x0000000000408947 */ /* 0x000fea0003800000 */
[----:B------:R-:W-:Y:S01]  /*1840*/  MOV R0, 0x0 ;  /* 0x0000000000007802 */ /* 0x000fe20000000f00 */
[----:B------:R-:W-:Y:S01]  /*1850*/  ULDC.64 UR4, c[0x4][0xa8] ;  /* 0x01002a0000047ab9 */ /* 0x000fe20000000a00 */
[----:B------:R-:W-:Y:S01]  /*1860*/  ULDC.64 UR6, c[0x4][0x18] ;  /* 0x0100060000067ab9 */ /* 0x000fe20000000a00 */
[----:B------:R-:W-:Y:S01]  /*1870*/  IMAD.U32 R4, RZ, RZ, UR4 ;  /* 0x00000004ff047e24 */ /* 0x000fe2000f8e00ff */
[----:B------:R0:W1:Y:S01]  /*1880*/  LDC.64 R14, c[0x4][R0] ;  /* 0x01000000000e7b82 */ /* 0x0000620000000a00 */
        /* <DEDUP_REMOVED lines=8> */
[----:B0-----:R-:W-:-:S07]  /*1910*/  IMAD.MOV.U32 R12, RZ, RZ, 0x1 ;  /* 0x00000001ff0c7424 */ /* 0x001fce00078e00ff */
[----:B------:R-:W-:-:S07]  /*1920*/  LEPC R20, `(.L_x_457) ;  /* 0x000000001014794e */ /* 0x000fce0000000000 */
[----:B-1---5:R-:W-:Y:S05]  /*1930*/  CALL.ABS.NOINC R14 ;  /* 0x000000000e007343 */ /* 0x022fea0003c00000 */
.L_x_457:
[----:B------:R-:W-:Y:S05]  /*1940*/  BSYNC B6 ;  /* 0x0000000000067941 */ /* 0x000fea0003800000 */
.L_x_456:
[----:B------:R-:W-:Y:S01]  /*1950*/  VIADD R0, R16, 0x400 ;  /* 0x0000040010007836 */ /* 0x000fe20000000000 */
[----:B------:R-:W-:Y:S04]  /*1960*/  BSSY B6, `(.L_x_458) ;  /* 0x0000013000067945 */ /* 0x000fe80003800000 */
[----:B------:R-:W-:-:S13]  /*1970*/  LOP3.LUT P0, RZ, R0, 0x3ff, RZ, 0xc0, !PT ;  /* 0x000003ff00ff7812 */ /* 0x000fda000780c0ff */
[----:B------:R-:W-:Y:S05]  /*1980*/  @!P0 BRA `(.L_x_459) ;  /* 0x0000000000408947 */ /* 0x000fea0003800000 */
[----:B------:R-:W-:Y:S01]  /*1990*/  MOV R0, 0x0 ;  /* 0x0000000000007802 */ /* 0x000fe20000000f00 */
[----:B------:R-:W-:Y:S01]  /*19a0*/  ULDC.64 UR4, c[0x4][0xa8] ;  /* 0x01002a0000047ab9 */ /* 0x000fe20000000a00 */
[----:B------:R-:W-:Y:S01]  /*19b0*/  ULDC.64 UR6, c[0x4][0x18] ;  /* 0x0100060000067ab9 */ /* 0x000fe20000000a00 */
[----:B------:R-:W-:Y:S01]  /*19c0*/  IMAD.U32 R4, RZ, RZ, UR4 ;  /* 0x00000004ff047e24 */ /* 0x000fe2000f8e00ff */
[----:B------:R0:W1:Y:S01]  /*19d0*/  LDC.64 R14, c[0x4][R0] ;  /* 0x01000000000e7b82 */ /* 0x0000620000000a00 */
[----:B------:R-:W-:Y:S01]  /*19e0*/  MOV R5, UR5 ;  /* 0x0000000500057c02 */ /* 0x000fe20008000f00 */
[----:B------:R-:W-:Y:S01]  /*19f0*/  ULDC.64 UR4, c[0x4][0xb0] ;  /* 0x01002c0000047ab9 */ /* 0x000fe20000000a00 */
[----:B------:R-:W-:Y:S01]  /*1a00*/  MOV R10, UR6 ;  /* 0x00000006000a7c02 */ /* 0x000fe20008000f00 */
[----:B------:R-:W-:Y:S01]  /*1a10*/  IMAD.U32 R6, RZ, RZ, UR4 ;  /* 0x00000004ff067e24 */ /* 0x000fe2000f8e00ff */
[----:B------:R-:W-:Y:S01]  /*1a20*/  MOV R12, 0x1 ;  /* 0x00000001000c7802 */ /* 0x000fe20000000f00 */
[----:B------:R-:W-:-:S02]  /*1a30*/  IMAD.U32 R7, RZ, RZ, UR5 ;  /* 0x00000005ff077e24 */ /* 0x000fc4000f8e00ff */
[----:B------:R-:W-:Y:S02]  /*1a40*/  IMAD.U32 R11, RZ, RZ, UR7 ;  /* 0x00000007ff0b7e24 */ /* 0x000fe4000f8e00ff */
[----:B------:R-:W-:Y:S02]  /*1a50*/  IMAD.MOV.U32 R8, RZ, RZ, 0x70 ;  /* 0x00000070ff087424 */ /* 0x000fe400078e00ff */
[----:B0-----:R-:W-:-:S07]  /*1a60*/  IMAD.MOV.U32 R13, RZ, RZ, RZ ;  /* 0x000000ffff0d7224 */ /* 0x001fce00078e00ff */
[----:B------:R-:W-:-:S07]  /*1a70*/  LEPC R20, `(.L_x_459) ;  /* 0x000000001014794e */ /* 0x000fce0000000000 */
[----:B-1---5:R-:W-:Y:S05]  /*1a80*/  CALL.ABS.NOINC R14 ;  /* 0x000000000e007343 */ /* 0x022fea0003c00000 */
.L_x_459:
[----:B------:R-:W-:Y:S05]  /*1a90*/  BSYNC B6 ;  /* 0x0000000000067941 */ /* 0x000fea0003800000 */
.L_x_458:
[----:B------:R-:W-:Y:S01]  /*1aa0*/  ULDC.64 UR4, c[0x0][0x9f8] ;  /* 0x00027e0000047ab9 */ /* 0x000fe20000000a00 */
[----:B------:R-:W-:Y:S01]  /*1ab0*/  ULDC.64 UR6, c[0x0][0x208] ;  /* 0x0000820000067ab9 */ /* 0x000fe20000000a00 */
[----:B------:R-:W-:Y:S01]  /*1ac0*/  ISETP.NE.U32.AND P0, PT, RZ, UR4, PT ;  /* 0x00000004ff007c0c */ /* 0x000fe2000bf05070 */
[----:B------:R-:W0:Y:S08]  /*1ad0*/  LDC R0, c[0x0][0x428] ;  /* 0x00010a00ff007b82 */ /* 0x000e300000000800 */
[----:B------:R-:W1:Y:S01]  /*1ae0*/  LDC.64 R98, c[0x0][0x2f0] ;  /* 0x0000bc00ff627b82 */ /* 0x000e620000000a00 */
[----:B------:R-:W-:Y:S01]  /*1af0*/  ISETP.NE.AND.EX P0, PT, RZ, UR5, PT, P0 ;  /* 0x00000005ff007c0c */ /* 0x000fe2000bf05300 */
[----:B------:R-:W-:Y:S01]  /*1b00*/  IMAD.IADD R113, R26, 0x1, R27 ;  /* 0x000000011a717824 */ /* 0x000fe200078e021b */
[----:B------:R-:W-:-:S05]  /*1b10*/  ULDC.64 UR8, c[0x0][0x320] ;  /* 0x0000c80000087ab9 */ /* 0x000fca0000000a00 */
[----:B------:R-:W2:Y:S06]  /*1b20*/  LDC.64 R104, c[0x0][0x3e8] ;  /* 0x0000fa00ff687b82 */ /* 0x000eac0000000a00 */
[----:B------:R-:W-:Y:S02]  /*1b30*/  @P0 IADD3 R4, P1, R28, UR4, RZ ;  /* 0x000000041c040c10 */ /* 0x000fe4000ff3e0ff */
[----:B------:R-:W3:Y:S02]  /*1b40*/  LDC R120, c[0x0][0x3d4] ;  /* 0x0000f500ff787b82 */ /* 0x000ee40000000800 */
[----:B------:R-:W-:Y:S01]  /*1b50*/  @P0 IADD3.X R5, R29, UR5, RZ, P1, !PT ;  /* 0x000000051d050c10 */ /* 0x000fe20008ffe4ff */
[----:B------:R-:W-:-:S04]  /*1b60*/  ULDC.64 UR4, c[0x0][0x2f8] ;  /* 0x0000be0000047ab9 */ /* 0x000fc80000000a00 */
[----:B------:R4:W3:Y:S01]  /*1b70*/  @P0 LDG.E R25, desc[UR6][R4.64] ;  /* 0x0000000604190981 */ /* 0x0008e2000c1e1900 */
[----:B0-----:R-:W-:Y:S01]  /*1b80*/  ISETP.NE.AND P0, PT, R0, 0x1, PT ;  /* 0x000000010000780c */ /* 0x001fe20003f05270 */
[----:B------:R-:W-:Y:S01]  /*1b90*/  ULDC UR6, c[0x0][0x2e4] ;  /* 0x0000b90000067ab9 */ /* 0x000fe20000000800 */
[----:B------:R-:W-:Y:S01]  /*1ba0*/  SHF.R.S32.HI R10, RZ, 0x1f, R113 ;  /* 0x0000001fff0a7819 */ /* 0x000fe20000011471 */
[----:B------:R-:W0:Y:S01]  /*1bb0*/  LDC.64 R110, c[0x0][0x3d8] ;  /* 0x0000f600ff6e7b82 */ /* 0x000e220000000a00 */
[----:B------:R-:W-:Y:S01]  /*1bc0*/  ISETP.GE.AND P1, PT, R213, UR6, PT ;  /* 0x00000006d5007c0c */ /* 0x000fe2000bf26270 */
[----:B-1----:R-:W-:Y:S01]  /*1bd0*/  IMAD.SHL.U32 R130, R98, 0x20, RZ ;  /* 0x0000002062827824 */ /* 0x002fe200078e00ff */
[----:B------:R-:W-:Y:S01]  /*1be0*/  SHF.R.S32.HI R117, RZ, 0x1f, R18 ;  /* 0x0000001fff757819 */ /* 0x000fe20000011412 */
[-C--:B------:R-:W-:Y:S01]  /*1bf0*/  IMAD R6, R10, R98.reuse, RZ ;  /* 0x000000620a067224 */ /* 0x080fe200078e02ff */
[----:B------:R-:W-:Y:S01]  /*1c00*/  SHF.R.S32.HI R23, RZ, 0x1f, R22 ;  /* 0x0000001fff177819 */ /* 0x000fe20000011416 */
[----:B----4-:R-:W-:Y:S01]  /*1c10*/  IMAD.WIDE.U32 R4, R113, R98, RZ ;  /* 0x0000006271047225 */ /* 0x010fe200078e00ff */
[----:B------:R-:W-:-:S02]  /*1c20*/  ISETP.GE.AND P2, PT, R224, UR6, PT ;  /* 0x00000006e0007c0c */ /* 0x000fc4000bf46270 */
[----:B--2---:R-:W-:Y:S01]  /*1c30*/  SHF.L.U64.HI R34, R104, 0x5, R105 ;  /* 0x0000000568227819 */ /* 0x004fe20000010269 */
[----:B------:R-:W1:Y:S01]  /*1c40*/  @P0 LDC R3, c[0x0][0x42c] ;  /* 0x00010b00ff030b82 */ /* 0x000e620000000800 */
[----:B------:R-:W-:Y:S01]  /*1c50*/  IMAD.WIDE.U32 R100, R18, R104, R22 ;  /* 0x0000006812647225 */ /* 0x000fe200078e0016 */
[C---:B------:R-:W-:Y:S02]  /*1c60*/  SHF.L.U64.HI R33, R104.reuse, 0x6, R105 ;  /* 0x0000000668217819 */ /* 0x040fe40000010269 */
[C---:B------:R-:W-:Y:S01]  /*1c70*/  SHF.L.U32 R32, R104.reuse, 0x5, RZ ;  /* 0x0000000568207819 */ /* 0x040fe200000006ff */
[----:B------:R-:W-:Y:S01]  /*1c80*/  IMAD.SHL.U32 R31, R104, 0x40, RZ ;  /* 0x00000040681f7824 */ /* 0x000fe200078e00ff */
[C-C-:B------:R-:W-:Y:S01]  /*1c90*/  SHF.L.U64.HI R129, R98.reuse, 0x5, R99.reuse ;  /* 0x0000000562817819 */ /* 0x140fe20000010263 */
[C---:B------:R-:W-:Y:S01]  /*1ca0*/  IMAD.SHL.U32 R132, R98.reuse, 0x40, RZ ;  /* 0x0000004062847824 */ /* 0x040fe200078e00ff */
[----:B------:R-:W2:Y:S01]  /*1cb0*/  @P0 LDC R7, c[0x0][0x430] ;  /* 0x00010c00ff070b82 */ /* 0x000ea20000000800 */
[----:B------:R-:W-:-:S02]  /*1cc0*/  SHF.L.U64.HI R131, R98, 0x6, R99 ;  /* 0x0000000662837819 */ /* 0x000fc40000010263 */
[C---:B------:R-:W-:Y:S01]  /*1cd0*/  IADD3 R112, P3, R18.reuse, R113, RZ ;  /* 0x0000007112707210 */ /* 0x040fe20007f7e0ff */
[----:B0-----:R-:W-:Y:S01]  /*1ce0*/  IMAD.WIDE.U32 R106, R18, R110, R22 ;  /* 0x0000006e126a7225 */ /* 0x001fe200078e0016 */
[C-C-:B------:R-:W-:Y:S02]  /*1cf0*/  SHF.L.U64.HI R30, R110.reuse, 0x5, R111.reuse ;  /* 0x000000056e1e7819 */ /* 0x140fe4000001026f */
[C---:B------:R-:W-:Y:S01]  /*1d00*/  SHF.L.U64.HI R29, R110.reuse, 0x6, R111 ;  /* 0x000000066e1d7819 */ /* 0x040fe2000001026f */
[----:B------:R-:W-:Y:S01]  /*1d10*/  IMAD R127, R111, 0x50, RZ ;  /* 0x000000506f7f7824 */ /* 0x000fe200078e02ff */
[C---:B------:R-:W-:Y:S01]  /*1d20*/  SHF.L.U32 R27, R110.reuse, 0x6, RZ ;  /* 0x000000066e1b7819 */ /* 0x040fe200000006ff */
[----:B------:R-:W-:Y:S02]  /*1d30*/  IMAD.SHL.U32 R28, R110, 0x20, RZ ;  /* 0x000000206e1c7824 */ /* 0x000fe400078e00ff */
[----:B-1----:R-:W-:-:S04]  /*1d40*/  @P0 IMAD.HI.U32 R0, R150, R3, RZ ;  /* 0x0000000396000227 */ /* 0x002fc800078e00ff */
[----:B------:R-:W-:Y:S02]  /*1d50*/  IMAD R3, R113, R99, R6 ;  /* 0x0000006371037224 */ /* 0x000fe400078e0206 */
[----:B------:R-:W-:Y:S01]  /*1d60*/  IMAD.X R113, R10, 0x1, R117, P3 ;  /* 0x000000010a717824 */ /* 0x000fe200018e0675 */
[----:B--2---:R-:W-:Y:S02]  /*1d70*/  @P0 SHF.R.U32.HI R150, RZ, R7, R0 ;  /* 0x00000007ff960219 */ /* 0x004fe40000011600 */
[----:B------:R-:W-:Y:S02]  /*1d80*/  IADD3 R5, R5, R3, RZ ;  /* 0x0000000305057210 */ /* 0x000fe40007ffe0ff */
[----:B------:R-:W-:Y:S02]  /*1d90*/  SHF.R.S32.HI R6, RZ, 0x1f, R150 ;  /* 0x0000001fff067819 */ /* 0x000fe40000011496 */
[----:B------:R-:W-:Y:S01]  /*1da0*/  SEL R3, RZ, 0xffffffff, P1 ;  /* 0xffffffffff037807 */ /* 0x000fe20000800000 */
[----:B------:R-:W-:Y:S01]  /*1db0*/  IMAD.WIDE.U32 R4, R150, UR4, R4 ;  /* 0x0000000496047c25 */ /* 0x000fe2000f8e0004 */
[----:B------:R-:W-:-:S02]  /*1dc0*/  ISETP.GE.AND P0, PT, R212, UR6, PT ;  /* 0x00000006d4007c0c */ /* 0x000fc4000bf06270 */
[----:B---3--:R-:W-:Y:S01]  /*1dd0*/  ISETP.GE.AND P1, PT, R213, R120, PT ;  /* 0x00000078d500720c */ /* 0x008fe20003f26270 */
[----:B------:R-:W-:Y:S01]  /*1de0*/  IMAD R7, R6, UR4, RZ ;  /* 0x0000000406077c24 */ /* 0x000fe2000f8e02ff */
[----:B------:R-:W-:Y:S01]  /*1df0*/  SEL R0, RZ, 0x1, P0 ;  /* 0x00000001ff007807 */ /* 0x000fe20000000000 */
[----:B------:R-:W-:Y:S01]  /*1e00*/  IMAD.SHL.U32 R3, R3, 0x2, RZ ;  /* 0x0000000203037824 */ /* 0x000fe200078e00ff */
[----:B------:R-:W-:Y:S01]  /*1e10*/  ISETP.GE.AND P0, PT, R225, UR6, PT ;  /* 0x00000006e1007c0c */ /* 0x000fe2000bf06270 */
[----:B------:R-:W-:Y:S01]  /*1e20*/  IMAD R7, R150, UR5, R7 ;  /* 0x0000000596077c24 */ /* 0x000fe2000f8e0207 */
[----:B------:R-:W-:Y:S01]  /*1e30*/  ULDC.64 UR4, c[0x0][0xa08] ;  /* 0x0002820000047ab9 */ /* 0x000fe20000000a00 */
[----:B------:R-:W-:Y:S01]  /*1e40*/  MOV R38, R4 ;  /* 0x0000000400267202 */ /* 0x000fe20000000f00 */
[----:B------:R-:W-:Y:S01]  /*1e50*/  IMAD.MOV.U32 R4, RZ, RZ, R212 ;  /* 0x000000ffff047224 */ /* 0x000fe200078e00d4 */
[----:B------:R-:W-:Y:S01]  /*1e60*/  LOP3.LUT R0, R3, 0x2, R0, 0xe2, !PT ;  /* 0x0000000203007812 */ /* 0x000fe200078ee200 */
[----:B------:R-:W-:Y:S01]  /*1e70*/  IMAD.IADD R39, R5, 0x1, R7 ;  /* 0x0000000105277824 */ /* 0x000fe200078e0207 */
[----:B------:R-:W-:Y:S01]  /*1e80*/  SEL R3, RZ, 0x4, P0 ;  /* 0x00000004ff037807 */ /* 0x000fe20000000000 */
[----:B------:R-:W-:Y:S01]  /*1e90*/  IMAD R7, R6, UR8, RZ ;  /* 0x0000000806077c24 */ /* 0x000fe2000f8e02ff */
[----:B------:R-:W-:Y:S01]  /*1ea0*/  ISETP.NE.U32.AND P0, PT, RZ, UR4, PT ;  /* 0x00000004ff007c0c */ /* 0x000fe2000bf05070 */
[C---:B------:R-:W-:Y:S01]  /*1eb0*/  IMAD R6, R117.reuse, R104, RZ ;  /* 0x0000006875067224 */ /* 0x040fe200078e02ff */
[----:B------:R-:W-:Y:S01]  /*1ec0*/  LOP3.LUT R3, R0, R3, RZ, 0xfc, !PT ;  /* 0x0000000300037212 */ /* 0x000fe200078efcff */
[----:B------:R-:W-:Y:S01]  /*1ed0*/  IMAD R15, R150, UR9, R7 ;  /* 0x00000009960f7c24 */ /* 0x000fe2000f8e0207 */
[----:B------:R-:W-:Y:S01]  /*1ee0*/  ISETP.NE.AND.EX P0, PT, RZ, UR5, PT, P0 ;  /* 0x00000005ff007c0c */ /* 0x000fe2000bf05300 */
[----:B------:R-:W-:Y:S01]  /*1ef0*/  ULDC.64 UR4, c[0x0][0x300] ;  /* 0x0000c00000047ab9 */ /* 0x000fe20000000a00 */
[----:B------:R-:W-:Y:S01]  /*1f00*/  SHF.R.S32.HI R5, RZ, 0x1f, R212 ;  /* 0x0000001fff057819 */ /* 0x000fe200000114d4 */
[----:B------:R-:W-:Y:S01]  /*1f10*/  IMAD R7, R117, R98, RZ ;  /* 0x0000006275077224 */ /* 0x000fe200078e02ff */
[----:B------:R-:W-:Y:S01]  /*1f20*/  LOP3.LUT R26, R3, 0x1, RZ, 0xc0, !PT ;  /* 0x00000001031a7812 */ /* 0x000fe200078ec0ff */
[----:B------:R-:W-:-:S02]  /*1f30*/  IMAD R13, R18, R105, R6 ;  /* 0x00000069120d7224 */ /* 0x000fc400078e0206 */
[C---:B------:R-:W-:Y:S02]  /*1f40*/  IMAD R35, R18.reuse, R99, R7 ;  /* 0x0000006312237224 */ /* 0x040fe400078e0207 */
[----:B------:R-:W-:Y:S01]  /*1f50*/  IMAD.WIDE.U32 R6, R18, R98, R4 ;  /* 0x0000006212067225 */ /* 0x000fe200078e0004 */
[----:B------:R-:W-:-:S03]  /*1f60*/  IADD3 R101, R101, R13, RZ ;  /* 0x0000000d65657210 */ /* 0x000fc60007ffe0ff */
[----:B------:R-:W-:Y:S02]  /*1f70*/  IMAD.WIDE.U32 R8, R150, UR8, R4 ;  /* 0x0000000896087c25 */ /* 0x000fe4000f8e0004 */
[----:B------:R-:W0:Y:S02]  /*1f80*/  S2R R150, SR_TID.X ;  /* 0x0000000000967919 */ /* 0x000e240000002100 */
[----:B------:R-:W-:Y:S02]  /*1f90*/  IMAD.IADD R9, R9, 0x1, R15 ;  /* 0x0000000109097824 */ /* 0x000fe400078e020f */
[----:B------:R-:W-:-:S04]  /*1fa0*/  IMAD.WIDE.U32 R102, R18, R104, R4 ;  /* 0x0000006812667225 */ /* 0x000fc800078e0004 */
[----:B------:R-:W-:Y:S01]  /*1fb0*/  IMAD.WIDE.U32 R108, R18, R110, R4 ;  /* 0x0000006e126c7225 */ /* 0x000fe200078e0004 */
[----:B------:R-:W-:-:S03]  /*1fc0*/  SEL R4, R120, RZ, P1 ;  /* 0x000000ff78047207 */ /* 0x000fc60000800000 */
[----:B------:R-:W-:Y:S02]  /*1fd0*/  IMAD.IADD R103, R13, 0x1, R103 ;  /* 0x000000010d677824 */ /* 0x000fe400078e0267 */
[----:B------:R-:W-:Y:S02]  /*1fe0*/  IMAD.IADD R5, R213, 0x1, R4 ;  /* 0x00000001d5057824 */ /* 0x000fe400078e0204 */
[----:B-----5:R-:W-:-:S04]  /*1ff0*/  IMAD.WIDE.U32 R100, R147, R104, R100 ;  /* 0x0000006893647225 */ /* 0x020fc800078e0064 */
[----:B------:R-:W-:Y:S01]  /*2000*/  IMAD.WIDE.U32 R102, R147, R104, R102 ;  /* 0x0000006893667225 */ /* 0x000fe200078e0066 */
[----:B0-----:R-:W-:Y:S02]  /*2010*/  LEA.HI R150, R150, 0x8, RZ, 0x19 ;  /* 0x0000000896967811 */ /* 0x001fe400078fc8ff */
[----:B------:R-:W-:Y:S02]  /*2020*/  SHF.R.S32.HI R0, RZ, 0x1f, R25 ;  /* 0x0000001fff007819 */ /* 0x000fe40000011419 */
[----:B------:R-:W-:Y:S02]  /*2030*/  SEL R11, R25, RZ, !P0 ;  /* 0x000000ff190b7207 */ /* 0x000fe40004000000 */
[----:B------:R-:W-:-:S03]  /*2040*/  SEL R0, R0, RZ, !P0 ;  /* 0x000000ff00007207 */ /* 0x000fc60004000000 */
[----:B------:R-:W-:-:S04]  /*2050*/  IMAD.WIDE.U32 R38, R11, UR4, R38 ;  /* 0x000000040b267c25 */ /* 0x000fc8000f8e0026 */
[----:B------:R-:W-:Y:S01]  /*2060*/  IMAD R12, R0, UR4, RZ ;  /* 0x00000004000c7c24 */ /* 0x000fe2000f8e02ff */
[----:B------:R-:W-:Y:S02]  /*2070*/  IADD3 R36, P0, R38, R6, RZ ;  /* 0x0000000626247210 */ /* 0x000fe40007f1e0ff */
[----:B------:R-:W-:Y:S01]  /*2080*/  SHF.R.S32.HI R6, RZ, 0x1f, R5 ;  /* 0x0000001fff067819 */ /* 0x000fe20000011405 */
[----:B------:R-:W-:Y:S01]  /*2090*/  IMAD R37, R11, UR5, R12 ;  /* 0x000000050b257c24 */ /* 0x000fe2000f8e020c */
[----:B------:R-:W-:Y:S02]  /*20a0*/  ULDC.64 UR4, c[0x0][0x328] ;  /* 0x0000ca0000047ab9 */ /* 0x000fe40000000a00 */
[----:B------:R-:W-:Y:S02]  /*20b0*/  IMAD R0, R0, UR4, RZ ;  /* 0x0000000400007c24 */ /* 0x000fe4000f8e02ff */
[----:B------:R-:W-:Y:S02]  /*20c0*/  IMAD.IADD R37, R39, 0x1, R37 ;  /* 0x0000000127257824 */ /* 0x000fe400078e0225 */
[----:B------:R-:W-:-:S02]  /*20d0*/  IMAD R41, R11, UR5, R0 ;  /* 0x000000050b297c24 */ /* 0x000fc4000f8e0200 */
[----:B------:R-:W-:Y:S01]  /*20e0*/  IMAD R0, R117, R110, RZ ;  /* 0x0000006e75007224 */ /* 0x000fe200078e02ff */
[----:B------:R-:W-:Y:S01]  /*20f0*/  IADD3.X R35, R37, R7, R35, P0, !PT ;  /* 0x0000000725237210 */ /* 0x000fe200007fe423 */
[----:B------:R-:W-:Y:S01]  /*2100*/  IMAD.WIDE.U32 R96, R11, UR4, R8 ;  /* 0x000000040b607c25 */ /* 0x000fe2000f8e0008 */
[----:B------:R-:W-:Y:S02]  /*2110*/  ISETP.GE.AND P0, PT, R212, R120, PT ;  /* 0x00000078d400720c */ /* 0x000fe40003f06270 */
[----:B------:R-:W-:Y:S01]  /*2120*/  LEA.HI R11, R6, R5, RZ, 0x3 ;  /* 0x00000005060b7211 */ /* 0x000fe200078f18ff */
[----:B------:R-:W-:Y:S01]  /*2130*/  IMAD R9, R18, R111, R0 ;  /* 0x0000006f12097224 */ /* 0x000fe200078e0200 */
[C---:B------:R-:W-:Y:S01]  /*2140*/  SEL R7, R120.reuse, RZ, P0 ;  /* 0x000000ff78077207 */ /* 0x040fe20000000000 */
[----:B------:R-:W-:Y:S01]  /*2150*/  IMAD.SHL.U32 R120, R120, 0x2, RZ ;  /* 0x0000000278787824 */ /* 0x000fe200078e00ff */
[----:B------:R-:W-:Y:S01]  /*2160*/  LEA.HI R6, R6, R5, RZ, 0x6 ;  /* 0x0000000506067211 */ /* 0x000fe200078f30ff */
[----:B------:R-:W-:Y:S01]  /*2170*/  IMAD.IADD R107, R107, 0x1, R9 ;  /* 0x000000016b6b7824 */ /* 0x000fe200078e0209 */
[----:B------:R-:W-:-:S02]  /*2180*/  IADD3 R7, R212, R7, RZ ;  /* 0x00000007d4077210 */ /* 0x000fc40007ffe0ff */
[----:B------:R-:W-:Y:S01]  /*2190*/  SHF.R.S32.HI R6, RZ, 0x6, R6 ;  /* 0x00000006ff067819 */ /* 0x000fe20000011406 */
[-C--:B------:R-:W-:Y:S01]  /*21a0*/  IMAD.WIDE.U32 R106, R147, R110.reuse, R106 ;  /* 0x0000006e936a7225 */ /* 0x080fe200078e006a */
[----:B------:R-:W-:Y:S02]  /*21b0*/  SHF.R.S32.HI R0, RZ, 0x1f, R7 ;  /* 0x0000001fff007819 */ /* 0x000fe40000011407 */
[----:B------:R-:W-:Y:S01]  /*21c0*/  IADD3 R109, R9, R109, RZ ;  /* 0x0000006d096d7210 */ /* 0x000fe20007ffe0ff */
[----:B------:R-:W-:Y:S01]  /*21d0*/  IMAD R143, R6, 0x1400, R234 ;  /* 0x00001400068f7824 */ /* 0x000fe200078e02ea */
[-C--:B------:R-:W-:Y:S01]  /*21e0*/  LEA.HI R4, R0, R7.reuse, RZ, 0x6 ;  /* 0x0000000700047211 */ /* 0x080fe200078f30ff */
[----:B------:R-:W-:Y:S01]  /*21f0*/  IMAD R141, R6, 0x1400, R231 ;  /* 0x00001400068d7824 */ /* 0x000fe200078e02e7 */
[----:B------:R-:W-:Y:S01]  /*2200*/  LEA.HI R7, R0, R7, RZ, 0x3 ;  /* 0x0000000700077211 */ /* 0x000fe200078f18ff */
[----:B------:R-:W-:Y:S01]  /*2210*/  IMAD R133, R6, 0x1400, R229 ;  /* 0x0000140006857824 */ /* 0x000fe200078e02e5 */
[----:B------:R-:W-:Y:S01]  /*2220*/  SHF.R.S32.HI R4, RZ, 0x6, R4 ;  /* 0x00000006ff047819 */ /* 0x000fe20000011404 */
[----:B------:R-:W-:Y:S01]  /*2230*/  IMAD.WIDE.U32 R108, R147, R110, R108 ;  /* 0x0000006e936c7225 */ /* 0x000fe200078e006c */
[----:B------:R-:W-:-:S02]  /*2240*/  LOP3.LUT R0, R232, 0x38, R7, 0xf8, !PT ;  /* 0x00000038e8007812 */ /* 0x000fc400078ef807 */
[C---:B------:R-:W-:Y:S01]  /*2250*/  LOP3.LUT R9, R227.reuse, 0x38, R7, 0xf8, !PT ;  /* 0x00000038e3097812 */ /* 0x040fe200078ef807 */
[----:B------:R-:W-:Y:S01]  /*2260*/  IMAD R144, R4, 0x1400, R234 ;  /* 0x0000140004907824 */ /* 0x000fe200078e02ea */
[-C--:B------:R-:W-:Y:S01]  /*2270*/  LOP3.LUT R5, R0, R233.reuse, RZ, 0x3c, !PT ;  /* 0x000000e900057212 */ /* 0x080fe200078e3cff */
[----:B------:R-:W-:Y:S01]  /*2280*/  IMAD R142, R4, 0x1400, R231 ;  /* 0x00001400048e7824 */ /* 0x000fe200078e02e7 */
[----:B------:R-:W-:Y:S01]  /*2290*/  LOP3.LUT R0, R232, 0x38, R11, 0xf8, !PT ;  /* 0x00000038e8007812 */ /* 0x000fe200078ef80b */
[----:B------:R-:W-:Y:S01]  /*22a0*/  IMAD R140, R4, 0x1400, R229 ;  /* 0x00001400048c7824 */ /* 0x000fe200078e02e5 */
[----:B------:R-:W-:Y:S01]  /*22b0*/  LOP3.LUT R13, R226, 0x38, R7, 0xf8, !PT ;  /* 0x00000038e20d7812 */ /* 0x000fe200078ef807 */
[----:B------:R-:W-:Y:S01]  /*22c0*/  IMAD.IADD R144, R144, 0x1, R5 ;  /* 0x0000000190907824 */ /* 0x000fe200078e0205 */
[----:B------:R-:W-:Y:S02]  /*22d0*/  LOP3.LUT R5, R227, 0x38, R11, 0xf8, !PT ;  /* 0x00000038e3057812 */ /* 0x000fe400078ef80b */
[----:B------:R-:W-:-:S02]  /*22e0*/  LOP3.LUT R0, R0, R233, RZ, 0x3c, !PT ;  /* 0x000000e900007212 */ /* 0x000fc400078e3cff */
[-C--:B------:R-:W-:Y:S02]  /*22f0*/  LOP3.LUT R4, R5, R230.reuse, RZ, 0x3c, !PT ;  /* 0x000000e605047212 */ /* 0x080fe400078e3cff */
[----:B------:R-:W-:Y:S01]  /*2300*/  SHF.R.S32.HI R5, RZ, 0x1f, R147 ;  /* 0x0000001fff057819 */ /* 0x000fe20000011493 */
[----:B------:R-:W-:Y:S01]  /*2310*/  IMAD.IADD R143, R143, 0x1, R0 ;  /* 0x000000018f8f7824 */ /* 0x000fe200078e0200 */
[----:B------:R-:W-:Y:S01]  /*2320*/  LOP3.LUT R9, R9, R230, RZ, 0x3c, !PT ;  /* 0x000000e609097212 */ /* 0x000fe200078e3cff */
[----:B------:R-:W-:Y:S01]  /*2330*/  IMAD.IADD R141, R141, 0x1, R4 ;  /* 0x000000018d8d7824 */ /* 0x000fe200078e0204 */
[----:B------:R-:W-:Y:S01]  /*2340*/  LOP3.LUT R13, R13, R228, RZ, 0x3c, !PT ;  /* 0x000000e40d0d7212 */ /* 0x000fe200078e3cff */
[----:B------:R-:W-:Y:S01]  /*2350*/  IMAD R0, R5, R104, RZ ;  /* 0x0000006805007224 */ /* 0x000fe200078e02ff */
[----:B------:R-:W-:Y:S01]  /*2360*/  SHF.R.S32.HI R12, RZ, 0x3, R11 ;  /* 0x00000003ff0c7819 */ /* 0x000fe2000001140b */
[----:B------:R-:W-:Y:S01]  /*2370*/  IMAD.IADD R142, R142, 0x1, R9 ;  /* 0x000000018e8e7824 */ /* 0x000fe200078e0209 */
[----:B------:R-:W-:Y:S01]  /*2380*/  LOP3.LUT R9, R226, 0x38, R11, 0xf8, !PT ;  /* 0x00000038e2097812 */ /* 0x000fe200078ef80b */
[----:B------:R-:W-:Y:S01]  /*2390*/  IMAD R21, R147, R105, R0 ;  /* 0x0000006993157224 */ /* 0x000fe200078e0200 */
[----:B------:R-:W-:Y:S01]  /*23a0*/  IADD3 R140, R140, R13, RZ ;  /* 0x0000000d8c8c7210 */ /* 0x000fe20007ffe0ff */
[----:B------:R-:W-:Y:S01]  /*23b0*/  IMAD R0, R5, R110, RZ ;  /* 0x0000006e05007224 */ /* 0x000fe200078e02ff */
[----:B------:R-:W-:Y:S01]  /*23c0*/  LOP3.LUT R6, R9, R228, RZ, 0x3c, !PT ;  /* 0x000000e409067212 */ /* 0x000fe200078e3cff */
[----:B------:R-:W-:Y:S01]  /*23d0*/  IMAD R13, R105, 0x50, RZ ;  /* 0x00000050690d7824 */ /* 0x000fe200078e02ff */
[----:B------:R-:W-:Y:S01]  /*23e0*/  LOP3.LUT R11, R11, 0xfffffff8, RZ, 0xc0, !PT ;  /* 0xfffffff80b0b7812 */ /* 0x000fe200078ec0ff */
[----:B------:R-:W-:Y:S01]  /*23f0*/  IMAD.WIDE.U32 R104, R104, 0x50, RZ ;  /* 0x0000005068687825 */ /* 0x000fe200078e00ff */
[----:B------:R-:W-:-:S02]  /*2400*/  IADD3 R133, R133, R6, RZ ;  /* 0x0000000685857210 */ /* 0x000fc40007ffe0ff */
[----:B------:R-:W-:Y:S01]  /*2410*/  IADD3 R25, R101, R21, RZ ;  /* 0x0000001565197210 */ /* 0x000fe20007ffe0ff */
[----:B------:R-:W-:Y:S01]  /*2420*/  IMAD R15, R147, R111, R0 ;  /* 0x0000006f930f7224 */ /* 0x000fe200078e0200 */
[----:B------:R-:W-:Y:S01]  /*2430*/  SEL R0, RZ, 0x8, P2 ;  /* 0x00000008ff007807 */ /* 0x000fe20001000000 */
[----:B------:R-:W-:Y:S01]  /*2440*/  IMAD R9, R99, 0x50, RZ ;  /* 0x0000005063097824 */ /* 0x000fe200078e02ff */
[----:B------:R-:W-:Y:S01]  /*2450*/  SHF.R.S32.HI R14, RZ, 0x3, R7 ;  /* 0x00000003ff0e7819 */ /* 0x000fe20000011407 */
[----:B------:R-:W-:Y:S01]  /*2460*/  IMAD.WIDE.U32 R98, R98, 0x50, RZ ;  /* 0x0000005062627825 */ /* 0x000fe200078e00ff */
[----:B------:R-:W-:Y:S02]  /*2470*/  LOP3.LUT R0, R3, R0, RZ, 0xfc, !PT ;  /* 0x0000000003007212 */ /* 0x000fe400078efcff */
[----:B------:R-:W-:Y:S01]  /*2480*/  SHF.R.S32.HI R6, RZ, 0x1f, R11 ;  /* 0x0000001fff067819 */ /* 0x000fe2000001140b */
[----:B------:R-:W-:Y:S01]  /*2490*/  IMAD.IADD R128, R105, 0x1, R13 ;  /* 0x0000000169807824 */ /* 0x000fe200078e020d */
[----:B------:R-:W-:Y:S01]  /*24a0*/  LOP3.LUT R13, R7, 0xfffffff8, RZ, 0xc0, !PT ;  /* 0xfffffff8070d7812 */ /* 0x000fe200078ec0ff */
[----:B------:R-:W-:Y:S01]  /*24b0*/  IMAD.WIDE.U32 R110, R110, 0x50, RZ ;  /* 0x000000506e6e7825 */ /* 0x000fe200078e00ff */
[----:B------:R-:W-:-:S02]  /*24c0*/  IADD3 R126, R99, R9, RZ ;  /* 0x00000009637e7210 */ /* 0x000fc40007ffe0ff */
[C---:B------:R-:W-:Y:S01]  /*24d0*/  LOP3.LUT R10, R0.reuse, 0x2, RZ, 0xc0, !PT ;  /* 0x00000002000a7812 */ /* 0x040fe200078ec0ff */
[----:B------:R-:W-:Y:S01]  /*24e0*/  IMAD.IADD R20, R107, 0x1, R15 ;  /* 0x000000016b147824 */ /* 0x000fe200078e020f */
[----:B------:R-:W-:Y:S01]  /*24f0*/  IADD3 R15, R15, R109, RZ ;  /* 0x0000006d0f0f7210 */ /* 0x000fe20007ffe0ff */
[----:B------:R-:W-:Y:S01]  /*2500*/  IMAD.IADD R127, R111, 0x1, R127 ;  /* 0x000000016f7f7824 */ /* 0x000fe200078e027f */
[C---:B------:R-:W-:Y:S01]  /*2510*/  LOP3.LUT R9, R0.reuse, 0x4, RZ, 0xc0, !PT ;  /* 0x0000000400097812 */ /* 0x040fe200078ec0ff */
[----:B------:R-:W-:Y:S01]  /*2520*/  IMAD.IADD R21, R21, 0x1, R103 ;  /* 0x0000000115157824 */ /* 0x000fe200078e0267 */
[----:B------:R-:W-:Y:S01]  /*2530*/  LOP3.LUT R8, R0, 0x8, RZ, 0xc0, !PT ;  /* 0x0000000800087812 */ /* 0x000fe200078ec0ff */
[----:B------:R-:W-:Y:S01]  /*2540*/  IMAD.IADD R5, R97, 0x1, R41 ;  /* 0x0000000161057824 */ /* 0x000fe200078e0229 */
[----:B------:R-:W-:-:S07]  /*2550*/  SHF.R.S32.HI R7, RZ, 0x1f, R13 ;  /* 0x0000001fff077819 */ /* 0x000fce000001140d */
.L_x_567:
[----:B------:R-:W0:Y:S01]  /*2560*/  LDC.64 R118, c[0x0][0x2d8] ;  /* 0x0000b600ff767b82 */ /* 0x000e220000000a00 */
[----:B---3--:R-:W-:Y:S01]  /*2570*/  VIADD R45, R24, 0xffffffff ;  /* 0xffffffff182d7836 */ /* 0x008fe20000000000 */
[----:B------:R-:W-:Y:S05]  /*2580*/  YIELD ;  /* 0x0000000000007946 */ /* 0x000fea0003800000 */
[----:B------:R-:W-:Y:S01]  /*2590*/  SHF.R.S32.HI R42, RZ, 0x1f, R45 ;  /* 0x0000001fff2a7819 */ /* 0x000fe2000001142d */
[----:B-1----:R-:W1:Y:S01]  /*25a0*/  LDC R116, c[0x0][0x3d4] ;  /* 0x0000f500ff747b82 */ /* 0x002e620000000800 */
[-C--:B------:R-:W-:Y:S01]  /*25b0*/  IMAD R3, R126, R45.reuse, RZ ;  /* 0x0000002d7e037224 */ /* 0x080fe200078e02ff */
[----:B------:R-:W-:Y:S01]  /*25c0*/  BSSY B0, `(.L_x_460) ;  /* 0x0000765000007945 */ /* 0x000fe20003800000 */
[----:B------:R-:W-:-:S04]  /*25d0*/  IMAD.WIDE.U32 R124, R98, R45, RZ ;  /* 0x0000002d627c7225 */ /* 0x000fc800078e00ff */
[----:B------:R-:W-:Y:S01]  /*25e0*/  IMAD R3, R42, R98, R3 ;  /* 0x000000622a037224 */ /* 0x000fe200078e0203 */
[CC--:B------:R-:W-:Y:S02]  /*25f0*/  IADD3 R40, P2, R36.reuse, R124.reuse, RZ ;  /* 0x0000007c24287210 */ /* 0x0c0fe40007f5e0ff */
[CC--:B------:R-:W-:Y:S02]  /*2600*/  IADD3 R0, P3, P4, R36.reuse, R124.reuse, R132 ;  /* 0x0000007c24007210 */ /* 0x0c0fe40007c7e084 */
[----:B------:R-:W-:Y:S02]  /*2610*/  IADD3 R92, R125, R3, RZ ;  /* 0x000000037d5c7210 */ /* 0x000fe40007ffe0ff */
[----:B------:R-:W-:Y:S02]  /*2620*/  IADD3 R4, P5, P6, R36, R124, R130 ;  /* 0x0000007c24047210 */ /* 0x000fe40007ebe082 */
[----:B------:R-:W-:Y:S01]  /*2630*/  IADD3.X R3, R35, R92, R131, P3, P4 ;  /* 0x0000005c23037210 */ /* 0x000fe20001fe8483 */
[----:B------:R-:W-:Y:S01]  /*2640*/  IMAD.X R41, R92, 0x1, R35, P2 ;  /* 0x000000015c297824 */ /* 0x000fe200010e0623 */
[----:B0-----:R-:W-:-:S02]  /*2650*/  LEA R52, P2, R0, R118, 0x1 ;  /* 0x0000007600347211 */ /* 0x001fc400078408ff */
[----:B------:R-:W-:Y:S02]  /*2660*/  IADD3.X R24, R35, R92, R129, P5, P6 ;  /* 0x0000005c23187210 */ /* 0x000fe40002fec481 */
[----:B------:R-:W-:Y:S01]  /*2670*/  LEA.HI.X R53, R0, R119, R3, 0x1, P2 ;  /* 0x0000007700357211 */ /* 0x000fe200010f0c03 */
[----:B------:R-:W-:Y:S01]  /*2680*/  IMAD R3, R17, 0x5000, R236 ;  /* 0x0000500011037824 */ /* 0x000fe200078e02ec */
[----:B-1----:R-:W-:Y:S02]  /*2690*/  ISETP.GE.AND P2, PT, R116, 0x1, PT ;  /* 0x000000017400780c */ /* 0x002fe40003f46270 */
[-C--:B------:R-:W-:Y:S02]  /*26a0*/  LEA R54, P5, R4, R118.reuse, 0x1 ;  /* 0x0000007604367211 */ /* 0x080fe400078a08ff */
[----:B------:R-:W-:Y:S02]  /*26b0*/  LEA R60, P6, R40, R118, 0x1 ;  /* 0x00000076283c7211 */ /* 0x000fe400078c08ff */
[----:B------:R-:W-:-:S02]  /*26c0*/  ISETP.GT.AND P3, PT, R45, R121, PT ;  /* 0x000000792d00720c */ /* 0x000fc40003f64270 */
[-C--:B------:R-:W-:Y:S01]  /*26d0*/  LEA.HI.X R55, R4, R119.reuse, R24, 0x1, P5 ;  /* 0x0000007704377211 */ /* 0x080fe200028f0c18 */
[----:B------:R-:W-:Y:S01]  /*26e0*/  IMAD R4, R3, 0x2, R16 ;  /* 0x0000000203047824 */ /* 0x000fe200078e0210 */
[----:B------:R-:W-:Y:S02]  /*26f0*/  LEA.HI.X R61, R40, R119, R41, 0x1, P6 ;  /* 0x00000077283d7211 */ /* 0x000fe400030f0c29 */
[----:B------:R-:W-:Y:S02]  /*2700*/  P2R R114, PR, RZ, 0x8 ;  /* 0x00000008ff727803 */ /* 0x000fe40000000000 */
[----:B------:R-:W-:Y:S01]  /*2710*/  MOV R24, R45 ;  /* 0x0000002d00187202 */ /* 0x000fe20000000f00 */
[----:B------:R-:W-:Y:S06]  /*2720*/  @!P2 BRA `(.L_x_461) ;  /* 0x000000700048a947 */ /* 0x000fec0003800000 */
[----:B------:R-:W-:Y:S01]  /*2730*/  ULDC.U8 UR4, c[0x0][0x3f0] ;  /* 0x0000fc0000047ab9 */ /* 0x000fe20000000000 */
[-C--:B------:R-:W-:Y:S01]  /*2740*/  IMAD R3, R127, R45.reuse, RZ ;  /* 0x0000002d7f037224 */ /* 0x080fe200078e02ff */
[----:B------:R-:W-:Y:S01]  /*2750*/  ISETP.NE.AND P2, PT, RZ, UR4, PT ;  /* 0x00000004ff007c0c */ /* 0x000fe2000bf45270 */
[-C--:B------:R-:W-:Y:S02]  /*2760*/  IMAD R43, R128, R45.reuse, RZ ;  /* 0x0000002d802b7224 */ /* 0x080fe400078e02ff */
[----:B------:R-:W-:Y:S02]  /*2770*/  IMAD R41, R42, R110, R3 ;  /* 0x0000006e2a297224 */ /* 0x000fe400078e0203 */
[----:B------:R-:W-:Y:S02]  /*2780*/  IMAD R3, R24, -0x50, R2 ;  /* 0xffffffb018037824 */ /* 0x000fe400078e0202 */
[----:B------:R-:W-:Y:S02]  /*2790*/  IMAD R43, R42, R104, R43 ;  /* 0x000000682a2b7224 */ /* 0x000fe400078e022b */
[----:B------:R-:W-:Y:S01]  /*27a0*/  IMAD.WIDE.U32 R90, R110, R45, RZ ;  /* 0x0000002d6e5a7225 */ /* 0x000fe200078e00ff */
[----:B------:R-:W-:-:S03]  /*27b0*/  VIMNMX R3, R3, 0x50, PT ;  /* 0x0000005003037848 */ /* 0x000fc60003fe0100 */
[----:B------:R-:W-:-:S04]  /*27c0*/  IMAD.WIDE.U32 R88, R104, R45, RZ ;  /* 0x0000002d68587225 */ /* 0x000fc800078e00ff */
[----:B------:R-:W-:Y:S02]  /*27d0*/  IMAD.IADD R0, R91, 0x1, R41 ;  /* 0x000000015b007824 */ /* 0x000fe400078e0229 */
[----:B------:R-:W-:Y:S01]  /*27e0*/  IMAD.IADD R115, R89, 0x1, R43 ;  /* 0x0000000159737824 */ /* 0x000fe200078e022b */
[----:B------:R-:W-:Y:S06]  /*27f0*/  @!P2 BRA `(.L_x_462) ;  /* 0x000000340020a947 */ /* 0x000fec0003800000 */
[----:B------:R-:W-:Y:S01]  /*2800*/  ISETP.GE.AND P3, PT, R18, R3, PT ;  /* 0x000000031200720c */ /* 0x000fe20003f66270 */
[----:B------:R-:W-:Y:S01]  /*2810*/  BSSY B1, `(.L_x_463) ;  /* 0x000002a000017945 */ /* 0x000fe20003800000 */
        /* <DEDUP_REMOVED lines=8> */
[----:B------:R-:W-:Y:S01]  /*28a0*/  CS2R R124, SRZ ;  /* 0x00000000007c7805 */ /* 0x000fe2000001ff00 */
[----:B------:R-:W-:Y:S06]  /*28b0*/  @P3 BRA `(.L_x_464) ;  /* 0x00000000007c3947 */ /* 0x000fec0003800000 */
[----:B------:R-:W-:Y:S01]  /*28c0*/  IADD3 R41, P2, R106, R90, RZ ;  /* 0x0000005a6a297210 */ /* 0x000fe20007f5e0ff */
[----:B------:R-:W-:Y:S01]  /*28d0*/  ULDC.64 UR4, c[0x0][0x3c8] ;  /* 0x0000f20000047ab9 */ /* 0x000fe20000000a00 */
[----:B------:R-:W-:Y:S02]  /*28e0*/  IADD3 R43, P4, R100, R88, RZ ;  /* 0x00000058642b7210 */ /* 0x000fe40007f9e0ff */
[----:B------:R-:W-:Y:S02]  /*28f0*/  CS2R R122, SRZ ;  /* 0x00000000007a7805 */ /* 0x000fe4000001ff00 */
[----:B------:R-:W-:Y:S02]  /*2900*/  IADD3.X R42, R0, R20, RZ, P2, !PT ;  /* 0x00000014002a7210 */ /* 0x000fe400017fe4ff */
[----:B------:R-:W-:Y:S02]  /*2910*/  CS2R R124, SRZ ;  /* 0x00000000007c7805 */ /* 0x000fe4000001ff00 */
[----:B------:R-:W-:Y:S01]  /*2920*/  LEA R40, P2, R41, UR4, 0x1 ;  /* 0x0000000429287c11 */ /* 0x000fe2000f8408ff */
[----:B------:R-:W-:Y:S01]  /*2930*/  IMAD.X R44, R115, 0x1, R25, P4 ;  /* 0x00000001732c7824 */ /* 0x000fe200020e0619 */
[-C--:B------:R-:W-:Y:S01]  /*2940*/  ISETP.GE.AND P5, PT, R22, R116.reuse, PT ;  /* 0x000000741600720c */ /* 0x080fe20003fa6270 */
[----:B------:R-:W-:Y:S01]  /*2950*/  ULDC.64 UR6, c[0x0][0x208] ;  /* 0x0000820000067ab9 */ /* 0x000fe20000000a00 */
[----:B------:R-:W-:Y:S01]  /*2960*/  LEA.HI.X R41, R41, UR5, R42, 0x1, P2 ;  /* 0x0000000529297c11 */ /* 0x000fe200090f0c2a */
[----:B------:R-:W-:Y:S01]  /*2970*/  ULDC.64 UR4, c[0x0][0x3e0] ;  /* 0x0000f80000047ab9 */ /* 0x000fe20000000a00 */
[----:B------:R-:W-:-:S02]  /*2980*/  ISETP.GE.AND P4, PT, R215, R116, PT ;  /* 0x00000074d700720c */ /* 0x000fc40003f86270 */
[----:B------:R-:W-:-:S04]  /*2990*/  LEA R42, P2, R43, UR4, 0x1 ;  /* 0x000000042b2a7c11 */ /* 0x000fc8000f8408ff */
[----:B------:R-:W-:Y:S02]  /*29a0*/  LEA.HI.X R43, R43, UR5, R44, 0x1, P2 ;  /* 0x000000052b2b7c11 */ /* 0x000fe400090f0c2c */
[-C--:B------:R-:W-:Y:S01]  /*29b0*/  ISETP.GE.AND P2, PT, R214, R116.reuse, PT ;  /* 0x00000074d600720c */ /* 0x080fe20003f46270 */
[----:B------:R0:W5:Y:S04]  /*29c0*/  @!P5 LDG.E.64 R122, desc[UR6][R40.64] ;  /* 0x00000006287ad981 */ /* 0x000168000c1e1b00 */
[----:B------:R0:W5:Y:S01]  /*29d0*/  @!P5 LDG.E.64 R124, desc[UR6][R42.64] ;  /* 0x000000062a7cd981 */ /* 0x000162000c1e1b00 */
[----:B------:R-:W-:Y:S02]  /*29e0*/  ISETP.GE.AND P5, PT, R216, R116, PT ;  /* 0x00000074d800720c */ /* 0x000fe40003fa6270 */
[----:B------:R-:W-:-:S02]  /*29f0*/  CS2R R94, SRZ ;  /* 0x00000000005e7805 */ /* 0x000fc4000001ff00 */
[----:B------:R-:W-:Y:S02]  /*2a00*/  CS2R R86, SRZ ;  /* 0x0000000000567805 */ /* 0x000fe4000001ff00 */
[----:B------:R-:W-:Y:S02]  /*2a10*/  CS2R R82, SRZ ;  /* 0x0000000000527805 */ /* 0x000fe4000001ff00 */
[----:B------:R-:W-:Y:S02]  /*2a20*/  CS2R R118, SRZ ;  /* 0x0000000000767805 */ /* 0x000fe4000001ff00 */
[----:B------:R-:W-:Y:S02]  /*2a30*/  CS2R R92, SRZ ;  /* 0x00000000005c7805 */ /* 0x000fe4000001ff00 */
[----:B------:R-:W-:Y:S01]  /*2a40*/  CS2R R84, SRZ ;  /* 0x0000000000547805 */ /* 0x000fe2000001ff00 */
[----:B------:R0:W5:Y:S04]  /*2a50*/  @!P4 LDG.E.64 R94, desc[UR6][R40.64+0x40] ;  /* 0x00004006285ec981 */ /* 0x000168000c1e1b00 */
[----:B------:R0:W5:Y:S04]  /*2a60*/  @!P2 LDG.E.64 R86, desc[UR6][R40.64+0x80] ;  /* 0x000080062856a981 */ /* 0x000168000c1e1b00 */
[----:B------:R0:W5:Y:S04]  /*2a70*/  @!P5 LDG.E.64 R82, desc[UR6][R40.64+0xc0] ;  /* 0x0000c0062852d981 */ /* 0x000168000c1e1b00 */
[----:B------:R0:W5:Y:S04]  /*2a80*/  @!P4 LDG.E.64 R118, desc[UR6][R42.64+0x40] ;  /* 0x000040062a76c981 */ /* 0x000168000c1e1b00 */
[----:B------:R0:W5:Y:S04]  /*2a90*/  @!P2 LDG.E.64 R92, desc[UR6][R42.64+0x80] ;  /* 0x000080062a5ca981 */ /* 0x000168000c1e1b00 */
[----:B------:R0:W5:Y:S02]  /*2aa0*/  @!P5 LDG.E.64 R84, desc[UR6][R42.64+0xc0] ;  /* 0x0000c0062a54d981 */ /* 0x000164000c1e1b00 */
.L_x_464:
[----:B------:R-:W-:Y:S05]  /*2ab0*/  BSYNC B1 ;  /* 0x0000000000017941 */ /* 0x000fea0003800000 */
.L_x_463:
[----:B0----5:R-:W-:Y:S01]  /*2ac0*/  IMAD.MOV.U32 R40, RZ, RZ, R82 ;  /* 0x000000ffff287224 */ /* 0x021fe200078e0052 */
[----:B------:R-:W-:Y:S01]  /*2ad0*/  MOV R41, R83 ;  /* 0x0000005300297202 */ /* 0x000fe20000000f00 */
[----:B------:R-:W-:Y:S01]  /*2ae0*/  IMAD.MOV.U32 R42, RZ, RZ, R86 ;  /* 0x000000ffff2a7224 */ /* 0x000fe200078e0056 */
[----:B------:R-:W-:Y:S01]  /*2af0*/  ISETP.GE.AND P4, PT, R217, R3, PT ;  /* 0x00000003d900720c */ /* 0x000fe20003f86270 */
[----:B------:R-:W-:Y:S01]  /*2b00*/  BSSY B1, `(.L_x_465) ;  /* 0x000003f000017945 */ /* 0x000fe20003800000 */
[----:B------:R-:W-:Y:S01]  /*2b10*/  PRMT R162, R41, 0x5410, R40 ;  /* 0x0000541029a27816 */ /* 0x000fe20000000028 */
[----:B------:R-:W-:Y:S01]  /*2b20*/  IMAD.MOV.U32 R40, RZ, RZ, R87 ;  /* 0x000000ffff287224 */ /* 0x000fe200078e0057 */
[----:B------:R-:W-:Y:S02]  /*2b30*/  MOV R41, R94 ;  /* 0x0000005e00297202 */ /* 0x000fe40000000f00 */
[----:B------:R-:W-:Y:S02]  /*2b40*/  CS2R R70, SRZ ;  /* 0x0000000000467805 */ /* 0x000fe4000001ff00 */
[----:B------:R-:W-:-:S02]  /*2b50*/  CS2R R74, SRZ ;  /* 0x00000000004a7805 */ /* 0x000fc4000001ff00 */
[----:B------:R-:W-:Y:S02]  /*2b60*/  CS2R R78, SRZ ;  /* 0x00000000004e7805 */ /* 0x000fe4000001ff00 */
[----:B------:R-:W-:Y:S01]  /*2b70*/  PRMT R164, R42, 0x5410, R40 ;  /* 0x000054102aa47816 */ /* 0x000fe20000000028 */
[----:B------:R-:W-:Y:S01]  /*2b80*/  IMAD.MOV.U32 R40, RZ, RZ, R95 ;  /* 0x000000ffff287224 */ /* 0x000fe200078e005f */
[----:B------:R-:W-:Y:S01]  /*2b90*/  CS2R R68, SRZ ;  /* 0x0000000000447805 */ /* 0x000fe2000001ff00 */
[----:B------:R-:W-:Y:S01]  /*2ba0*/  IMAD.MOV.U32 R42, RZ, RZ, R122 ;  /* 0x000000ffff2a7224 */ /* 0x000fe200078e007a */
[----:B------:R-:W-:Y:S02]  /*2bb0*/  CS2R R72, SRZ ;  /* 0x0000000000487805 */ /* 0x000fe4000001ff00 */
[----:B------:R-:W-:Y:S02]  /*2bc0*/  CS2R R76, SRZ ;  /* 0x00000000004c7805 */ /* 0x000fe4000001ff00 */
[----:B------:R-:W-:Y:S01]  /*2bd0*/  PRMT R165, R41, 0x5410, R40 ;  /* 0x0000541029a57816 */ /* 0x000fe20000000028 */
[----:B------:R-:W-:Y:S01]  /*2be0*/  IMAD.MOV.U32 R40, RZ, RZ, R84 ;  /* 0x000000ffff287224 */ /* 0x000fe200078e0054 */
[----:B------:R-:W-:-:S02]  /*2bf0*/  MOV R41, R123 ;  /* 0x0000007b00297202 */ /* 0x000fc40000000f00 */
[----:B------:R-:W-:Y:S02]  /*2c00*/  CS2R R80, SRZ ;  /* 0x0000000000507805 */ /* 0x000fe4000001ff00 */
[----:B------:R-:W-:Y:S02]  /*2c10*/  PRMT R157, R42, 0x7610, R157 ;  /* 0x000076102a9d7816 */ /* 0x000fe4000000009d */
[----:B------:R-:W-:Y:S01]  /*2c20*/  PRMT R159, R41, 0x7610, R159 ;  /* 0x00007610299f7816 */ /* 0x000fe2000000009f */
[----:B------:R-:W-:Y:S01]  /*2c30*/  IMAD.MOV.U32 R41, RZ, RZ, R85 ;  /* 0x000000ffff297224 */ /* 0x000fe200078e0055 */
[----:B------:R-:W-:-:S04]  /*2c40*/  MOV R42, R92 ;  /* 0x0000005c002a7202 */ /* 0x000fc80000000f00 */
[----:B------:R-:W-:Y:S01]  /*2c50*/  PRMT R163, R40, 0x5410, R41 ;  /* 0x0000541028a37816 */ /* 0x000fe20000000029 */
[----:B------:R-:W-:Y:S02]  /*2c60*/  IMAD.MOV.U32 R40, RZ, RZ, R93 ;  /* 0x000000ffff287224 */ /* 0x000fe400078e005d */
[----:B------:R-:W-:-:S03]  /*2c70*/  IMAD.MOV.U32 R41, RZ, RZ, R118 ;  /* 0x000000ffff297224 */ /* 0x000fc600078e0076 */
[----:B------:R-:W-:Y:S01]  /*2c80*/  PRMT R166, R42, 0x5410, R40 ;  /* 0x000054102aa67816 */ /* 0x000fe20000000028 */
[----:B------:R-:W-:Y:S01]  /*2c90*/  IMAD.MOV.U32 R42, RZ, RZ, R124 ;  /* 0x000000ffff2a7224 */ /* 0x000fe200078e007c */
[----:B------:R-:W-:-:S04]  /*2ca0*/  MOV R40, R119 ;  /* 0x0000007700287202 */ /* 0x000fc80000000f00 */
[----:B------:R-:W-:Y:S01]  /*2cb0*/  PRMT R167, R41, 0x5410, R40 ;  /* 0x0000541029a77816 */ /* 0x000fe20000000028 */
[----:B------:R-:W-:Y:S01]  /*2cc0*/  IMAD.MOV.U32 R41, RZ, RZ, R125 ;  /* 0x000000ffff297224 */ /* 0x000fe200078e007d */
[----:B------:R-:W-:-:S04]  /*2cd0*/  PRMT R157, R157, 0x5410, R42 ;  /* 0x000054109d9d7816 */ /* 0x000fc8000000002a */
[----:B------:R-:W-:Y:S01]  /*2ce0*/  PRMT R159, R159, 0x5410, R41 ;  /* 0x000054109f9f7816 */ /* 0x000fe20000000029 */
[----:B------:R-:W-:Y:S06]  /*2cf0*/  @P4 BRA `(.L_x_466) ;  /* 0x00000000007c4947 */ /* 0x000fec0003800000 */
[----:B------:R-:W-:Y:S01]  /*2d00*/  IADD3 R41, P2, P5, R106, R90, R28 ;  /* 0x0000005a6a297210 */ /* 0x000fe20007d5e01c */
[----:B------:R-:W-:Y:S01]  /*2d10*/  ULDC.64 UR4, c[0x0][0x3c8] ;  /* 0x0000f20000047ab9 */ /* 0x000fe20000000a00 */
[----:B------:R-:W-:Y:S01]  /*2d20*/  ULDC.64 UR6, c[0x0][0x3e0] ;  /* 0x0000f80000067ab9 */ /* 0x000fe20000000a00 */
[----:B------:R-:W-:Y:S02]  /*2d30*/  CS2R R78, SRZ ;  /* 0x00000000004e7805 */ /* 0x000fe4000001ff00 */
[----:B------:R-:W-:Y:S02]  /*2d40*/  IADD3.X R46, R20, R0, R30, P2, P5 ;  /* 0x00000000142e7210 */ /* 0x000fe400017ea41e */
[----:B------:R-:W-:Y:S02]  /*2d50*/  CS2R R74, SRZ ;  /* 0x00000000004a7805 */ /* 0x000fe4000001ff00 */
[----:B------:R-:W-:Y:S02]  /*2d60*/  IADD3 R43, P2, P5, R100, R88, R32 ;  /* 0x00000058642b7210 */ /* 0x000fe40007d5e020 */
[----:B------:R-:W-:-:S02]  /*2d70*/  CS2R R80, SRZ ;  /* 0x0000000000507805 */ /* 0x000fc4000001ff00 */
[----:B------:R-:W-:Y:S01]  /*2d80*/  CS2R R76, SRZ ;  /* 0x00000000004c7805 */ /* 0x000fe2000001ff00 */
[----:B------:R-:W-:Y:S01]  /*2d90*/  ULDC.64 UR8, c[0x0][0x208] ;  /* 0x0000820000087ab9 */ /* 0x000fe20000000a00 */
[----:B------:R-:W-:Y:S02]  /*2da0*/  IADD3.X R44, R25, R115, R34, P2, P5 ;  /* 0x00000073192c7210 */ /* 0x000fe400017ea422 */
[----:B------:R-:W-:Y:S02]  /*2db0*/  LEA R40, P2, R41, UR4, 0x1 ;  /* 0x0000000429287c11 */ /* 0x000fe4000f8408ff */
[----:B------:R-:W-:Y:S02]  /*2dc0*/  LEA R42, P5, R43, UR6, 0x1 ;  /* 0x000000062b2a7c11 */ /* 0x000fe4000f8a08ff */
[----:B------:R-:W-:Y:S02]  /*2dd0*/  LEA.HI.X R41, R41, UR5, R46, 0x1, P2 ;  /* 0x0000000529297c11 */ /* 0x000fe400090f0c2e */
[----:B------:R-:W-:-:S02]  /*2de0*/  LEA.HI.X R43, R43, UR7, R44, 0x1, P5 ;  /* 0x000000072b2b7c11 */ /* 0x000fc4000a8f0c2c */
[-C--:B------:R-:W-:Y:S02]  /*2df0*/  ISETP.GE.AND P2, PT, R22, R116.reuse, PT ;  /* 0x000000741600720c */ /* 0x080fe40003f46270 */
[----:B------:R-:W-:Y:S02]  /*2e00*/  ISETP.GE.AND P5, PT, R215, R116, PT ;  /* 0x00000074d700720c */ /* 0x000fe40003fa6270 */
[----:B------:R-:W-:Y:S02]  /*2e10*/  CS2R R70, SRZ ;  /* 0x0000000000467805 */ /* 0x000fe4000001ff00 */
[----:B------:R-:W-:Y:S02]  /*2e20*/  CS2R R66, SRZ ;  /* 0x0000000000427805 */ /* 0x000fe4000001ff00 */
[----:B------:R-:W-:-:S05]  /*2e30*/  CS2R R72, SRZ ;  /* 0x0000000000487805 */ /* 0x000fca000001ff00 */
[----:B------:R0:W5:Y:S04]  /*2e40*/  @!P2 LDG.E.64 R78, desc[UR8][R40.64] ;  /* 0x00000008284ea981 */ /* 0x000168000c1e1b00 */
[----:B------:R0:W5:Y:S01]  /*2e50*/  @!P2 LDG.E.64 R80, desc[UR8][R42.64] ;  /* 0x000000082a50a981 */ /* 0x000162000c1e1b00 */
[----:B------:R-:W-:-:S03]  /*2e60*/  ISETP.GE.AND P2, PT, R214, R116, PT ;  /* 0x00000074d600720c */ /* 0x000fc60003f46270 */
[----:B------:R0:W5:Y:S04]  /*2e70*/  @!P5 LDG.E.64 R74, desc[UR8][R40.64+0x40] ;  /* 0x00004008284ad981 */ /* 0x000168000c1e1b00 */
[----:B------:R0:W5:Y:S01]  /*2e80*/  @!P5 LDG.E.64 R76, desc[UR8][R42.64+0x40] ;  /* 0x000040082a4cd981 */ /* 0x000162000c1e1b00 */
[----:B------:R-:W-:Y:S02]  /*2e90*/  ISETP.GE.AND P5, PT, R216, R116, PT ;  /* 0x00000074d800720c */ /* 0x000fe40003fa6270 */
[----:B------:R-:W-:-:S03]  /*2ea0*/  CS2R R68, SRZ ;  /* 0x0000000000447805 */ /* 0x000fc6000001ff00 */
[----:B------:R0:W5:Y:S04]  /*2eb0*/  @!P2 LDG.E.64 R70, desc[UR8][R40.64+0x80] ;  /* 0x000080082846a981 */ /* 0x000168000c1e1b00 */
[----:B------:R0:W5:Y:S04]  /*2ec0*/  @!P2 LDG.E.64 R72, desc[UR8][R42.64+0x80] ;  /* 0x000080082a48a981 */ /* 0x000168000c1e1b00 */
[----:B------:R0:W5:Y:S04]  /*2ed0*/  @!P5 LDG.E.64 R66, desc[UR8][R40.64+0xc0] ;  /* 0x0000c0082842d981 */ /* 0x000168000c1e1b00 */
[----:B------:R0:W5:Y:S02]  /*2ee0*/  @!P5 LDG.E.64 R68, desc[UR8][R42.64+0xc0] ;  /* 0x0000c0082a44d981 */ /* 0x000164000c1e1b00 */
.L_x_466:
[----:B------:R-:W-:Y:S05]  /*2ef0*/  BSYNC B1 ;  /* 0x0000000000017941 */ /* 0x000fea0003800000 */
.L_x_465:
        /* <DEDUP_REMOVED lines=10> */
[----:B------:R-:W-:Y:S06]  /*2fa0*/  @P5 BRA `(.L_x_468) ;  /* 0x00000000007c5947 */ /* 0x000fec0003800000 */
[----:B------:R-:W-:Y:S01]  /*2fb0*/  IADD3 R90, P2, P6, R106, R27, R90 ;  /* 0x0000001b6a5a7210 */ /* 0x000fe20007e5e05a */
[----:B------:R-:W-:Y:S01]  /*2fc0*/  ULDC.64 UR4, c[0x0][0x3c8] ;  /* 0x0000f20000047ab9 */ /* 0x000fe20000000a00 */
[----:B------:R-:W-:Y:S01]  /*2fd0*/  ULDC.64 UR6, c[0x0][0x3e0] ;  /* 0x0000f80000067ab9 */ /* 0x000fe20000000a00 */
[----:B------:R-:W-:Y:S02]  /*2fe0*/  CS2R R62, SRZ ;  /* 0x00000000003e7805 */ /* 0x000fe4000001ff00 */
[----:B0-----:R-:W-:Y:S02]  /*2ff0*/  IADD3.X R41, R20, R29, R0, P2, P6 ;  /* 0x0000001d14297210 */ /* 0x001fe400017ec400 */
[----:B------:R-:W-:Y:S02]  /*3000*/  CS2R R64, SRZ ;  /* 0x0000000000407805 */ /* 0x000fe4000001ff00 */
[----:B------:R-:W-:Y:S01]  /*3010*/  IADD3 R88, P2, P6, R100, R31, R88 ;  /* 0x0000001f64587210 */ /* 0x000fe20007e5e058 */
[----:B------:R-:W-:-:S03]  /*3020*/  ULDC.64 UR8, c[0x0][0x208] ;  /* 0x0000820000087ab9 */ /* 0x000fc60000000a00 */
[----:B------:R-:W-:Y:S02]  /*3030*/  IADD3.X R115, R25, R33, R115, P2, P6 ;  /* 0x0000002119737210 */ /* 0x000fe400017ec473 */
[----:B------:R-:W-:-:S04]  /*3040*/  LEA R40, P2, R90, UR4, 0x1 ;  /* 0x000000045a287c11 */ /* 0x000fc8000f8408ff */
[----:B------:R-:W-:Y:S02]  /*3050*/  LEA.HI.X R41, R90, UR5, R41, 0x1, P2 ;  /* 0x000000055a297c11 */ /* 0x000fe400090f0c29 */
[----:B------:R-:W-:-:S04]  /*3060*/  LEA R42, P2, R88, UR6, 0x1 ;  /* 0x00000006582a7c11 */ /* 0x000fc8000f8408ff */
[----:B------:R-:W-:Y:S02]  /*3070*/  LEA.HI.X R43, R88, UR7, R115, 0x1, P2 ;  /* 0x00000007582b7c11 */ /* 0x000fe400090f0c73 */
[----:B------:R-:W-:Y:S02]  /*3080*/  ISETP.GE.AND P2, PT, R22, R116, PT ;  /* 0x000000741600720c */ /* 0x000fe40003f46270 */
[----:B------:R-:W-:Y:S02]  /*3090*/  CS2R R56, SRZ ;  /* 0x0000000000387805 */ /* 0x000fe4000001ff00 */
[----:B------:R-:W-:-:S09]  /*30a0*/  CS2R R58, SRZ ;  /* 0x00000000003a7805 */ /* 0x000fd2000001ff00 */
[----:B------:R1:W5:Y:S04]  /*30b0*/  @!P2 LDG.E.64 R62, desc[UR8][R40.64] ;  /* 0x00000008283ea981 */ /* 0x000368000c1e1b00 */
[----:B------:R1:W5:Y:S01]  /*30c0*/  @!P2 LDG.E.64 R64, desc[UR8][R42.64] ;  /* 0x000000082a40a981 */ /* 0x000362000c1e1b00 */
        /* <DEDUP_REMOVED lines=10> */
[----:B------:R-:W-:-:S13]  /*3170*/  ISETP.GE.AND P2, PT, R216, R116, PT ;  /* 0x00000074d800720c */ /* 0x000fda0003f46270 */
[----:B------:R1:W5:Y:S04]  /*3180*/  @!P2 LDG.E.64 R44, desc[UR8][R40.64+0xc0] ;  /* 0x0000c008282ca981 */ /* 0x000368000c1e1b00 */
[----:B------:R1:W5:Y:S02]  /*3190*/  @!P2 LDG.E.64 R46, desc[UR8][R42.64+0xc0] ;  /* 0x0000c0082a2ea981 */ /* 0x000364000c1e1b00 */
.L_x_468:
[----:B------:R-:W-:Y:S05]  /*31a0*/  BSYNC B1 ;  /* 0x0000000000017941 */ /* 0x000fea0003800000 */
.L_x_467:
[----:B01---5:R-:W-:Y:S01]  /*31b0*/  IMAD.MOV.U32 R40, RZ, RZ, R67 ;  /* 0x000000ffff287224 */ /* 0x023fe200078e0043 */
[----:B------:R-:W-:Y:S01]  /*31c0*/  MOV R0, R66 ;  /* 0x0000004200007202 */ /* 0x000fe20000000f00 */
[----:B------:R-:W-:Y:S01]  /*31d0*/  IMAD.MOV.U32 R41, RZ, RZ, R70 ;  /* 0x000000ffff297224 */ /* 0x000fe200078e0046 */
[----:B------:R-:W-:Y:S02]  /*31e0*/  MOV R42, R71 ;  /* 0x00000047002a7202 */ /* 0x000fe40000000f00 */
[----:B------:R-:W-:Y:S01]  /*31f0*/  PRMT R138, R0, 0x5410, R40 ;  /* 0x00005410008a7816 */ /* 0x000fe20000000028 */
[----:B------:R-:W-:Y:S01]  /*3200*/  IMAD.MOV.U32 R0, RZ, RZ, R74 ;  /* 0x000000ffff007224 */ /* 0x000fe200078e004a */
[----:B------:R-:W-:Y:S01]  /*3210*/  PRMT R145, R41, 0x5410, R42 ;  /* 0x0000541029917816 */ /* 0x000fe2000000002a */
[----:B------:R-:W-:Y:S01]  /*3220*/  IMAD.MOV.U32 R40, RZ, RZ, R75 ;  /* 0x000000ffff287224 */ /* 0x000fe200078e004b */
[----:B------:R-:W-:Y:S01]  /*3230*/  MOV R41, R78 ;  /* 0x0000004e00297202 */ /* 0x000fe20000000f00 */
[----:B------:R-:W-:Y:S01]  /*3240*/  IMAD.MOV.U32 R42, RZ, RZ, R79 ;  /* 0x000000ffff2a7224 */ /* 0x000fe200078e004f */
[----:B------:R-:W-:-:S02]  /*3250*/  ISETP.NE.AND P2, PT, R221, 0x3, PT ;  /* 0x00000003dd00780c */ /* 0x000fc40003f45270 */
[----:B------:R-:W-:Y:S01]  /*3260*/  PRMT R152, R0, 0x5410, R40 ;  /* 0x0000541000987816 */ /* 0x000fe20000000028 */
[----:B------:R-:W-:Y:S01]  /*3270*/  IMAD.MOV.U32 R0, RZ, RZ, R68 ;  /* 0x000000ffff007224 */ /* 0x000fe200078e0044 */
[----:B------:R-:W-:Y:S01]  /*3280*/  PRMT R161, R161, 0x5410, R41 ;  /* 0x00005410a1a17816 */ /* 0x000fe20000000029 */
[----:B------:R-:W-:Y:S01]  /*3290*/  IMAD.MOV.U32 R41, RZ, RZ, R72 ;  /* 0x000000ffff297224 */ /* 0x000fe200078e0048 */
[----:B------:R-:W-:Y:S01]  /*32a0*/  PRMT R160, R42, 0x7610, R160 ;  /* 0x000076102aa07816 */ /* 0x000fe200000000a0 */
[----:B------:R-:W-:Y:S01]  /*32b0*/  IMAD.MOV.U32 R42, RZ, RZ, R73 ;  /* 0x000000ffff2a7224 */ /* 0x000fe200078e0049 */
[----:B------:R-:W-:-:S04]  /*32c0*/  MOV R40, R69 ;  /* 0x0000004500287202 */ /* 0x000fc80000000f00 */
[----:B------:R-:W-:Y:S01]  /*32d0*/  PRMT R139, R0, 0x5410, R40 ;  /* 0x00005410008b7816 */ /* 0x000fe20000000028 */
[----:B------:R-:W-:Y:S01]  /*32e0*/  IMAD.MOV.U32 R40, RZ, RZ, R77 ;  /* 0x000000ffff287224 */ /* 0x000fe200078e004d */
[----:B------:R-:W-:Y:S01]  /*32f0*/  PRMT R146, R41, 0x5410, R42 ;  /* 0x0000541029927816 */ /* 0x000fe2000000002a */
[----:B------:R-:W-:Y:S01]  /*3300*/  IMAD.MOV.U32 R41, RZ, RZ, R80 ;  /* 0x000000ffff297224 */ /* 0x000fe200078e0050 */
[----:B------:R-:W-:Y:S02]  /*3310*/  MOV R0, R76 ;  /* 0x0000004c00007202 */ /* 0x000fe40000000f00 */
[----:B------:R-:W-:Y:S02]  /*3320*/  MOV R42, R81 ;  /* 0x00000051002a7202 */ /* 0x000fe40000000f00 */
[----:B------:R-:W-:Y:S01]  /*3330*/  PRMT R153, R0, 0x5410, R40 ;  /* 0x0000541000997816 */ /* 0x000fe20000000028 */
[----:B------:R-:W-:Y:S01]  /*3340*/  IMAD.MOV.U32 R0, RZ, RZ, R44 ;  /* 0x000000ffff007224 */ /* 0x000fe200078e002c */
[----:B------:R-:W-:Y:S01]  /*3350*/  PRMT R160, R160, 0x5410, R42 ;  /* 0x00005410a0a07816 */ /* 0x000fe2000000002a */
[----:B------:R-:W-:Y:S01]  /*3360*/  IMAD.MOV.U32 R40, RZ, RZ, R45 ;  /* 0x000000ffff287224 */ /* 0x000fe200078e002d */
[----:B------:R-:W-:Y:S01]  /*3370*/  PRMT R161, R41, 0x7610, R161 ;  /* 0x0000761029a17816 */ /* 0x000fe200000000a1 */
[----:B------:R-:W-:Y:S01]  /*3380*/  IMAD.MOV.U32 R42, RZ, RZ, R51 ;  /* 0x000000ffff2a7224 */ /* 0x000fe200078e0033 */
[----:B------:R-:W-:-:S02]  /*3390*/  MOV R41, R50 ;  /* 0x0000003200297202 */ /* 0x000fc40000000f00 */
[----:B------:R-:W-:Y:S01]  /*33a0*/  PRMT R88, R0, 0x5410, R40 ;  /* 0x0000541000587816 */ /* 0x000fe20000000028 */
[----:B------:R-:W-:Y:S01]  /*33b0*/  IMAD.MOV.U32 R40, RZ, RZ, R62 ;  /* 0x000000ffff287224 */ /* 0x000fe200078e003e */
[----:B------:R-:W-:Y:S01]  /*33c0*/  PRMT R90, R41, 0x5410, R42 ;  /* 0x00005410295a7816 */ /* 0x000fe2000000002a */
[----:B------:R-:W-:Y:S01]  /*33d0*/  IMAD.MOV.U32 R42, RZ, RZ, R56 ;  /* 0x000000ffff2a7224 */ /* 0x000fe200078e0038 */
[----:B------:R-:W-:Y:S01]  /*33e0*/  MOV R41, R57 ;  /* 0x0000003900297202 */ /* 0x000fe20000000f00 */
[----:B------:R-:W-:-:S03]  /*33f0*/  IMAD.MOV.U32 R0, RZ, RZ, R63 ;  /* 0x000000ffff007224 */ /* 0x000fc600078e003f */
        /* <DEDUP_REMOVED lines=10> */
[----:B------:R-:W-:Y:S01]  /*34a0*/  MOV R40, R64 ;  /* 0x0000004000287202 */ /* 0x000fe20000000f00 */
[----:B------:R-:W-:-:S03]  /*34b0*/  IMAD.MOV.U32 R0, RZ, RZ, R65 ;  /* 0x000000ffff007224 */ /* 0x000fc600078e0041 */
[----:B------:R-:W-:Y:S02]  /*34c0*/  PRMT R135, R42, 0x5410, R41 ;  /* 0x000054102a877816 */ /* 0x000fe40000000029 */
[----:B------:R-:W-:Y:S01]  /*34d0*/  PRMT R137, R40, 0x5410, R0 ;  /* 0x0000541028897816 */ /* 0x000fe20000000000 */
[----:B------:R-:W-:Y:S06]  /*34e0*/  @!P2 BRA `(.L_x_469) ;  /* 0x000000000004a947 */ /* 0x000fec0003800000 */
[----:B------:R-:W-:Y:S01]  /*34f0*/  BPT.TRAP 0x1 ;  /* 0x000000040000795c */ /* 0x000fe20000300000 */
.L_x_469:
[----:B------:R-:W-:Y:S01]  /*3500*/  LEA R0, R17, R16, 0x3 ;  /* 0x0000001011007211 */ /* 0x000fe200078e18ff */
[----:B------:R-:W-:Y:S01]  /*3510*/  BSSY B1, `(.L_x_470) ;  /* 0x0000004000017945 */ /* 0x000fe20003800000 */
[----:B------:R-:W-:-:S04]  /*3520*/  SHF.L.U32 R115, R219, 0x1f, RZ ;  /* 0x0000001fdb737819 */ /* 0x000fc800000006ff */
[----:B------:R-:W0:Y:S02]  /*3530*/  SYNCS.PHASECHK.TRANS64.TRYWAIT P6, [R0+URZ+0x38890], R115 ;  /* 0x03889073000075a7 */ /* 0x000e2400080c017f */
[----:B0-----:R-:W-:Y:S05]  /*3540*/  @!P6 BRA `(.L_x_471) ;  /* 0x000002240048e947 */ /* 0x001fea0003800000 */
.L_x_786:
[----:B------:R-:W-:Y:S05]  /*3550*/  BSYNC B1 ;  /* 0x0000000000017941 */ /* 0x000fea0003800000 */
.L_x_470:
[----:B------:R-:W-:Y:S04]  /*3560*/  BSSY B1, `(.L_x_472) ;  /* 0x00000cf000017945 */ /* 0x000fe80003800000 */
[----:B------:R-:W-:Y:S05]  /*3570*/  @P3 BRA `(.L_x_473) ;  /* 0x0000000c00343947 */ /* 0x000fea0003800000 */
[----:B------:R-:W-:Y:S01]  /*3580*/  ISETP.NE.AND P3, PT, R26, RZ, PT ;  /* 0x000000ff1a00720c */ /* 0x000fe20003f65270 */
[----:B------:R-:W-:-:S12]  /*3590*/  BSSY B2, `(.L_x_474) ;  /* 0x0000032000027945 */ /* 0x000fd80003800000 */
[----:B------:R-:W-:Y:S05]  /*35a0*/  @!P3 BRA `(.L_x_475) ;  /* 0x0000000000c0b947 */ /* 0x000fea0003800000 */
[----:B------:R1:W2:Y:S01]  /*35b0*/  LDS.128 R40, [R4+0x24400] ;  /* 0x0244000004287984 */ /* 0x0002a20000000c00 */
[----:B------:R-:W-:Y:S01]  /*35c0*/  ISETP.GE.AND P3, PT, R22, R116, PT ;  /* 0x000000741600720c */ /* 0x000fe20003f66270 */
[----:B------:R-:W-:-:S12]  /*35d0*/  BSSY B3, `(.L_x_476) ;  /* 0x000002b000037945 */ /* 0x000fd80003800000 */
[----:B-1----:R-:W-:Y:S05]  /*35e0*/  @P3 BRA `(.L_x_477) ;  /* 0x0000000000a43947 */ /* 0x002fea0003800000 */
[----:B------:R-:W-:Y:S01]  /*35f0*/  SHF.R.U64 R154, R122, 0x10, R123 ;  /* 0x000000107a9a7819 */ /* 0x000fe2000000127b */
[----:B--2---:R-:W-:Y:S01]  /*3600*/  HADD2.F32 R156, -RZ, R43.H0_H0 ;  /* 0x2000002bff9c7230 */ /* 0x004fe20000004100 */
[----:B------:R-:W-:Y:S02]  /*3610*/  SHF.R.U32.HI R155, RZ, 0x10, R125 ;  /* 0x00000010ff9b7819 */ /* 0x000fe4000001167d */
[----:B------:R-:W-:Y:S01]  /*3620*/  SHF.R.U32.HI R122, RZ, 0x10, R123 ;  /* 0x00000010ff7a7819 */ /* 0x000fe2000001167b */
[----:B------:R-:W-:Y:S01]  /*3630*/  HADD2.F32 R154, -RZ, R154.H0_H0 ;  /* 0x2000009aff9a7230 */ /* 0x000fe20000004100 */
[----:B------:R-:W-:Y:S01]  /*3640*/  SHF.R.U64 R123, R124, 0x10, R125 ;  /* 0x000000107c7b7819 */ /* 0x000fe2000000127d */
[----:B------:R-:W-:Y:S02]  /*3650*/  HADD2.F32 R155, -RZ, R155.H0_H0 ;  /* 0x2000009bff9b7230 */ /* 0x000fe40000004100 */
[----:B------:R-:W-:Y:S02]  /*3660*/  HADD2.F32 R124, -RZ, R43.H1_H1 ;  /* 0x3000002bff7c7230 */ /* 0x000fe40000004100 */
[----:B------:R-:W-:-:S02]  /*3670*/  HADD2.F32 R158, -RZ, R123.H0_H0 ;  /* 0x2000007bff9e7230 */ /* 0x000fc40000004100 */
[--C-:B------:R-:W-:Y:S02]  /*3680*/  HADD2.F32 R123, -RZ, R41.reuse.H1_H1 ;  /* 0x30000029ff7b7230 */ /* 0x100fe40000004100 */
[-C--:B------:R-:W-:Y:S01]  /*3690*/  FMUL.FTZ R43, R124, R155.reuse ;  /* 0x0000009b7c2b7220 */ /* 0x080fe20000410000 */
[----:B------:R-:W-:Y:S02]  /*36a0*/  HADD2.F32 R41, -RZ, R41.H0_H0 ;  /* 0x20000029ff297230 */ /* 0x000fe40000004100 */
[C---:B------:R-:W-:Y:S01]  /*36b0*/  FMUL.FTZ R155, R156.reuse, R155 ;  /* 0x0000009b9c9b7220 */ /* 0x040fe20000410000 */
[----:B------:R-:W-:Y:S02]  /*36c0*/  HADD2.F32 R125, -RZ, R122.H0_H0 ;  /* 0x2000007aff7d7230 */ /* 0x000fe40000004100 */
[-C--:B------:R-:W-:Y:S01]  /*36d0*/  FMUL.FTZ R122, R123, R158.reuse ;  /* 0x0000009e7b7a7220 */ /* 0x080fe20000410000 */
[----:B------:R-:W-:Y:S02]  /*36e0*/  FMUL.FTZ R158, R41, R158 ;  /* 0x0000009e299e7220 */ /* 0x000fe40000410000 */
[-C--:B------:R-:W-:Y:S01]  /*36f0*/  FFMA.FTZ R43, R156, R125.reuse, -R43 ;  /* 0x0000007d9c2b7223 */ /* 0x080fe2000001082b */
[----:B------:R-:W-:Y:S01]  /*3700*/  FFMA.FTZ R124, R124, R125, R155 ;  /* 0x0000007d7c7c7223 */ /* 0x000fe2000001009b */
[----:B------:R-:W-:-:S02]  /*3710*/  HADD2.F32 R125, -RZ, R157.H1_H1 ;  /* 0x3000009dff7d7230 */ /* 0x000fc40000004100 */
[-C--:B------:R-:W-:Y:S01]  /*3720*/  FFMA.FTZ R41, R41, R154.reuse, -R122 ;  /* 0x0000009a29297223 */ /* 0x080fe2000001087a */
[--C-:B------:R-:W-:Y:S02]  /*3730*/  HADD2.F32 R155, -RZ, R40.reuse.H1_H1 ;  /* 0x30000028ff9b7230 */ /* 0x100fe40000004100 */
[----:B------:R-:W-:Y:S01]  /*3740*/  FFMA.FTZ R122, R123, R154, R158 ;  /* 0x0000009a7b7a7223 */ /* 0x000fe2000001009e */
[----:B------:R-:W-:Y:S01]  /*3750*/  HADD2.F32 R156, -RZ, R40.H0_H0 ;  /* 0x20000028ff9c7230 */ /* 0x000fe20000004100 */
[----:B------:R-:W-:Y:S01]  /*3760*/  F2FP.F16.F32.PACK_AB R43, R124, R43 ;  /* 0x0000002b7c2b723e */ /* 0x000fe200000000ff */
[----:B------:R-:W-:Y:S02]  /*3770*/  HADD2.F32 R123, -RZ, R159.H1_H1 ;  /* 0x3000009fff7b7230 */ /* 0x000fe40000004100 */
[----:B------:R-:W-:Y:S02]  /*3780*/  HADD2.F32 R40, -RZ, R42.H1_H1 ;  /* 0x3000002aff287230 */ /* 0x000fe40000004100 */
[----:B------:R-:W-:Y:S01]  /*3790*/  FMUL.FTZ R158, R156, R125 ;  /* 0x0000007d9c9e7220 */ /* 0x000fe20000410000 */
[----:B------:R-:W-:-:S02]  /*37a0*/  HADD2.F32 R154, -RZ, R157.H0_H0 ;  /* 0x2000009dff9a7230 */ /* 0x000fc40000004100 */
[C---:B------:R-:W-:Y:S01]  /*37b0*/  FMUL.FTZ R157, R155.reuse, R125 ;  /* 0x0000007d9b9d7220 */ /* 0x040fe20000410000 */
[----:B------:R-:W-:Y:S02]  /*37c0*/  HADD2.F32 R42, -RZ, R42.H0_H0 ;  /* 0x2000002aff2a7230 */ /* 0x000fe40000004100 */
[-C--:B------:R-:W-:Y:S01]  /*37d0*/  FMUL.FTZ R125, R40, R123.reuse ;  /* 0x0000007b287d7220 */ /* 0x080fe20000410000 */
[----:B------:R-:W-:Y:S02]  /*37e0*/  HADD2.F32 R159, -RZ, R159.H0_H0 ;  /* 0x2000009fff9f7230 */ /* 0x000fe40000004100 */
[-C--:B------:R-:W-:Y:S01]  /*37f0*/  FFMA.FTZ R157, R156, R154.reuse, -R157 ;  /* 0x0000009a9c9d7223 */ /* 0x080fe2000001089d */
[----:B------:R-:W-:Y:S01]  /*3800*/  FFMA.FTZ R158, R155, R154, R158 ;  /* 0x0000009a9b9e7223 */ /* 0x000fe2000001009e */
[----:B------:R-:W-:Y:S01]  /*3810*/  FMUL.FTZ R123, R42, R123 ;  /* 0x0000007b2a7b7220 */ /* 0x000fe20000410000 */
[----:B------:R-:W-:Y:S01]  /*3820*/  F2FP.F16.F32.PACK_AB R41, R122, R41 ;  /* 0x000000297a29723e */ /* 0x000fe200000000ff */
[----:B------:R-:W-:-:S02]  /*3830*/  FFMA.FTZ R125, R42, R159, -R125 ;  /* 0x0000009f2a7d7223 */ /* 0x000fc4000001087d */
[----:B------:R-:W-:Y:S01]  /*3840*/  FFMA.FTZ R40, R40, R159, R123 ;  /* 0x0000009f28287223 */ /* 0x000fe2000001007b */
[----:B------:R-:W-:-:S04]  /*3850*/  F2FP.F16.F32.PACK_AB R158, R158, R157 ;  /* 0x0000009d9e9e723e */ /* 0x000fc800000000ff */
[----:B------:R-:W-:Y:S01]  /*3860*/  F2FP.F16.F32.PACK_AB R42, R40, R125 ;  /* 0x0000007d282a723e */ /* 0x000fe200000000ff */
[----:B------:R-:W-:-:S07]  /*3870*/  IMAD.MOV.U32 R40, RZ, RZ, R158 ;  /* 0x000000ffff287224 */ /* 0x000fce00078e009e */
.L_x_477:
[----:B------:R-:W-:Y:S05]  /*3880*/  BSYNC B3 ;  /* 0x0000000000037941 */ /* 0x000fea0003800000 */
.L_x_476:
[----:B------:R-:W-:Y:S02]  /*3890*/  ULDC.64 UR4, c[0x0][0x208] ;  /* 0x0000820000047ab9 */ /* 0x000fe40000000a00 */
[----:B--2---:R1:W-:Y:S03]  /*38a0*/  STG.E.128 desc[UR4][R60.64], R40 ;  /* 0x000000283c007986 */ /* 0x0043e6000c101d04 */
.L_x_475:
[----:B------:R-:W-:Y:S05]  /*38b0*/  BSYNC B2 ;  /* 0x0000000000027941 */ /* 0x000fea0003800000 */
.L_x_474:
[----:B------:R-:W-:Y:S01]  /*38c0*/  ISETP.NE.AND P3, PT, R10, RZ, PT ;  /* 0x000000ff0a00720c */ /* 0x000fe20003f65270 */
[----:B------:R-:W-:-:S12]  /*38d0*/  BSSY B2, `(.L_x_478) ;  /* 0x0000032000027945 */ /* 0x000fd80003800000 */
[----:B------:R-:W-:Y:S05]  /*38e0*/  @!P3 BRA `(.L_x_479) ;  /* 0x0000000000c0b947 */ /* 0x000fea0003800000 */
[----:B-1----:R1:W2:Y:S01]  /*38f0*/  LDS.128 R40, [R4+0x26c00] ;  /* 0x026c000004287984 */ /* 0x0022a20000000c00 */
[----:B------:R-:W-:Y:S01]  /*3900*/  ISETP.GE.AND P3, PT, R215, R116, PT ;  /* 0x00000074d700720c */ /* 0x000fe20003f66270 */
[----:B------:R-:W-:-:S12]  /*3910*/  BSSY B3, `(.L_x_480) ;  /* 0x000002b000037945 */ /* 0x000fd80003800000 */
[----:B-1----:R-:W-:Y:S05]  /*3920*/  @P3 BRA `(.L_x_481) ;  /* 0x0000000000a43947 */ /* 0x002fea0003800000 */
[--C-:B------:R-:W-:Y:S01]  /*3930*/  SHF.R.U64 R122, R94, 0x10, R95.reuse ;  /* 0x000000105e7a7819 */ /* 0x100fe2000000125f */
[----:B--2---:R-:W-:Y:S01]  /*3940*/  HADD2.F32 R124, -RZ, R43.H0_H0 ;  /* 0x2000002bff7c7230 */ /* 0x004fe20000004100 */
[----:B------:R-:W-:Y:S01]  /*3950*/  SHF.R.U32.HI R94, RZ, 0x10, R95 ;  /* 0x00000010ff5e7819 */ /* 0x000fe2000001165f */
[----:B------:R-:W-:Y:S01]  /*3960*/  HADD2.F32 R155, -RZ, R165.H1_H1 ;  /* 0x300000a5ff9b7230 */ /* 0x000fe20000004100 */
[--C-:B------:R-:W-:Y:S01]  /*3970*/  SHF.R.U32.HI R123, RZ, 0x10, R119.reuse ;  /* 0x00000010ff7b7819 */ /* 0x100fe20000011677 */
[----:B------:R-:W-:Y:S01]  /*3980*/  HADD2.F32 R122, -RZ, R122.H0_H0 ;  /* 0x2000007aff7a7230 */ /* 0x000fe20000004100 */
[----:B------:R-:W-:Y:S01]  /*3990*/  SHF.R.U64 R95, R118, 0x10, R119 ;  /* 0x00000010765f7819 */ /* 0x000fe20000001277 */
[----:B------:R-:W-:Y:S02]  /*39a0*/  HADD2.F32 R118, -RZ, R43.H1_H1 ;  /* 0x3000002bff767230 */ /* 0x000fe40000004100 */
[----:B------:R-:W-:Y:S02]  /*39b0*/  HADD2.F32 R123, -RZ, R123.H0_H0 ;  /* 0x2000007bff7b7230 */ /* 0x000fe40000004100 */
[----:B------:R-:W-:-:S02]  /*39c0*/  HADD2.F32 R154, -RZ, R95.H0_H0 ;  /* 0x2000005fff9a7230 */ /* 0x000fc40000004100 */
[--C-:B------:R-:W-:Y:S02]  /*39d0*/  HADD2.F32 R95, -RZ, R41.reuse.H1_H1 ;  /* 0x30000029ff5f7230 */ /* 0x100fe40000004100 */
[-C--:B------:R-:W-:Y:S01]  /*39e0*/  FMUL.FTZ R43, R118, R123.reuse ;  /* 0x0000007b762b7220 */ /* 0x080fe20000410000 */
[----:B------:R-:W-:Y:S02]  /*39f0*/  HADD2.F32 R41, -RZ, R41.H0_H0 ;  /* 0x20000029ff297230 */ /* 0x000fe40000004100 */
[C---:B------:R-:W-:Y:S01]  /*3a00*/  FMUL.FTZ R123, R124.reuse, R123 ;  /* 0x0000007b7c7b7220 */ /* 0x040fe20000410000 */
[----:B------:R-:W-:Y:S02]  /*3a10*/  HADD2.F32 R119, -RZ, R94.H0_H0 ;  /* 0x2000005eff777230 */ /* 0x000fe40000004100 */
[-C--:B------:R-:W-:Y:S01]  /*3a20*/  FMUL.FTZ R94, R95, R154.reuse ;  /* 0x0000009a5f5e7220 */ /* 0x080fe20000410000 */
[C---:B------:R-:W-:Y:S02]  /*3a30*/  FMUL.FTZ R154, R41.reuse, R154 ;  /* 0x0000009a299a7220 */ /* 0x040fe40000410000 */
[-C--:B------:R-:W-:Y:S01]  /*3a40*/  FFMA.FTZ R43, R124, R119.reuse, -R43 ;  /* 0x000000777c2b7223 */ /* 0x080fe2000001082b */
[----:B------:R-:W-:Y:S01]  /*3a50*/  FFMA.FTZ R118, R118, R119, R123 ;  /* 0x0000007776767223 */ /* 0x000fe2000001007b */
[----:B------:R-:W-:Y:S01]  /*3a60*/  FFMA.FTZ R41, R41, R122, -R94 ;  /* 0x0000007a29297223 */ /* 0x000fe2000001085e */
[----:B------:R-:W-:-:S02]  /*3a70*/  HADD2.F32 R119, -RZ, R167.H0_H0 ;  /* 0x200000a7ff777230 */ /* 0x000fc40000004100 */
[----:B------:R-:W-:Y:S01]  /*3a80*/  FFMA.FTZ R94, R95, R122, R154 ;  /* 0x0000007a5f5e7223 */ /* 0x000fe2000001009a */
[--C-:B------:R-:W-:Y:S01]  /*3a90*/  HADD2.F32 R123, -RZ, R40.reuse.H1_H1 ;  /* 0x30000028ff7b7230 */ /* 0x100fe20000004100 */
[----:B------:R-:W-:Y:S01]  /*3aa0*/  F2FP.F16.F32.PACK_AB R43, R118, R43 ;  /* 0x0000002b762b723e */ /* 0x000fe200000000ff */
[----:B------:R-:W-:Y:S02]  /*3ab0*/  HADD2.F32 R124, -RZ, R40.H0_H0 ;  /* 0x20000028ff7c7230 */ /* 0x000fe40000004100 */
[----:B------:R-:W-:Y:S02]  /*3ac0*/  HADD2.F32 R95, -RZ, R167.H1_H1 ;  /* 0x300000a7ff5f7230 */ /* 0x000fe40000004100 */
[-C--:B------:R-:W-:Y:S01]  /*3ad0*/  FMUL.FTZ R125, R123, R119.reuse ;  /* 0x000000777b7d7220 */ /* 0x080fe20000410000 */
[--C-:B------:R-:W-:Y:S02]  /*3ae0*/  HADD2.F32 R40, -RZ, R42.reuse.H1_H1 ;  /* 0x3000002aff287230 */ /* 0x100fe40000004100 */
[----:B------:R-:W-:Y:S01]  /*3af0*/  FMUL.FTZ R154, R124, R119 ;  /* 0x000000777c9a7220 */ /* 0x000fe20000410000 */
[----:B------:R-:W-:Y:S01]  /*3b00*/  HADD2.F32 R42, -RZ, R42.H0_H0 ;  /* 0x2000002aff2a7230 */ /* 0x000fe20000004100 */
[----:B------:R-:W-:Y:S01]  /*3b10*/  F2FP.F16.F32.PACK_AB R41, R94, R41 ;  /* 0x000000295e29723e */ /* 0x000fe200000000ff */
[----:B------:R-:W-:-:S02]  /*3b20*/  HADD2.F32 R122, -RZ, R165.H0_H0 ;  /* 0x200000a5ff7a7230 */ /* 0x000fc40000004100 */
[-C--:B------:R-:W-:Y:S01]  /*3b30*/  FMUL.FTZ R119, R40, R95.reuse ;  /* 0x0000005f28777220 */ /* 0x080fe20000410000 */
[----:B------:R-:W-:Y:S02]  /*3b40*/  FMUL.FTZ R95, R42, R95 ;  /* 0x0000005f2a5f7220 */ /* 0x000fe40000410000 */
[-C--:B------:R-:W-:Y:S01]  /*3b50*/  FFMA.FTZ R125, R124, R122.reuse, -R125 ;  /* 0x0000007a7c7d7223 */ /* 0x080fe2000001087d */
[----:B------:R-:W-:Y:S01]  /*3b60*/  FFMA.FTZ R154, R123, R122, R154 ;  /* 0x0000007a7b9a7223 */ /* 0x000fe2000001009a */
[-C--:B------:R-:W-:Y:S01]  /*3b70*/  FFMA.FTZ R119, R42, R155.reuse, -R119 ;  /* 0x0000009b2a777223 */ /* 0x080fe20000010877 */
[----:B------:R-:W-:-:S03]  /*3b80*/  FFMA.FTZ R40, R40, R155, R95 ;  /* 0x0000009b28287223 */ /* 0x000fc6000001005f */
[----:B------:R-:W-:Y:S02]  /*3b90*/  F2FP.F16.F32.PACK_AB R154, R154, R125 ;  /* 0x0000007d9a9a723e */ /* 0x000fe400000000ff */
[----:B------:R-:W-:Y:S02]  /*3ba0*/  F2FP.F16.F32.PACK_AB R42, R40, R119 ;  /* 0x00000077282a723e */ /* 0x000fe400000000ff */
[----:B------:R-:W-:-:S07]  /*3bb0*/  MOV R40, R154 ;  /* 0x0000009a00287202 */ /* 0x000fce0000000f00 */
.L_x_481:
[----:B------:R-:W-:Y:S05]  /*3bc0*/  BSYNC B3 ;  /* 0x0000000000037941 */ /* 0x000fea0003800000 */
.L_x_480:
[----:B------:R-:W-:Y:S02]  /*3bd0*/  ULDC.64 UR4, c[0x0][0x208] ;  /* 0x0000820000047ab9 */ /* 0x000fe40000000a00 */
[----:B--2---:R2:W-:Y:S03]  /*3be0*/  STG.E.128 desc[UR4][R60.64+0x80], R40 ;  /* 0x000080283c007986 */ /* 0x0045e6000c101d04 */
.L_x_479:
[----:B------:R-:W-:Y:S05]  /*3bf0*/  BSYNC B2 ;  /* 0x0000000000027941 */ /* 0x000fea0003800000 */
.L_x_478:
[----:B------:R-:W-:Y:S01]  /*3c00*/  ISETP.NE.AND P3, PT, R9, RZ, PT ;  /* 0x000000ff0900720c */ /* 0x000fe20003f65270 */
[----:B------:R-:W-:-:S12]  /*3c10*/  BSSY B2, `(.L_x_482) ;  /* 0x0000031000027945 */ /* 0x000fd80003800000 */
[----:B------:R-:W-:Y:S05]  /*3c20*/  @!P3 BRA `(.L_x_483) ;  /* 0x0000000000bcb947 */ /* 0x000fea0003800000 */
[----:B-12---:R1:W2:Y:S01]  /*3c30*/  LDS.128 R40, [R4+0x29400] ;  /* 0x0294000004287984 */ /* 0x0062a20000000c00 */
[----:B------:R-:W-:Y:S01]  /*3c40*/  ISETP.GE.AND P3, PT, R214, R116, PT ;  /* 0x00000074d600720c */ /* 0x000fe20003f66270 */
[----:B------:R-:W-:-:S12]  /*3c50*/  BSSY B3, `(.L_x_484) ;  /* 0x000002a000037945 */ /* 0x000fd80003800000 */
[----:B-1----:R-:W-:Y:S05]  /*3c60*/  @P3 BRA `(.L_x_485) ;  /* 0x0000000000a03947 */ /* 0x002fea0003800000 */
[--C-:B------:R-:W-:Y:S01]  /*3c70*/  SHF.R.U64 R92, R92, 0x10, R93.reuse ;  /* 0x000000105c5c7819 */ /* 0x100fe2000000125d */
[--C-:B--2---:R-:W-:Y:S01]  /*3c80*/  HADD2.F32 R95, -RZ, R41.reuse.H1_H1 ;  /* 0x30000029ff5f7230 */ /* 0x104fe20000004100 */
[----:B------:R-:W-:Y:S01]  /*3c90*/  SHF.R.U32.HI R93, RZ, 0x10, R93 ;  /* 0x00000010ff5d7819 */ /* 0x000fe2000001165d */
[----:B------:R-:W-:Y:S01]  /*3ca0*/  HADD2.F32 R41, -RZ, R41.H0_H0 ;  /* 0x20000029ff297230 */ /* 0x000fe20000004100 */
[--C-:B------:R-:W-:Y:S01]  /*3cb0*/  SHF.R.U64 R86, R86, 0x10, R87.reuse ;  /* 0x0000001056567819 */ /* 0x100fe20000001257 */
[----:B------:R-:W-:Y:S01]  /*3cc0*/  HADD2.F32 R92, -RZ, R92.H0_H0 ;  /* 0x2000005cff5c7230 */ /* 0x000fe20000004100 */
[----:B------:R-:W-:Y:S01]  /*3cd0*/  SHF.R.U32.HI R87, RZ, 0x10, R87 ;  /* 0x00000010ff577819 */ /* 0x000fe20000011657 */
[----:B------:R-:W-:Y:S02]  /*3ce0*/  HADD2.F32 R93, -RZ, R93.H0_H0 ;  /* 0x2000005dff5d7230 */ /* 0x000fe40000004100 */
[--C-:B------:R-:W-:Y:S02]  /*3cf0*/  HADD2.F32 R94, -RZ, R43.reuse.H1_H1 ;  /* 0x3000002bff5e7230 */ /* 0x100fe40000004100 */
[----:B------:R-:W-:Y:S01]  /*3d00*/  FMUL.FTZ R122, R95, R92 ;  /* 0x0000005c5f7a7220 */ /* 0x000fe20000410000 */
[----:B------:R-:W-:-:S02]  /*3d10*/  HADD2.F32 R118, -RZ, R43.H0_H0 ;  /* 0x2000002bff767230 */ /* 0x000fc40000004100 */
[C---:B------:R-:W-:Y:S01]  /*3d20*/  FMUL.FTZ R92, R41.reuse, R92 ;  /* 0x0000005c295c7220 */ /* 0x040fe20000410000 */
[----:B------:R-:W-:Y:S02]  /*3d30*/  HADD2.F32 R86, -RZ, R86.H0_H0 ;  /* 0x20000056ff567230 */ /* 0x000fe40000004100 */
[-C--:B------:R-:W-:Y:S01]  /*3d40*/  FMUL.FTZ R43, R94, R93.reuse ;  /* 0x0000005d5e2b7220 */ /* 0x080fe20000410000 */
[----:B------:R-:W-:Y:S02]  /*3d50*/  HADD2.F32 R87, -RZ, R87.H0_H0 ;  /* 0x20000057ff577230 */ /* 0x000fe40000004100 */
[C---:B------:R-:W-:Y:S01]  /*3d60*/  FMUL.FTZ R93, R118.reuse, R93 ;  /* 0x0000005d765d7220 */ /* 0x040fe20000410000 */
[----:B------:R-:W-:Y:S02]  /*3d70*/  HADD2.F32 R119, -RZ, R42.H0_H0 ;  /* 0x2000002aff777230 */ /* 0x000fe40000004100 */
[-C--:B------:R-:W-:Y:S01]  /*3d80*/  FFMA.FTZ R122, R41, R86.reuse, -R122 ;  /* 0x00000056297a7223 */ /* 0x080fe2000001087a */
[----:B------:R-:W-:Y:S01]  /*3d90*/  FFMA.FTZ R95, R95, R86, R92 ;  /* 0x000000565f5f7223 */ /* 0x000fe2000001005c */
[-C--:B------:R-:W-:Y:S01]  /*3da0*/  FFMA.FTZ R43, R118, R87.reuse, -R43 ;  /* 0x00000057762b7223 */ /* 0x080fe2000001082b */
[----:B------:R-:W-:Y:S01]  /*3db0*/  FFMA.FTZ R94, R94, R87, R93 ;  /* 0x000000575e5e7223 */ /* 0x000fe2000001005d */
[----:B------:R-:W-:-:S02]  /*3dc0*/  HADD2.F32 R86, -RZ, R166.H0_H0 ;  /* 0x200000a6ff567230 */ /* 0x000fc40000004100 */
[----:B------:R-:W-:Y:S02]  /*3dd0*/  HADD2.F32 R166, -RZ, R166.H1_H1 ;  /* 0x300000a6ffa67230 */ /* 0x000fe40000004100 */
[----:B------:R-:W-:Y:S01]  /*3de0*/  HADD2.F32 R87, -RZ, R40.H1_H1 ;  /* 0x30000028ff577230 */ /* 0x000fe20000004100 */
[----:B------:R-:W-:Y:S01]  /*3df0*/  F2FP.F16.F32.PACK_AB R43, R94, R43 ;  /* 0x0000002b5e2b723e */ /* 0x000fe200000000ff */
[----:B------:R-:W-:Y:S02]  /*3e00*/  HADD2.F32 R93, -RZ, R42.H1_H1 ;  /* 0x3000002aff5d7230 */ /* 0x000fe40000004100 */
[----:B------:R-:W-:Y:S02]  /*3e10*/  HADD2.F32 R40, -RZ, R40.H0_H0 ;  /* 0x20000028ff287230 */ /* 0x000fe40000004100 */
[----:B------:R-:W-:Y:S01]  /*3e20*/  FMUL.FTZ R123, R87, R86 ;  /* 0x00000056577b7220 */ /* 0x000fe20000410000 */
[--C-:B------:R-:W-:Y:S02]  /*3e30*/  HADD2.F32 R41, -RZ, R164.reuse.H0_H0 ;  /* 0x200000a4ff297230 */ /* 0x100fe40000004100 */
[----:B------:R-:W-:Y:S01]  /*3e40*/  FMUL.FTZ R42, R93, R166 ;  /* 0x000000a65d2a7220 */ /* 0x000fe20000410000 */
[----:B------:R-:W-:-:S02]  /*3e50*/  HADD2.F32 R164, -RZ, R164.H1_H1 ;  /* 0x300000a4ffa47230 */ /* 0x000fc40000004100 */
[C---:B------:R-:W-:Y:S01]  /*3e60*/  FMUL.FTZ R86, R40.reuse, R86 ;  /* 0x0000005628567220 */ /* 0x040fe20000410000 */
[----:B------:R-:W-:Y:S01]  /*3e70*/  FMUL.FTZ R166, R119, R166 ;  /* 0x000000a677a67220 */ /* 0x000fe20000410000 */
[-C--:B------:R-:W-:Y:S02]  /*3e80*/  FFMA.FTZ R123, R40, R41.reuse, -R123 ;  /* 0x00000029287b7223 */ /* 0x080fe4000001087b */
[----:B------:R-:W-:Y:S01]  /*3e90*/  FFMA.FTZ R86, R87, R41, R86 ;  /* 0x0000002957567223 */ /* 0x000fe20000010056 */
[-C--:B------:R-:W-:Y:S01]  /*3ea0*/  FFMA.FTZ R42, R119, R164.reuse, -R42 ;  /* 0x000000a4772a7223 */ /* 0x080fe2000001082a */
[----:B------:R-:W-:Y:S01]  /*3eb0*/  FFMA.FTZ R93, R93, R164, R166 ;  /* 0x000000a45d5d7223 */ /* 0x000fe200000100a6 */
[----:B------:R-:W-:Y:S02]  /*3ec0*/  F2FP.F16.F32.PACK_AB R41, R95, R122 ;  /* 0x0000007a5f29723e */ /* 0x000fe400000000ff */
[----:B------:R-:W-:Y:S02]  /*3ed0*/  F2FP.F16.F32.PACK_AB R40, R86, R123 ;  /* 0x0000007b5628723e */ /* 0x000fe400000000ff */
[----:B------:R-:W-:-:S07]  /*3ee0*/  F2FP.F16.F32.PACK_AB R42, R93, R42 ;  /* 0x0000002a5d2a723e */ /* 0x000fce00000000ff */
.L_x_485:
[----:B------:R-:W-:Y:S05]  /*3ef0*/  BSYNC B3 ;  /* 0x0000000000037941 */ /* 0x000fea0003800000 */
.L_x_484:
[----:B------:R-:W-:Y:S02]  /*3f00*/  ULDC.64 UR4, c[0x0][0x208] ;  /* 0x0000820000047ab9 */ /* 0x000fe40000000a00 */
[----:B--2---:R3:W-:Y:S03]  /*3f10*/  STG.E.128 desc[UR4][R60.64+0x100], R40 ;  /* 0x000100283c007986 */ /* 0x0047e6000c101d04 */
.L_x_483:
[----:B------:R-:W-:Y:S05]  /*3f20*/  BSYNC B2 ;  /* 0x0000000000027941 */ /* 0x000fea0003800000 */
.L_x_482:
[----:B------:R-:W-:-:S13]  /*3f30*/  ISETP.NE.AND P3, PT, R8, RZ, PT ;  /* 0x000000ff0800720c */ /* 0x000fda0003f65270 */
[----:B------:R-:W-:Y:S05]  /*3f40*/  @!P3 BRA `(.L_x_473) ;  /* 0x0000000000c0b947 */ /* 0x000fea0003800000 */
[----:B-123--:R1:W2:Y:S01]  /*3f50*/  LDS.128 R40, [R4+0x2bc00] ;  /* 0x02bc000004287984 */ /* 0x00e2a20000000c00 */
[----:B------:R-:W-:Y:S01]  /*3f60*/  ISETP.GE.AND P3, PT, R216, R116, PT ;  /* 0x00000074d800720c */ /* 0x000fe20003f66270 */
[----:B------:R-:W-:-:S12]  /*3f70*/  BSSY B2, `(.L_x_486) ;  /* 0x000002b000027945 */ /* 0x000fd80003800000 */
[----:B-1----:R-:W-:Y:S05]  /*3f80*/  @P3 BRA `(.L_x_487) ;  /* 0x0000000000a43947 */ /* 0x002fea0003800000 */
[----:B------:R-:W-:Y:S01]  /*3f90*/  SHF.R.U64 R86, R82, 0x10, R83 ;  /* 0x0000001052567819 */ /* 0x000fe20000001253 */
[----:B--2---:R-:W-:Y:S01]  /*3fa0*/  HADD2.F32 R92, -RZ, R41.H1_H1 ;  /* 0x30000029ff5c7230 */ /* 0x004fe20000004100 */
[----:B------:R-:W-:Y:S02]  /*3fb0*/  SHF.R.U64 R87, R84, 0x10, R85 ;  /* 0x0000001054577819 */ /* 0x000fe40000001255 */
[----:B------:R-:W-:Y:S01]  /*3fc0*/  SHF.R.U32.HI R82, RZ, 0x10, R83 ;  /* 0x00000010ff527819 */ /* 0x000fe20000011653 */
[----:B------:R-:W-:Y:S01]  /*3fd0*/  IMAD.MOV.U32 R83, RZ, RZ, R43 ;  /* 0x000000ffff537224 */ /* 0x000fe200078e002b */
[----:B------:R-:W-:Y:S01]  /*3fe0*/  SHF.R.U32.HI R93, RZ, 0x10, R85 ;  /* 0x00000010ff5d7819 */ /* 0x000fe20000011655 */
[----:B------:R-:W-:Y:S02]  /*3ff0*/  HADD2.F32 R43, -RZ, R86.H0_H0 ;  /* 0x20000056ff2b7230 */ /* 0x000fe40000004100 */
[----:B------:R-:W-:Y:S02]  /*4000*/  HADD2.F32 R87, -RZ, R87.H0_H0 ;  /* 0x20000057ff577230 */ /* 0x000fe40000004100 */
[----:B------:R-:W-:-:S02]  /*4010*/  HADD2.F32 R86, -RZ, R41.H0_H0 ;  /* 0x20000029ff567230 */ /* 0x000fc40000004100 */
[----:B------:R-:W-:Y:S02]  /*4020*/  HADD2.F32 R93, -RZ, R93.H0_H0 ;  /* 0x2000005dff5d7230 */ /* 0x000fe40000004100 */
[-C--:B------:R-:W-:Y:S01]  /*4030*/  FMUL.FTZ R41, R92, R87.reuse ;  /* 0x000000575c297220 */ /* 0x080fe20000410000 */
[--C-:B------:R-:W-:Y:S02]  /*4040*/  HADD2.F32 R84, -RZ, R83.reuse.H1_H1 ;  /* 0x30000053ff547230 */ /* 0x100fe40000004100 */
[C---:B------:R-:W-:Y:S01]  /*4050*/  FMUL.FTZ R87, R86.reuse, R87 ;  /* 0x0000005756577220 */ /* 0x040fe20000410000 */
[----:B------:R-:W-:Y:S02]  /*4060*/  HADD2.F32 R83, -RZ, R83.H0_H0 ;  /* 0x20000053ff537230 */ /* 0x000fe40000004100 */
[----:B------:R-:W-:Y:S01]  /*4070*/  FFMA.FTZ R41, R86, R43, -R41 ;  /* 0x0000002b56297223 */ /* 0x000fe20000010829 */
[----:B------:R-:W-:Y:S02]  /*4080*/  HADD2.F32 R85, -RZ, R82.H0_H0 ;  /* 0x20000052ff557230 */ /* 0x000fe40000004100 */
[----:B------:R-:W-:Y:S01]  /*4090*/  FMUL.FTZ R94, R84, R93 ;  /* 0x0000005d545e7220 */ /* 0x000fe20000410000 */
[----:B------:R-:W-:Y:S01]  /*40a0*/  FFMA.FTZ R82, R92, R43, R87 ;  /* 0x0000002b5c527223 */ /* 0x000fe20000010057 */
[----:B------:R-:W-:Y:S01]  /*40b0*/  FMUL.FTZ R93, R83, R93 ;  /* 0x0000005d535d7220 */ /* 0x000fe20000410000 */
[----:B------:R-:W-:-:S02]  /*40c0*/  HADD2.F32 R87, -RZ, R163.H0_H0 ;  /* 0x200000a3ff577230 */ /* 0x000fc40000004100 */
[-C--:B------:R-:W-:Y:S01]  /*40d0*/  FFMA.FTZ R43, R83, R85.reuse, -R94 ;  /* 0x00000055532b7223 */ /* 0x080fe2000001085e */
[--C-:B------:R-:W-:Y:S02]  /*40e0*/  HADD2.F32 R83, -RZ, R40.reuse.H1_H1 ;  /* 0x30000028ff537230 */ /* 0x100fe40000004100 */
[----:B------:R-:W-:Y:S01]  /*40f0*/  FFMA.FTZ R84, R84, R85, R93 ;  /* 0x0000005554547223 */ /* 0x000fe2000001005d */
[----:B------:R-:W-:Y:S01]  /*4100*/  HADD2.F32 R40, -RZ, R40.H0_H0 ;  /* 0x20000028ff287230 */ /* 0x000fe20000004100 */
[----:B------:R-:W-:Y:S01]  /*4110*/  F2FP.F16.F32.PACK_AB R41, R82, R41 ;  /* 0x000000295229723e */ /* 0x000fe200000000ff */
[--C-:B------:R-:W-:Y:S02]  /*4120*/  HADD2.F32 R85, -RZ, R42.reuse.H1_H1 ;  /* 0x3000002aff557230 */ /* 0x100fe40000004100 */
[-C--:B------:R-:W-:Y:S01]  /*4130*/  FMUL.FTZ R93, R83, R87.reuse ;  /* 0x00000057535d7220 */ /* 0x080fe20000410000 */
[----:B------:R-:W-:Y:S02]  /*4140*/  HADD2.F32 R163, -RZ, R163.H1_H1 ;  /* 0x300000a3ffa37230 */ /* 0x000fe40000004100 */
[----:B------:R-:W-:Y:S01]  /*4150*/  FMUL.FTZ R92, R40, R87 ;  /* 0x00000057285c7220 */ /* 0x000fe20000410000 */
[----:B------:R-:W-:Y:S01]  /*4160*/  HADD2.F32 R42, -RZ, R42.H0_H0 ;  /* 0x2000002aff2a7230 */ /* 0x000fe20000004100 */
[----:B------:R-:W-:Y:S01]  /*4170*/  F2FP.F16.F32.PACK_AB R43, R84, R43 ;  /* 0x0000002b542b723e */ /* 0x000fe200000000ff */
[----:B------:R-:W-:-:S02]  /*4180*/  HADD2.F32 R86, -RZ, R162.H1_H1 ;  /* 0x300000a2ff567230 */ /* 0x000fc40000004100 */
[-C--:B------:R-:W-:Y:S01]  /*4190*/  FMUL.FTZ R87, R85, R163.reuse ;  /* 0x000000a355577220 */ /* 0x080fe20000410000 */
[----:B------:R-:W-:Y:S02]  /*41a0*/  HADD2.F32 R162, -RZ, R162.H0_H0 ;  /* 0x200000a2ffa27230 */ /* 0x000fe40000004100 */
[----:B------:R-:W-:Y:S01]  /*41b0*/  FMUL.FTZ R94, R42, R163 ;  /* 0x000000a32a5e7220 */ /* 0x000fe20000410000 */
[-C--:B------:R-:W-:Y:S01]  /*41c0*/  FFMA.FTZ R93, R40, R86.reuse, -R93 ;  /* 0x00000056285d7223 */ /* 0x080fe2000001085d */
[----:B------:R-:W-:Y:S01]  /*41d0*/  FFMA.FTZ R92, R83, R86, R92 ;  /* 0x00000056535c7223 */ /* 0x000fe2000001005c */
[-C--:B------:R-:W-:Y:S01]  /*41e0*/  FFMA.FTZ R87, R42, R162.reuse, -R87 ;  /* 0x000000a22a577223 */ /* 0x080fe20000010857 */
[----:B------:R-:W-:-:S03]  /*41f0*/  FFMA.FTZ R94, R85, R162, R94 ;  /* 0x000000a2555e7223 */ /* 0x000fc6000001005e */
[----:B------:R-:W-:Y:S02]  /*4200*/  F2FP.F16.F32.PACK_AB R40, R92, R93 ;  /* 0x0000005d5c28723e */ /* 0x000fe400000000ff */
[----:B------:R-:W-:-:S07]  /*4210*/  F2FP.F16.F32.PACK_AB R42, R94, R87 ;  /* 0x000000575e2a723e */ /* 0x000fce00000000ff */
.L_x_487:
[----:B------:R-:W-:Y:S05]  /*4220*/  BSYNC B2 ;  /* 0x0000000000027941 */ /* 0x000fea0003800000 */
.L_x_486:
[----:B------:R-:W-:Y:S02]  /*4230*/  ULDC.64 UR4, c[0x0][0x208] ;  /* 0x0000820000047ab9 */ /* 0x000fe40000000a00 */
[----:B--2---:R4:W-:Y:S03]  /*4240*/  STG.E.128 desc[UR4][R60.64+0x180], R40 ;  /* 0x000180283c007986 */ /* 0x0049e6000c101d04 */
.L_x_473:
[----:B------:R-:W-:Y:S05]  /*4250*/  BSYNC B1 ;  /* 0x0000000000017941 */ /* 0x000fea0003800000 */
.L_x_472:
[----:B------:R-:W-:Y:S04]  /*4260*/  BSSY B1, `(.L_x_488) ;  /* 0x00000d1000017945 */ /* 0x000fe80003800000 */
[----:B------:R-:W-:Y:S05]  /*4270*/  @P4 BRA `(.L_x_489) ;  /* 0x0000000c003c4947 */ /* 0x000fea0003800000 */
[----:B------:R-:W-:Y:S01]  /*4280*/  ISETP.NE.AND P3, PT, R26, RZ, PT ;  /* 0x000000ff1a00720c */ /* 0x000fe20003f65270 */
[----:B------:R-:W-:-:S12]  /*4290*/  BSSY B2, `(.L_x_490) ;  /* 0x0000033000027945 */ /* 0x000fd80003800000 */
[----:B------:R-:W-:Y:S05]  /*42a0*/  @!P3 BRA `(.L_x_491) ;  /* 0x0000000000c4b947 */ /* 0x000fea0003800000 */
[----:B-1234-:R1:W2:Y:S01]  /*42b0*/  LDS.128 R40, [R4+0x25400] ;  /* 0x0254000004287984 */ /* 0x01e2a20000000c00 */
[----:B------:R-:W-:Y:S01]  /*42c0*/  ISETP.GE.AND P3, PT, R22, R116, PT ;  /* 0x000000741600720c */ /* 0x000fe20003f66270 */
[----:B------:R-:W-:-:S12]  /*42d0*/  BSSY B3, `(.L_x_492) ;  /* 0x000002c000037945 */ /* 0x000fd80003800000 */
[----:B-1----:R-:W-:Y:S05]  /*42e0*/  @P3 BRA `(.L_x_493) ;  /* 0x0000000000a83947 */ /* 0x002fea0003800000 */
[----:B------:R-:W-:Y:S01]  /*42f0*/  SHF.R.U64 R78, R78, 0x10, R79 ;  /* 0x000000104e4e7819 */ /* 0x000fe2000000124f */
[----:B--2---:R-:W-:Y:S01]  /*4300*/  IMAD.MOV.U32 R61, RZ, RZ, R43 ;  /* 0x000000ffff3d7224 */ /* 0x004fe200078e002b */
[----:B------:R-:W-:Y:S01]  /*4310*/  SHF.R.U32.HI R83, RZ, 0x10, R79 ;  /* 0x00000010ff537819 */ /* 0x000fe2000001164f */
[----:B------:R-:W-:Y:S01]  /*4320*/  HADD2.F32 R43, -RZ, R41.H1_H1 ;  /* 0x30000029ff2b7230 */ /* 0x000fe20000004100 */
[--C-:B------:R-:W-:Y:S01]  /*4330*/  SHF.R.U64 R79, R80, 0x10, R81.reuse ;  /* 0x00000010504f7819 */ /* 0x100fe20000001251 */
[----:B------:R-:W-:Y:S01]  /*4340*/  HADD2.F32 R78, -RZ, R78.H0_H0 ;  /* 0x2000004eff4e7230 */ /* 0x000fe20000004100 */
[----:B------:R-:W-:Y:S01]  /*4350*/  SHF.R.U32.HI R82, RZ, 0x10, R81 ;  /* 0x00000010ff527819 */ /* 0x000fe20000011651 */
[----:B------:R-:W-:Y:S01]  /*4360*/  HADD2.F32 R80, -RZ, R83.H0_H0 ;  /* 0x20000053ff507230 */ /* 0x000fe20000004100 */
[----:B------:R-:W-:Y:S01]  /*4370*/  MOV R60, R40 ;  /* 0x00000028003c7202 */ /* 0x000fe20000000f00 */
[----:B------:R-:W-:Y:S02]  /*4380*/  HADD2.F32 R40, -RZ, R41.H0_H0 ;  /* 0x20000029ff287230 */ /* 0x000fe40000004100 */
[----:B------:R-:W-:-:S02]  /*4390*/  HADD2.F32 R79, -RZ, R79.H0_H0 ;  /* 0x2000004fff4f7230 */ /* 0x000fc40000004100 */
[----:B------:R-:W-:Y:S02]  /*43a0*/  HADD2.F32 R82, -RZ, R82.H0_H0 ;  /* 0x20000052ff527230 */ /* 0x000fe40000004100 */
[--C-:B------:R-:W-:Y:S02]  /*43b0*/  HADD2.F32 R41, -RZ, R61.reuse.H1_H1 ;  /* 0x3000003dff297230 */ /* 0x100fe40000004100 */
[-C--:B------:R-:W-:Y:S01]  /*43c0*/  FMUL.FTZ R81, R43, R79.reuse ;  /* 0x0000004f2b517220 */ /* 0x080fe20000410000 */
[----:B------:R-:W-:Y:S02]  /*43d0*/  HADD2.F32 R61, -RZ, R61.H0_H0 ;  /* 0x2000003dff3d7230 */ /* 0x000fe40000004100 */
[C---:B------:R-:W-:Y:S01]  /*43e0*/  FMUL.FTZ R84, R40.reuse, R79 ;  /* 0x0000004f28547220 */ /* 0x040fe20000410000 */
[----:B------:R-:W-:Y:S01]  /*43f0*/  FMUL.FTZ R86, R41, R82 ;  /* 0x0000005229567220 */ /* 0x000fe20000410000 */
[----:B------:R-:W-:Y:S01]  /*4400*/  FFMA.FTZ R40, R40, R78, -R81 ;  /* 0x0000004e28287223 */ /* 0x000fe20000010851 */
[----:B------:R-:W-:Y:S01]  /*4410*/  FMUL.FTZ R82, R61, R82 ;  /* 0x000000523d527220 */ /* 0x000fe20000410000 */
[----:B------:R-:W-:Y:S01]  /*4420*/  FFMA.FTZ R81, R43, R78, R84 ;  /* 0x0000004e2b517223 */ /* 0x000fe20000010054 */
[----:B------:R-:W-:Y:S01]  /*4430*/  FFMA.FTZ R86, R61, R80, -R86 ;  /* 0x000000503d567223 */ /* 0x000fe20000010856 */
[----:B------:R-:W-:-:S02]  /*4440*/  HADD2.F32 R61, -RZ, R161.H1_H1 ;  /* 0x300000a1ff3d7230 */ /* 0x000fc40000004100 */
[----:B------:R-:W-:Y:S01]  /*4450*/  FFMA.FTZ R85, R41, R80, R82 ;  /* 0x0000005029557223 */ /* 0x000fe20000010052 */
[----:B------:R-:W-:Y:S02]  /*4460*/  HADD2.F32 R78, -RZ, R160.H1_H1 ;  /* 0x300000a0ff4e7230 */ /* 0x000fe40000004100 */
[----:B------:R-:W-:Y:S02]  /*4470*/  HADD2.F32 R41, -RZ, R60.H1_H1 ;  /* 0x3000003cff297230 */ /* 0x000fe40000004100 */
[----:B------:R-:W-:Y:S02]  /*4480*/  HADD2.F32 R43, -RZ, R42.H1_H1 ;  /* 0x3000002aff2b7230 */ /* 0x000fe40000004100 */
[----:B------:R-:W-:Y:S02]  /*4490*/  HADD2.F32 R161, -RZ, R161.H0_H0 ;  /* 0x200000a1ffa17230 */ /* 0x000fe40000004100 */
[----:B------:R-:W-:Y:S02]  /*44a0*/  HADD2.F32 R60, -RZ, R60.H0_H0 ;  /* 0x2000003cff3c7230 */ /* 0x000fe40000004100 */
[----:B------:R-:W-:Y:S01]  /*44b0*/  FMUL.FTZ R83, R43, R78 ;  /* 0x0000004e2b537220 */ /* 0x000fe20000410000 */
[----:B------:R-:W-:-:S02]  /*44c0*/  HADD2.F32 R42, -RZ, R42.H0_H0 ;  /* 0x2000002aff2a7230 */ /* 0x000fc40000004100 */
[CC--:B------:R-:W-:Y:S01]  /*44d0*/  FMUL.FTZ R79, R41.reuse, R161.reuse ;  /* 0x000000a1294f7220 */ /* 0x0c0fe20000410000 */
[----:B------:R-:W-:Y:S02]  /*44e0*/  HADD2.F32 R160, -RZ, R160.H0_H0 ;  /* 0x200000a0ffa07230 */ /* 0x000fe40000004100 */
[----:B------:R-:W-:Y:S01]  /*44f0*/  FMUL.FTZ R80, R60, R161 ;  /* 0x000000a13c507220 */ /* 0x000fe20000410000 */
[----:B------:R-:W-:Y:S01]  /*4500*/  FMUL.FTZ R78, R42, R78 ;  /* 0x0000004e2a4e7220 */ /* 0x000fe20000410000 */
[-C--:B------:R-:W-:Y:S02]  /*4510*/  FFMA.FTZ R79, R60, R61.reuse, -R79 ;  /* 0x0000003d3c4f7223 */ /* 0x080fe4000001084f */
[----:B------:R-:W-:Y:S01]  /*4520*/  FFMA.FTZ R80, R41, R61, R80 ;  /* 0x0000003d29507223 */ /* 0x000fe20000010050 */
[-C--:B------:R-:W-:Y:S01]  /*4530*/  FFMA.FTZ R83, R42, R160.reuse, -R83 ;  /* 0x000000a02a537223 */ /* 0x080fe20000010853 */
[----:B------:R-:W-:Y:S01]  /*4540*/  FFMA.FTZ R78, R43, R160, R78 ;  /* 0x000000a02b4e7223 */ /* 0x000fe2000001004e */
[----:B------:R-:W-:-:S02]  /*4550*/  F2FP.F16.F32.PACK_AB R41, R81, R40 ;  /* 0x000000285129723e */ /* 0x000fc400000000ff */
[----:B------:R-:W-:Y:S02]  /*4560*/  F2FP.F16.F32.PACK_AB R43, R85, R86 ;  /* 0x00000056552b723e */ /* 0x000fe400000000ff */
[----:B------:R-:W-:Y:S02]  /*4570*/  F2FP.F16.F32.PACK_AB R40, R80, R79 ;  /* 0x0000004f5028723e */ /* 0x000fe400000000ff */
[----:B------:R-:W-:-:S07]  /*4580*/  F2FP.F16.F32.PACK_AB R42, R78, R83 ;  /* 0x000000534e2a723e */ /* 0x000fce00000000ff */
.L_x_493:
[----:B------:R-:W-:Y:S05]  /*4590*/  BSYNC B3 ;  /* 0x0000000000037941 */ /* 0x000fea0003800000 */
.L_x_492:
[----:B------:R-:W-:Y:S02]  /*45a0*/  ULDC.64 UR4, c[0x0][0x208] ;  /* 0x0000820000047ab9 */ /* 0x000fe40000000a00 */
[----:B--2---:R1:W-:Y:S03]  /*45b0*/  STG.E.128 desc[UR4][R54.64], R40 ;  /* 0x0000002836007986 */ /* 0x0043e6000c101d04 */
.L_x_491:
[----:B------:R-:W-:Y:S05]  /*45c0*/  BSYNC B2 ;  /* 0x0000000000027941 */ /* 0x000fea0003800000 */
.L_x_490:
[----:B------:R-:W-:Y:S01]  /*45d0*/  ISETP.NE.AND P3, PT, R10, RZ, PT ;  /* 0x000000ff0a00720c */ /* 0x000fe20003f65270 */
[----:B------:R-:W-:-:S12]  /*45e0*/  BSSY B2, `(.L_x_494) ;  /* 0x0000032000027945 */ /* 0x000fd80003800000 */
[----:B------:R-:W-:Y:S05]  /*45f0*/  @!P3 BRA `(.L_x_495) ;  /* 0x0000000000c0b947 */ /* 0x000fea0003800000 */
[----:B-1234-:R1:W2:Y:S01]  /*4600*/  LDS.128 R40, [R4+0x27c00] ;  /* 0x027c000004287984 */ /* 0x01e2a20000000c00 */
        /* <DEDUP_REMOVED lines=9> */
[----:B------:R-:W-:Y:S01]  /*46a0*/  MOV R60, R42 ;  /* 0x0000002a003c7202 */ /* 0x000fe20000000f00 */
[----:B------:R-:W-:Y:S01]  /*46b0*/  HADD2.F32 R42, -RZ, R41.H1_H1 ;  /* 0x30000029ff2a7230 */ /* 0x000fe20000004100 */
[----:B------:R-:W-:Y:S01]  /*46c0*/  SHF.R.U32.HI R78, RZ, 0x10, R77 ;  /* 0x00000010ff4e7819 */ /* 0x000fe2000001164d */
[----:B------:R-:W-:Y:S02]  /*46d0*/  HADD2.F32 R75, -RZ, R75.H0_H0 ;  /* 0x2000004bff4b7230 */ /* 0x000fe40000004100 */
[----:B------:R-:W-:-:S02]  /*46e0*/  HADD2.F32 R41, -RZ, R41.H0_H0 ;  /* 0x20000029ff297230 */ /* 0x000fc40000004100 */
[----:B------:R-:W-:Y:S02]  /*46f0*/  HADD2.F32 R78, -RZ, R78.H0_H0 ;  /* 0x2000004eff4e7230 */ /* 0x000fe40000004100 */
[CC--:B------:R-:W-:Y:S01]  /*4700*/  FMUL.FTZ R80, R42.reuse, R75.reuse ;  /* 0x0000004b2a507220 */ /* 0x0c0fe20000410000 */
[----:B------:R-:W-:Y:S02]  /*4710*/  HADD2.F32 R76, -RZ, R79.H0_H0 ;  /* 0x2000004fff4c7230 */ /* 0x000fe40000004100 */
[C---:B------:R-:W-:Y:S01]  /*4720*/  FMUL.FTZ R75, R41.reuse, R75 ;  /* 0x0000004b294b7220 */ /* 0x040fe20000410000 */
[----:B------:R-:W-:Y:S01]  /*4730*/  FFMA.FTZ R80, R41, R74, -R80 ;  /* 0x0000004a29507223 */ /* 0x000fe20000010850 */
[----:B------:R-:W-:Y:S02]  /*4740*/  FMUL.FTZ R82, R61, R78 ;  /* 0x0000004e3d527220 */ /* 0x000fe40000410000 */
[----:B------:R-:W-:Y:S01]  /*4750*/  FFMA.FTZ R77, R42, R74, R75 ;  /* 0x0000004a2a4d7223 */ /* 0x000fe2000001004b */
[----:B------:R-:W-:-:S02]  /*4760*/  HADD2.F32 R74, -RZ, R153.H0_H0 ;  /* 0x20000099ff4a7230 */ /* 0x000fc40000004100 */
[C---:B------:R-:W-:Y:S01]  /*4770*/  FMUL.FTZ R78, R43.reuse, R78 ;  /* 0x0000004e2b4e7220 */ /* 0x040fe20000410000 */
[----:B------:R-:W-:Y:S02]  /*4780*/  HADD2.F32 R153, -RZ, R153.H1_H1 ;  /* 0x30000099ff997230 */ /* 0x000fe40000004100 */
[-C--:B------:R-:W-:Y:S01]  /*4790*/  FFMA.FTZ R82, R43, R76.reuse, -R82 ;  /* 0x0000004c2b527223 */ /* 0x080fe20000010852 */
[----:B------:R-:W-:Y:S02]  /*47a0*/  HADD2.F32 R41, -RZ, R40.H1_H1 ;  /* 0x30000028ff297230 */ /* 0x000fe40000004100 */
[----:B------:R-:W-:Y:S01]  /*47b0*/  FFMA.FTZ R81, R61, R76, R78 ;  /* 0x0000004c3d517223 */ /* 0x000fe2000001004e */
[----:B------:R-:W-:Y:S02]  /*47c0*/  HADD2.F32 R42, -RZ, R60.H1_H1 ;  /* 0x3000003cff2a7230 */ /* 0x000fe40000004100 */
[----:B------:R-:W-:Y:S02]  /*47d0*/  HADD2.F32 R40, -RZ, R40.H0_H0 ;  /* 0x20000028ff287230 */ /* 0x000fe40000004100 */
[----:B------:R-:W-:Y:S01]  /*47e0*/  FMUL.FTZ R75, R41, R74 ;  /* 0x0000004a294b7220 */ /* 0x000fe20000410000 */
[----:B------:R-:W-:-:S02]  /*47f0*/  HADD2.F32 R60, -RZ, R60.H0_H0 ;  /* 0x2000003cff3c7230 */ /* 0x000fc40000004100 */
[-C--:B------:R-:W-:Y:S01]  /*4800*/  FMUL.FTZ R79, R42, R153.reuse ;  /* 0x000000992a4f7220 */ /* 0x080fe20000410000 */
[--C-:B------:R-:W-:Y:S02]  /*4810*/  HADD2.F32 R43, -RZ, R152.reuse.H0_H0 ;  /* 0x20000098ff2b7230 */ /* 0x100fe40000004100 */
[----:B------:R-:W-:Y:S01]  /*4820*/  FMUL.FTZ R74, R40, R74 ;  /* 0x0000004a284a7220 */ /* 0x000fe20000410000 */
[----:B------:R-:W-:Y:S02]  /*4830*/  HADD2.F32 R61, -RZ, R152.H1_H1 ;  /* 0x30000098ff3d7230 */ /* 0x000fe40000004100 */
[----:B------:R-:W-:Y:S01]  /*4840*/  FMUL.FTZ R153, R60, R153 ;  /* 0x000000993c997220 */ /* 0x000fe20000410000 */
[-C--:B------:R-:W-:Y:S01]  /*4850*/  FFMA.FTZ R75, R40, R43.reuse, -R75 ;  /* 0x0000002b284b7223 */ /* 0x080fe2000001084b */
[----:B------:R-:W-:Y:S01]  /*4860*/  FFMA.FTZ R74, R41, R43, R74 ;  /* 0x0000002b294a7223 */ /* 0x000fe2000001004a */
[-C--:B------:R-:W-:Y:S01]  /*4870*/  FFMA.FTZ R79, R60, R61.reuse, -R79 ;  /* 0x0000003d3c4f7223 */ /* 0x080fe2000001084f */
[----:B------:R-:W-:Y:S01]  /*4880*/  FFMA.FTZ R42, R42, R61, R153 ;  /* 0x0000003d2a2a7223 */ /* 0x000fe20000010099 */
[----:B------:R-:W-:-:S02]  /*4890*/  F2FP.F16.F32.PACK_AB R41, R77, R80 ;  /* 0x000000504d29723e */ /* 0x000fc400000000ff */
[----:B------:R-:W-:Y:S02]  /*48a0*/  F2FP.F16.F32.PACK_AB R43, R81, R82 ;  /* 0x00000052512b723e */ /* 0x000fe400000000ff */
[----:B------:R-:W-:Y:S02]  /*48b0*/  F2FP.F16.F32.PACK_AB R40, R74, R75 ;  /* 0x0000004b4a28723e */ /* 0x000fe400000000ff */
[----:B------:R-:W-:-:S07]  /*48c0*/  F2FP.F16.F32.PACK_AB R42, R42, R79 ;  /* 0x0000004f2a2a723e */ /* 0x000fce00000000ff */
.L_x_497:
[----:B------:R-:W-:Y:S05]  /*48d0*/  BSYNC B3 ;  /* 0x0000000000037941 */ /* 0x000fea0003800000 */
.L_x_496:
[----:B------:R-:W-:Y:S02]  /*48e0*/  ULDC.64 UR4, c[0x0][0x208] ;  /* 0x0000820000047ab9 */ /* 0x000fe40000000a00 */
[----:B--2---:R1:W-:Y:S03]  /*48f0*/  STG.E.128 desc[UR4][R54.64+0x80], R40 ;  /* 0x0000802836007986 */ /* 0x0043e6000c101d04 */
.L_x_495:
[----:B------:R-:W-:Y:S05]  /*4900*/  BSYNC B2 ;  /* 0x0000000000027941 */ /* 0x000fea0003800000 */
.L_x_494:
        /* <DEDUP_REMOVED lines=8> */
[----:B--2---:R-:W-:Y:S01]  /*4990*/  IMAD.MOV.U32 R60, RZ, RZ, R42 ;  /* 0x000000ffff3c7224 */ /* 0x004fe200078e002a */
[----:B------:R-:W-:Y:S01]  /*49a0*/  SHF.R.U32.HI R75, RZ, 0x10, R71 ;  /* 0x00000010ff4b7819 */ /* 0x000fe20000011647 */
[----:B------:R-:W-:Y:S01]  /*49b0*/  HADD2.F32 R42, -RZ, R41.H1_H1 ;  /* 0x30000029ff2a7230 */ /* 0x000fe20000004100 */
[--C-:B------:R-:W-:Y:S01]  /*49c0*/  SHF.R.U64 R71, R72, 0x10, R73.reuse ;  /* 0x0000001048477819 */ /* 0x100fe20000001249 */
[--C-:B------:R-:W-:Y:S01]  /*49d0*/  HADD2.F32 R61, -RZ, R43.reuse.H1_H1 ;  /* 0x3000002bff3d7230 */ /* 0x100fe20000004100 */
[----:B------:R-:W-:Y:S01]  /*49e0*/  SHF.R.U32.HI R74, RZ, 0x10, R73 ;  /* 0x00000010ff4a7819 */ /* 0x000fe20000011649 */
[----:B------:R-:W-:Y:S02]  /*49f0*/  HADD2.F32 R43, -RZ, R43.H0_H0 ;  /* 0x2000002bff2b7230 */ /* 0x000fe40000004100 */
[----:B------:R-:W-:Y:S02]  /*4a00*/  HADD2.F32 R71, -RZ, R71.H0_H0 ;  /* 0x20000047ff477230 */ /* 0x000fe40000004100 */
[----:B------:R-:W-:-:S02]  /*4a10*/  HADD2.F32 R74, -RZ, R74.H0_H0 ;  /* 0x2000004aff4a7230 */ /* 0x000fc40000004100 */
[----:B------:R-:W-:Y:S02]  /*4a20*/  HADD2.F32 R41, -RZ, R41.H0_H0 ;  /* 0x20000029ff297230 */ /* 0x000fe40000004100 */
[-C--:B------:R-:W-:Y:S01]  /*4a30*/  FMUL.FTZ R76, R42, R71.reuse ;  /* 0x000000472a4c7220 */ /* 0x080fe20000410000 */
[----:B------:R-:W-:Y:S02]  /*4a40*/  HADD2.F32 R70, -RZ, R70.H0_H0 ;  /* 0x20000046ff467230 */ /* 0x000fe40000004100 */
[-C--:B------:R-:W-:Y:S01]  /*4a50*/  FMUL.FTZ R78, R61, R74.reuse ;  /* 0x0000004a3d4e7220 */ /* 0x080fe20000410000 */
[----:B------:R-:W-:Y:S02]  /*4a60*/  HADD2.F32 R72, -RZ, R75.H0_H0 ;  /* 0x2000004bff487230 */ /* 0x000fe40000004100 */
[----:B------:R-:W-:Y:S01]  /*4a70*/  FMUL.FTZ R74, R43, R74 ;  /* 0x0000004a2b4a7220 */ /* 0x000fe20000410000 */
[C---:B------:R-:W-:Y:S01]  /*4a80*/  FMUL.FTZ R71, R41.reuse, R71 ;  /* 0x0000004729477220 */ /* 0x040fe20000410000 */
[----:B------:R-:W-:Y:S01]  /*4a90*/  FFMA.FTZ R76, R41, R70, -R76 ;  /* 0x00000046294c7223 */ /* 0x000fe2000001084c */
[----:B------:R-:W-:-:S02]  /*4aa0*/  HADD2.F32 R41, -RZ, R40.H1_H1 ;  /* 0x30000028ff297230 */ /* 0x000fc40000004100 */
[----:B------:R-:W-:Y:S01]  /*4ab0*/  FFMA.FTZ R77, R61, R72, R74 ;  /* 0x000000483d4d7223 */ /* 0x000fe2000001004a */
[----:B------:R-:W-:Y:S01]  /*4ac0*/  FFMA.FTZ R75, R42, R70, R71 ;  /* 0x000000462a4b7223 */ /* 0x000fe20000010047 */
[----:B------:R-:W-:Y:S02]  /*4ad0*/  HADD2.F32 R61, -RZ, R146.H0_H0 ;  /* 0x20000092ff3d7230 */ /* 0x000fe40000004100 */
[----:B------:R-:W-:Y:S01]  /*4ae0*/  FFMA.FTZ R78, R43, R72, -R78 ;  /* 0x000000482b4e7223 */ /* 0x000fe2000001084e */
[----:B------:R-:W-:Y:S02]  /*4af0*/  HADD2.F32 R40, -RZ, R40.H0_H0 ;  /* 0x20000028ff287230 */ /* 0x000fe40000004100 */
[----:B------:R-:W-:Y:S02]  /*4b00*/  HADD2.F32 R71, -RZ, R146.H1_H1 ;  /* 0x30000092ff477230 */ /* 0x000fe40000004100 */
[----:B------:R-:W-:Y:S01]  /*4b10*/  FMUL.FTZ R73, R41, R61 ;  /* 0x0000003d29497220 */ /* 0x000fe20000410000 */
[----:B------:R-:W-:-:S02]  /*4b20*/  HADD2.F32 R42, -RZ, R60.H1_H1 ;  /* 0x3000003cff2a7230 */ /* 0x000fc40000004100 */
[----:B------:R-:W-:Y:S01]  /*4b30*/  FMUL.FTZ R70, R40, R61 ;  /* 0x0000003d28467220 */ /* 0x000fe20000410000 */
[----:B------:R-:W-:Y:S02]  /*4b40*/  HADD2.F32 R60, -RZ, R60.H0_H0 ;  /* 0x2000003cff3c7230 */ /* 0x000fe40000004100 */
[--C-:B------:R-:W-:Y:S02]  /*4b50*/  HADD2.F32 R43, -RZ, R145.reuse.H0_H0 ;  /* 0x20000091ff2b7230 */ /* 0x100fe40000004100 */
[-C--:B------:R-:W-:Y:S01]  /*4b60*/  FMUL.FTZ R61, R42, R71.reuse ;  /* 0x000000472a3d7220 */ /* 0x080fe20000410000 */
        /* <DEDUP_REMOVED lines=10> */
.L_x_501:
[----:B------:R-:W-:Y:S05]  /*4c10*/  BSYNC B3 ;  /* 0x0000000000037941 */ /* 0x000fea0003800000 */
.L_x_500:
[----:B------:R-:W-:Y:S02]  /*4c20*/  ULDC.64 UR4, c[0x0][0x208] ;  /* 0x0000820000047ab9 */ /* 0x000fe40000000a00 */
[----:B--2---:R1:W-:Y:S03]  /*4c30*/  STG.E.128 desc[UR4][R54.64+0x100], R40 ;  /* 0x0001002836007986 */ /* 0x0043e6000c101d04 */
.L_x_499:
[----:B------:R-:W-:Y:S05]  /*4c40*/  BSYNC B2 ;  /* 0x0000000000027941 */ /* 0x000fea0003800000 */
.L_x_498:
[----:B------:R-:W-:-:S13]  /*4c50*/  ISETP.NE.AND P3, PT, R8, RZ, PT ;  /* 0x000000ff0800720c */ /* 0x000fda0003f65270 */
        /* <DEDUP_REMOVED lines=46> */
.L_x_503:
[----:B------:R-:W-:Y:S05]  /*4f40*/  BSYNC B2 ;  /* 0x0000000000027941 */ /* 0x000fea0003800000 */
.L_x_502:
[----:B------:R-:W-:Y:S02]  /*4f50*/  ULDC.64 UR4, c[0x0][0x208] ;  /* 0x0000820000047ab9 */ /* 0x000fe40000000a00 */
[----:B--2---:R1:W-:Y:S03]  /*4f60*/  STG.E.128 desc[UR4][R54.64+0x180], R40 ;  /* 0x0001802836007986 */ /* 0x0043e6000c101d04 */
.L_x_489:
[----:B------:R-:W-:Y:S05]  /*4f70*/  BSYNC B1 ;  /* 0x0000000000017941 */ /* 0x000fea0003800000 */
.L_x_488:
        /* <DEDUP_REMOVED lines=10> */
[----:B------:R-:W-:Y:S01]  /*5020*/  SHF.R.U64 R60, R62, 0x10, R63 ;  /* 0x000000103e3c7819 */ /* 0x000fe2000000123f */
[----:B------:R-:W-:Y:S01]  /*5030*/  HADD2.F32 R42, -RZ, R41.H1_H1 ;  /* 0x30000029ff2a7230 */ /* 0x000fe20000004100 */
[----:B------:R-:W-:Y:S01]  /*5040*/  SHF.R.U32.HI R64, RZ, 0x10, R65 ;  /* 0x00000010ff407819 */ /* 0x000fe20000011641 */
[----:B------:R-:W-:Y:S01]  /*5050*/  HADD2.F32 R61, -RZ, R61.H0_H0 ;  /* 0x2000003dff3d7230 */ /* 0x000fe20000004100 */
[----:B------:R-:W-:Y:S01]  /*5060*/  SHF.R.U32.HI R62, RZ, 0x10, R63 ;  /* 0x00000010ff3e7819 */ /* 0x000fe2000001163f */
[----:B------:R-:W-:Y:S02]  /*5070*/  HADD2.F32 R41, -RZ, R41.H0_H0 ;  /* 0x20000029ff297230 */ /* 0x000fe40000004100 */
[----:B------:R-:W-:Y:S02]  /*5080*/  HADD2.F32 R60, -RZ, R60.H0_H0 ;  /* 0x2000003cff3c7230 */ /* 0x000fe40000004100 */
[----:B------:R-:W-:Y:S01]  /*5090*/  FMUL.FTZ R66, R42, R61 ;  /* 0x0000003d2a427220 */ /* 0x000fe20000410000 */
[----:B------:R-:W-:-:S02]  /*50a0*/  HADD2.F32 R64, -RZ, R64.H0_H0 ;  /* 0x20000040ff407230 */ /* 0x000fc40000004100 */
[C---:B------:R-:W-:Y:S01]  /*50b0*/  FMUL.FTZ R61, R41.reuse, R61 ;  /* 0x0000003d293d7220 */ /* 0x040fe20000410000 */
[--C-:B------:R-:W-:Y:S02]  /*50c0*/  HADD2.F32 R55, -RZ, R43.reuse.H1_H1 ;  /* 0x3000002bff377230 */ /* 0x100fe40000004100 */
[-C--:B------:R-:W-:Y:S01]  /*50d0*/  FFMA.FTZ R66, R41, R60.reuse, -R66 ;  /* 0x0000003c29427223 */ /* 0x080fe20000010842 */
[----:B------:R-:W-:Y:S02]  /*50e0*/  HADD2.F32 R43, -RZ, R43.H0_H0 ;  /* 0x2000002bff2b7230 */ /* 0x000fe40000004100 */
[----:B------:R-:W-:Y:S01]  /*50f0*/  FFMA.FTZ R63, R42, R60, R61 ;  /* 0x0000003c2a3f7223 */ /* 0x000fe2000001003d */
[----:B------:R-:W-:Y:S02]  /*5100*/  HADD2.F32 R62, -RZ, R62.H0_H0 ;  /* 0x2000003eff3e7230 */ /* 0x000fe40000004100 */
[----:B------:R-:W-:Y:S01]  /*5110*/  FMUL.FTZ R68, R55, R64 ;  /* 0x0000004037447220 */ /* 0x000fe20000410000 */
        /* <DEDUP_REMOVED lines=23> */
.L_x_508:
[----:B------:R-:W-:Y:S05]  /*5290*/  BSYNC B2 ;  /* 0x0000000000027941 */ /* 0x000fea0003800000 */
.L_x_507:
[----:B------:R-:W-:Y:S02]  /*52a0*/  ULDC.64 UR4, c[0x0][0x208] ;  /* 0x0000820000047ab9 */ /* 0x000fe40000000a00 */
[----:B--2---:R1:W-:Y:S03]  /*52b0*/  STG.E.128 desc[UR4][R52.64], R40 ;  /* 0x0000002834007986 */ /* 0x0043e6000c101d04 */
.L_x_506:
[----:B------:R-:W-:Y:S05]  /*52c0*/  BSYNC B1 ;  /* 0x0000000000017941 */ /* 0x000fea0003800000 */
.L_x_505:
        /* <DEDUP_REMOVED lines=48> */
.L_x_512:
[----:B------:R-:W-:Y:S05]  /*55d0*/  BSYNC B2 ;  /* 0x0000000000027941 */ /* 0x000fea0003800000 */
.L_x_511:
[----:B------:R-:W-:Y:S02]  /*55e0*/  ULDC.64 UR4, c[0x0][0x208] ;  /* 0x0000820000047ab9 */ /* 0x000fe40000000a00 */
[----:B--2---:R1:W-:Y:S03]  /*55f0*/  STG.E.128 desc[UR4][R52.64+0x80], R40 ;  /* 0x0000802834007986 */ /* 0x0043e6000c101d04 */
.L_x_510:
[----:B------:R-:W-:Y:S05]  /*5600*/  BSYNC B1 ;  /* 0x0000000000017941 */ /* 0x000fea0003800000 */
.L_x_509:
[----:B------:R-:W-:Y:S01]  /*5610*/  ISETP.NE.AND P3, PT, R9, RZ, PT ;  /* 0x000000ff0900720c */ /* 0x000fe20003f65270 */
[----:B------:R-:W-:-:S12]  /*5620*/  BSSY B1, `(.L_x_513) ;  /* 0x0000032000017945 */ /* 0x000fd80003800000 */
[----:B------:R-:W-:Y:S05]  /*5630*/  @!P3 BRA `(.L_x_514) ;  /* 0x0000000000c0b947 */ /* 0x000fea0003800000 */
[----:B-1234-:R1:W2:Y:S01]  /*5640*/  LDS.128 R40, [R4+0x2b400] ;  /* 0x02b4000004287984 */ /* 0x01e2a20000000c00 */
[----:B------:R-:W-:Y:S01]  /*5650*/  ISETP.GE.AND P3, PT, R214, R116, PT ;  /* 0x00000074d600720c */ /* 0x000fe20003f66270 */
[----:B------:R-:W-:-:S12]  /*5660*/  BSSY B2, `(.L_x_515) ;  /* 0x000002b000027945 */ /* 0x000fd80003800000 */
[----:B-1----:R-:W-:Y:S05]  /*5670*/  @P3 BRA `(.L_x_516) ;  /* 0x0000000000a43947 */ /* 0x002fea0003800000 */
[--C-:B------:R-:W-:Y:S02]  /*5680*/  SHF.R.U64 R50, R50, 0x10, R51.reuse ;  /* 0x0000001032327819 */ /* 0x100fe40000001233 */
[----:B------:R-:W-:Y:S02]  /*5690*/  SHF.R.U32.HI R54, RZ, 0x10, R51 ;  /* 0x00000010ff367819 */ /* 0x000fe40000011633 */
[--C-:B------:R-:W-:Y:S01]  /*56a0*/  SHF.R.U64 R51, R48, 0x10, R49.reuse ;  /* 0x0000001030337819 */ /* 0x100fe20000001231 */
[----:B--2---:R-:W-:Y:S01]  /*56b0*/  IMAD.MOV.U32 R48, RZ, RZ, R42 ;  /* 0x000000ffff307224 */ /* 0x004fe200078e002a */
[----:B------:R-:W-:Y:S01]  /*56c0*/  SHF.R.U32.HI R56, RZ, 0x10, R49 ;  /* 0x00000010ff387819 */ /* 0x000fe20000011631 */
[----:B------:R-:W-:Y:S02]  /*56d0*/  HADD2.F32 R42, -RZ, R41.H1_H1 ;  /* 0x30000029ff2a7230 */ /* 0x000fe40000004100 */
[----:B------:R-:W-:Y:S02]  /*56e0*/  HADD2.F32 R51, -RZ, R51.H0_H0 ;  /* 0x20000033ff337230 */ /* 0x000fe40000004100 */
[----:B------:R-:W-:-:S02]  /*56f0*/  HADD2.F32 R41, -RZ, R41.H0_H0 ;  /* 0x20000029ff297230 */ /* 0x000fc40000004100 */
[----:B------:R-:W-:Y:S02]  /*5700*/  HADD2.F32 R50, -RZ, R50.H0_H0 ;  /* 0x20000032ff327230 */ /* 0x000fe40000004100 */
[CC--:B------:R-:W-:Y:S01]  /*5710*/  FMUL.FTZ R58, R42.reuse, R51.reuse ;  /* 0x000000332a3a7220 */ /* 0x0c0fe20000410000 */
[----:B------:R-:W-:Y:S02]  /*5720*/  HADD2.F32 R56, -RZ, R56.H0_H0 ;  /* 0x20000038ff387230 */ /* 0x000fe40000004100 */
[C---:B------:R-:W-:Y:S01]  /*5730*/  FMUL.FTZ R51, R41.reuse, R51 ;  /* 0x0000003329337220 */ /* 0x040fe20000410000 */
[--C-:B------:R-:W-:Y:S02]  /*5740*/  HADD2.F32 R49, -RZ, R43.reuse.H1_H1 ;  /* 0x3000002bff317230 */ /* 0x100fe40000004100 */
[-C--:B------:R-:W-:Y:S01]  /*5750*/  FFMA.FTZ R58, R41, R50.reuse, -R58 ;  /* 0x00000032293a7223 */ /* 0x080fe2000001083a */
[----:B------:R-:W-:Y:S02]  /*5760*/  HADD2.F32 R43, -RZ, R43.H0_H0 ;  /* 0x2000002bff2b7230 */ /* 0x000fe40000004100 */
[----:B------:R-:W-:Y:S01]  /*5770*/  FFMA.FTZ R55, R42, R50, R51 ;  /* 0x000000322a377223 */ /* 0x000fe20000010033 */
[----:B------:R-:W-:-:S02]  /*5780*/  HADD2.F32 R54, -RZ, R54.H0_H0 ;  /* 0x20000036ff367230 */ /* 0x000fc40000004100 */
[-C--:B------:R-:W-:Y:S01]  /*5790*/  FMUL.FTZ R60, R49, R56.reuse ;  /* 0x00000038313c7220 */ /* 0x080fe20000410000 */
[--C-:B------:R-:W-:Y:S02]  /*57a0*/  HADD2.F32 R50, -RZ, R91.reuse.H0_H0 ;  /* 0x2000005bff327230 */ /* 0x100fe40000004100 */
[C---:B------:R-:W-:Y:S01]  /*57b0*/  FMUL.FTZ R56, R43.reuse, R56 ;  /* 0x000000382b387220 */ /* 0x040fe20000410000 */
[----:B------:R-:W-:Y:S02]  /*57c0*/  HADD2.F32 R91, -RZ, R91.H1_H1 ;  /* 0x3000005bff5b7230 */ /* 0x000fe40000004100 */
[-C--:B------:R-:W-:Y:S01]  /*57d0*/  FFMA.FTZ R60, R43, R54.reuse, -R60 ;  /* 0x000000362b3c7223 */ /* 0x080fe2000001083c */
[----:B------:R-:W-:Y:S02]  /*57e0*/  HADD2.F32 R41, -RZ, R40.H1_H1 ;  /* 0x30000028ff297230 */ /* 0x000fe40000004100 */
[----:B------:R-:W-:Y:S01]  /*57f0*/  FFMA.FTZ R59, R49, R54, R56 ;  /* 0x00000036313b7223 */ /* 0x000fe20000010038 */
[----:B------:R-:W-:-:S02]  /*5800*/  HADD2.F32 R42, -RZ, R48.H1_H1 ;  /* 0x30000030ff2a7230 */ /* 0x000fc40000004100 */
[----:B------:R-:W-:Y:S02]  /*5810*/  HADD2.F32 R40, -RZ, R40.H0_H0 ;  /* 0x20000028ff287230 */ /* 0x000fe40000004100 */
[CC--:B------:R-:W-:Y:S01]  /*5820*/  FMUL.FTZ R51, R41.reuse, R50.reuse ;  /* 0x0000003229337220 */ /* 0x0c0fe20000410000 */
[----:B------:R-:W-:Y:S02]  /*5830*/  HADD2.F32 R48, -RZ, R48.H0_H0 ;  /* 0x20000030ff307230 */ /* 0x000fe40000004100 */
        /* <DEDUP_REMOVED lines=13> */
.L_x_516:
[----:B------:R-:W-:Y:S05]  /*5910*/  BSYNC B2 ;  /* 0x0000000000027941 */ /* 0x000fea0003800000 */
.L_x_515:
[----:B------:R-:W-:Y:S02]  /*5920*/  ULDC.64 UR4, c[0x0][0x208] ;  /* 0x0000820000047ab9 */ /* 0x000fe40000000a00 */
[----:B--2---:R1:W-:Y:S03]  /*5930*/  STG.E.128 desc[UR4][R52.64+0x100], R40 ;  /* 0x0001002834007986 */ /* 0x0043e6000c101d04 */
.L_x_514:
[----:B------:R-:W-:Y:S05]  /*5940*/  BSYNC B1 ;  /* 0x0000000000017941 */ /* 0x000fea0003800000 */
.L_x_513:
[----:B------:R-:W-:-:S13]  /*5950*/  ISETP.NE.AND P3, PT, R8, RZ, PT ;  /* 0x000000ff0800720c */ /* 0x000fda0003f65270 */
        /* <DEDUP_REMOVED lines=8> */
[----:B------:R-:W-:Y:S01]  /*59e0*/  HADD2.F32 R46, -RZ, R49.H0_H0 ;  /* 0x20000031ff2e7230 */ /* 0x000fe20000004100 */
[----:B------:R-:W-:Y:S01]  /*59f0*/  SHF.R.U32.HI R50, RZ, 0x10, R47 ;  /* 0x00000010ff327819 */ /* 0x000fe2000001162f */
[----:B------:R-:W-:Y:S01]  /*5a00*/  HADD2.F32 R48, -RZ, R48.H0_H0 ;  /* 0x20000030ff307230 */ /* 0x000fe20000004100 */
[----:B--2---:R-:W-:Y:S01]  /*5a10*/  MOV R44, R42 ;  /* 0x0000002a002c7202 */ /* 0x004fe20000000f00 */
[----:B------:R-:W-:Y:S02]  /*5a20*/  HADD2.F32 R47, -RZ, R45.H0_H0 ;  /* 0x2000002dff2f7230 */ /* 0x000fe40000004100 */
[----:B------:R-:W-:-:S02]  /*5a30*/  HADD2.F32 R42, -RZ, R41.H1_H1 ;  /* 0x30000029ff2a7230 */ /* 0x000fc40000004100 */
[----:B------:R-:W-:Y:S02]  /*5a40*/  HADD2.F32 R41, -RZ, R41.H0_H0 ;  /* 0x20000029ff297230 */ /* 0x000fe40000004100 */
[----:B------:R-:W-:Y:S02]  /*5a50*/  HADD2.F32 R50, -RZ, R50.H0_H0 ;  /* 0x20000032ff327230 */ /* 0x000fe40000004100 */
[-C--:B------:R-:W-:Y:S01]  /*5a60*/  FMUL.FTZ R54, R42, R47.reuse ;  /* 0x0000002f2a367220 */ /* 0x080fe20000410000 */
[--C-:B------:R-:W-:Y:S02]  /*5a70*/  HADD2.F32 R45, -RZ, R43.reuse.H1_H1 ;  /* 0x3000002bff2d7230 */ /* 0x100fe40000004100 */
[C---:B------:R-:W-:Y:S01]  /*5a80*/  FMUL.FTZ R47, R41.reuse, R47 ;  /* 0x0000002f292f7220 */ /* 0x040fe20000410000 */
[----:B------:R-:W-:Y:S02]  /*5a90*/  HADD2.F32 R43, -RZ, R43.H0_H0 ;  /* 0x2000002bff2b7230 */ /* 0x000fe40000004100 */
[----:B------:R-:W-:Y:S01]  /*5aa0*/  FFMA.FTZ R54, R41, R46, -R54 ;  /* 0x0000002e29367223 */ /* 0x000fe20000010836 */
[----:B------:R-:W-:-:S02]  /*5ab0*/  HADD2.F32 R41, -RZ, R40.H1_H1 ;  /* 0x30000028ff297230 */ /* 0x000fc40000004100 */
[----:B------:R-:W-:Y:S01]  /*5ac0*/  FFMA.FTZ R49, R42, R46, R47 ;  /* 0x0000002e2a317223 */ /* 0x000fe2000001002f */
[-C--:B------:R-:W-:Y:S01]  /*5ad0*/  FMUL.FTZ R56, R45, R50.reuse ;  /* 0x000000322d387220 */ /* 0x080fe20000410000 */
[--C-:B------:R-:W-:Y:S02]  /*5ae0*/  HADD2.F32 R46, -RZ, R89.reuse.H0_H0 ;  /* 0x20000059ff2e7230 */ /* 0x100fe40000004100 */
[C---:B------:R-:W-:Y:S01]  /*5af0*/  FMUL.FTZ R50, R43.reuse, R50 ;  /* 0x000000322b327220 */ /* 0x040fe20000410000 */
[----:B------:R-:W-:Y:S02]  /*5b00*/  HADD2.F32 R89, -RZ, R89.H1_H1 ;  /* 0x30000059ff597230 */ /* 0x000fe40000004100 */
[-C--:B------:R-:W-:Y:S01]  /*5b10*/  FFMA.FTZ R56, R43, R48.reuse, -R56 ;  /* 0x000000302b387223 */ /* 0x080fe20000010838 */
[----:B------:R-:W-:Y:S02]  /*5b20*/  HADD2.F32 R42, -RZ, R44.H1_H1 ;  /* 0x3000002cff2a7230 */ /* 0x000fe40000004100 */
[----:B------:R-:W-:Y:S01]  /*5b30*/  FFMA.FTZ R55, R45, R48, R50 ;  /* 0x000000302d377223 */ /* 0x000fe20000010032 */
[----:B------:R-:W-:-:S02]  /*5b40*/  HADD2.F32 R40, -RZ, R40.H0_H0 ;  /* 0x20000028ff287230 */ /* 0x000fc40000004100 */
        /* <DEDUP_REMOVED lines=15> */
.L_x_518:
[----:B------:R-:W-:Y:S05]  /*5c40*/  BSYNC B1 ;  /* 0x0000000000017941 */ /* 0x000fea0003800000 */
.L_x_517:
[----:B------:R-:W-:Y:S02]  /*5c50*/  ULDC.64 UR4, c[0x0][0x208] ;  /* 0x0000820000047ab9 */ /* 0x000fe40000000a00 */
[----:B--2---:R1:W-:Y:S01]  /*5c60*/  STG.E.128 desc[UR4][R52.64+0x180], R40 ;  /* 0x0001802834007986 */ /* 0x0043e2000c101d04 */
[----:B------:R-:W-:Y:S05]  /*5c70*/  BRA `(.L_x_504) ;  /* 0x0000003c00e47947 */ /* 0x000fea0003800000 */
.L_x_462:
        /* <DEDUP_REMOVED lines=14> */
[----:B------:R-:W-:Y:S01]  /*5d60*/  IADD3 R40, P4, R102, R88, RZ ;  /* 0x0000005866287210 */ /* 0x000fe20007f9e0ff */
[----:B------:R-:W-:Y:S01]  /*5d70*/  ULDC.64 UR6, c[0x0][0x3e0] ;  /* 0x0000f80000067ab9 */ /* 0x000fe20000000a00 */
[----:B------:R-:W-:Y:S01]  /*5d80*/  LEA R56, P3, R42, UR4, 0x1 ;  /* 0x000000042a387c11 */ /* 0x000fe2000f8608ff */
[----:B------:R-:W-:Y:S01]  /*5d90*/  IMAD.X R43, R0, 0x1, R15, P2 ;  /* 0x00000001002b7824 */ /* 0x000fe200010e060f */
[----:B------:R-:W-:Y:S02]  /*5da0*/  IADD3.X R41, R115, R21, RZ, P4, !PT ;  /* 0x0000001573297210 */ /* 0x000fe400027fe4ff */
[----:B------:R-:W-:Y:S02]  /*5db0*/  CS2R R46, SRZ ;  /* 0x00000000002e7805 */ /* 0x000fe4000001ff00 */
[----:B------:R-:W-:-:S02]  /*5dc0*/  ISETP.GE.AND P4, PT, R213, R116, PT ;  /* 0x00000074d500720c */ /* 0x000fc40003f86270 */
[----:B------:R-:W-:Y:S02]  /*5dd0*/  CS2R R44, SRZ ;  /* 0x00000000002c7805 */ /* 0x000fe4000001ff00 */
[----:B------:R-:W-:Y:S02]  /*5de0*/  LEA.HI.X R57, R42, UR5, R43, 0x1, P3 ;  /* 0x000000052a397c11 */ /* 0x000fe400098f0c2b */
[----:B------:R-:W-:Y:S02]  /*5df0*/  CS2R R42, SRZ ;  /* 0x00000000002a7805 */ /* 0x000fe4000001ff00 */
[----:B------:R-:W-:Y:S02]  /*5e00*/  ISETP.GE.AND P3, PT, R212, R116, PT ;  /* 0x00000074d400720c */ /* 0x000fe40003f66270 */
[----:B------:R-:W-:Y:S02]  /*5e10*/  CS2R R54, SRZ ;  /* 0x0000000000367805 */ /* 0x000fe4000001ff00 */
[----:B------:R-:W-:-:S02]  /*5e20*/  LEA R60, P2, R40, UR6, 0x1 ;  /* 0x00000006283c7c11 */ /* 0x000fc4000f8408ff */
[----:B------:R-:W-:Y:S02]  /*5e30*/  CS2R R52, SRZ ;  /* 0x0000000000347805 */ /* 0x000fe4000001ff00 */
[----:B------:R-:W-:Y:S02]  /*5e40*/  CS2R R50, SRZ ;  /* 0x0000000000327805 */ /* 0x000fe4000001ff00 */
[----:B------:R-:W-:Y:S02]  /*5e50*/  CS2R R48, SRZ ;  /* 0x0000000000307805 */ /* 0x000fe4000001ff00 */
[----:B------:R-:W-:Y:S02]  /*5e60*/  LEA.HI.X R61, R40, UR7, R41, 0x1, P2 ;  /* 0x00000007283d7c11 */ /* 0x000fe400090f0c29 */
[----:B------:R-:W-:Y:S01]  /*5e70*/  CS2R R40, SRZ ;  /* 0x0000000000287805 */ /* 0x000fe2000001ff00 */
[----:B------:R-:W-:Y:S02]  /*5e80*/  ULDC.64 UR8, c[0x0][0x208] ;  /* 0x0000820000087ab9 */ /* 0x000fe40000000a00 */
[----:B------:R0:W5:Y:S04]  /*5e90*/  @!P4 LDG.E.128 R48, desc[UR8][R60.64+0x80] ;  /* 0x000080083c30c981 */ /* 0x000168000c1e1d00 */
[----:B------:R0:W5:Y:S04]  /*5ea0*/  @!P3 LDG.E.128 R44, desc[UR8][R56.64] ;  /* 0x00000008382cb981 */ /* 0x000168000c1e1d00 */
[----:B------:R0:W5:Y:S04]  /*5eb0*/  @!P4 LDG.E.128 R40, desc[UR8][R56.64+0x80] ;  /* 0x000080083828c981 */ /* 0x000168000c1e1d00 */
[----:B------:R0:W5:Y:S02]  /*5ec0*/  @!P3 LDG.E.128 R52, desc[UR8][R60.64] ;  /* 0x000000083c34b981 */ /* 0x000164000c1e1d00 */
.L_x_520:
[----:B------:R-:W-:Y:S05]  /*5ed0*/  BSYNC B1 ;  /* 0x0000000000017941 */ /* 0x000fea0003800000 */
.L_x_519:
[----:B0----5:R-:W-:Y:S01]  /*5ee0*/  IMAD.MOV.U32 R56, RZ, RZ, R42 ;  /* 0x000000ffff387224 */ /* 0x021fe200078e002a */
[----:B------:R-:W-:Y:S01]  /*5ef0*/  MOV R57, R43 ;  /* 0x0000002b00397202 */ /* 0x000fe20000000f00 */
[----:B------:R-:W-:Y:S01]  /*5f00*/  IMAD.MOV.U32 R60, RZ, RZ, R40 ;  /* 0x000000ffff3c7224 */ /* 0x000fe200078e0028 */
[----:B------:R-:W-:Y:S01]  /*5f10*/  ISETP.GE.AND P3, PT, R217, R3, PT ;  /* 0x00000003d900720c */ /* 0x000fe20003f66270 */
[----:B------:R-:W-:Y:S01]  /*5f20*/  BSSY B1, `(.L_x_521) ;  /* 0x000003e000017945 */ /* 0x000fe20003800000 */
[----:B------:R-:W-:Y:S02]  /*5f30*/  PRMT R178, R178, 0x5410, R56 ;  /* 0x00005410b2b27816 */ /* 0x000fe40000000038 */
[----:B------:R-:W-:Y:S02]  /*5f40*/  CS2R R62, SRZ ;  /* 0x00000000003e7805 */ /* 0x000fe4000001ff00 */
[----:B------:R-:W-:Y:S02]  /*5f50*/  MOV R56, R41 ;  /* 0x0000002900387202 */ /* 0x000fe40000000f00 */
[----:B------:R-:W-:-:S02]  /*5f60*/  CS2R R66, SRZ ;  /* 0x0000000000427805 */ /* 0x000fc4000001ff00 */
[----:B------:R-:W-:Y:S01]  /*5f70*/  PRMT R181, R181, 0x5410, R57 ;  /* 0x00005410b5b57816 */ /* 0x000fe20000000039 */
[----:B------:R-:W-:Y:S01]  /*5f80*/  IMAD.MOV.U32 R57, RZ, RZ, R46 ;  /* 0x000000ffff397224 */ /* 0x000fe200078e002e */
[----:B------:R-:W-:Y:S02]  /*5f90*/  PRMT R182, R56, 0x7610, R182 ;  /* 0x0000761038b67816 */ /* 0x000fe400000000b6 */
[----:B------:R-:W-:Y:S02]  /*5fa0*/  CS2R R64, SRZ ;  /* 0x0000000000407805 */ /* 0x000fe4000001ff00 */
[----:B------:R-:W-:Y:S02]  /*5fb0*/  MOV R56, R47 ;  /* 0x0000002f00387202 */ /* 0x000fe40000000f00 */
[----:B------:R-:W-:Y:S02]  /*5fc0*/  CS2R R70, SRZ ;  /* 0x0000000000467805 */ /* 0x000fe4000001ff00 */
[----:B------:R-:W-:Y:S01]  /*5fd0*/  PRMT R179, R179, 0x5410, R60 ;  /* 0x00005410b3b37816 */ /* 0x000fe2000000003c */
[----:B------:R-:W-:Y:S01]  /*5fe0*/  IMAD.MOV.U32 R60, RZ, RZ, R44 ;  /* 0x000000ffff3c7224 */ /* 0x000fe200078e002c */
[----:B------:R-:W-:Y:S01]  /*5ff0*/  PRMT R167, R57, 0x5410, R56 ;  /* 0x0000541039a77816 */ /* 0x000fe20000000038 */
[----:B------:R-:W-:Y:S01]  /*6000*/  IMAD.MOV.U32 R56, RZ, RZ, R50 ;  /* 0x000000ffff387224 */ /* 0x000fe200078e0032 */
[----:B------:R-:W-:-:S02]  /*6010*/  MOV R57, R45 ;  /* 0x0000002d00397202 */ /* 0x000fc40000000f00 */
[----:B------:R-:W-:Y:S02]  /*6020*/  CS2R R68, SRZ ;  /* 0x0000000000447805 */ /* 0x000fe4000001ff00 */
[----:B------:R-:W-:Y:S01]  /*6030*/  PRMT R183, R60, 0x7610, R183 ;  /* 0x000076103cb77816 */ /* 0x000fe200000000b7 */
[----:B------:R-:W-:Y:S01]  /*6040*/  IMAD.MOV.U32 R60, RZ, RZ, R48 ;  /* 0x000000ffff3c7224 */ /* 0x000fe200078e0030 */
[----:B------:R-:W-:Y:S02]  /*6050*/  PRMT R163, R57, 0x7610, R163 ;  /* 0x0000761039a37816 */ /* 0x000fe400000000a3 */
[----:B------:R-:W-:Y:S02]  /*6060*/  MOV R57, R51 ;  /* 0x0000003300397202 */ /* 0x000fe40000000f00 */
[----:B------:R-:W-:Y:S02]  /*6070*/  PRMT R178, R56, 0x7610, R178 ;  /* 0x0000761038b27816 */ /* 0x000fe400000000b2 */
[----:B------:R-:W-:Y:S01]  /*6080*/  PRMT R181, R57, 0x7610, R181 ;  /* 0x0000761039b57816 */ /* 0x000fe200000000b5 */
[----:B------:R-:W-:Y:S01]  /*6090*/  IMAD.MOV.U32 R57, RZ, RZ, R54 ;  /* 0x000000ffff397224 */ /* 0x000fe200078e0036 */
[----:B------:R-:W-:-:S02]  /*60a0*/  MOV R56, R49 ;  /* 0x0000003100387202 */ /* 0x000fc40000000f00 */
[----:B------:R-:W-:Y:S01]  /*60b0*/  PRMT R179, R60, 0x7610, R179 ;  /* 0x000076103cb37816 */ /* 0x000fe200000000b3 */
[----:B------:R-:W-:Y:S01]  /*60c0*/  IMAD.MOV.U32 R60, RZ, RZ, R52 ;  /* 0x000000ffff3c7224 */ /* 0x000fe200078e0034 */
[----:B------:R-:W-:Y:S02]  /*60d0*/  PRMT R182, R182, 0x5410, R56 ;  /* 0x00005410b6b67816 */ /* 0x000fe40000000038 */
[----:B------:R-:W-:Y:S02]  /*60e0*/  PRMT R183, R183, 0x5410, R57 ;  /* 0x00005410b7b77816 */ /* 0x000fe40000000039 */
[----:B------:R-:W-:Y:S02]  /*60f0*/  MOV R56, R55 ;  /* 0x0000003700387202 */ /* 0x000fe40000000f00 */
[----:B------:R-:W-:Y:S02]  /*6100*/  MOV R57, R53 ;  /* 0x0000003500397202 */ /* 0x000fe40000000f00 */
[----:B------:R-:W-:-:S02]  /*6110*/  PRMT R168, R56, 0x7610, R168 ;  /* 0x0000761038a87816 */ /* 0x000fc400000000a8 */
[----:B------:R-:W-:Y:S02]  /*6120*/  PRMT R184, R60, 0x7610, R184 ;  /* 0x000076103cb87816 */ /* 0x000fe400000000b8 */
[----:B------:R-:W-:Y:S02]  /*6130*/  CS2R R60, SRZ ;  /* 0x00000000003c7805 */ /* 0x000fe4000001ff00 */
[----:B------:R-:W-:Y:S02]  /*6140*/  PRMT R162, R57, 0x7610, R162 ;  /* 0x0000761039a27816 */ /* 0x000fe400000000a2 */
[----:B------:R-:W-:Y:S01]  /*6150*/  CS2R R56, SRZ ;  /* 0x0000000000387805 */ /* 0x000fe2000001ff00 */
        /* <DEDUP_REMOVED lines=9> */
[----:B------:R-:W-:Y:S02]  /*61f0*/  CS2R R68, SRZ ;  /* 0x0000000000447805 */ /* 0x000fe4000001ff00 */
[----:B------:R-:W-:Y:S02]  /*6200*/  CS2R R66, SRZ ;  /* 0x0000000000427805 */ /* 0x000fe4000001ff00 */
[----:B------:R-:W-:Y:S02]  /*6210*/  IADD3.X R57, R21, R115, R34, P2, P4 ;  /* 0x0000007315397210 */ /* 0x000fe400017e8422 */
[----:B------:R-:W-:Y:S02]  /*6220*/  CS2R R64, SRZ ;  /* 0x0000000000407805 */ /* 0x000fe4000001ff00 */
[----:B------:R-:W-:Y:S01]  /*6230*/  LEA R72, P4, R58, UR4, 0x1 ;  /* 0x000000043a487c11 */ /* 0x000fe2000f8808ff */
[----:B------:R-:W-:Y:S01]  /*6240*/  ULDC.64 UR8, c[0x0][0x208] ;  /* 0x0000820000087ab9 */ /* 0x000fe20000000a00 */
[----:B------:R-:W-:-:S02]  /*6250*/  LEA R74, P2, R56, UR6, 0x1 ;  /* 0x00000006384a7c11 */ /* 0x000fc4000f8408ff */
[----:B------:R-:W-:Y:S02]  /*6260*/  LEA.HI.X R73, R58, UR5, R59, 0x1, P4 ;  /* 0x000000053a497c11 */ /* 0x000fe4000a0f0c3b */
[----:B------:R-:W-:Y:S02]  /*6270*/  CS2R R58, SRZ ;  /* 0x00000000003a7805 */ /* 0x000fe4000001ff00 */
[----:B------:R-:W-:Y:S02]  /*6280*/  LEA.HI.X R75, R56, UR7, R57, 0x1, P2 ;  /* 0x00000007384b7c11 */ /* 0x000fe400090f0c39 */
[----:B------:R-:W-:Y:S02]  /*6290*/  CS2R R56, SRZ ;  /* 0x0000000000387805 */ /* 0x000fe4000001ff00 */
[-C--:B------:R-:W-:Y:S02]  /*62a0*/  ISETP.GE.AND P4, PT, R212, R116.reuse, PT ;  /* 0x00000074d400720c */ /* 0x080fe40003f86270 */
[----:B------:R-:W-:-:S11]  /*62b0*/  ISETP.GE.AND P2, PT, R213, R116, PT ;  /* 0x00000074d500720c */ /* 0x000fd60003f46270 */
[----:B------:R0:W5:Y:S04]  /*62c0*/  @!P4 LDG.E.128 R60, desc[UR8][R72.64] ;  /* 0x00000008483cc981 */ /* 0x000168000c1e1d00 */
[----:B------:R0:W5:Y:S04]  /*62d0*/  @!P2 LDG.E.128 R56, desc[UR8][R72.64+0x80] ;  /* 0x000080084838a981 */ /* 0x000168000c1e1d00 */
[----:B------:R0:W5:Y:S04]  /*62e0*/  @!P4 LDG.E.128 R68, desc[UR8][R74.64] ;  /* 0x000000084a44c981 */ /* 0x000168000c1e1d00 */
[----:B------:R0:W5:Y:S02]  /*62f0*/  @!P2 LDG.E.128 R64, desc[UR8][R74.64+0x80] ;  /* 0x000080084a40a981 */ /* 0x000164000c1e1d00 */
.L_x_522:
[----:B------:R-:W-:Y:S05]  /*6300*/  BSYNC B1 ;  /* 0x0000000000017941 */ /* 0x000fea0003800000 */
.L_x_521:
[----:B------:R-:W-:Y:S01]  /*6310*/  ISETP.GE.AND P4, PT, R218, R3, PT ;  /* 0x00000003da00720c */ /* 0x000fe20003f86270 */
[----:B------:R-:W-:Y:S01]  /*6320*/  BSSY B1, `(.L_x_523) ;  /* 0x000001f000017945 */ /* 0x000fe20003800000 */
[----:B0-----:R-:W-:Y:S02]  /*6330*/  CS2R R74, SRZ ;  /* 0x00000000004a7805 */ /* 0x001fe4000001ff00 */
        /* <DEDUP_REMOVED lines=11> */
[----:B------:R-:W-:Y:S01]  /*63f0*/  ULDC.64 UR8, c[0x0][0x208] ;  /* 0x0000820000087ab9 */ /* 0x000fe20000000a00 */
[----:B------:R-:W-:Y:S02]  /*6400*/  IADD3.X R73, R15, R29, R0, P2, P6 ;  /* 0x0000001d0f497210 */ /* 0x000fe400017ec400 */
[----:B------:R-:W-:-:S04]  /*6410*/  IADD3 R0, P2, P6, R102, R31, R88 ;  /* 0x0000001f66007210 */ /* 0x000fc80007e5e058 */
[----:B------:R-:W-:Y:S02]  /*6420*/  IADD3.X R115, R21, R33, R115, P2, P6 ;  /* 0x0000002115737210 */ /* 0x000fe400017ec473 */
[----:B------:R-:W-:-:S04]  /*6430*/  LEA R88, P2, R90, UR4, 0x1 ;  /* 0x000000045a587c11 */ /* 0x000fc8000f8408ff */
[----:B------:R-:W-:Y:S02]  /*6440*/  LEA.HI.X R89, R90, UR5, R73, 0x1, P2 ;  /* 0x000000055a597c11 */ /* 0x000fe400090f0c49 */
[----:B------:R-:W-:-:S04]  /*6450*/  LEA R90, P2, R0, UR6, 0x1 ;  /* 0x00000006005a7c11 */ /* 0x000fc8000f8408ff */
[----:B------:R-:W-:Y:S02]  /*6460*/  LEA.HI.X R91, R0, UR7, R115, 0x1, P2 ;  /* 0x00000007005b7c11 */ /* 0x000fe400090f0c73 */
[----:B------:R-:W-:Y:S02]  /*6470*/  ISETP.GE.AND P2, PT, R212, R116, PT ;  /* 0x00000074d400720c */ /* 0x000fe40003f46270 */
[----:B------:R-:W-:Y:S02]  /*6480*/  CS2R R74, SRZ ;  /* 0x00000000004a7805 */ /* 0x000fe4000001ff00 */
[----:B------:R-:W-:Y:S02]  /*6490*/  CS2R R72, SRZ ;  /* 0x0000000000487805 */ /* 0x000fe4000001ff00 */
[----:B------:R-:W-:Y:S02]  /*64a0*/  CS2R R82, SRZ ;  /* 0x0000000000527805 */ /* 0x000fe4000001ff00 */
[----:B------:R-:W-:-:S05]  /*64b0*/  CS2R R80, SRZ ;  /* 0x0000000000507805 */ /* 0x000fca000001ff00 */
[----:B------:R0:W5:Y:S04]  /*64c0*/  @!P2 LDG.E.128 R76, desc[UR8][R88.64] ;  /* 0x00000008584ca981 */ /* 0x000168000c1e1d00 */
[----:B------:R0:W5:Y:S01]  /*64d0*/  @!P2 LDG.E.128 R84, desc[UR8][R90.64] ;  /* 0x000000085a54a981 */ /* 0x000162000c1e1d00 */
[----:B------:R-:W-:-:S13]  /*64e0*/  ISETP.GE.AND P2, PT, R213, R116, PT ;  /* 0x00000074d500720c */ /* 0x000fda0003f46270 */
[----:B------:R0:W5:Y:S04]  /*64f0*/  @!P2 LDG.E.128 R72, desc[UR8][R88.64+0x80] ;  /* 0x000080085848a981 */ /* 0x000168000c1e1d00 */
[----:B------:R0:W5:Y:S02]  /*6500*/  @!P2 LDG.E.128 R80, desc[UR8][R90.64+0x80] ;  /* 0x000080085a50a981 */ /* 0x000164000c1e1d00 */
.L_x_524:
[----:B------:R-:W-:Y:S05]  /*6510*/  BSYNC B1 ;  /* 0x0000000000017941 */ /* 0x000fea0003800000 */
.L_x_523:
[----:B-----5:R-:W-:Y:S01]  /*6520*/  IMAD.MOV.U32 R0, RZ, RZ, R58 ;  /* 0x000000ffff007224 */ /* 0x020fe200078e003a */
[----:B0-----:R-:W-:Y:S01]  /*6530*/  MOV R88, R59 ;  /* 0x0000003b00587202 */ /* 0x001fe20000000f00 */
[----:B------:R-:W-:Y:S01]  /*6540*/  IMAD.MOV.U32 R89, RZ, RZ, R56 ;  /* 0x000000ffff597224 */ /* 0x000fe200078e0038 */
[----:B------:R-:W-:Y:S02]  /*6550*/  MOV R90, R57 ;  /* 0x00000039005a7202 */ /* 0x000fe40000000f00 */
[----:B------:R-:W-:Y:S01]  /*6560*/  PRMT R169, R0, 0x5410, R88 ;  /* 0x0000541000a97816 */ /* 0x000fe20000000058 */
[----:B------:R-:W-:Y:S01]  /*6570*/  IMAD.MOV.U32 R0, RZ, RZ, R62 ;  /* 0x000000ffff007224 */ /* 0x000fe200078e003e */
[----:B------:R-:W-:Y:S01]  /*6580*/  PRMT R171, R89, 0x5410, R90 ;  /* 0x0000541059ab7816 */ /* 0x000fe2000000005a */
[----:B------:R-:W-:Y:S01]  /*6590*/  IMAD.MOV.U32 R89, RZ, RZ, R60 ;  /* 0x000000ffff597224 */ /* 0x000fe200078e003c */
[----:B------:R-:W-:Y:S02]  /*65a0*/  MOV R88, R63 ;  /* 0x0000003f00587202 */ /* 0x000fe40000000f00 */
[----:B------:R-:W-:-:S02]  /*65b0*/  MOV R90, R61 ;  /* 0x0000003d005a7202 */ /* 0x000fc40000000f00 */
        /* <DEDUP_REMOVED lines=10> */
[----:B------:R-:W-:-:S02]  /*6660*/  MOV R88, R71 ;  /* 0x0000004700587202 */ /* 0x000fc40000000f00 */
[----:B------:R-:W-:Y:S02]  /*6670*/  MOV R90, R69 ;  /* 0x00000045005a7202 */ /* 0x000fe40000000f00 */
        /* <DEDUP_REMOVED lines=12> */
[----:B------:R-:W-:Y:S02]  /*6740*/  ISETP.NE.AND P2, PT, R221, 0x3, PT ;  /* 0x00000003dd00780c */ /* 0x000fe40003f45270 */
        /* <DEDUP_REMOVED lines=12> */
[----:B------:R-:W-:Y:S02]  /*6810*/  PRMT R158, R90, 0x5410, R89 ;  /* 0x000054105a9e7816 */ /* 0x000fe40000000059 */
[----:B------:R-:W-:Y:S01]  /*6820*/  PRMT R159, R88, 0x5410, R0 ;  /* 0x00005410589f7816 */ /* 0x000fe20000000000 */
[----:B------:R-:W-:Y:S06]  /*6830*/  @!P2 BRA `(.L_x_525) ;  /* 0x000000000004a947 */ /* 0x000fec0003800000 */
[----:B------:R-:W-:Y:S01]  /*6840*/  BPT.TRAP 0x1 ;  /* 0x000000040000795c */ /* 0x000fe20000300000 */
.L_x_525:
[----:B------:R-:W-:Y:S01]  /*6850*/  IMAD R0, R17, 0x8, R16 ;  /* 0x0000000811007824 */ /* 0x000fe200078e0210 */
[----:B------:R-:W-:Y:S01]  /*6860*/  SHF.L.U32 R115, R219, 0x1f, RZ ;  /* 0x0000001fdb737819 */ /* 0x000fe200000006ff */
[----:B------:R-:W0:Y:S01]  /*6870*/  LDC R145, c[0x0][0x2e4] ;  /* 0x0000b900ff917b82 */ /* 0x000e220000000800 */
[----:B------:R-:W-:Y:S02]  /*6880*/  BSSY B1, `(.L_x_526) ;  /* 0x0000004000017945 */ /* 0x000fe40003800000 */
[----:B------:R-:W1:Y:S05]  /*6890*/  SYNCS.PHASECHK.TRANS64.TRYWAIT P6, [R0+URZ+0x38890], R115 ;  /* 0x03889073000075a7 */ /* 0x000e6a00080c017f */
[----:B------:R-:W2:Y:S01]  /*68a0*/  LDC.64 R122, c[0x0][0x2f0] ;  /* 0x0000bc00ff7a7b82 */ /* 0x000ea20000000a00 */
[----:B-1----:R-:W-:Y:S05]  /*68b0*/  @!P6 BRA `(.L_x_527) ;  /* 0x000001f00080e947 */ /* 0x002fea0003800000 */
.L_x_787:
[----:B------:R-:W-:Y:S05]  /*68c0*/  BSYNC B1 ;  /* 0x0000000000017941 */ /* 0x000fea0003800000 */
.L_x_526:
[----:B------:R-:W-:Y:S01]  /*68d0*/  BSSY B1, `(.L_x_528) ;  /* 0x00000fc000017945 */ /* 0x000fe20003800000 */
[----:B0-----:R-:W-:Y:S01]  /*68e0*/  IADD3 R146, -R120, R145, RZ ;  /* 0x0000009178927210 */ /* 0x001fe20007ffe1ff */
[----:B------:R-:W-:Y:S02]  /*68f0*/  IMAD.MOV.U32 R125, RZ, RZ, R92 ;  /* 0x000000ffff7d7224 */ /* 0x000fe400078e005c */
[----:B------:R-:W-:Y:S05]  /*6900*/  @P5 BRA `(.L_x_529) ;  /* 0x0000000c00e05947 */ /* 0x000fea0003800000 */
[----:B------:R-:W-:Y:S01]  /*6910*/  ISETP.NE.AND P5, PT, R26, RZ, PT ;  /* 0x000000ff1a00720c */ /* 0x000fe20003fa5270 */
[-C--:B--2---:R-:W-:Y:S01]  /*6920*/  IMAD R88, R117, R122.reuse, RZ ;  /* 0x0000007a75587224 */ /* 0x084fe200078e02ff */
[----:B------:R-:W-:Y:S01]  /*6930*/  BSSY B2, `(.L_x_530) ;  /* 0x000007c000027945 */ /* 0x000fe20003800000 */
[----:B------:R-:W-:-:S04]  /*6940*/  IMAD.WIDE.U32 R134, R18, R122, R124 ;  /* 0x0000007a12867225 */ /* 0x000fc800078e007c */
[----:B------:R-:W-:-:S05]  /*6950*/  IMAD R89, R18, R123, R88 ;  /* 0x0000007b12597224 */ /* 0x000fca00078e0258 */
[----:B------:R-:W-:Y:S01]  /*6960*/  IADD3 R160, R89, R135, RZ ;  /* 0x0000008759a07210 */ /* 0x000fe20007ffe0ff */
[----:B------:R-:W-:Y:S06]  /*6970*/  @!P5 BRA `(.L_x_531) ;  /* 0x0000000400dcd947 */ /* 0x000fec0003800000 */
[----:B------:R-:W-:Y:S01]  /*6980*/  SEL R88, R120, R146, !P0 ;  /* 0x0000009278587207 */ /* 0x000fe20004000000 */
[----:B------:R-:W-:Y:S01]  /*6990*/  BSSY B3, `(.L_x_532) ;  /* 0x0000072000037945 */ /* 0x000fe20003800000 */
[----:B------:R-:W-:Y:S02]  /*69a0*/  IADD3 R92, P5, P6, R38, R134, R13 ;  /* 0x00000086265c7210 */ /* 0x000fe40007ebe00d */
[----:B------:R-:W-:Y:S02]  /*69b0*/  SHF.R.S32.HI R89, RZ, 0x1f, R88 ;  /* 0x0000001fff597819 */ /* 0x000fe40000011458 */
[----:B------:R-:W-:Y:S02]  /*69c0*/  IADD3.X R93, R37, R160, R7, P5, P6 ;  /* 0x000000a0255d7210 */ /* 0x000fe40002fec407 */
[----:B------:R-:W-:Y:S02]  /*69d0*/  LEA.HI R89, R89, R88, RZ, 0x4 ;  /* 0x0000005859597211 */ /* 0x000fe400078f20ff */
[----:B------:R-:W-:-:S02]  /*69e0*/  P2R R94, PR, RZ, 0x2 ;  /* 0x00000002ff5e7803 */ /* 0x000fc40000000000 */
[----:B------:R-:W-:-:S05]  /*69f0*/  LEA.HI.SX32 R88, R89, R14, 0x1c ;  /* 0x0000000e59587211 */ /* 0x000fca00078fe2ff */
[----:B------:R-:W-:-:S05]  /*6a00*/  IMAD.SHL.U32 R89, R88, 0x8, RZ ;  /* 0x0000000858597824 */ /* 0x000fca00078e00ff */
[----:B------:R-:W-:-:S13]  /*6a10*/  ISETP.GE.AND P5, PT, R89, R145, PT ;  /* 0x000000915900720c */ /* 0x000fda0003fa6270 */
[--C-:B------:R-:W-:Y:S02]  /*6a20*/  @!P5 SHF.R.S32.HI R91, RZ, 0x1f, R89.reuse ;  /* 0x0000001fff5bd819 */ /* 0x100fe40000011459 */
[----:B------:R-:W-:-:S04]  /*6a30*/  @!P5 IADD3 R90, P1, P6, R38, R134, R89 ;  /* 0x00000086265ad210 */ /* 0x000fc80007e3e059 */
[----:B------:R-:W-:Y:S02]  /*6a40*/  @!P5 IADD3.X R91, R37, R160, R91, P1, P6 ;  /* 0x000000a0255bd210 */ /* 0x000fe40000fec45b */
[-C--:B------:R-:W-:Y:S02]  /*6a50*/  LEA R136, P6, R92, R118.reuse, 0x1 ;  /* 0x000000765c887211 */ /* 0x080fe400078c08ff */
[----:B------:R-:W-:Y:S02]  /*6a60*/  ISETP.NE.AND P1, PT, R94, RZ, PT ;  /* 0x000000ff5e00720c */ /* 0x000fe40003f25270 */
[----:B------:R-:W-:Y:S02]  /*6a70*/  LEA.HI.X R137, R92, R119, R93, 0x1, P6 ;  /* 0x000000775c897211 */ /* 0x000fe400030f0c5d */
[----:B------:R-:W-:-:S04]  /*6a80*/  @!P5 LEA R138, P6, R90, R118, 0x1 ;  /* 0x000000765a8ad211 */ /* 0x000fc800078c08ff */
[----:B------:R-:W-:Y:S02]  /*6a90*/  @!P5 LEA.HI.X R139, R90, R119, R91, 0x1, P6 ;  /* 0x000000775a8bd211 */ /* 0x000fe400030f0c5b */
[----:B------:R-:W-:Y:S02]  /*6aa0*/  SHF.R.S32.HI R91, RZ, 0x1f, R88 ;  /* 0x0000001fff5b7819 */ /* 0x000fe40000011458 */
[----:B------:R-:W-:Y:S02]  /*6ab0*/  ISETP.GE.AND P6, PT, R212, R116, PT ;  /* 0x00000074d400720c */ /* 0x000fe40003fc6270 */
[----:B------:R-:W-:Y:S02]  /*6ac0*/  LEA.HI R91, R91, R88, RZ, 0x3 ;  /* 0x000000585b5b7211 */ /* 0x000fe400078f18ff */
[----:B------:R-:W-:Y:S02]  /*6ad0*/  LOP3.LUT R88, R232, 0x38, R89, 0xf8, !PT ;  /* 0x00000038e8587812 */ /* 0x000fe400078ef859 */
[----:B------:R-:W-:-:S02]  /*6ae0*/  SHF.R.S32.HI R91, RZ, 0x3, R91 ;  /* 0x00000003ff5b7819 */ /* 0x000fc4000001145b */
[----:B------:R-:W-:-:S03]  /*6af0*/  LOP3.LUT R88, R88, R233, RZ, 0x3c, !PT ;  /* 0x000000e958587212 */ /* 0x000fc600078e3cff */
[----:B------:R-:W-:-:S05]  /*6b00*/  IMAD R91, R91, 0x1400, R234 ;  /* 0x000014005b5b7824 */ /* 0x000fca00078e02ea */
[----:B------:R-:W-:Y:S01]  /*6b10*/  IADD3 R88, R91, R88, RZ ;  /* 0x000000585b587210 */ /* 0x000fe20007ffe0ff */
[----:B------:R-:W-:-:S04]  /*6b20*/  IMAD R91, R17, 0x5000, R144 ;  /* 0x00005000115b7824 */ /* 0x000fc800078e0290 */
[----:B------:R-:W-:Y:S02]  /*6b30*/  IMAD R89, R17, 0x5000, R88 ;  /* 0x0000500011597824 */ /* 0x000fe400078e0258 */
[----:B------:R-:W-:-:S03]  /*6b40*/  IMAD R88, R91, 0x2, R16 ;  /* 0x000000025b587824 */ /* 0x000fc600078e0210 */
[----:B------:R-:W-:-:S03]  /*6b50*/  LEA R92, R89, R16, 0x1 ;  /* 0x00000010595c7211 */ /* 0x000fc600078e08ff */
[----:B------:R-:W0:Y:S04]  /*6b60*/  LDS.128 R88, [R88+0x24400] ;  /* 0x0244000058587984 */ /* 0x000e280000000c00 */
[----:B------:R-:W2:Y:S01]  /*6b70*/  LDS.128 R92, [R92+0x24400] ;  /* 0x024400005c5c7984 */ /* 0x000ea20000000c00 */
[----:B------:R-:W-:Y:S05]  /*6b80*/  @P6 BRA `(.L_x_533) ;  /* 0x0000000400486947 */ /* 0x000fea0003800000 */
[--C-:B------:R-:W-:Y:S01]  /*6b90*/  SHF.R.U64 R44, R44, 0x10, R45.reuse ;  /* 0x000000102c2c7819 */ /* 0x100fe2000000122d */
[----:B------:R-:W-:Y:S01]  /*6ba0*/  HADD2.F32 R163, -RZ, R163.H0_H0 ;  /* 0x200000a3ffa37230 */ /* 0x000fe20000004100 */
[----:B------:R-:W-:Y:S01]  /*6bb0*/  SHF.R.U32.HI R161, RZ, 0x10, R45 ;  /* 0x00000010ffa17819 */ /* 0x000fe2000001162d */
[----:B0-----:R-:W-:Y:S01]  /*6bc0*/  HADD2.F32 R164, -RZ, R89.H0_H0 ;  /* 0x20000059ffa47230 */ /* 0x001fe20000004100 */
[--C-:B------:R-:W-:Y:S01]  /*6bd0*/  SHF.R.U64 R45, R52, 0x10, R53.reuse ;  /* 0x00000010342d7819 */ /* 0x100fe20000001235 */
[----:B--2---:R-:W-:Y:S01]  /*6be0*/  HADD2.F32 R165, -RZ, R93.H1_H1 ;  /* 0x3000005dffa57230 */ /* 0x004fe20000004100 */
[----:B------:R-:W-:Y:S01]  /*6bf0*/  SHF.R.U32.HI R52, RZ, 0x10, R53 ;  /* 0x00000010ff347819 */ /* 0x000fe20000011635 */
[----:B------:R-:W-:Y:S01]  /*6c00*/  HADD2.F32 R89, -RZ, R89.H1_H1 ;  /* 0x30000059ff597230 */ /* 0x000fe20000004100 */
[--C-:B------:R-:W-:Y:S01]  /*6c10*/  SHF.R.U64 R53, R54, 0x10, R55.reuse ;  /* 0x0000001036357819 */ /* 0x100fe20000001237 */
[----:B------:R-:W-:Y:S01]  /*6c20*/  HADD2.F32 R45, -RZ, R45.H0_H0 ;  /* 0x2000002dff2d7230 */ /* 0x000fe20000004100 */
[----:B------:R-:W-:Y:S01]  /*6c30*/  SHF.R.U32.HI R54, RZ, 0x10, R55 ;  /* 0x00000010ff367819 */ /* 0x000fe20000011637 */
[----:B------:R-:W-:Y:S01]  /*6c40*/  HADD2.F32 R55, -RZ, R162.H0_H0 ;  /* 0x200000a2ff377230 */ /* 0x000fe20000004100 */
[--C-:B------:R-:W-:Y:S01]  /*6c50*/  SHF.R.U64 R46, R46, 0x10, R47.reuse ;  /* 0x000000102e2e7819 */ /* 0x100fe2000000122f */
[----:B------:R-:W-:Y:S01]  /*6c60*/  HADD2.F32 R162, -RZ, R93.H0_H0 ;  /* 0x2000005dffa27230 */ /* 0x000fe20000004100 */
[----:B------:R-:W-:Y:S01]  /*6c70*/  SHF.R.U32.HI R47, RZ, 0x10, R47 ;  /* 0x00000010ff2f7819 */ /* 0x000fe2000001162f */
[----:B------:R-:W-:-:S02]  /*6c80*/  HADD2.F32 R52, -RZ, R52.H0_H0 ;  /* 0x20000034ff347230 */ /* 0x000fc40000004100 */
[----:B------:R-:W-:Y:S02]  /*6c90*/  HADD2.F32 R54, -RZ, R54.H0_H0 ;  /* 0x20000036ff367230 */ /* 0x000fe40000004100 */
[-C--:B------:R-:W-:Y:S01]  /*6ca0*/  FMUL.FTZ R93, R162, R55.reuse ;  /* 0x00000037a25d7220 */ /* 0x080fe20000410000 */
[C---:B------:R-:W-:Y:S01]  /*6cb0*/  FMUL.FTZ R55, R164.reuse, R55 ;  /* 0x00000037a4377220 */ /* 0x040fe20000410000 */
[-C--:B------:R-:W-:Y:S01]  /*6cc0*/  FMUL.FTZ R166, R165, R52.reuse ;  /* 0x00000034a5a67220 */ /* 0x080fe20000410000 */
[----:B------:R-:W-:Y:S01]  /*6cd0*/  FMUL.FTZ R52, R89, R52 ;  /* 0x0000003459347220 */ /* 0x000fe20000410000 */
[-C--:B------:R-:W-:Y:S01]  /*6ce0*/  FFMA.FTZ R93, R164, R163.reuse, -R93 ;  /* 0x000000a3a45d7223 */ /* 0x080fe2000001085d */
[----:B------:R-:W-:Y:S02]  /*6cf0*/  HADD2.F32 R164, -RZ, R161.H0_H0 ;  /* 0x200000a1ffa47230 */ /* 0x000fe40000004100 */
[----:B------:R-:W-:Y:S01]  /*6d00*/  FFMA.FTZ R55, R162, R163, R55 ;  /* 0x000000a3a2377223 */ /* 0x000fe20000010037 */
[----:B------:R-:W-:-:S02]  /*6d10*/  HADD2.F32 R162, -RZ, R95.H0_H0 ;  /* 0x2000005fffa27230 */ /* 0x000fc40000004100 */
[----:B------:R-:W-:Y:S02]  /*6d20*/  HADD2.F32 R95, -RZ, R95.H1_H1 ;  /* 0x3000005fff5f7230 */ /* 0x000fe40000004100 */
[-C--:B------:R-:W-:Y:S01]  /*6d30*/  FFMA.FTZ R166, R89, R164.reuse, -R166 ;  /* 0x000000a459a67223 */ /* 0x080fe200000108a6 */
[----:B------:R-:W-:Y:S01]  /*6d40*/  FFMA.FTZ R52, R165, R164, R52 ;  /* 0x000000a4a5347223 */ /* 0x000fe20000010034 */
[----:B------:R-:W-:Y:S02]  /*6d50*/  HADD2.F32 R89, -RZ, R168.H0_H0 ;  /* 0x200000a8ff597230 */ /* 0x000fe40000004100 */
[----:B------:R-:W-:Y:S02]  /*6d60*/  HADD2.F32 R164, -RZ, R91.H0_H0 ;  /* 0x2000005bffa47230 */ /* 0x000fe40000004100 */
[----:B------:R-:W-:Y:S01]  /*6d70*/  FMUL.FTZ R170, R95, R54 ;  /* 0x000000365faa7220 */ /* 0x000fe20000410000 */
[----:B------:R-:W-:Y:S02]  /*6d80*/  HADD2.F32 R168, -RZ, R47.H0_H0 ;  /* 0x2000002fffa87230 */ /* 0x000fe40000004100 */
[----:B------:R-:W-:Y:S01]  /*6d90*/  FMUL.FTZ R47, R162, R89 ;  /* 0x00000059a22f7220 */ /* 0x000fe20000410000 */
[----:B------:R-:W-:-:S02]  /*6da0*/  HADD2.F32 R161, -RZ, R167.H1_H1 ;  /* 0x300000a7ffa17230 */ /* 0x000fc40000004100 */
[----:B------:R-:W-:Y:S01]  /*6db0*/  FMUL.FTZ R89, R164, R89 ;  /* 0x00000059a4597220 */ /* 0x000fe20000410000 */
[----:B------:R-:W-:Y:S01]  /*6dc0*/  HADD2.F32 R91, -RZ, R91.H1_H1 ;  /* 0x3000005bff5b7230 */ /* 0x000fe20000004100 */
[----:B------:R-:W-:Y:S01]  /*6dd0*/  F2FP.F16.F32.PACK_AB R93, R166, R93 ;  /* 0x0000005da65d723e */ /* 0x000fe200000000ff */
[----:B------:R-:W-:Y:S02]  /*6de0*/  HADD2.F32 R163, -RZ, R44.H0_H0 ;  /* 0x2000002cffa37230 */ /* 0x000fe40000004100 */
[-C--:B------:R-:W-:Y:S01]  /*6df0*/  FFMA.FTZ R47, R164, R161.reuse, -R47 ;  /* 0x000000a1a42f7223 */ /* 0x080fe2000001082f */
[----:B------:R-:W-:Y:S01]  /*6e00*/  FFMA.FTZ R89, R162, R161, R89 ;  /* 0x000000a1a2597223 */ /* 0x000fe20000010059 */
[C---:B------:R-:W-:Y:S01]  /*6e10*/  FMUL.FTZ R54, R91.reuse, R54 ;  /* 0x000000365b367220 */ /* 0x040fe20000410000 */
[----:B------:R-:W-:Y:S01]  /*6e20*/  FFMA.FTZ R170, R91, R168, -R170 ;  /* 0x000000a85baa7223 */ /* 0x000fe200000108aa */
[----:B------:R-:W-:Y:S01]  /*6e30*/  HADD2.F32 R91, -RZ, R184.H0_H0 ;  /* 0x200000b8ff5b7230 */ /* 0x000fe20000004100 */
[----:B------:R-:W-:Y:S01]  /*6e40*/  F2FP.F16.F32.PACK_AB R52, R52, R55 ;  /* 0x000000373434723e */ /* 0x000fe200000000ff */
[----:B------:R-:W-:-:S02]  /*6e50*/  HADD2.F32 R164, -RZ, R92.H0_H0 ;  /* 0x2000005cffa47230 */ /* 0x000fc40000004100 */
[----:B------:R-:W-:Y:S01]  /*6e60*/  FFMA.FTZ R54, R95, R168, R54 ;  /* 0x000000a85f367223 */ /* 0x000fe20000010036 */
[----:B------:R-:W-:Y:S02]  /*6e70*/  HADD2.F32 R162, -RZ, R88.H0_H0 ;  /* 0x20000058ffa27230 */ /* 0x000fe40000004100 */
[----:B------:R-:W-:Y:S02]  /*6e80*/  HADD2.F32 R92, -RZ, R92.H1_H1 ;  /* 0x3000005cff5c7230 */ /* 0x000fe40000004100 */
[-C--:B------:R-:W-:Y:S01]  /*6e90*/  FMUL.FTZ R161, R164, R91.reuse ;  /* 0x0000005ba4a17220 */ /* 0x080fe20000410000 */
[--C-:B------:R-:W-:Y:S02]  /*6ea0*/  HADD2.F32 R95, -RZ, R183.reuse.H0_H0 ;  /* 0x200000b7ff5f7230 */ /* 0x100fe40000004100 */
[----:B------:R-:W-:Y:S01]  /*6eb0*/  FMUL.FTZ R165, R162, R91 ;  /* 0x0000005ba2a57220 */ /* 0x000fe20000410000 */
[----:B------:R-:W-:Y:S02]  /*6ec0*/  HADD2.F32 R88, -RZ, R88.H1_H1 ;  /* 0x30000058ff587230 */ /* 0x000fe40000004100 */
[----:B------:R-:W-:Y:S01]  /*6ed0*/  FMUL.FTZ R91, R92, R45 ;  /* 0x0000002d5c5b7220 */ /* 0x000fe20000410000 */
[----:B------:R-:W-:-:S02]  /*6ee0*/  HADD2.F32 R44, -RZ, R183.H1_H1 ;  /* 0x300000b7ff2c7230 */ /* 0x000fc40000004100 */
[-C--:B------:R-:W-:Y:S01]  /*6ef0*/  FFMA.FTZ R161, R162, R95.reuse, -R161 ;  /* 0x0000005fa2a17223 */ /* 0x080fe200000108a1 */
[----:B------:R-:W-:Y:S01]  /*6f00*/  FFMA.FTZ R165, R164, R95, R165 ;  /* 0x0000005fa4a57223 */ /* 0x000fe200000100a5 */
[C---:B------:R-:W-:Y:S01]  /*6f10*/  FMUL.FTZ R45, R88.reuse, R45 ;  /* 0x0000002d582d7220 */ /* 0x040fe20000410000 */
[-C--:B------:R-:W-:Y:S01]  /*6f20*/  FFMA.FTZ R88, R88, R163.reuse, -R91 ;  /* 0x000000a358587223 */ /* 0x080fe2000001085b */
[----:B------:R-:W-:Y:S02]  /*6f30*/  HADD2.F32 R95, -RZ, R94.H0_H0 ;  /* 0x2000005eff5f7230 */ /* 0x000fe40000004100 */
[----:B------:R-:W-:Y:S02]  /*6f40*/  HADD2.F32 R53, -RZ, R53.H0_H0 ;  /* 0x20000035ff357230 */ /* 0x000fe40000004100 */
[----:B------:R-:W-:Y:S01]  /*6f50*/  FFMA.FTZ R92, R92, R163, R45 ;  /* 0x000000a35c5c7223 */ /* 0x000fe2000001002d */
[----:B------:R-:W-:Y:S01]  /*6f60*/  HADD2.F32 R91, -RZ, R90.H0_H0 ;  /* 0x2000005aff5b7230 */ /* 0x000fe20000004100 */
[----:B------:R-:W-:Y:S01]  /*6f70*/  F2FP.F16.F32.PACK_AB R88, R88, R161 ;  /* 0x000000a15858723e */ /* 0x000fe200000000ff */
[----:B------:R-:W-:-:S02]  /*6f80*/  HADD2.F32 R94, -RZ, R94.H1_H1 ;  /* 0x3000005eff5e7230 */ /* 0x000fc40000004100 */
[----:B------:R-:W-:Y:S01]  /*6f90*/  HADD2.F32 R90, -RZ, R90.H1_H1 ;  /* 0x3000005aff5a7230 */ /* 0x000fe20000004100 */
[----:B------:R-:W-:Y:S01]  /*6fa0*/  F2FP.F16.F32.PACK_AB R92, R92, R165 ;  /* 0x000000a55c5c723e */ /* 0x000fe200000000ff */
[----:B------:R-:W-:Y:S02]  /*6fb0*/  HADD2.F32 R45, -RZ, R167.H0_H0 ;  /* 0x200000a7ff2d7230 */ /* 0x000fe40000004100 */
[-C--:B------:R-:W-:Y:S01]  /*6fc0*/  FMUL.FTZ R167, R94, R53.reuse ;  /* 0x000000355ea77220 */ /* 0x080fe20000410000 */
[----:B------:R-:W-:Y:S02]  /*6fd0*/  HADD2.F32 R163, -RZ, R46.H0_H0 ;  /* 0x2000002effa37230 */ /* 0x000fe40000004100 */
[-C--:B------:R-:W-:Y:S01]  /*6fe0*/  FMUL.FTZ R46, R95, R44.reuse ;  /* 0x0000002c5f2e7220 */ /* 0x080fe20000410000 */
[C---:B------:R-:W-:Y:S01]  /*6ff0*/  FMUL.FTZ R44, R91.reuse, R44 ;  /* 0x0000002c5b2c7220 */ /* 0x040fe20000410000 */
[C---:B------:R-:W-:Y:S02]  /*7000*/  FMUL.FTZ R53, R90.reuse, R53 ;  /* 0x000000355a357220 */ /* 0x040fe40000410000 */
[-C--:B------:R-:W-:Y:S01]  /*7010*/  FFMA.FTZ R46, R91, R45.reuse, -R46 ;  /* 0x0000002d5b2e7223 */ /* 0x080fe2000001082e */
[----:B------:R-:W-:Y:S01]  /*7020*/  FFMA.FTZ R44, R95, R45, R44 ;  /* 0x0000002d5f2c7223 */ /* 0x000fe2000001002c */
[-C--:B------:R-:W-:Y:S01]  /*7030*/  FFMA.FTZ R167, R90, R163.reuse, -R167 ;  /* 0x000000a35aa77223 */ /* 0x080fe200000108a7 */
[----:B------:R-:W-:Y:S01]  /*7040*/  FFMA.FTZ R53, R94, R163, R53 ;  /* 0x000000a35e357223 */ /* 0x000fe20000010035 */
[----:B------:R-:W-:Y:S01]  /*7050*/  F2FP.F16.F32.PACK_AB R95, R54, R89 ;  /* 0x00000059365f723e */ /* 0x000fe200000000ff */
[----:B------:R-:W-:Y:S01]  /*7060*/  IMAD.MOV.U32 R89, RZ, RZ, R93 ;  /* 0x000000ffff597224 */ /* 0x000fe200078e005d */
[----:B------:R-:W-:-:S02]  /*7070*/  F2FP.F16.F32.PACK_AB R91, R170, R47 ;  /* 0x0000002faa5b723e */ /* 0x000fc400000000ff */
[----:B------:R-:W-:Y:S02]  /*7080*/  F2FP.F16.F32.PACK_AB R90, R167, R46 ;  /* 0x0000002ea75a723e */ /* 0x000fe400000000ff */
[----:B------:R-:W-:Y:S02]  /*7090*/  F2FP.F16.F32.PACK_AB R94, R53, R44 ;  /* 0x0000002c355e723e */ /* 0x000fe400000000ff */
[----:B------:R-:W-:-:S07]  /*70a0*/  MOV R93, R52 ;  /* 0x00000034005d7202 */ /* 0x000fce0000000f00 */
.L_x_533:
[----:B------:R-:W-:Y:S05]  /*70b0*/  BSYNC B3 ;  /* 0x0000000000037941 */ /* 0x000fea0003800000 */
.L_x_532:
[----:B------:R-:W-:Y:S02]  /*70c0*/  ULDC.64 UR4, c[0x0][0x208] ;  /* 0x0000820000047ab9 */ /* 0x000fe40000000a00 */
[----:B0-----:R0:W-:Y:S04]  /*70d0*/  STG.E.128 desc[UR4][R136.64], R88 ;  /* 0x0000005888007986 */ /* 0x0011e8000c101d04 */
[----:B--2---:R0:W-:Y:S02]  /*70e0*/  @!P5 STG.E.128 desc[UR4][R138.64], R92 ;  /* 0x0000005c8a00d986 */ /* 0x0041e4000c101d04 */
.L_x_531:
[----:B------:R-:W-:Y:S05]  /*70f0*/  BSYNC B2 ;  /* 0x0000000000027941 */ /* 0x000fea0003800000 */
.L_x_530:
[----:B------:R-:W-:-:S13]  /*7100*/  ISETP.NE.AND P5, PT, R10, RZ, PT ;  /* 0x000000ff0a00720c */ /* 0x000fda0003fa5270 */
[----:B------:R-:W-:Y:S05]  /*7110*/  @!P5 BRA `(.L_x_529) ;  /* 0x0000000400dcd947 */ /* 0x000fea0003800000 */
        /* <DEDUP_REMOVED lines=13> */
[CC--:B0-----:R-:W-:Y:S02]  /*71f0*/  LEA R88, P6, R47.reuse, R118.reuse, 0x1 ;  /* 0x000000762f587211 */ /* 0x0c1fe400078c08ff */
[----:B------:R-:W-:Y:S02]  /*7200*/  ISETP.NE.AND P0, PT, R52, RZ, PT ;  /* 0x000000ff3400720c */ /* 0x000fe40003f05270 */
[----:B------:R-:W-:Y:S02]  /*7210*/  LEA.HI.X R89, R47, R119, R46, 0x1, P6 ;  /* 0x000000772f597211 */ /* 0x000fe400030f0c2e */
[----:B------:R-:W-:Y:S02]  /*7220*/  SHF.R.S32.HI R47, RZ, 0x1f, R44 ;  /* 0x0000001fff2f7819 */ /* 0x000fe4000001142c */
[----:B------:R-:W-:-:S02]  /*7230*/  @!P5 LEA R90, P6, R134, R118, 0x1 ;  /* 0x00000076865ad211 */ /* 0x000fc400078c08ff */
[----:B------:R-:W-:Y:S02]  /*7240*/  LEA.HI R47, R47, R44, RZ, 0x3 ;  /* 0x0000002c2f2f7211 */ /* 0x000fe400078f18ff */
[----:B------:R-:W-:Y:S02]  /*7250*/  LOP3.LUT R44, R232, 0x38, R45, 0xf8, !PT ;  /* 0x00000038e82c7812 */ /* 0x000fe400078ef82d */
[----:B------:R-:W-:Y:S02]  /*7260*/  SHF.R.S32.HI R47, RZ, 0x3, R47 ;  /* 0x00000003ff2f7819 */ /* 0x000fe4000001142f */
[----:B------:R-:W-:Y:S02]  /*7270*/  LOP3.LUT R44, R44, R233, RZ, 0x3c, !PT ;  /* 0x000000e92c2c7212 */ /* 0x000fe400078e3cff */
[----:B------:R-:W-:Y:S01]  /*7280*/  @!P5 LEA.HI.X R91, R134, R119, R160, 0x1, P6 ;  /* 0x00000077865bd211 */ /* 0x000fe200030f0ca0 */
[----:B------:R-:W-:Y:S01]  /*7290*/  IMAD R47, R47, 0x1400, R234 ;  /* 0x000014002f2f7824 */ /* 0x000fe200078e02ea */
[----:B------:R-:W-:-:S04]  /*72a0*/  ISETP.GE.AND P6, PT, R213, R116, PT ;  /* 0x00000074d500720c */ /* 0x000fc80003fc6270 */
        /* <DEDUP_REMOVED lines=9> */
[--C-:B--2---:R-:W-:Y:S01]  /*7340*/  HADD2.F32 R94, -RZ, R53.reuse.H0_H0 ;  /* 0x20000035ff5e7230 */ /* 0x104fe20000004100 */
[----:B------:R-:W-:Y:S01]  /*7350*/  SHF.R.U32.HI R92, RZ, 0x10, R41 ;  /* 0x00000010ff5c7819 */ /* 0x000fe20000011629 */
[----:B------:R-:W-:Y:S01]  /*7360*/  HADD2.F32 R53, -RZ, R53.H1_H1 ;  /* 0x30000035ff357230 */ /* 0x000fe20000004100 */
[--C-:B------:R-:W-:Y:S01]  /*7370*/  SHF.R.U64 R41, R48, 0x10, R49.reuse ;  /* 0x0000001030297819 */ /* 0x100fe20000001231 */
[--C-:B0-----:R-:W-:Y:S01]  /*7380*/  HADD2.F32 R134, -RZ, R45.reuse.H0_H0 ;  /* 0x2000002dff867230 */ /* 0x101fe20000004100 */
[----:B------:R-:W-:Y:S01]  /*7390*/  SHF.R.U32.HI R48, RZ, 0x10, R49 ;  /* 0x00000010ff307819 */ /* 0x000fe20000011631 */
[----:B------:R-:W-:Y:S01]  /*73a0*/  HADD2.F32 R45, -RZ, R45.H1_H1 ;  /* 0x3000002dff2d7230 */ /* 0x000fe20000004100 */
[--C-:B------:R-:W-:Y:S01]  /*73b0*/  SHF.R.U64 R49, R50, 0x10, R51.reuse ;  /* 0x0000001032317819 */ /* 0x100fe20000001233 */
[----:B------:R-:W-:Y:S01]  /*73c0*/  HADD2.F32 R92, -RZ, R92.H0_H0 ;  /* 0x2000005cff5c7230 */ /* 0x000fe20000004100 */
[----:B------:R-:W-:Y:S01]  /*73d0*/  SHF.R.U32.HI R50, RZ, 0x10, R51 ;  /* 0x00000010ff327819 */ /* 0x000fe20000011633 */
[----:B------:R-:W-:Y:S01]  /*73e0*/  HADD2.F32 R48, -RZ, R48.H0_H0 ;  /* 0x20000030ff307230 */ /* 0x000fe20000004100 */
[--C-:B------:R-:W-:Y:S01]  /*73f0*/  SHF.R.U64 R42, R42, 0x10, R43.reuse ;  /* 0x000000102a2a7819 */ /* 0x100fe2000000122b */
[--C-:B------:R-:W-:Y:S01]  /*7400*/  HADD2.F32 R51, -RZ, R182.reuse.H1_H1 ;  /* 0x300000b6ff337230 */ /* 0x100fe20000004100 */
[----:B------:R-:W-:Y:S01]  /*7410*/  SHF.R.U32.HI R43, RZ, 0x10, R43 ;  /* 0x00000010ff2b7819 */ /* 0x000fe2000001162b */
[----:B------:R-:W-:-:S02]  /*7420*/  HADD2.F32 R93, -RZ, R182.H0_H0 ;  /* 0x200000b6ff5d7230 */ /* 0x000fc40000004100 */
[-C--:B------:R-:W-:Y:S01]  /*7430*/  FMUL.FTZ R136, R53, R48.reuse ;  /* 0x0000003035887220 */ /* 0x080fe20000410000 */
[C---:B------:R-:W-:Y:S01]  /*7440*/  FMUL.FTZ R48, R45.reuse, R48 ;  /* 0x000000302d307220 */ /* 0x040fe20000410000 */
[-C--:B------:R-:W-:Y:S01]  /*7450*/  FMUL.FTZ R95, R94, R51.reuse ;  /* 0x000000335e5f7220 */ /* 0x080fe20000410000 */
[----:B------:R-:W-:Y:S01]  /*7460*/  FMUL.FTZ R51, R134, R51 ;  /* 0x0000003386337220 */ /* 0x000fe20000410000 */
[-C--:B------:R-:W-:Y:S01]  /*7470*/  FFMA.FTZ R136, R45, R92.reuse, -R136 ;  /* 0x0000005c2d887223 */ /* 0x080fe20000010888 */
[----:B------:R-:W-:Y:S01]  /*7480*/  FFMA.FTZ R48, R53, R92, R48 ;  /* 0x0000005c35307223 */ /* 0x000fe20000010030 */
[----:B------:R-:W-:Y:S02]  /*7490*/  HADD2.F32 R45, -RZ, R181.H0_H0 ;  /* 0x200000b5ff2d7230 */ /* 0x000fe40000004100 */
[-C--:B------:R-:W-:Y:S01]  /*74a0*/  FFMA.FTZ R51, R94, R93.reuse, R51 ;  /* 0x0000005d5e337223 */ /* 0x080fe20000010033 */
[--C-:B------:R-:W-:Y:S02]  /*74b0*/  HADD2.F32 R92, -RZ, R55.reuse.H0_H0 ;  /* 0x20000037ff5c7230 */ /* 0x100fe40000004100 */
[----:B------:R-:W-:Y:S01]  /*74c0*/  FFMA.FTZ R95, R134, R93, -R95 ;  /* 0x0000005d865f7223 */ /* 0x000fe2000001085f */
[----:B------:R-:W-:-:S02]  /*74d0*/  HADD2.F32 R55, -RZ, R55.H1_H1 ;  /* 0x30000037ff377230 */ /* 0x000fc40000004100 */
[----:B------:R-:W-:Y:S02]  /*74e0*/  HADD2.F32 R94, -RZ, R47.H0_H0 ;  /* 0x2000002fff5e7230 */ /* 0x000fe40000004100 */
[----:B------:R-:W-:Y:S01]  /*74f0*/  HADD2.F32 R50, -RZ, R50.H0_H0 ;  /* 0x20000032ff327230 */ /* 0x000fe20000004100 */
[----:B------:R-:W-:Y:S01]  /*7500*/  F2FP.F16.F32.PACK_AB R95, R136, R95 ;  /* 0x0000005f885f723e */ /* 0x000fe200000000ff */
[----:B------:R-:W-:Y:S02]  /*7510*/  HADD2.F32 R134, -RZ, R43.H0_H0 ;  /* 0x2000002bff867230 */ /* 0x000fe40000004100 */
[-C--:B------:R-:W-:Y:S01]  /*7520*/  FMUL.FTZ R43, R92, R45.reuse ;  /* 0x0000002d5c2b7220 */ /* 0x080fe20000410000 */
[----:B------:R-:W-:Y:S02]  /*7530*/  HADD2.F32 R53, -RZ, R181.H1_H1 ;  /* 0x300000b5ff357230 */ /* 0x000fe40000004100 */
[----:B------:R-:W-:Y:S01]  /*7540*/  FMUL.FTZ R45, R94, R45 ;  /* 0x0000002d5e2d7220 */ /* 0x000fe20000410000 */
[----:B------:R-:W-:-:S02]  /*7550*/  HADD2.F32 R47, -RZ, R47.H1_H1 ;  /* 0x3000002fff2f7230 */ /* 0x000fc40000004100 */
[-C--:B------:R-:W-:Y:S01]  /*7560*/  FMUL.FTZ R138, R55, R50.reuse ;  /* 0x00000032378a7220 */ /* 0x080fe20000410000 */
[----:B------:R-:W-:Y:S02]  /*7570*/  HADD2.F32 R41, -RZ, R41.H0_H0 ;  /* 0x20000029ff297230 */ /* 0x000fe40000004100 */
[-C--:B------:R-:W-:Y:S01]  /*7580*/  FFMA.FTZ R43, R94, R53.reuse, -R43 ;  /* 0x000000355e2b7223 */ /* 0x080fe2000001082b */
[----:B------:R-:W-:Y:S01]  /*7590*/  FFMA.FTZ R45, R92, R53, R45 ;  /* 0x000000355c2d7223 */ /* 0x000fe2000001002d */
[C---:B------:R-:W-:Y:S01]  /*75a0*/  FMUL.FTZ R50, R47.reuse, R50 ;  /* 0x000000322f327220 */ /* 0x040fe20000410000 */
[-C--:B------:R-:W-:Y:S01]  /*75b0*/  FFMA.FTZ R138, R47, R134.reuse, -R138 ;  /* 0x000000862f8a7223 */ /* 0x080fe2000001088a */
[----:B------:R-:W-:Y:S02]  /*75c0*/  HADD2.F32 R47, -RZ, R179.H0_H0 ;  /* 0x200000b3ff2f7230 */ /* 0x000fe40000004100 */
[----:B------:R-:W-:Y:S02]  /*75d0*/  HADD2.F32 R94, -RZ, R52.H0_H0 ;  /* 0x20000034ff5e7230 */ /* 0x000fe40000004100 */
[----:B------:R-:W-:Y:S01]  /*75e0*/  FFMA.FTZ R50, R55, R134, R50 ;  /* 0x0000008637327223 */ /* 0x000fe20000010032 */
[----:B------:R-:W-:-:S02]  /*75f0*/  HADD2.F32 R92, -RZ, R44.H0_H0 ;  /* 0x2000002cff5c7230 */ /* 0x000fc40000004100 */
[----:B------:R-:W-:Y:S02]  /*7600*/  HADD2.F32 R52, -RZ, R52.H1_H1 ;  /* 0x30000034ff347230 */ /* 0x000fe40000004100 */
[-C--:B------:R-:W-:Y:S01]  /*7610*/  FMUL.FTZ R55, R94, R47.reuse ;  /* 0x0000002f5e377220 */ /* 0x080fe20000410000 */
[----:B------:R-:W-:Y:S02]  /*7620*/  HADD2.F32 R53, -RZ, R179.H1_H1 ;  /* 0x300000b3ff357230 */ /* 0x000fe40000004100 */
[----:B------:R-:W-:Y:S01]  /*7630*/  FMUL.FTZ R135, R92, R47 ;  /* 0x0000002f5c877220 */ /* 0x000fe20000410000 */
[----:B------:R-:W-:Y:S02]  /*7640*/  HADD2.F32 R44, -RZ, R44.H1_H1 ;  /* 0x3000002cff2c7230 */ /* 0x000fe40000004100 */
[----:B------:R-:W-:Y:S01]  /*7650*/  FMUL.FTZ R47, R52, R41 ;  /* 0x00000029342f7220 */ /* 0x000fe20000410000 */
[----:B------:R-:W-:Y:S02]  /*7660*/  HADD2.F32 R93, -RZ, R40.H0_H0 ;  /* 0x20000028ff5d7230 */ /* 0x000fe40000004100 */
[-C--:B------:R-:W-:Y:S01]  /*7670*/  FFMA.FTZ R55, R92, R53.reuse, -R55 ;  /* 0x000000355c377223 */ /* 0x080fe20000010837 */
[----:B------:R-:W-:Y:S01]  /*7680*/  FFMA.FTZ R135, R94, R53, R135 ;  /* 0x000000355e877223 */ /* 0x000fe20000010087 */
[----:B------:R-:W-:Y:S01]  /*7690*/  FMUL.FTZ R41, R44, R41 ;  /* 0x000000292c297220 */ /* 0x000fe20000410000 */
[----:B------:R-:W-:-:S02]  /*76a0*/  HADD2.F32 R53, -RZ, R54.H0_H0 ;  /* 0x20000036ff357230 */ /* 0x000fc40000004100 */
[-C--:B------:R-:W-:Y:S01]  /*76b0*/  FFMA.FTZ R44, R44, R93.reuse, -R47 ;  /* 0x0000005d2c2c7223 */ /* 0x080fe2000001082f */
[----:B------:R-:W-:Y:S02]  /*76c0*/  HADD2.F32 R40, -RZ, R178.H0_H0 ;  /* 0x200000b2ff287230 */ /* 0x000fe40000004100 */
[----:B------:R-:W-:Y:S01]  /*76d0*/  FFMA.FTZ R52, R52, R93, R41 ;  /* 0x0000005d34347223 */ /* 0x000fe20000010029 */
[----:B------:R-:W-:Y:S01]  /*76e0*/  HADD2.F32 R49, -RZ, R49.H0_H0 ;  /* 0x20000031ff317230 */ /* 0x000fe20000004100 */
[----:B------:R-:W-:Y:S01]  /*76f0*/  F2FP.F16.F32.PACK_AB R50, R50, R45 ;  /* 0x0000002d3232723e */ /* 0x000fe200000000ff */
[----:B------:R-:W-:Y:S01]  /*7700*/  HADD2.F32 R47, -RZ, R46.H0_H0 ;  /* 0x2000002eff2f7230 */ /* 0x000fe20000004100 */
[----:B------:R-:W-:Y:S01]  /*7710*/  F2FP.F16.F32.PACK_AB R44, R44, R55 ;  /* 0x000000372c2c723e */ /* 0x000fe200000000ff */
[----:B------:R-:W-:Y:S01]  /*7720*/  HADD2.F32 R54, -RZ, R54.H1_H1 ;  /* 0x30000036ff367230 */ /* 0x000fe20000004100 */
[----:B------:R-:W-:Y:S01]  /*7730*/  F2FP.F16.F32.PACK_AB R52, R52, R135 ;  /* 0x000000873434723e */ /* 0x000fe200000000ff */
[----:B------:R-:W-:Y:S01]  /*7740*/  HADD2.F32 R46, -RZ, R46.H1_H1 ;  /* 0x3000002eff2e7230 */ /* 0x000fe20000004100 */
[----:B------:R-:W-:Y:S01]  /*7750*/  MOV R55, R50 ;  /* 0x0000003200377202 */ /* 0x000fe20000000f00 */
[----:B------:R-:W-:-:S02]  /*7760*/  HADD2.F32 R93, -RZ, R42.H0_H0 ;  /* 0x2000002aff5d7230 */ /* 0x000fc40000004100 */
[-C--:B------:R-:W-:Y:S01]  /*7770*/  FMUL.FTZ R42, R53, R40.reuse ;  /* 0x00000028352a7220 */ /* 0x080fe20000410000 */
[----:B------:R-:W-:Y:S02]  /*7780*/  HADD2.F32 R41, -RZ, R178.H1_H1 ;  /* 0x300000b2ff297230 */ /* 0x000fe40000004100 */
[-C--:B------:R-:W-:Y:S01]  /*7790*/  FMUL.FTZ R137, R54, R49.reuse ;  /* 0x0000003136897220 */ /* 0x080fe20000410000 */
[C---:B------:R-:W-:Y:S01]  /*77a0*/  FMUL.FTZ R40, R47.reuse, R40 ;  /* 0x000000282f287220 */ /* 0x040fe20000410000 */
[C---:B------:R-:W-:Y:S01]  /*77b0*/  FMUL.FTZ R49, R46.reuse, R49 ;  /* 0x000000312e317220 */ /* 0x040fe20000410000 */
[----:B------:R-:W-:Y:S02]  /*77c0*/  IMAD.MOV.U32 R45, RZ, RZ, R95 ;  /* 0x000000ffff2d7224 */ /* 0x000fe400078e005f */
        /* <DEDUP_REMOVED lines=8> */
.L_x_535:
[----:B------:R-:W-:Y:S05]  /*7850*/  BSYNC B2 ;  /* 0x0000000000027941 */ /* 0x000fea0003800000 */
.L_x_534:
[----:B------:R-:W-:Y:S02]  /*7860*/  ULDC.64 UR4, c[0x0][0x208] ;  /* 0x0000820000047ab9 */ /* 0x000fe40000000a00 */
[----:B0-----:R3:W-:Y:S04]  /*7870*/  STG.E.128 desc[UR4][R88.64], R44 ;  /* 0x0000002c58007986 */ /* 0x0017e8000c101d04 */
[----:B--2---:R3:W-:Y:S02]  /*7880*/  @!P5 STG.E.128 desc[UR4][R90.64], R52 ;  /* 0x000000345a00d986 */ /* 0x0047e4000c101d04 */
.L_x_529:
[----:B------:R-:W-:Y:S05]  /*7890*/  BSYNC B1 ;  /* 0x0000000000017941 */ /* 0x000fea0003800000 */
.L_x_528:
[----:B------:R-:W-:Y:S04]  /*78a0*/  BSSY B1, `(.L_x_536) ;  /* 0x00000f9000017945 */ /* 0x000fe80003800000 */
[----:B------:R-:W-:Y:S05]  /*78b0*/  @P3 BRA `(.L_x_537) ;  /* 0x0000000c00dc3947 */ /* 0x000fea0003800000 */
[----:B------:R-:W4:Y:S01]  /*78c0*/  LDL R40, [R1+0x58] ;  /* 0x0000580001287983 */ /* 0x000f220000100800 */
[----:B------:R-:W-:Y:S01]  /*78d0*/  ISETP.NE.AND P3, PT, R26, RZ, PT ;  /* 0x000000ff1a00720c */ /* 0x000fe20003f65270 */
[-C--:B--2---:R-:W-:Y:S01]  /*78e0*/  IMAD.WIDE.U32 R48, R217, R122.reuse, R124 ;  /* 0x0000007ad9307225 */ /* 0x084fe200078e007c */
[----:B------:R-:W-:Y:S03]  /*78f0*/  BSSY B2, `(.L_x_538) ;  /* 0x000007a000027945 */ /* 0x000fe60003800000 */
[----:B----4-:R-:W-:-:S04]  /*7900*/  IMAD R40, R40, R122, RZ ;  /* 0x0000007a28287224 */ /* 0x010fc800078e02ff */
[----:B------:R-:W-:-:S04]  /*7910*/  IMAD R41, R217, R123, R40 ;  /* 0x0000007bd9297224 */ /* 0x000fc800078e0228 */
[----:B---3--:R-:W-:Y:S01]  /*7920*/  IMAD.IADD R54, R49, 0x1, R41 ;  /* 0x0000000131367824 */ /* 0x008fe200078e0229 */
[----:B------:R-:W-:Y:S06]  /*7930*/  @!P3 BRA `(.L_x_539) ;  /* 0x0000000400d4b947 */ /* 0x000fec0003800000 */
[----:B------:R-:W-:Y:S01]  /*7940*/  SEL R40, R120, R146, !P0 ;  /* 0x0000009278287207 */ /* 0x000fe20004000000 */
[----:B------:R-:W-:Y:S01]  /*7950*/  BSSY B3, `(.L_x_540) ;  /* 0x0000070000037945 */ /* 0x000fe20003800000 */
[----:B------:R-:W-:Y:S02]  /*7960*/  IADD3 R42, P3, P5, R38, R48, R13 ;  /* 0x00000030262a7210 */ /* 0x000fe40007d7e00d */
[----:B------:R-:W-:Y:S02]  /*7970*/  SHF.R.S32.HI R41, RZ, 0x1f, R40 ;  /* 0x0000001fff297819 */ /* 0x000fe40000011428 */
[----:B------:R-:W-:Y:S02]  /*7980*/  IADD3.X R43, R37, R54, R7, P3, P5 ;  /* 0x00000036252b7210 */ /* 0x000fe40001fea407 */
[----:B------:R-:W-:-:S04]  /*7990*/  LEA.HI R41, R41, R40, RZ, 0x4 ;  /* 0x0000002829297211 */ /* 0x000fc800078f20ff */
[----:B------:R-:W-:-:S04]  /*79a0*/  LEA.HI.SX32 R44, R41, R14, 0x1c ;  /* 0x0000000e292c7211 */ /* 0x000fc800078fe2ff */
[----:B------:R-:W-:Y:S02]  /*79b0*/  SHF.L.U32 R45, R44, 0x3, RZ ;  /* 0x000000032c2d7819 */ /* 0x000fe400000006ff */
[----:B------:R-:W-:Y:S02]  /*79c0*/  SHF.R.S32.HI R47, RZ, 0x1f, R44 ;  /* 0x0000001fff2f7819 */ /* 0x000fe4000001142c */
[----:B------:R-:W-:Y:S02]  /*79d0*/  ISETP.GE.AND P3, PT, R45, R145, PT ;  /* 0x000000912d00720c */ /* 0x000fe40003f66270 */
[----:B------:R-:W-:-:S04]  /*79e0*/  LEA.HI R47, R47, R44, RZ, 0x3 ;  /* 0x0000002c2f2f7211 */ /* 0x000fc800078f18ff */
[----:B------:R-:W-:-:S05]  /*79f0*/  SHF.R.S32.HI R44, RZ, 0x3, R47 ;  /* 0x00000003ff2c7819 */ /* 0x000fca000001142f */
[----:B------:R-:W-:Y:S02]  /*7a00*/  IMAD R44, R44, 0x1400, R231 ;  /* 0x000014002c2c7824 */ /* 0x000fe400078e02e7 */
[--C-:B------:R-:W-:Y:S02]  /*7a10*/  @!P3 SHF.R.S32.HI R41, RZ, 0x1f, R45.reuse ;  /* 0x0000001fff29b819 */ /* 0x100fe4000001142d */
[--C-:B------:R-:W-:Y:S02]  /*7a20*/  @!P3 IADD3 R40, P5, P6, R38, R48, R45.reuse ;  /* 0x000000302628b210 */ /* 0x100fe40007ebe02d */
[----:B------:R-:W-:Y:S02]  /*7a30*/  LOP3.LUT R45, R227, 0x38, R45, 0xf8, !PT ;  /* 0x00000038e32d7812 */ /* 0x000fe400078ef82d */
[----:B------:R-:W-:Y:S02]  /*7a40*/  @!P3 IADD3.X R41, R37, R54, R41, P5, P6 ;  /* 0x000000362529b210 */ /* 0x000fe40002fec429 */
[----:B------:R-:W-:-:S02]  /*7a50*/  LOP3.LUT R45, R45, R230, RZ, 0x3c, !PT ;  /* 0x000000e62d2d7212 */ /* 0x000fc400078e3cff */
[----:B------:R-:W-:-:S03]  /*7a60*/  LEA R50, P5, R42, R118, 0x1 ;  /* 0x000000762a327211 */ /* 0x000fc600078a08ff */
[----:B------:R-:W-:Y:S01]  /*7a70*/  IMAD.IADD R44, R44, 0x1, R45 ;  /* 0x000000012c2c7824 */ /* 0x000fe200078e022d */
[----:B------:R-:W-:Y:S01]  /*7a80*/  LEA.HI.X R51, R42, R119, R43, 0x1, P5 ;  /* 0x000000772a337211 */ /* 0x000fe200028f0c2b */
[C---:B------:R-:W-:Y:S01]  /*7a90*/  IMAD R45, R17.reuse, 0x5000, R142 ;  /* 0x00005000112d7824 */ /* 0x040fe200078e028e */
[----:B------:R-:W-:Y:S01]  /*7aa0*/  @!P3 LEA R52, P5, R40, R118, 0x1 ;  /* 0x000000762834b211 */ /* 0x000fe200078a08ff */
[----:B------:R-:W-:-:S03]  /*7ab0*/  IMAD R47, R17, 0x5000, R44 ;  /* 0x00005000112f7824 */ /* 0x000fc600078e022c */
[----:B------:R-:W-:Y:S01]  /*7ac0*/  LEA R42, R45, R16, 0x1 ;  /* 0x000000102d2a7211 */ /* 0x000fe200078e08ff */
[----:B------:R-:W-:Y:S01]  /*7ad0*/  IMAD R47, R47, 0x2, R16 ;  /* 0x000000022f2f7824 */ /* 0x000fe200078e0210 */
[----:B------:R-:W-:Y:S02]  /*7ae0*/  @!P3 LEA.HI.X R53, R40, R119, R41, 0x1, P5 ;  /* 0x000000772835b211 */ /* 0x000fe400028f0c29 */
[----:B------:R-:W-:Y:S02]  /*7af0*/  ISETP.GE.AND P5, PT, R212, R116, PT ;  /* 0x00000074d400720c */ /* 0x000fe40003fa6270 */
[----:B------:R-:W2:Y:S04]  /*7b00*/  LDS.128 R40, [R42+0x24400] ;  /* 0x024400002a287984 */ /* 0x000ea80000000c00 */
[----:B------:R-:W3:Y:S07]  /*7b10*/  LDS.128 R44, [R47+0x24400] ;  /* 0x024400002f2c7984 */ /* 0x000eee0000000c00 */
[----:B------:R-:W-:Y:S05]  /*7b20*/  @P5 BRA `(.L_x_541) ;  /* 0x0000000400485947 */ /* 0x000fea0003800000 */
[----:B------:R-:W-:Y:S01]  /*7b30*/  SHF.R.U64 R55, R60, 0x10, R61 ;  /* 0x000000103c377819 */ /* 0x000fe2000000123d */
[----:B0-----:R-:W-:Y:S01]  /*7b40*/  HADD2.F32 R88, -RZ, R177.H1_H1 ;  /* 0x300000b1ff587230 */ /* 0x001fe20000004100 */
[--C-:B------:R-:W-:Y:S01]  /*7b50*/  SHF.R.U64 R60, R68, 0x10, R69.reuse ;  /* 0x00000010443c7819 */ /* 0x100fe20000001245 */
[--C-:B---3--:R-:W-:Y:S01]  /*7b60*/  HADD2.F32 R89, -RZ, R45.reuse.H0_H0 ;  /* 0x2000002dff597230 */ /* 0x108fe20000004100 */
[----:B------:R-:W-:Y:S01]  /*7b70*/  SHF.R.U32.HI R68, RZ, 0x10, R69 ;  /* 0x00000010ff447819 */ /* 0x000fe20000011645 */
[----:B------:R-:W-:Y:S01]  /*7b80*/  HADD2.F32 R90, -RZ, R45.H1_H1 ;  /* 0x3000002dff5a7230 */ /* 0x000fe20000004100 */
[----:B------:R-:W-:Y:S01]  /*7b90*/  SHF.R.U32.HI R61, RZ, 0x10, R61 ;  /* 0x00000010ff3d7819 */ /* 0x000fe2000001163d */
[--C-:B--2---:R-:W-:Y:S01]  /*7ba0*/  HADD2.F32 R45, -RZ, R41.reuse.H0_H0 ;  /* 0x20000029ff2d7230 */ /* 0x104fe20000004100 */
[--C-:B------:R-:W-:Y:S01]  /*7bb0*/  SHF.R.U64 R69, R70, 0x10, R71.reuse ;  /* 0x0000001046457819 */ /* 0x100fe20000001247 */
[----:B------:R-:W-:Y:S01]  /*7bc0*/  HADD2.F32 R91, -RZ, R68.H0_H0 ;  /* 0x20000044ff5b7230 */ /* 0x000fe20000004100 */
[----:B------:R-:W-:Y:S01]  /*7bd0*/  SHF.R.U32.HI R70, RZ, 0x10, R71 ;  /* 0x00000010ff467819 */ /* 0x000fe20000011647 */
[----:B------:R-:W-:-:S02]  /*7be0*/  HADD2.F32 R68, -RZ, R41.H1_H1 ;  /* 0x30000029ff447230 */ /* 0x000fc40000004100 */
[-C--:B------:R-:W-:Y:S01]  /*7bf0*/  FMUL.FTZ R92, R89, R88.reuse ;  /* 0x00000058595c7220 */ /* 0x080fe20000410000 */
[----:B------:R-:W-:Y:S02]  /*7c00*/  HADD2.F32 R71, -RZ, R175.H1_H1 ;  /* 0x300000afff477230 */ /* 0x000fe40000004100 */
[C---:B------:R-:W-:Y:S01]  /*7c10*/  FMUL.FTZ R88, R45.reuse, R88 ;  /* 0x000000582d587220 */ /* 0x040fe20000410000 */
[----:B------:R-:W-:Y:S02]  /*7c20*/  HADD2.F32 R61, -RZ, R61.H0_H0 ;  /* 0x2000003dff3d7230 */ /* 0x000fe40000004100 */
[-C--:B------:R-:W-:Y:S01]  /*7c30*/  FMUL.FTZ R41, R90, R91.reuse ;  /* 0x0000005b5a297220 */ /* 0x080fe20000410000 */
[C---:B------:R-:W-:Y:S01]  /*7c40*/  FMUL.FTZ R91, R68.reuse, R91 ;  /* 0x0000005b445b7220 */ /* 0x040fe20000410000 */
[-C--:B------:R-:W-:Y:S01]  /*7c50*/  FFMA.FTZ R92, R45, R71.reuse, -R92 ;  /* 0x000000472d5c7223 */ /* 0x080fe2000001085c */
[----:B------:R-:W-:Y:S01]  /*7c60*/  FFMA.FTZ R88, R89, R71, R88 ;  /* 0x0000004759587223 */ /* 0x000fe20000010058 */
[-C--:B------:R-:W-:Y:S01]  /*7c70*/  FFMA.FTZ R41, R68, R61.reuse, -R41 ;  /* 0x0000003d44297223 */ /* 0x080fe20000010829 */
[----:B------:R-:W-:Y:S01]  /*7c80*/  SHF.R.U64 R62, R62, 0x10, R63 ;  /* 0x000000103e3e7819 */ /* 0x000fe2000000123f */
[----:B------:R-:W-:Y:S01]  /*7c90*/  FFMA.FTZ R91, R90, R61, R91 ;  /* 0x0000003d5a5b7223 */ /* 0x000fe2000001005b */
[----:B------:R-:W-:Y:S01]  /*7ca0*/  HADD2.F32 R71, -RZ, R176.H1_H1 ;  /* 0x300000b0ff477230 */ /* 0x000fe20000004100 */
[----:B------:R-:W-:Y:S01]  /*7cb0*/  SHF.R.U32.HI R63, RZ, 0x10, R63 ;  /* 0x00000010ff3f7819 */ /* 0x000fe2000001163f */
[----:B------:R-:W-:Y:S01]  /*7cc0*/  HADD2.F32 R68, -RZ, R47.H0_H0 ;  /* 0x2000002fff447230 */ /* 0x000fe20000004100 */
[----:B------:R-:W-:Y:S01]  /*7cd0*/  F2FP.F16.F32.PACK_AB R41, R41, R92 ;  /* 0x0000005c2929723e */ /* 0x000fe200000000ff */
[----:B------:R-:W-:Y:S01]  /*7ce0*/  HADD2.F32 R90, -RZ, R43.H0_H0 ;  /* 0x2000002bff5a7230 */ /* 0x000fe20000004100 */
[----:B------:R-:W-:Y:S01]  /*7cf0*/  F2FP.F16.F32.PACK_AB R88, R91, R88 ;  /* 0x000000585b58723e */ /* 0x000fe200000000ff */
[----:B------:R-:W-:-:S02]  /*7d00*/  HADD2.F32 R47, -RZ, R47.H1_H1 ;  /* 0x3000002fff2f7230 */ /* 0x000fc40000004100 */
[----:B------:R-:W-:Y:S02]  /*7d10*/  HADD2.F32 R94, -RZ, R70.H0_H0 ;  /* 0x20000046ff5e7230 */ /* 0x000fe40000004100 */
[----:B------:R-:W-:Y:S02]  /*7d20*/  HADD2.F32 R45, -RZ, R174.H1_H1 ;  /* 0x300000aeff2d7230 */ /* 0x000fe40000004100 */
[----:B------:R-:W-:Y:S02]  /*7d30*/  HADD2.F32 R61, -RZ, R43.H1_H1 ;  /* 0x3000002bff3d7230 */ /* 0x000fe40000004100 */
[-C--:B------:R-:W-:Y:S01]  /*7d40*/  FMUL.FTZ R43, R68, R71.reuse ;  /* 0x00000047442b7220 */ /* 0x080fe20000410000 */
[----:B------:R-:W-:Y:S02]  /*7d50*/  HADD2.F32 R70, -RZ, R63.H0_H0 ;  /* 0x2000003fff467230 */ /* 0x000fe40000004100 */
[C---:B------:R-:W-:Y:S01]  /*7d60*/  FMUL.FTZ R71, R90.reuse, R71 ;  /* 0x000000475a477220 */ /* 0x040fe20000410000 */
[-C--:B------:R-:W-:Y:S01]  /*7d70*/  FMUL.FTZ R134, R47, R94.reuse ;  /* 0x0000005e2f867220 */ /* 0x080fe20000410000 */
[-C--:B------:R-:W-:Y:S01]  /*7d80*/  FFMA.FTZ R43, R90, R45.reuse, -R43 ;  /* 0x0000002d5a2b7223 */ /* 0x080fe2000001082b */
[C---:B------:R-:W-:Y:S01]  /*7d90*/  FMUL.FTZ R94, R61.reuse, R94 ;  /* 0x0000005e3d5e7220 */ /* 0x040fe20000410000 */
[----:B------:R-:W-:Y:S01]  /*7da0*/  FFMA.FTZ R45, R68, R45, R71 ;  /* 0x0000002d442d7223 */ /* 0x000fe20000010047 */
[----:B------:R-:W-:Y:S01]  /*7db0*/  FFMA.FTZ R68, R61, R70, -R134 ;  /* 0x000000463d447223 */ /* 0x000fe20000010886 */
[----:B------:R-:W-:-:S02]  /*7dc0*/  HADD2.F32 R134, -RZ, R60.H0_H0 ;  /* 0x2000003cff867230 */ /* 0x000fc40000004100 */
[----:B------:R-:W-:Y:S01]  /*7dd0*/  FFMA.FTZ R70, R47, R70, R94 ;  /* 0x000000462f467223 */ /* 0x000fe2000001005e */
[----:B------:R-:W-:Y:S02]  /*7de0*/  HADD2.F32 R177, -RZ, R177.H0_H0 ;  /* 0x200000b1ffb17230 */ /* 0x000fe40000004100 */
[----:B------:R-:W-:Y:S01]  /*7df0*/  HADD2.F32 R60, -RZ, R44.H0_H0 ;  /* 0x2000002cff3c7230 */ /* 0x000fe20000004100 */
[----:B------:R-:W-:Y:S01]  /*7e00*/  F2FP.F16.F32.PACK_AB R43, R68, R43 ;  /* 0x0000002b442b723e */ /* 0x000fe200000000ff */
[----:B------:R-:W-:Y:S01]  /*7e10*/  HADD2.F32 R90, -RZ, R40.H0_H0 ;  /* 0x20000028ff5a7230 */ /* 0x000fe20000004100 */
[----:B------:R-:W-:Y:S01]  /*7e20*/  F2FP.F16.F32.PACK_AB R70, R70, R45 ;  /* 0x0000002d4646723e */ /* 0x000fe200000000ff */
[----:B------:R-:W-:Y:S01]  /*7e30*/  HADD2.F32 R47, -RZ, R44.H1_H1 ;  /* 0x3000002cff2f7230 */ /* 0x000fe20000004100 */
[----:B------:R-:W-:Y:S01]  /*7e40*/  MOV R45, R88 ;  /* 0x00000058002d7202 */ /* 0x000fe20000000f00 */
[----:B------:R-:W-:Y:S02]  /*7e50*/  HADD2.F32 R94, -RZ, R55.H0_H0 ;  /* 0x20000037ff5e7230 */ /* 0x000fe40000004100 */
[----:B------:R-:W-:Y:S01]  /*7e60*/  FMUL.FTZ R55, R60, R177 ;  /* 0x000000b13c377220 */ /* 0x000fe20000410000 */
[----:B------:R-:W-:-:S02]  /*7e70*/  HADD2.F32 R175, -RZ, R175.H0_H0 ;  /* 0x200000afffaf7230 */ /* 0x000fc40000004100 */
[C---:B------:R-:W-:Y:S01]  /*7e80*/  FMUL.FTZ R177, R90.reuse, R177 ;  /* 0x000000b15ab17220 */ /* 0x040fe20000410000 */
[----:B------:R-:W-:Y:S02]  /*7e90*/  HADD2.F32 R61, -RZ, R40.H1_H1 ;  /* 0x30000028ff3d7230 */ /* 0x000fe40000004100 */
[-C--:B------:R-:W-:Y:S01]  /*7ea0*/  FMUL.FTZ R136, R47, R134.reuse ;  /* 0x000000862f887220 */ /* 0x080fe20000410000 */
[----:B------:R-:W-:Y:S02]  /*7eb0*/  HADD2.F32 R176, -RZ, R176.H0_H0 ;  /* 0x200000b0ffb07230 */ /* 0x000fe40000004100 */
[-C--:B------:R-:W-:Y:S01]  /*7ec0*/  FFMA.FTZ R40, R90, R175.reuse, -R55 ;  /* 0x000000af5a287223 */ /* 0x080fe20000010837 */
[----:B------:R-:W-:Y:S01]  /*7ed0*/  FFMA.FTZ R44, R60, R175, R177 ;  /* 0x000000af3c2c7223 */ /* 0x000fe200000100b1 */
[C---:B------:R-:W-:Y:S01]  /*7ee0*/  FMUL.FTZ R134, R61.reuse, R134 ;  /* 0x000000863d867220 */ /* 0x040fe20000410000 */
[----:B------:R-:W-:Y:S01]  /*7ef0*/  FFMA.FTZ R55, R61, R94, -R136 ;  /* 0x0000005e3d377223 */ /* 0x000fe20000010888 */
[----:B------:R-:W-:-:S02]  /*7f00*/  HADD2.F32 R71, -RZ, R69.H0_H0 ;  /* 0x20000045ff477230 */ /* 0x000fc40000004100 */
[--C-:B------:R-:W-:Y:S02]  /*7f10*/  HADD2.F32 R63, -RZ, R46.reuse.H0_H0 ;  /* 0x2000002eff3f7230 */ /* 0x100fe40000004100 */
[----:B------:R-:W-:Y:S01]  /*7f20*/  FFMA.FTZ R47, R47, R94, R134 ;  /* 0x0000005e2f2f7223 */ /* 0x000fe20000010086 */
[----:B------:R-:W-:Y:S01]  /*7f30*/  HADD2.F32 R60, -RZ, R46.H1_H1 ;  /* 0x3000002eff3c7230 */ /* 0x000fe20000004100 */
[----:B------:R-:W-:Y:S01]  /*7f40*/  F2FP.F16.F32.PACK_AB R40, R55, R40 ;  /* 0x000000283728723e */ /* 0x000fe200000000ff */
[--C-:B------:R-:W-:Y:S02]  /*7f50*/  HADD2.F32 R61, -RZ, R42.reuse.H0_H0 ;  /* 0x2000002aff3d7230 */ /* 0x100fe40000004100 */
[----:B------:R-:W-:Y:S02]  /*7f60*/  HADD2.F32 R46, -RZ, R42.H1_H1 ;  /* 0x3000002aff2e7230 */ /* 0x000fe40000004100 */
[----:B------:R-:W-:Y:S01]  /*7f70*/  FMUL.FTZ R42, R63, R176 ;  /* 0x000000b03f2a7220 */ /* 0x000fe20000410000 */
[----:B------:R-:W-:-:S02]  /*7f80*/  HADD2.F32 R174, -RZ, R174.H0_H0 ;  /* 0x200000aeffae7230 */ /* 0x000fc40000004100 */
[-C--:B------:R-:W-:Y:S01]  /*7f90*/  FMUL.FTZ R89, R60, R71.reuse ;  /* 0x000000473c597220 */ /* 0x080fe20000410000 */
[----:B------:R-:W-:Y:S02]  /*7fa0*/  HADD2.F32 R69, -RZ, R62.H0_H0 ;  /* 0x2000003eff457230 */ /* 0x000fe40000004100 */
[C---:B------:R-:W-:Y:S01]  /*7fb0*/  FMUL.FTZ R176, R61.reuse, R176 ;  /* 0x000000b03db07220 */ /* 0x040fe20000410000 */
[C---:B------:R-:W-:Y:S01]  /*7fc0*/  FMUL.FTZ R71, R46.reuse, R71 ;  /* 0x000000472e477220 */ /* 0x040fe20000410000 */
[----:B------:R-:W-:Y:S01]  /*7fd0*/  FFMA.FTZ R42, R61, R174, -R42 ;  /* 0x000000ae3d2a7223 */ /* 0x000fe2000001082a */
[----:B------:R-:W-:Y:S01]  /*7fe0*/  F2FP.F16.F32.PACK_AB R44, R47, R44 ;  /* 0x0000002c2f2c723e */ /* 0x000fe200000000ff */
[----:B------:R-:W-:Y:S01]  /*7ff0*/  FFMA.FTZ R176, R63, R174, R176 ;  /* 0x000000ae3fb07223 */ /* 0x000fe200000100b0 */
[-C--:B------:R-:W-:Y:S01]  /*8000*/  FFMA.FTZ R89, R46, R69.reuse, -R89 ;  /* 0x000000452e597223 */ /* 0x080fe20000010859 */
[----:B------:R-:W-:Y:S01]  /*8010*/  FFMA.FTZ R71, R60, R69, R71 ;  /* 0x000000453c477223 */ /* 0x000fe20000010047 */
[----:B------:R-:W-:-:S03]  /*8020*/  IMAD.MOV.U32 R47, RZ, RZ, R70 ;  /* 0x000000ffff2f7224 */ /* 0x000fc600078e0046 */
[----:B------:R-:W-:Y:S02]  /*8030*/  F2FP.F16.F32.PACK_AB R42, R89, R42 ;  /* 0x0000002a592a723e */ /* 0x000fe400000000ff */
[----:B------:R-:W-:-:S07]  /*8040*/  F2FP.F16.F32.PACK_AB R46, R71, R176 ;  /* 0x000000b0472e723e */ /* 0x000fce00000000ff */
.L_x_541:
[----:B------:R-:W-:Y:S05]  /*8050*/  BSYNC B3 ;  /* 0x0000000000037941 */ /* 0x000fea0003800000 */
.L_x_540:
[----:B------:R-:W-:Y:S02]  /*8060*/  ULDC.64 UR4, c[0x0][0x208] ;  /* 0x0000820000047ab9 */ /* 0x000fe40000000a00 */
[----:B--2---:R2:W-:Y:S04]  /*8070*/  STG.E.128 desc[UR4][R50.64], R40 ;  /* 0x0000002832007986 */ /* 0x0045e8000c101d04 */
[----:B---3--:R2:W-:Y:S02]  /*8080*/  @!P3 STG.E.128 desc[UR4][R52.64], R44 ;  /* 0x0000002c3400b986 */ /* 0x0085e4000c101d04 */
.L_x_539:
[----:B------:R-:W-:Y:S05]  /*8090*/  BSYNC B2 ;  /* 0x0000000000027941 */ /* 0x000fea0003800000 */
.L_x_538:
[----:B------:R-:W-:-:S13]  /*80a0*/  ISETP.NE.AND P3, PT, R10, RZ, PT ;  /* 0x000000ff0a00720c */ /* 0x000fda0003f65270 */
[----:B------:R-:W-:Y:S05]  /*80b0*/  @!P3 BRA `(.L_x_537) ;  /* 0x0000000400dcb947 */ /* 0x000fea0003800000 */
[----:B--2---:R-:W-:Y:S01]  /*80c0*/  SEL R40, R120, R146, !P1 ;  /* 0x0000009278287207 */ /* 0x004fe20004800000 */
        /* <DEDUP_REMOVED lines=9> */
[----:B------:R-:W-:Y:S02]  /*8160*/  LEA.HI R46, R46, R41, RZ, 0x3 ;  /* 0x000000292e2e7211 */ /* 0x000fe400078f18ff */
[----:B------:R-:W-:Y:S02]  /*8170*/  LOP3.LUT R41, R227, 0x38, R40, 0xf8, !PT ;  /* 0x00000038e3297812 */ /* 0x000fe400078ef828 */
[----:B------:R-:W-:-:S02]  /*8180*/  SHF.R.S32.HI R46, RZ, 0x3, R46 ;  /* 0x00000003ff2e7819 */ /* 0x000fc4000001142e */
[----:B------:R-:W-:-:S05]  /*8190*/  LOP3.LUT R41, R41, R230, RZ, 0x3c, !PT ;  /* 0x000000e629297212 */ /* 0x000fca00078e3cff */
[--C-:B------:R-:W-:Y:S02]  /*81a0*/  @!P3 SHF.R.S32.HI R43, RZ, 0x1f, R40.reuse ;  /* 0x0000001fff2bb819 */ /* 0x100fe40000011428 */
[----:B------:R-:W-:Y:S01]  /*81b0*/  @!P3 IADD3 R42, P5, P6, R38, R48, R40 ;  /* 0x00000030262ab210 */ /* 0x000fe20007ebe028 */
[----:B------:R-:W-:-:S03]  /*81c0*/  IMAD R40, R46, 0x1400, R231 ;  /* 0x000014002e287824 */ /* 0x000fc600078e02e7 */
[----:B------:R-:W-:Y:S01]  /*81d0*/  @!P3 IADD3.X R54, R37, R54, R43, P5, P6 ;  /* 0x000000362536b210 */ /* 0x000fe20002fec42b */
[----:B------:R-:W-:Y:S01]  /*81e0*/  IMAD.IADD R40, R40, 0x1, R41 ;  /* 0x0000000128287824 */ /* 0x000fe200078e0229 */
[C---:B------:R-:W-:Y:S01]  /*81f0*/  LEA R48, P5, R44.reuse, R118, 0x1 ;  /* 0x000000762c307211 */ /* 0x040fe200078a08ff */
[C---:B------:R-:W-:Y:S02]  /*8200*/  IMAD R41, R17.reuse, 0x5000, R141 ;  /* 0x0000500011297824 */ /* 0x040fe400078e028d */
[----:B------:R-:W-:Y:S01]  /*8210*/  IMAD R43, R17, 0x5000, R40 ;  /* 0x00005000112b7824 */ /* 0x000fe200078e0228 */
[----:B------:R-:W-:Y:S02]  /*8220*/  LEA.HI.X R49, R44, R119, R45, 0x1, P5 ;  /* 0x000000772c317211 */ /* 0x000fe400028f0c2d */
[----:B------:R-:W-:Y:S01]  /*8230*/  LEA R41, R41, R16, 0x1 ;  /* 0x0000001029297211 */ /* 0x000fe200078e08ff */
[----:B------:R-:W-:Y:S01]  /*8240*/  IMAD R44, R43, 0x2, R16 ;  /* 0x000000022b2c7824 */ /* 0x000fe200078e0210 */
[----:B------:R-:W-:-:S04]  /*8250*/  @!P3 LEA R50, P5, R42, R118, 0x1 ;  /* 0x000000762a32b211 */ /* 0x000fc800078a08ff */
[----:B------:R-:W-:Y:S01]  /*8260*/  @!P3 LEA.HI.X R51, R42, R119, R54, 0x1, P5 ;  /* 0x000000772a33b211 */ /* 0x000fe200028f0c36 */
[----:B------:R-:W2:Y:S01]  /*8270*/  LDS.128 R44, [R44+0x24400] ;  /* 0x024400002c2c7984 */ /* 0x000ea20000000c00 */
[----:B------:R-:W-:-:S03]  /*8280*/  ISETP.GE.AND P5, PT, R213, R116, PT ;  /* 0x00000074d500720c */ /* 0x000fc60003fa6270 */
[----:B------:R-:W3:Y:S10]  /*8290*/  LDS.128 R40, [R41+0x24400] ;  /* 0x0244000029287984 */ /* 0x000ef40000000c00 */
[----:B------:R-:W-:Y:S05]  /*82a0*/  @P5 BRA `(.L_x_543) ;  /* 0x0000000400505947 */ /* 0x000fea0003800000 */
[----:B------:R-:W-:Y:S01]  /*82b0*/  SHF.R.U64 R52, R56, 0x10, R57 ;  /* 0x0000001038347819 */ /* 0x000fe20000001239 */
[--C-:B------:R-:W-:Y:S01]  /*82c0*/  HADD2.F32 R62, -RZ, R171.reuse.H1_H1 ;  /* 0x300000abff3e7230 */ /* 0x100fe20000004100 */
[----:B------:R-:W-:Y:S01]  /*82d0*/  SHF.R.U32.HI R61, RZ, 0x10, R65 ;  /* 0x00000010ff3d7819 */ /* 0x000fe20000011641 */
[----:B------:R-:W-:Y:S01]  /*82e0*/  HADD2.F32 R171, -RZ, R171.H0_H0 ;  /* 0x200000abffab7230 */ /* 0x000fe20000004100 */
[----:B--2---:R-:W-:Y:S01]  /*82f0*/  MOV R56, R45 ;  /* 0x0000002d00387202 */ /* 0x004fe20000000f00 */
[----:B---3--:R-:W-:Y:S01]  /*8300*/  IMAD.MOV.U32 R45, RZ, RZ, R43 ;  /* 0x000000ffff2d7224 */ /* 0x008fe200078e002b */
[----:B------:R-:W-:Y:S01]  /*8310*/  SHF.R.U32.HI R63, RZ, 0x10, R57 ;  /* 0x00000010ff3f7819 */ /* 0x000fe20000011639 */
[----:B------:R-:W-:Y:S01]  /*8320*/  HADD2.F32 R61, -RZ, R61.H0_H0 ;  /* 0x2000003dff3d7230 */ /* 0x000fe20000004100 */
[----:B------:R-:W-:Y:S01]  /*8330*/  SHF.R.U64 R54, R64, 0x10, R65 ;  /* 0x0000001040367819 */ /* 0x000fe20000001241 */
[----:B------:R-:W-:Y:S01]  /*8340*/  HADD2.F32 R64, -RZ, R173.H1_H1 ;  /* 0x300000adff407230 */ /* 0x000fe20000004100 */
[----:B------:R-:W-:Y:S01]  /*8350*/  MOV R57, R47 ;  /* 0x0000002f00397202 */ /* 0x000fe20000000f00 */
[--C-:B------:R-:W-:Y:S01]  /*8360*/  HADD2.F32 R47, -RZ, R56.reuse.H0_H0 ;  /* 0x20000038ff2f7230 */ /* 0x100fe20000004100 */
[--C-:B------:R-:W-:Y:S01]  /*8370*/  SHF.R.U64 R53, R58, 0x10, R59.reuse ;  /* 0x000000103a357819 */ /* 0x100fe2000000123b */
[----:B------:R-:W-:Y:S01]  /*8380*/  HADD2.F32 R60, -RZ, R56.H1_H1 ;  /* 0x30000038ff3c7230 */ /* 0x000fe20000004100 */
[----:B------:R-:W-:Y:S01]  /*8390*/  SHF.R.U32.HI R58, RZ, 0x10, R59 ;  /* 0x00000010ff3a7819 */ /* 0x000fe2000001163b */
[----:B------:R-:W-:-:S02]  /*83a0*/  HADD2.F32 R43, -RZ, R41.H0_H0 ;  /* 0x20000029ff2b7230 */ /* 0x000fc40000004100 */
[-C--:B------:R-:W-:Y:S01]  /*83b0*/  FMUL.FTZ R68, R47, R64.reuse ;  /* 0x000000402f447220 */ /* 0x080fe20000410000 */
[----:B------:R-:W-:Y:S01]  /*83c0*/  HADD2.F32 R56, -RZ, R41.H1_H1 ;  /* 0x30000029ff387230 */ /* 0x000fe20000004100 */
[--C-:B------:R-:W-:Y:S01]  /*83d0*/  SHF.R.U64 R55, R66, 0x10, R67.reuse ;  /* 0x0000001042377819 */ /* 0x100fe20000001243 */
[----:B------:R-:W-:Y:S02]  /*83e0*/  HADD2.F32 R59, -RZ, R63.H0_H0 ;  /* 0x2000003fff3b7230 */ /* 0x000fe40000004100 */
[-C--:B------:R-:W-:Y:S01]  /*83f0*/  FMUL.FTZ R63, R60, R61.reuse ;  /* 0x0000003d3c3f7220 */ /* 0x080fe20000410000 */
[C---:B------:R-:W-:Y:S01]  /*8400*/  FMUL.FTZ R64, R43.reuse, R64 ;  /* 0x000000402b407220 */ /* 0x040fe20000410000 */
[C---:B------:R-:W-:Y:S01]  /*8410*/  FMUL.FTZ R61, R56.reuse, R61 ;  /* 0x0000003d383d7220 */ /* 0x040fe20000410000 */
[----:B------:R-:W-:Y:S01]  /*8420*/  SHF.R.U32.HI R66, RZ, 0x10, R67 ;  /* 0x00000010ff427819 */ /* 0x000fe20000011643 */
[-C--:B------:R-:W-:Y:S01]  /*8430*/  FFMA.FTZ R41, R43, R62.reuse, -R68 ;  /* 0x0000003e2b297223 */ /* 0x080fe20000010844 */
[----:B------:R-:W-:Y:S01]  /*8440*/  FFMA.FTZ R43, R47, R62, R64 ;  /* 0x0000003e2f2b7223 */ /* 0x000fe20000010040 */
[-C--:B------:R-:W-:Y:S01]  /*8450*/  FFMA.FTZ R56, R56, R59.reuse, -R63 ;  /* 0x0000003b38387223 */ /* 0x080fe2000001083f */
[----:B------:R-:W-:Y:S01]  /*8460*/  FFMA.FTZ R60, R60, R59, R61 ;  /* 0x0000003b3c3c7223 */ /* 0x000fe2000001003d */
[----:B------:R-:W-:-:S02]  /*8470*/  HADD2.F32 R68, -RZ, R172.H1_H1 ;  /* 0x300000acff447230 */ /* 0x000fc40000004100 */
[--C-:B------:R-:W-:Y:S01]  /*8480*/  HADD2.F32 R59, -RZ, R57.reuse.H0_H0 ;  /* 0x20000039ff3b7230 */ /* 0x100fe20000004100 */
[----:B------:R-:W-:Y:S01]  /*8490*/  F2FP.F16.F32.PACK_AB R41, R56, R41 ;  /* 0x000000293829723e */ /* 0x000fe200000000ff */
[----:B------:R-:W-:Y:S02]  /*84a0*/  HADD2.F32 R62, -RZ, R57.H1_H1 ;  /* 0x30000039ff3e7230 */ /* 0x000fe40000004100 */
[----:B------:R-:W-:Y:S02]  /*84b0*/  HADD2.F32 R66, -RZ, R66.H0_H0 ;  /* 0x20000042ff427230 */ /* 0x000fe40000004100 */
[----:B------:R-:W-:Y:S02]  /*84c0*/  HADD2.F32 R57, -RZ, R45.H1_H1 ;  /* 0x3000002dff397230 */ /* 0x000fe40000004100 */
[----:B------:R-:W-:Y:S02]  /*84d0*/  HADD2.F32 R64, -RZ, R169.H1_H1 ;  /* 0x300000a9ff407230 */ /* 0x000fe40000004100 */
[----:B------:R-:W-:Y:S01]  /*84e0*/  FMUL.FTZ R70, R62, R66 ;  /* 0x000000423e467220 */ /* 0x000fe20000410000 */
[----:B------:R-:W-:-:S02]  /*84f0*/  HADD2.F32 R47, -RZ, R45.H0_H0 ;  /* 0x2000002dff2f7230 */ /* 0x000fc40000004100 */
[----:B------:R-:W-:Y:S01]  /*8500*/  FMUL.FTZ R63, R57, R66 ;  /* 0x00000042393f7220 */ /* 0x000fe20000410000 */
[----:B------:R-:W-:Y:S02]  /*8510*/  HADD2.F32 R61, -RZ, R58.H0_H0 ;  /* 0x2000003aff3d7230 */ /* 0x000fe40000004100 */
[-C--:B------:R-:W-:Y:S01]  /*8520*/  FMUL.FTZ R58, R59, R68.reuse ;  /* 0x000000443b3a7220 */ /* 0x080fe20000410000 */
[----:B------:R-:W-:Y:S02]  /*8530*/  HADD2.F32 R173, -RZ, R173.H0_H0 ;  /* 0x200000adffad7230 */ /* 0x000fe40000004100 */
[C---:B------:R-:W-:Y:S01]  /*8540*/  FMUL.FTZ R68, R47.reuse, R68 ;  /* 0x000000442f447220 */ /* 0x040fe20000410000 */
[----:B------:R-:W-:Y:S02]  /*8550*/  HADD2.F32 R55, -RZ, R55.H0_H0 ;  /* 0x20000037ff377230 */ /* 0x000fe40000004100 */
[----:B------:R-:W-:Y:S01]  /*8560*/  FFMA.FTZ R45, R47, R64, -R58 ;  /* 0x000000402f2d7223 */ /* 0x000fe2000001083a */
[-C--:B------:R-:W-:Y:S01]  /*8570*/  FFMA.FTZ R58, R57, R61.reuse, -R70 ;  /* 0x0000003d393a7223 */ /* 0x080fe20000010846 */
[----:B------:R-:W-:Y:S01]  /*8580*/  FFMA.FTZ R62, R62, R61, R63 ;  /* 0x0000003d3e3e7223 */ /* 0x000fe2000001003f */
[----:B------:R-:W-:-:S02]  /*8590*/  HADD2.F32 R61, -RZ, R54.H0_H0 ;  /* 0x20000036ff3d7230 */ /* 0x000fc40000004100 */
[----:B------:R-:W-:Y:S01]  /*85a0*/  FFMA.FTZ R47, R59, R64, R68 ;  /* 0x000000403b2f7223 */ /* 0x000fe20000010044 */
[----:B------:R-:W-:Y:S01]  /*85b0*/  HADD2.F32 R57, -RZ, R44.H0_H0 ;  /* 0x2000002cff397230 */ /* 0x000fe20000004100 */
[----:B------:R-:W-:Y:S01]  /*85c0*/  F2FP.F16.F32.PACK_AB R58, R58, R45 ;  /* 0x0000002d3a3a723e */ /* 0x000fe200000000ff */
[----:B------:R-:W-:Y:S01]  /*85d0*/  HADD2.F32 R54, -RZ, R40.H0_H0 ;  /* 0x20000028ff367230 */ /* 0x000fe20000004100 */
[----:B------:R-:W-:Y:S01]  /*85e0*/  F2FP.F16.F32.PACK_AB R45, R60, R43 ;  /* 0x0000002b3c2d723e */ /* 0x000fe200000000ff */
[----:B------:R-:W-:Y:S02]  /*85f0*/  HADD2.F32 R44, -RZ, R44.H1_H1 ;  /* 0x3000002cff2c7230 */ /* 0x000fe40000004100 */
[----:B------:R-:W-:Y:S01]  /*8600*/  FMUL.FTZ R63, R57, R173 ;  /* 0x000000ad393f7220 */ /* 0x000fe20000410000 */
[----:B------:R-:W-:Y:S01]  /*8610*/  HADD2.F32 R40, -RZ, R40.H1_H1 ;  /* 0x30000028ff287230 */ /* 0x000fe20000004100 */
[----:B------:R-:W-:Y:S01]  /*8620*/  F2FP.F16.F32.PACK_AB R47, R62, R47 ;  /* 0x0000002f3e2f723e */ /* 0x000fe200000000ff */
[----:B------:R-:W-:-:S02]  /*8630*/  HADD2.F32 R59, -RZ, R52.H0_H0 ;  /* 0x20000034ff3b7230 */ /* 0x000fc40000004100 */
[----:B------:R-:W-:Y:S01]  /*8640*/  FMUL.FTZ R65, R44, R61 ;  /* 0x0000003d2c417220 */ /* 0x000fe20000410000 */
[----:B------:R-:W-:Y:S01]  /*8650*/  FMUL.FTZ R52, R54, R173 ;  /* 0x000000ad36347220 */ /* 0x000fe20000410000 */
[----:B------:R-:W-:Y:S01]  /*8660*/  FMUL.FTZ R61, R40, R61 ;  /* 0x0000003d283d7220 */ /* 0x000fe20000410000 */
[----:B------:R-:W-:Y:S01]  /*8670*/  FFMA.FTZ R63, R54, R171, -R63 ;  /* 0x000000ab363f7223 */ /* 0x000fe2000001083f */
[----:B------:R-:W-:Y:S01]  /*8680*/  FFMA.FTZ R54, R40, R59, -R65 ;  /* 0x0000003b28367223 */ /* 0x000fe20000010841 */
[----:B------:R-:W-:Y:S01]  /*8690*/  FFMA.FTZ R52, R57, R171, R52 ;  /* 0x000000ab39347223 */ /* 0x000fe20000010034 */
[----:B------:R-:W-:Y:S01]  /*86a0*/  FFMA.FTZ R61, R44, R59, R61 ;  /* 0x0000003b2c3d7223 */ /* 0x000fe2000001003d */
[----:B------:R-:W-:Y:S02]  /*86b0*/  HADD2.F32 R44, -RZ, R46.H0_H0 ;  /* 0x2000002eff2c7230 */ /* 0x000fe40000004100 */
[----:B------:R-:W-:Y:S02]  /*86c0*/  HADD2.F32 R57, -RZ, R172.H0_H0 ;  /* 0x200000acff397230 */ /* 0x000fe40000004100 */
[----:B------:R-:W-:-:S02]  /*86d0*/  HADD2.F32 R40, -RZ, R42.H0_H0 ;  /* 0x2000002aff287230 */ /* 0x000fc40000004100 */
[----:B------:R-:W-:Y:S02]  /*86e0*/  HADD2.F32 R46, -RZ, R46.H1_H1 ;  /* 0x3000002eff2e7230 */ /* 0x000fe40000004100 */
[-C--:B------:R-:W-:Y:S01]  /*86f0*/  FMUL.FTZ R59, R44, R57.reuse ;  /* 0x000000392c3b7220 */ /* 0x080fe20000410000 */
[----:B------:R-:W-:Y:S02]  /*8700*/  HADD2.F32 R42, -RZ, R42.H1_H1 ;  /* 0x3000002aff2a7230 */ /* 0x000fe40000004100 */
[----:B------:R-:W-:Y:S01]  /*8710*/  FMUL.FTZ R57, R40, R57 ;  /* 0x0000003928397220 */ /* 0x000fe20000410000 */
[----:B------:R-:W-:Y:S02]  /*8720*/  HADD2.F32 R169, -RZ, R169.H0_H0 ;  /* 0x200000a9ffa97230 */ /* 0x000fe40000004100 */
[-C--:B------:R-:W-:Y:S01]  /*8730*/  FMUL.FTZ R65, R46, R55.reuse ;  /* 0x000000372e417220 */ /* 0x080fe20000410000 */
[----:B------:R-:W-:Y:S02]  /*8740*/  HADD2.F32 R53, -RZ, R53.H0_H0 ;  /* 0x20000035ff357230 */ /* 0x000fe40000004100 */
[----:B------:R-:W-:Y:S01]  /*8750*/  FMUL.FTZ R55, R42, R55 ;  /* 0x000000372a377220 */ /* 0x000fe20000410000 */
[----:B------:R-:W-:-:S02]  /*8760*/  IMAD.MOV.U32 R43, RZ, RZ, R58 ;  /* 0x000000ffff2b7224 */ /* 0x000fc400078e003a */
[-C--:B------:R-:W-:Y:S01]  /*8770*/  FFMA.FTZ R59, R40, R169.reuse, -R59 ;  /* 0x000000a9283b7223 */ /* 0x080fe2000001083b */
[----:B------:R-:W-:Y:S01]  /*8780*/  FFMA.FTZ R57, R44, R169, R57 ;  /* 0x000000a92c397223 */ /* 0x000fe20000010039 */
[-C--:B------:R-:W-:Y:S01]  /*8790*/  FFMA.FTZ R42, R42, R53.reuse, -R65 ;  /* 0x000000352a2a7223 */ /* 0x080fe20000010841 */
[----:B------:R-:W-:Y:S01]  /*87a0*/  FFMA.FTZ R46, R46, R53, R55 ;  /* 0x000000352e2e7223 */ /* 0x000fe20000010037 */
[----:B------:R-:W-:Y:S02]  /*87b0*/  F2FP.F16.F32.PACK_AB R40, R54, R63 ;  /* 0x0000003f3628723e */ /* 0x000fe400000000ff */
[----:B------:R-:W-:Y:S02]  /*87c0*/  F2FP.F16.F32.PACK_AB R44, R61, R52 ;  /* 0x000000343d2c723e */ /* 0x000fe400000000ff */
[----:B------:R-:W-:Y:S02]  /*87d0*/  F2FP.F16.F32.PACK_AB R42, R42, R59 ;  /* 0x0000003b2a2a723e */ /* 0x000fe400000000ff */
[----:B------:R-:W-:-:S07]  /*87e0*/  F2FP.F16.F32.PACK_AB R46, R46, R57 ;  /* 0x000000392e2e723e */ /* 0x000fce00000000ff */
.L_x_543:
[----:B------:R-:W-:Y:S05]  /*87f0*/  BSYNC B2 ;  /* 0x0000000000027941 */ /* 0x000fea0003800000 */
.L_x_542:
[----:B------:R-:W-:Y:S02]  /*8800*/  ULDC.64 UR4, c[0x0][0x208] ;  /* 0x0000820000047ab9 */ /* 0x000fe40000000a00 */
[----:B---3--:R4:W-:Y:S04]  /*8810*/  STG.E.128 desc[UR4][R48.64], R40 ;  /* 0x0000002830007986 */ /* 0x0089e8000c101d04 */
[----:B--2---:R4:W-:Y:S02]  /*8820*/  @!P3 STG.E.128 desc[UR4][R50.64], R44 ;  /* 0x0000002c3200b986 */ /* 0x0049e4000c101d04 */
.L_x_537:
[----:B------:R-:W-:Y:S05]  /*8830*/  BSYNC B1 ;  /* 0x0000000000017941 */ /* 0x000fea0003800000 */
.L_x_536:
[-C--:B--2-4-:R-:W-:Y:S02]  /*8840*/  IMAD R40, R237, R122.reuse, RZ ;  /* 0x0000007aed287224 */ /* 0x094fe400078e02ff */
[----:B------:R-:W-:-:S04]  /*8850*/  IMAD.WIDE.U32 R124, R218, R122, R124 ;  /* 0x0000007ada7c7225 */ /* 0x000fc800078e007c */
[----:B------:R-:W-:Y:S01]  /*8860*/  IMAD R123, R218, R123, R40 ;  /* 0x0000007bda7b7224 */ /* 0x000fe200078e0228 */
[----:B------:R-:W-:Y:S06]  /*8870*/  @P4 BRA `(.L_x_504) ;  /* 0x0000001000e44947 */ /* 0x000fec0003800000 */
[----:B------:R-:W-:Y:S01]  /*8880*/  ISETP.NE.AND P3, PT, R26, RZ, PT ;  /* 0x000000ff1a00720c */ /* 0x000fe20003f65270 */
[----:B------:R-:W-:Y:S01]  /*8890*/  BSSY B1, `(.L_x_544) ;  /* 0x000007d000017945 */ /* 0x000fe20003800000 */
[----:B---3--:R-:W-:-:S11]  /*88a0*/  IADD3 R52, R125, R123, RZ ;  /* 0x0000007b7d347210 */ /* 0x008fd60007ffe0ff */
[----:B------:R-:W-:Y:S05]  /*88b0*/  @!P3 BRA `(.L_x_545) ;  /* 0x0000000400e8b947 */ /* 0x000fea0003800000 */
[----:B------:R-:W-:Y:S01]  /*88c0*/  SEL R40, R120, R146, !P0 ;  /* 0x0000009278287207 */ /* 0x000fe20004000000 */
[----:B------:R-:W-:Y:S01]  /*88d0*/  BSSY B2, `(.L_x_546) ;  /* 0x0000075000027945 */ /* 0x000fe20003800000 */
[----:B------:R-:W-:Y:S02]  /*88e0*/  IADD3 R42, P4, P5, R38, R124, R13 ;  /* 0x0000007c262a7210 */ /* 0x000fe40007d9e00d */
[----:B------:R-:W-:Y:S02]  /*88f0*/  SHF.R.S32.HI R41, RZ, 0x1f, R40 ;  /* 0x0000001fff297819 */ /* 0x000fe40000011428 */
[----:B------:R-:W-:Y:S02]  /*8900*/  IADD3.X R43, R37, R52, R7, P4, P5 ;  /* 0x00000034252b7210 */ /* 0x000fe400027ea407 */
[----:B------:R-:W-:Y:S02]  /*8910*/  LEA.HI R41, R41, R40, RZ, 0x4 ;  /* 0x0000002829297211 */ /* 0x000fe400078f20ff */
[----:B------:R-:W-:-:S02]  /*8920*/  LEA R48, P4, R42, R118, 0x1 ;  /* 0x000000762a307211 */ /* 0x000fc400078808ff */
[----:B------:R-:W-:Y:S02]  /*8930*/  LEA.HI.SX32 R41, R41, R14, 0x1c ;  /* 0x0000000e29297211 */ /* 0x000fe400078fe2ff */
[----:B------:R-:W-:Y:S02]  /*8940*/  LEA.HI.X R49, R42, R119, R43, 0x1, P4 ;  /* 0x000000772a317211 */ /* 0x000fe400020f0c2b */
[----:B------:R-:W-:Y:S01]  /*8950*/  SHF.R.S32.HI R40, RZ, 0x1f, R41 ;  /* 0x0000001fff287819 */ /* 0x000fe20000011429 */
[----:B------:R-:W-:-:S03]  /*8960*/  IMAD.SHL.U32 R51, R41, 0x8, RZ ;  /* 0x0000000829337824 */ /* 0x000fc600078e00ff */
[----:B------:R-:W-:Y:S02]  /*8970*/  LEA.HI R40, R40, R41, RZ, 0x3 ;  /* 0x0000002928287211 */ /* 0x000fe400078f18ff */
[----:B------:R-:W-:Y:S02]  /*8980*/  LOP3.LUT R41, R226, 0x38, R51, 0xf8, !PT ;  /* 0x00000038e2297812 */ /* 0x000fe400078ef833 */
[----:B------:R-:W-:Y:S02]  /*8990*/  SHF.R.S32.HI R40, RZ, 0x3, R40 ;  /* 0x00000003ff287819 */ /* 0x000fe40000011428 */
[----:B------:R-:W-:Y:S02]  /*89a0*/  LOP3.LUT R41, R41, R228, RZ, 0x3c, !PT ;  /* 0x000000e429297212 */ /* 0x000fe400078e3cff */
[----:B------:R-:W-:Y:S01]  /*89b0*/  ISETP.GE.AND P3, PT, R51, R145, PT ;  /* 0x000000913300720c */ /* 0x000fe20003f66270 */
[----:B------:R-:W-:-:S05]  /*89c0*/  IMAD R40, R40, 0x1400, R229 ;  /* 0x0000140028287824 */ /* 0x000fca00078e02e5 */
[----:B------:R-:W-:Y:S01]  /*89d0*/  IADD3 R40, R40, R41, RZ ;  /* 0x0000002928287210 */ /* 0x000fe20007ffe0ff */
[----:B------:R-:W-:-:S04]  /*89e0*/  IMAD R41, R17, 0x5000, R140 ;  /* 0x0000500011297824 */ /* 0x000fc800078e028c */
[----:B------:R-:W-:Y:S02]  /*89f0*/  IMAD R43, R17, 0x5000, R40 ;  /* 0x00005000112b7824 */ /* 0x000fe400078e0228 */
[----:B------:R-:W-:Y:S01]  /*8a00*/  IMAD R41, R41, 0x2, R16 ;  /* 0x0000000229297824 */ /* 0x000fe200078e0210 */
[--C-:B------:R-:W-:Y:S02]  /*8a10*/  @!P3 SHF.R.S32.HI R54, RZ, 0x1f, R51.reuse ;  /* 0x0000001fff36b819 */ /* 0x100fe40000011433 */
[----:B------:R-:W-:Y:S02]  /*8a20*/  LEA R44, R43, R16, 0x1 ;  /* 0x000000102b2c7211 */ /* 0x000fe400078e08ff */
[----:B------:R-:W-:Y:S01]  /*8a30*/  @!P3 IADD3 R51, P4, P5, R38, R124, R51 ;  /* 0x0000007c2633b210 */ /* 0x000fe20007d9e033 */
[----:B------:R-:W2:Y:S03]  /*8a40*/  LDS.128 R40, [R41+0x24400] ;  /* 0x0244000029287984 */ /* 0x000ea60000000c00 */
[----:B------:R-:W-:Y:S01]  /*8a50*/  @!P3 IADD3.X R54, R37, R52, R54, P4, P5 ;  /* 0x000000342536b210 */ /* 0x000fe200027ea436 */
[----:B------:R-:W3:Y:S01]  /*8a60*/  LDS.128 R44, [R44+0x24400] ;  /* 0x024400002c2c7984 */ /* 0x000ee20000000c00 */
[----:B------:R-:W-:-:S02]  /*8a70*/  ISETP.GE.AND P5, PT, R212, R116, PT ;  /* 0x00000074d400720c */ /* 0x000fc40003fa6270 */
[----:B------:R-:W-:-:S04]  /*8a80*/  @!P3 LEA R50, P4, R51, R118, 0x1 ;  /* 0x000000763332b211 */ /* 0x000fc800078808ff */
[----:B------:R-:W-:-:S07]  /*8a90*/  @!P3 LEA.HI.X R51, R51, R119, R54, 0x1, P4 ;  /* 0x000000773333b211 */ /* 0x000fce00020f0c36 */
[----:B------:R-:W-:Y:S05]  /*8aa0*/  @P5 BRA `(.L_x_547) ;  /* 0x00000004005c5947 */ /* 0x000fea0003800000 */
[----:B--2---:R-:W-:Y:S01]  /*8ab0*/  IMAD.MOV.U32 R57, RZ, RZ, R40 ;  /* 0x000000ffff397224 */ /* 0x004fe200078e0028 */
[----:B---3--:R-:W-:Y:S01]  /*8ac0*/  MOV R40, R45 ;  /* 0x0000002d00287202 */ /* 0x008fe20000000f00 */
[----:B------:R-:W-:Y:S01]  /*8ad0*/  IMAD.MOV.U32 R58, RZ, RZ, R44 ;  /* 0x000000ffff3a7224 */ /* 0x000fe200078e002c */
[----:B------:R-:W-:Y:S01]  /*8ae0*/  SHF.R.U32.HI R62, RZ, 0x10, R85 ;  /* 0x00000010ff3e7819 */ /* 0x000fe20000011655 */
[----:B------:R-:W-:Y:S01]  /*8af0*/  IMAD.MOV.U32 R59, RZ, RZ, R47 ;  /* 0x000000ffff3b7224 */ /* 0x000fe200078e002f */
[----:B------:R-:W-:Y:S01]  /*8b00*/  SHF.R.U32.HI R60, RZ, 0x10, R77 ;  /* 0x00000010ff3c7819 */ /* 0x000fe2000001164d */
[----:B------:R-:W-:Y:S01]  /*8b10*/  HADD2.F32 R63, -RZ, R159.H1_H1 ;  /* 0x3000009fff3f7230 */ /* 0x000fe20000004100 */
[----:B------:R-:W-:Y:S01]  /*8b20*/  MOV R45, R43 ;  /* 0x0000002b002d7202 */ /* 0x000fe20000000f00 */
[--C-:B------:R-:W-:Y:S01]  /*8b30*/  HADD2.F32 R44, -RZ, R40.reuse.H0_H0 ;  /* 0x20000028ff2c7230 */ /* 0x100fe20000004100 */
[--C-:B------:R-:W-:Y:S01]  /*8b40*/  SHF.R.U64 R54, R86, 0x10, R87.reuse ;  /* 0x0000001056367819 */ /* 0x100fe20000001257 */
[----:B------:R-:W-:Y:S01]  /*8b50*/  HADD2.F32 R47, -RZ, R40.H1_H1 ;  /* 0x30000028ff2f7230 */ /* 0x000fe20000004100 */
[----:B------:R-:W-:Y:S01]  /*8b60*/  SHF.R.U32.HI R86, RZ, 0x10, R87 ;  /* 0x00000010ff567819 */ /* 0x000fe20000011657 */
[--C-:B------:R-:W-:Y:S01]  /*8b70*/  HADD2.F32 R40, -RZ, R41.reuse.H0_H0 ;  /* 0x20000029ff287230 */ /* 0x100fe20000004100 */
        /* <DEDUP_REMOVED lines=13> */
[----:B------:R-:W-:Y:S01]  /*8c50*/  FFMA.FTZ R44, R47, R60, R62 ;  /* 0x0000003c2f2c7223 */ /* 0x000fe2000001003e */
[--C-:B------:R-:W-:Y:S01]  /*8c60*/  HADD2.F32 R60, -RZ, R59.reuse.H0_H0 ;  /* 0x2000003bff3c7230 */ /* 0x100fe20000004100 */
[----:B------:R-:W-:Y:S01]  /*8c70*/  SHF.R.U64 R56, R84, 0x10, R85 ;  /* 0x0000001054387819 */ /* 0x000fe20000001255 */
[----:B------:R-:W-:Y:S01]  /*8c80*/  HADD2.F32 R59, -RZ, R59.H1_H1 ;  /* 0x3000003bff3b7230 */ /* 0x000fe20000004100 */
[----:B------:R-:W-:Y:S01]  /*8c90*/  SHF.R.U64 R55, R76, 0x10, R77 ;  /* 0x000000104c377819 */ /* 0x000fe2000000124d */
[----:B------:R-:W-:Y:S01]  /*8ca0*/  HADD2.F32 R47, -RZ, R45.H0_H0 ;  /* 0x2000002dff2f7230 */ /* 0x000fe20000004100 */
[----:B------:R-:W-:Y:S01]  /*8cb0*/  F2FP.F16.F32.PACK_AB R43, R43, R40 ;  /* 0x000000282b2b723e */ /* 0x000fe200000000ff */
[----:B------:R-:W-:-:S02]  /*8cc0*/  HADD2.F32 R64, -RZ, R86.H0_H0 ;  /* 0x20000056ff407230 */ /* 0x000fc40000004100 */
[----:B------:R-:W-:Y:S02]  /*8cd0*/  HADD2.F32 R63, -RZ, R158.H1_H1 ;  /* 0x3000009eff3f7230 */ /* 0x000fe40000004100 */
[----:B------:R-:W-:Y:S02]  /*8ce0*/  HADD2.F32 R45, -RZ, R45.H1_H1 ;  /* 0x3000002dff2d7230 */ /* 0x000fe40000004100 */
[-C--:B------:R-:W-:Y:S01]  /*8cf0*/  FMUL.FTZ R68, R59, R64.reuse ;  /* 0x000000403b447220 */ /* 0x080fe20000410000 */
[----:B------:R-:W-:Y:S02]  /*8d00*/  HADD2.F32 R61, -RZ, R156.H1_H1 ;  /* 0x3000009cff3d7230 */ /* 0x000fe40000004100 */
[-C--:B------:R-:W-:Y:S01]  /*8d10*/  FMUL.FTZ R66, R60, R63.reuse ;  /* 0x0000003f3c427220 */ /* 0x080fe20000410000 */
[----:B------:R-:W-:Y:S02]  /*8d20*/  HADD2.F32 R62, -RZ, R78.H0_H0 ;  /* 0x2000004eff3e7230 */ /* 0x000fe40000004100 */
[----:B------:R-:W-:Y:S01]  /*8d30*/  FMUL.FTZ R64, R45, R64 ;  /* 0x000000402d407220 */ /* 0x000fe20000410000 */
[C---:B------:R-:W-:Y:S01]  /*8d40*/  FMUL.FTZ R65, R47.reuse, R63 ;  /* 0x0000003f2f417220 */ /* 0x040fe20000410000 */
[----:B------:R-:W-:Y:S01]  /*8d50*/  FFMA.FTZ R63, R47, R61, -R66 ;  /* 0x0000003d2f3f7223 */ /* 0x000fe20000010842 */
[----:B------:R-:W-:-:S02]  /*8d60*/  HADD2.F32 R47, -RZ, R58.H0_H0 ;  /* 0x2000003aff2f7230 */ /* 0x000fc40000004100 */
[-C--:B------:R-:W-:Y:S01]  /*8d70*/  FFMA.FTZ R68, R45, R62.reuse, -R68 ;  /* 0x0000003e2d447223 */ /* 0x080fe20000010844 */
[----:B------:R-:W-:Y:S01]  /*8d80*/  FFMA.FTZ R70, R59, R62, R64 ;  /* 0x0000003e3b467223 */ /* 0x000fe20000010040 */
[----:B------:R-:W-:Y:S02]  /*8d90*/  HADD2.F32 R62, -RZ, R159.H0_H0 ;  /* 0x2000009fff3e7230 */ /* 0x000fe40000004100 */
[----:B------:R-:W-:Y:S01]  /*8da0*/  FFMA.FTZ R65, R60, R61, R65 ;  /* 0x0000003d3c417223 */ /* 0x000fe20000010041 */
[----:B------:R-:W-:Y:S01]  /*8db0*/  HADD2.F32 R45, -RZ, R57.H0_H0 ;  /* 0x20000039ff2d7230 */ /* 0x000fe20000004100 */
[----:B------:R-:W-:Y:S01]  /*8dc0*/  F2FP.F16.F32.PACK_AB R63, R68, R63 ;  /* 0x0000003f443f723e */ /* 0x000fe200000000ff */
[----:B------:R-:W-:Y:S02]  /*8dd0*/  HADD2.F32 R56, -RZ, R56.H0_H0 ;  /* 0x20000038ff387230 */ /* 0x000fe40000004100 */
[----:B------:R-:W-:Y:S01]  /*8de0*/  FMUL.FTZ R64, R47, R62 ;  /* 0x0000003e2f407220 */ /* 0x000fe20000410000 */
[----:B------:R-:W-:-:S02]  /*8df0*/  HADD2.F32 R58, -RZ, R58.H1_H1 ;  /* 0x3000003aff3a7230 */ /* 0x000fc40000004100 */
[----:B------:R-:W-:Y:S01]  /*8e00*/  FMUL.FTZ R62, R45, R62 ;  /* 0x0000003e2d3e7220 */ /* 0x000fe20000410000 */
[----:B------:R-:W-:Y:S02]  /*8e10*/  HADD2.F32 R57, -RZ, R57.H1_H1 ;  /* 0x30000039ff397230 */ /* 0x000fe40000004100 */
[----:B------:R-:W-:Y:S02]  /*8e20*/  HADD2.F32 R60, -RZ, R157.H0_H0 ;  /* 0x2000009dff3c7230 */ /* 0x000fe40000004100 */
[CC--:B------:R-:W-:Y:S01]  /*8e30*/  FMUL.FTZ R66, R58.reuse, R56.reuse ;  /* 0x000000383a427220 */ /* 0x0c0fe20000410000 */
[----:B------:R-:W-:Y:S02]  /*8e40*/  HADD2.F32 R55, -RZ, R55.H0_H0 ;  /* 0x20000037ff377230 */ /* 0x000fe40000004100 */
[----:B------:R-:W-:Y:S01]  /*8e50*/  FMUL.FTZ R59, R57, R56 ;  /* 0x00000038393b7220 */ /* 0x000fe20000410000 */
[----:B------:R-:W-:Y:S02]  /*8e60*/  HADD2.F32 R158, -RZ, R158.H0_H0 ;  /* 0x2000009eff9e7230 */ /* 0x000fe40000004100 */
[-C--:B------:R-:W-:Y:S01]  /*8e70*/  FFMA.FTZ R62, R47, R60.reuse, R62 ;  /* 0x0000003c2f3e7223 */ /* 0x080fe2000001003e */
[----:B------:R-:W-:Y:S01]  /*8e80*/  FFMA.FTZ R64, R45, R60, -R64 ;  /* 0x0000003c2d407223 */ /* 0x000fe20000010840 */
[-C--:B------:R-:W-:Y:S01]  /*8e90*/  FFMA.FTZ R57, R57, R55.reuse, -R66 ;  /* 0x0000003739397223 */ /* 0x080fe20000010842 */
[----:B------:R-:W-:Y:S01]  /*8ea0*/  FFMA.FTZ R59, R58, R55, R59 ;  /* 0x000000373a3b7223 */ /* 0x000fe2000001003b */
[----:B------:R-:W-:-:S02]  /*8eb0*/  HADD2.F32 R47, -RZ, R46.H0_H0 ;  /* 0x2000002eff2f7230 */ /* 0x000fc40000004100 */
[----:B------:R-:W-:Y:S01]  /*8ec0*/  HADD2.F32 R55, -RZ, R54.H0_H0 ;  /* 0x20000036ff377230 */ /* 0x000fe20000004100 */
[----:B------:R-:W-:Y:S01]  /*8ed0*/  F2FP.F16.F32.PACK_AB R40, R57, R64 ;  /* 0x000000403928723e */ /* 0x000fe200000000ff */
[----:B------:R-:W-:Y:S02]  /*8ee0*/  HADD2.F32 R45, -RZ, R42.H0_H0 ;  /* 0x2000002aff2d7230 */ /* 0x000fe40000004100 */
[-C--:B------:R-:W-:Y:S01]  /*8ef0*/  FMUL.FTZ R54, R47, R158.reuse ;  /* 0x0000009e2f367220 */ /* 0x080fe20000410000 */
[----:B------:R-:W-:Y:S02]  /*8f00*/  HADD2.F32 R46, -RZ, R46.H1_H1 ;  /* 0x3000002eff2e7230 */ /* 0x000fe40000004100 */
[----:B------:R-:W-:Y:S02]  /*8f10*/  HADD2.F32 R42, -RZ, R42.H1_H1 ;  /* 0x3000002aff2a7230 */ /* 0x000fe40000004100 */
[----:B------:R-:W-:Y:S01]  /*8f20*/  FMUL.FTZ R158, R45, R158 ;  /* 0x0000009e2d9e7220 */ /* 0x000fe20000410000 */
[----:B------:R-:W-:-:S02]  /*8f30*/  HADD2.F32 R156, -RZ, R156.H0_H0 ;  /* 0x2000009cff9c7230 */ /* 0x000fc40000004100 */
[-C--:B------:R-:W-:Y:S01]  /*8f40*/  FMUL.FTZ R61, R46, R55.reuse ;  /* 0x000000372e3d7220 */ /* 0x080fe20000410000 */
[----:B------:R-:W-:Y:S02]  /*8f50*/  HADD2.F32 R53, -RZ, R53.H0_H0 ;  /* 0x20000035ff357230 */ /* 0x000fe40000004100 */
[C---:B------:R-:W-:Y:S01]  /*8f60*/  FMUL.FTZ R55, R42.reuse, R55 ;  /* 0x000000372a377220 */ /* 0x040fe20000410000 */
[-C--:B------:R-:W-:Y:S01]  /*8f70*/  FFMA.FTZ R54, R45, R156.reuse, -R54 ;  /* 0x0000009c2d367223 */ /* 0x080fe20000010836 */
[----:B------:R-:W-:Y:S01]  /*8f80*/  FFMA.FTZ R158, R47, R156, R158 ;  /* 0x0000009c2f9e7223 */ /* 0x000fe2000001009e */
[-C--:B------:R-:W-:Y:S01]  /*8f90*/  FFMA.FTZ R61, R42, R53.reuse, -R61 ;  /* 0x000000352a3d7223 */ /* 0x080fe2000001083d */
[----:B------:R-:W-:Y:S01]  /*8fa0*/  FFMA.FTZ R55, R46, R53, R55 ;  /* 0x000000352e377223 */ /* 0x000fe20000010037 */
[----:B------:R-:W-:Y:S02]  /*8fb0*/  F2FP.F16.F32.PACK_AB R45, R44, R41 ;  /* 0x000000292c2d723e */ /* 0x000fe400000000ff */
[----:B------:R-:W-:Y:S01]  /*8fc0*/  MOV R41, R43 ;  /* 0x0000002b00297202 */ /* 0x000fe20000000f00 */
[----:B------:R-:W-:Y:S01]  /*8fd0*/  IMAD.MOV.U32 R43, RZ, RZ, R63 ;  /* 0x000000ffff2b7224 */ /* 0x000fe200078e003f */
[----:B------:R-:W-:-:S02]  /*8fe0*/  F2FP.F16.F32.PACK_AB R47, R70, R65 ;  /* 0x00000041462f723e */ /* 0x000fc400000000ff */
[----:B------:R-:W-:Y:S02]  /*8ff0*/  F2FP.F16.F32.PACK_AB R44, R59, R62 ;  /* 0x0000003e3b2c723e */ /* 0x000fe400000000ff */
[----:B------:R-:W-:Y:S02]  /*9000*/  F2FP.F16.F32.PACK_AB R42, R61, R54 ;  /* 0x000000363d2a723e */ /* 0x000fe400000000ff */
[----:B------:R-:W-:-:S07]  /*9010*/  F2FP.F16.F32.PACK_AB R46, R55, R158 ;  /* 0x0000009e372e723e */ /* 0x000fce00000000ff */
.L_x_547:
[----:B------:R-:W-:Y:S05]  /*9020*/  BSYNC B2 ;  /* 0x0000000000027941 */ /* 0x000fea0003800000 */
.L_x_546:
[----:B------:R-:W-:Y:S02]  /*9030*/  ULDC.64 UR4, c[0x0][0x208] ;  /* 0x0000820000047ab9 */ /* 0x000fe40000000a00 */
[----:B--2---:R2:W-:Y:S04]  /*9040*/  STG.E.128 desc[UR4][R48.64], R40 ;  /* 0x0000002830007986 */ /* 0x0045e8000c101d04 */
[----:B---3--:R2:W-:Y:S02]  /*9050*/  @!P3 STG.E.128 desc[UR4][R50.64], R44 ;  /* 0x0000002c3200b986 */ /* 0x0085e4000c101d04 */
.L_x_545:
[----:B------:R-:W-:Y:S05]  /*9060*/  BSYNC B1 ;  /* 0x0000000000017941 */ /* 0x000fea0003800000 */
.L_x_544:
[----:B------:R-:W-:-:S13]  /*9070*/  ISETP.NE.AND P3, PT, R10, RZ, PT ;  /* 0x000000ff0a00720c */ /* 0x000fda0003f65270 */
[----:B------:R-:W-:Y:S05]  /*9080*/  @!P3 BRA `(.L_x_504) ;  /* 0x0000000800e0b947 */ /* 0x000fea0003800000 */
[----:B------:R-:W-:Y:S01]  /*9090*/  SEL R146, R120, R146, !P1 ;  /* 0x0000009278927207 */ /* 0x000fe20004800000 */
[----:B------:R-:W-:Y:S01]  /*90a0*/  BSSY B1, `(.L_x_548) ;  /* 0x000006e000017945 */ /* 0x000fe20003800000 */
[----:B--2---:R-:W-:Y:S02]  /*90b0*/  IADD3 R49, P3, P4, R38, R124, R11 ;  /* 0x0000007c26317210 */ /* 0x004fe40007c7e00b */
[----:B------:R-:W-:Y:S02]  /*90c0*/  SHF.R.S32.HI R41, RZ, 0x1f, R146 ;  /* 0x0000001fff297819 */ /* 0x000fe40000011492 */
[----:B------:R-:W-:Y:S02]  /*90d0*/  IADD3.X R50, R37, R52, R6, P3, P4 ;  /* 0x0000003425327210 */ /* 0x000fe40001fe8406 */
[----:B------:R-:W-:Y:S02]  /*90e0*/  LEA.HI R41, R41, R146, RZ, 0x4 ;  /* 0x0000009229297211 */ /* 0x000fe400078f20ff */
[----:B------:R-:W-:-:S02]  /*90f0*/  ISETP.GE.AND P4, PT, R213, R116, PT ;  /* 0x00000074d500720c */ /* 0x000fc40003f86270 */
[----:B------:R-:W-:Y:S02]  /*9100*/  LEA.HI.SX32 R41, R41, R12, 0x1c ;  /* 0x0000000c29297211 */ /* 0x000fe400078fe2ff */
[----:B------:R-:W-:Y:S02]  /*9110*/  LEA R48, P3, R49, R118, 0x1 ;  /* 0x0000007631307211 */ /* 0x000fe400078608ff */
[----:B------:R-:W-:Y:S02]  /*9120*/  SHF.R.S32.HI R40, RZ, 0x1f, R41 ;  /* 0x0000001fff287819 */ /* 0x000fe40000011429 */
[----:B------:R-:W-:Y:S02]  /*9130*/  SHF.L.U32 R51, R41, 0x3, RZ ;  /* 0x0000000329337819 */ /* 0x000fe400000006ff */
[----:B------:R-:W-:Y:S02]  /*9140*/  LEA.HI R40, R40, R41, RZ, 0x3 ;  /* 0x0000002928287211 */ /* 0x000fe400078f18ff */
[----:B------:R-:W-:-:S02]  /*9150*/  LOP3.LUT R41, R226, 0x38, R51, 0xf8, !PT ;  /* 0x00000038e2297812 */ /* 0x000fc400078ef833 */
[----:B------:R-:W-:Y:S02]  /*9160*/  SHF.R.S32.HI R40, RZ, 0x3, R40 ;  /* 0x00000003ff287819 */ /* 0x000fe40000011428 */
[----:B------:R-:W-:Y:S02]  /*9170*/  LOP3.LUT R41, R41, R228, RZ, 0x3c, !PT ;  /* 0x000000e429297212 */ /* 0x000fe400078e3cff */
[----:B------:R-:W-:Y:S01]  /*9180*/  LEA.HI.X R49, R49, R119, R50, 0x1, P3 ;  /* 0x0000007731317211 */ /* 0x000fe200018f0c32 */
[----:B------:R-:W-:-:S04]  /*9190*/  IMAD R40, R40, 0x1400, R229 ;  /* 0x0000140028287824 */ /* 0x000fc800078e02e5 */
[----:B------:R-:W-:Y:S02]  /*91a0*/  IMAD.IADD R40, R40, 0x1, R41 ;  /* 0x0000000128287824 */ /* 0x000fe400078e0229 */
[C---:B------:R-:W-:Y:S02]  /*91b0*/  IMAD R41, R17.reuse, 0x5000, R133 ;  /* 0x0000500011297824 */ /* 0x040fe400078e0285 */
[----:B------:R-:W-:-:S03]  /*91c0*/  IMAD R43, R17, 0x5000, R40 ;  /* 0x00005000112b7824 */ /* 0x000fc600078e0228 */
[----:B------:R-:W-:Y:S01]  /*91d0*/  LEA R41, R41, R16, 0x1 ;  /* 0x0000001029297211 */ /* 0x000fe200078e08ff */
[----:B------:R-:W-:-:S05]  /*91e0*/  IMAD R44, R43, 0x2, R16 ;  /* 0x000000022b2c7824 */ /* 0x000fca00078e0210 */
[----:B------:R-:W2:Y:S04]  /*91f0*/  LDS.128 R40, [R41+0x24400] ;  /* 0x0244000029287984 */ /* 0x000ea80000000c00 */
[----:B------:R-:W3:Y:S01]  /*9200*/  LDS.128 R44, [R44+0x24400] ;  /* 0x024400002c2c7984 */ /* 0x000ee20000000c00 */
[----:B------:R-:W-:Y:S05]  /*9210*/  @P4 BRA `(.L_x_549) ;  /* 0x0000000400584947 */ /* 0x000fea0003800000 */
[----:B------:R-:W-:Y:S01]  /*9220*/  SHF.R.U32.HI R58, RZ, 0x10, R81 ;  /* 0x00000010ff3a7819 */ /* 0x000fe20000011651 */
[----:B------:R-:W-:Y:S01]  /*9230*/  HADD2.F32 R57, -RZ, R155.H1_H1 ;  /* 0x3000009bff397230 */ /* 0x000fe20000004100 */
[----:B---3--:R-:W-:Y:S01]  /*9240*/  MOV R53, R44 ;  /* 0x0000002c00357202 */ /* 0x008fe20000000f00 */
[----:B--2---:R-:W-:Y:S01]  /*9250*/  IMAD.MOV.U32 R44, RZ, RZ, R42 ;  /* 0x000000ffff2c7224 */ /* 0x004fe200078e002a */
[----:B------:R-:W-:Y:S01]  /*9260*/  MOV R54, R46 ;  /* 0x0000002e00367202 */ /* 0x000fe20000000f00 */
[----:B------:R-:W-:Y:S01]  /*9270*/  HADD2.F32 R46, -RZ, R45.H0_H0 ;  /* 0x2000002dff2e7230 */ /* 0x000fe20000004100 */
[----:B------:R-:W-:Y:S01]  /*9280*/  SHF.R.U32.HI R56, RZ, 0x10, R73 ;  /* 0x00000010ff387819 */ /* 0x000fe20000011649 */
[----:B------:R-:W-:Y:S01]  /*9290*/  HADD2.F32 R42, -RZ, R41.H0_H0 ;  /* 0x20000029ff2a7230 */ /* 0x000fe20000004100 */
[----:B------:R-:W-:Y:S01]  /*92a0*/  SHF.R.U64 R65, R82, 0x10, R83 ;  /* 0x0000001052417819 */ /* 0x000fe20000001253 */
[----:B------:R-:W-:Y:S02]  /*92b0*/  HADD2.F32 R45, -RZ, R45.H1_H1 ;  /* 0x3000002dff2d7230 */ /* 0x000fe40000004100 */
[----:B------:R-:W-:Y:S01]  /*92c0*/  FMUL.FTZ R59, R46, R57 ;  /* 0x000000392e3b7220 */ /* 0x000fe20000410000 */
[----:B------:R-:W-:-:S02]  /*92d0*/  HADD2.F32 R58, -RZ, R58.H0_H0 ;  /* 0x2000003aff3a7230 */ /* 0x000fc40000004100 */
[C---:B------:R-:W-:Y:S01]  /*92e0*/  FMUL.FTZ R57, R42.reuse, R57 ;  /* 0x000000392a397220 */ /* 0x040fe20000410000 */
[----:B------:R-:W-:Y:S01]  /*92f0*/  HADD2.F32 R55, -RZ, R153.H1_H1 ;  /* 0x30000099ff377230 */ /* 0x000fe20000004100 */
[----:B------:R-:W-:Y:S01]  /*9300*/  SHF.R.U32.HI R82, RZ, 0x10, R83 ;  /* 0x00000010ff527819 */ /* 0x000fe20000011653 */
[----:B------:R-:W-:Y:S02]  /*9310*/  HADD2.F32 R41, -RZ, R41.H1_H1 ;  /* 0x30000029ff297230 */ /* 0x000fe40000004100 */
[-C--:B------:R-:W-:Y:S01]  /*9320*/  FMUL.FTZ R60, R45, R58.reuse ;  /* 0x0000003a2d3c7220 */ /* 0x080fe20000410000 */
[----:B------:R-:W-:Y:S02]  /*9330*/  HADD2.F32 R56, -RZ, R56.H0_H0 ;  /* 0x20000038ff387230 */ /* 0x000fe40000004100 */
[-C--:B------:R-:W-:Y:S01]  /*9340*/  FFMA.FTZ R59, R42, R55.reuse, -R59 ;  /* 0x000000372a3b7223 */ /* 0x080fe2000001083b */
[----:B------:R-:W-:Y:S01]  /*9350*/  FFMA.FTZ R57, R46, R55, R57 ;  /* 0x000000372e397223 */ /* 0x000fe20000010039 */
[----:B------:R-:W-:Y:S01]  /*9360*/  FMUL.FTZ R58, R41, R58 ;  /* 0x0000003a293a7220 */ /* 0x000fe20000410000 */
[----:B------:R-:W-:-:S02]  /*9370*/  HADD2.F32 R55, -RZ, R154.H1_H1 ;  /* 0x3000009aff377230 */ /* 0x000fc40000004100 */
[-C--:B------:R-:W-:Y:S01]  /*9380*/  FFMA.FTZ R60, R41, R56.reuse, -R60 ;  /* 0x00000038293c7223 */ /* 0x080fe2000001083c */
[----:B------:R-:W-:Y:S01]  /*9390*/  HADD2.F32 R42, -RZ, R47.H0_H0 ;  /* 0x2000002fff2a7230 */ /* 0x000fe20000004100 */
[--C-:B------:R-:W-:Y:S01]  /*93a0*/  SHF.R.U64 R50, R74, 0x10, R75.reuse ;  /* 0x000000104a327819 */ /* 0x100fe2000000124b */
[----:B------:R-:W-:Y:S01]  /*93b0*/  HADD2.F32 R41, -RZ, R43.H0_H0 ;  /* 0x2000002bff297230 */ /* 0x000fe20000004100 */
[----:B------:R-:W-:Y:S01]  /*93c0*/  SHF.R.U32.HI R74, RZ, 0x10, R75 ;  /* 0x00000010ff4a7819 */ /* 0x000fe2000001164b */
[----:B------:R-:W-:Y:S01]  /*93d0*/  FFMA.FTZ R58, R45, R56, R58 ;  /* 0x000000382d3a7223 */ /* 0x000fe2000001003a */
[----:B------:R-:W-:Y:S02]  /*93e0*/  HADD2.F32 R45, -RZ, R152.H1_H1 ;  /* 0x30000098ff2d7230 */ /* 0x000fe40000004100 */
[-C--:B------:R-:W-:Y:S01]  /*93f0*/  FMUL.FTZ R62, R42, R55.reuse ;  /* 0x000000372a3e7220 */ /* 0x080fe20000410000 */
[----:B------:R-:W-:Y:S02]  /*9400*/  HADD2.F32 R47, -RZ, R47.H1_H1 ;  /* 0x3000002fff2f7230 */ /* 0x000fe40000004100 */
[----:B------:R-:W-:Y:S01]  /*9410*/  FMUL.FTZ R55, R41, R55 ;  /* 0x0000003729377220 */ /* 0x000fe20000410000 */
[----:B------:R-:W-:Y:S01]  /*9420*/  HADD2.F32 R56, -RZ, R82.H0_H0 ;  /* 0x20000052ff387230 */ /* 0x000fe20000004100 */
[----:B------:R-:W-:Y:S01]  /*9430*/  SHF.R.U64 R66, R80, 0x10, R81 ;  /* 0x0000001050427819 */ /* 0x000fe20000001251 */
[----:B------:R-:W-:-:S02]  /*9440*/  HADD2.F32 R43, -RZ, R43.H1_H1 ;  /* 0x3000002bff2b7230 */ /* 0x000fc40000004100 */
[-C--:B------:R-:W-:Y:S01]  /*9450*/  FFMA.FTZ R61, R42, R45.reuse, R55 ;  /* 0x0000002d2a3d7223 */ /* 0x080fe20000010037 */
[----:B------:R-:W-:Y:S02]  /*9460*/  HADD2.F32 R46, -RZ, R74.H0_H0 ;  /* 0x2000004aff2e7230 */ /* 0x000fe40000004100 */
[-C--:B------:R-:W-:Y:S01]  /*9470*/  FMUL.FTZ R64, R47, R56.reuse ;  /* 0x000000382f407220 */ /* 0x080fe20000410000 */
[----:B------:R-:W-:Y:S01]  /*9480*/  SHF.R.U64 R67, R72, 0x10, R73 ;  /* 0x0000001048437819 */ /* 0x000fe20000001249 */
[----:B------:R-:W-:Y:S01]  /*9490*/  FMUL.FTZ R56, R43, R56 ;  /* 0x000000382b387220 */ /* 0x000fe20000410000 */
[----:B------:R-:W-:Y:S01]  /*94a0*/  FFMA.FTZ R62, R41, R45, -R62 ;  /* 0x0000002d293e7223 */ /* 0x000fe2000001083e */
[----:B------:R-:W-:Y:S02]  /*94b0*/  HADD2.F32 R155, -RZ, R155.H0_H0 ;  /* 0x2000009bff9b7230 */ /* 0x000fe40000004100 */
[----:B------:R-:W-:Y:S01]  /*94c0*/  FFMA.FTZ R63, R43, R46, -R64 ;  /* 0x0000002e2b3f7223 */ /* 0x000fe20000010840 */
[----:B------:R-:W-:-:S02]  /*94d0*/  HADD2.F32 R42, -RZ, R53.H0_H0 ;  /* 0x20000035ff2a7230 */ /* 0x000fc40000004100 */
[----:B------:R-:W-:Y:S01]  /*94e0*/  FFMA.FTZ R64, R47, R46, R56 ;  /* 0x0000002e2f407223 */ /* 0x000fe20000010038 */
[----:B------:R-:W-:Y:S01]  /*94f0*/  HADD2.F32 R45, -RZ, R66.H0_H0 ;  /* 0x20000042ff2d7230 */ /* 0x000fe20000004100 */
[----:B------:R-:W-:Y:S01]  /*9500*/  F2FP.F16.F32.PACK_AB R57, R58, R57 ;  /* 0x000000393a39723e */ /* 0x000fe200000000ff */
[----:B------:R-:W-:Y:S02]  /*9510*/  HADD2.F32 R53, -RZ, R53.H1_H1 ;  /* 0x30000035ff357230 */ /* 0x000fe40000004100 */
[----:B------:R-:W-:Y:S01]  /*9520*/  FMUL.FTZ R46, R42, R155 ;  /* 0x0000009b2a2e7220 */ /* 0x000fe20000410000 */
[----:B------:R-:W-:Y:S01]  /*9530*/  HADD2.F32 R153, -RZ, R153.H0_H0 ;  /* 0x20000099ff997230 */ /* 0x000fe20000004100 */
[----:B------:R-:W-:Y:S01]  /*9540*/  F2FP.F16.F32.PACK_AB R61, R64, R61 ;  /* 0x0000003d403d723e */ /* 0x000fe200000000ff */
[--C-:B------:R-:W-:Y:S02]  /*9550*/  HADD2.F32 R41, -RZ, R40.reuse.H0_H0 ;  /* 0x20000028ff297230 */ /* 0x100fe40000004100 */
[----:B------:R-:W-:Y:S01]  /*9560*/  FMUL.FTZ R47, R53, R45 ;  /* 0x0000002d352f7220 */ /* 0x000fe20000410000 */
[----:B------:R-:W-:-:S02]  /*9570*/  HADD2.F32 R40, -RZ, R40.H1_H1 ;  /* 0x30000028ff287230 */ /* 0x000fc40000004100 */
[----:B------:R-:W-:Y:S02]  /*9580*/  HADD2.F32 R43, -RZ, R67.H0_H0 ;  /* 0x20000043ff2b7230 */ /* 0x000fe40000004100 */
[C---:B------:R-:W-:Y:S01]  /*9590*/  FMUL.FTZ R155, R41.reuse, R155 ;  /* 0x0000009b299b7220 */ /* 0x040fe20000410000 */
[----:B------:R-:W-:Y:S01]  /*95a0*/  FFMA.FTZ R46, R41, R153, -R46 ;  /* 0x00000099292e7223 */ /* 0x000fe2000001082e */
[C---:B------:R-:W-:Y:S01]  /*95b0*/  FMUL.FTZ R56, R40.reuse, R45 ;  /* 0x0000002d28387220 */ /* 0x040fe20000410000 */
[----:B------:R-:W-:Y:S02]  /*95c0*/  HADD2.F32 R41, -RZ, R54.H0_H0 ;  /* 0x20000036ff297230 */ /* 0x000fe40000004100 */
[-C--:B------:R-:W-:Y:S01]  /*95d0*/  FFMA.FTZ R47, R40, R43.reuse, -R47 ;  /* 0x0000002b282f7223 */ /* 0x080fe2000001082f */
[----:B------:R-:W-:Y:S02]  /*95e0*/  HADD2.F32 R154, -RZ, R154.H0_H0 ;  /* 0x2000009aff9a7230 */ /* 0x000fe40000004100 */
[----:B------:R-:W-:Y:S01]  /*95f0*/  FFMA.FTZ R56, R53, R43, R56 ;  /* 0x0000002b35387223 */ /* 0x000fe20000010038 */
[----:B------:R-:W-:-:S02]  /*9600*/  HADD2.F32 R45, -RZ, R65.H0_H0 ;  /* 0x20000041ff2d7230 */ /* 0x000fc40000004100 */
[----:B------:R-:W-:Y:S01]  /*9610*/  FFMA.FTZ R155, R42, R153, R155 ;  /* 0x000000992a9b7223 */ /* 0x000fe2000001009b */
[----:B------:R-:W-:Y:S02]  /*9620*/  HADD2.F32 R40, -RZ, R44.H0_H0 ;  /* 0x2000002cff287230 */ /* 0x000fe40000004100 */
[-C--:B------:R-:W-:Y:S01]  /*9630*/  FMUL.FTZ R53, R41, R154.reuse ;  /* 0x0000009a29357220 */ /* 0x080fe20000410000 */
[----:B------:R-:W-:Y:S02]  /*9640*/  HADD2.F32 R54, -RZ, R54.H1_H1 ;  /* 0x30000036ff367230 */ /* 0x000fe40000004100 */
[----:B------:R-:W-:Y:S02]  /*9650*/  HADD2.F32 R44, -RZ, R44.H1_H1 ;  /* 0x3000002cff2c7230 */ /* 0x000fe40000004100 */
[----:B------:R-:W-:Y:S01]  /*9660*/  FMUL.FTZ R154, R40, R154 ;  /* 0x0000009a289a7220 */ /* 0x000fe20000410000 */
[----:B------:R-:W-:Y:S02]  /*9670*/  HADD2.F32 R152, -RZ, R152.H0_H0 ;  /* 0x20000098ff987230 */ /* 0x000fe40000004100 */
[----:B------:R-:W-:Y:S01]  /*9680*/  FMUL.FTZ R55, R54, R45 ;  /* 0x0000002d36377220 */ /* 0x000fe20000410000 */
[----:B------:R-:W-:-:S02]  /*9690*/  HADD2.F32 R43, -RZ, R50.H0_H0 ;  /* 0x20000032ff2b7230 */ /* 0x000fc40000004100 */
[----:B------:R-:W-:Y:S01]  /*96a0*/  FMUL.FTZ R45, R44, R45 ;  /* 0x0000002d2c2d7220 */ /* 0x000fe20000410000 */
[----:B------:R-:W-:Y:S01]  /*96b0*/  F2FP.F16.F32.PACK_AB R56, R56, R155 ;  /* 0x0000009b3838723e */ /* 0x000fe200000000ff */
[-C--:B------:R-:W-:Y:S01]  /*96c0*/  FFMA.FTZ R53, R40, R152.reuse, -R53 ;  /* 0x0000009828357223 */ /* 0x080fe20000010835 */
[----:B------:R-:W-:Y:S01]  /*96d0*/  FFMA.FTZ R154, R41, R152, R154 ;  /* 0x00000098299a7223 */ /* 0x000fe2000001009a */
[-C--:B------:R-:W-:Y:S01]  /*96e0*/  FFMA.FTZ R44, R44, R43.reuse, -R55 ;  /* 0x0000002b2c2c7223 */ /* 0x080fe20000010837 */
[----:B------:R-:W-:Y:S01]  /*96f0*/  FFMA.FTZ R45, R54, R43, R45 ;  /* 0x0000002b362d7223 */ /* 0x000fe2000001002d */
[----:B------:R-:W-:Y:S01]  /*9700*/  F2FP.F16.F32.PACK_AB R40, R47, R46 ;  /* 0x0000002e2f28723e */ /* 0x000fe200000000ff */
[----:B------:R-:W-:Y:S01]  /*9710*/  IMAD.MOV.U32 R47, RZ, RZ, R61 ;  /* 0x000000ffff2f7224 */ /* 0x000fe200078e003d */
[----:B------:R-:W-:Y:S02]  /*9720*/  F2FP.F16.F32.PACK_AB R41, R60, R59 ;  /* 0x0000003b3c29723e */ /* 0x000fe400000000ff */
[----:B------:R-:W-:Y:S01]  /*9730*/  F2FP.F16.F32.PACK_AB R42, R44, R53 ;  /* 0x000000352c2a723e */ /* 0x000fe200000000ff */
[----:B------:R-:W-:Y:S01]  /*9740*/  IMAD.MOV.U32 R44, RZ, RZ, R56 ;  /* 0x000000ffff2c7224 */ /* 0x000fe200078e0038 */
[----:B------:R-:W-:-:S02]  /*9750*/  F2FP.F16.F32.PACK_AB R46, R45, R154 ;  /* 0x0000009a2d2e723e */ /* 0x000fc400000000ff */
[----:B------:R-:W-:Y:S02]  /*9760*/  F2FP.F16.F32.PACK_AB R43, R63, R62 ;  /* 0x0000003e3f2b723e */ /* 0x000fe400000000ff */
[----:B------:R-:W-:-:S07]  /*9770*/  MOV R45, R57 ;  /* 0x00000039002d7202 */ /* 0x000fce0000000f00 */
.L_x_549:
[----:B------:R-:W-:Y:S05]  /*9780*/  BSYNC B1 ;  /* 0x0000000000017941 */ /* 0x000fea0003800000 */
.L_x_548:
[----:B------:R-:W-:Y:S01]  /*9790*/  ISETP.GE.AND P3, PT, R51, R145, PT ;  /* 0x000000913300720c */ /* 0x000fe20003f66270 */
[----:B------:R-:W-:Y:S02]  /*97a0*/  ULDC.64 UR4, c[0x0][0x208] ;  /* 0x0000820000047ab9 */ /* 0x000fe40000000a00 */
[----:B--2---:R2:W-:Y:S10]  /*97b0*/  STG.E.128 desc[UR4][R48.64], R40 ;  /* 0x0000002830007986 */ /* 0x0045f4000c101d04 */
[----:B------:R-:W-:Y:S05]  /*97c0*/  @P3 BRA `(.L_x_504) ;  /* 0x0000000400103947 */ /* 0x000fea0003800000 */
[--C-:B------:R-:W-:Y:S01]  /*97d0*/  IADD3 R124, P3, P4, R38, R124, R51.reuse ;  /* 0x0000007c267c7210 */ /* 0x100fe20007c7e033 */
[----:B------:R-:W-:Y:S01]  /*97e0*/  ULDC.64 UR4, c[0x0][0x208] ;  /* 0x0000820000047ab9 */ /* 0x000fe20000000a00 */
[----:B------:R-:W-:-:S04]  /*97f0*/  SHF.R.S32.HI R51, RZ, 0x1f, R51 ;  /* 0x0000001fff337819 */ /* 0x000fc80000011433 */
[----:B------:R-:W-:Y:S02]  /*9800*/  IADD3.X R52, R37, R52, R51, P3, P4 ;  /* 0x0000003425347210 */ /* 0x000fe40001fe8433 */
[----:B------:R-:W-:-:S04]  /*9810*/  LEA R118, P3, R124, R118, 0x1 ;  /* 0x000000767c767211 */ /* 0x000fc800078608ff */
[----:B------:R-:W-:-:S05]  /*9820*/  LEA.HI.X R119, R124, R119, R52, 0x1, P3 ;  /* 0x000000777c777211 */ /* 0x000fca00018f0c34 */
[----:B---3--:R3:W-:Y:S01]  /*9830*/  STG.E.128 desc[UR4][R118.64], R44 ;  /* 0x0000002c76007986 */ /* 0x0087e2000c101d04 */
[----:B------:R-:W-:Y:S05]  /*9840*/  BRA `(.L_x_504) ;  /* 0x0000000000f07947 */ /* 0x000fea0003800000 */
.L_x_461:
[----:B------:R-:W-:-:S13]  /*9850*/  ISETP.NE.AND P2, PT, R221, 0x3, PT ;  /* 0x00000003dd00780c */ /* 0x000fda0003f45270 */
[----:B------:R-:W-:Y:S05]  /*9860*/  @!P2 BRA `(.L_x_550) ;  /* 0x000000000004a947 */ /* 0x000fea0003800000 */
[----:B------:R-:W-:Y:S01]  /*9870*/  BPT.TRAP 0x1 ;  /* 0x000000040000795c */ /* 0x000fe20000300000 */
.L_x_550:
[----:B------:R-:W-:Y:S01]  /*9880*/  LEA R0, R17, R16, 0x3 ;  /* 0x0000001011007211 */ /* 0x000fe200078e18ff */
[----:B------:R-:W-:Y:S01]  /*9890*/  IMAD R3, R24, -0x50, R2 ;  /* 0xffffffb018037824 */ /* 0x000fe200078e0202 */
[----:B------:R-:W-:Y:S01]  /*98a0*/  SHF.L.U32 R115, R219, 0x1f, RZ ;  /* 0x0000001fdb737819 */ /* 0x000fe200000006ff */
[----:B------:R-:W-:Y:S03]  /*98b0*/  BSSY B1, `(.L_x_551) ;  /* 0x0000005000017945 */ /* 0x000fe60003800000 */
[----:B------:R-:W0:Y:S01]  /*98c0*/  SYNCS.PHASECHK.TRANS64.TRYWAIT P3, [R0+URZ+0x38890], R115 ;  /* 0x03889073000075a7 */ /* 0x000e22000806017f */
[----:B------:R-:W-:-:S04]  /*98d0*/  VIMNMX R3, R3, 0x50, PT ;  /* 0x0000005003037848 */ /* 0x000fc80003fe0100 */
[----:B------:R-:W-:Y:S01]  /*98e0*/  ISETP.GE.AND P4, PT, R18, R3, PT ;  /* 0x000000031200720c */ /* 0x000fe20003f86270 */
[----:B0-----:R-:W-:-:S12]  /*98f0*/  @!P3 BRA `(.L_x_552) ;  /* 0x000001c00084b947 */ /* 0x001fd80003800000 */
.L_x_788:
[----:B------:R-:W-:Y:S05]  /*9900*/  BSYNC B1 ;  /* 0x0000000000017941 */ /* 0x000fea0003800000 */
.L_x_551:
[----:B------:R-:W-:Y:S04]  /*9910*/  BSSY B1, `(.L_x_553) ;  /* 0x000000f000017945 */ /* 0x000fe80003800000 */
[----:B------:R-:W-:Y:S05]  /*9920*/  @P4 BRA `(.L_x_554) ;  /* 0x0000000000344947 */ /* 0x000fea0003800000 */
[----:B------:R-:W-:Y:S01]  /*9930*/  ISETP.NE.AND P5, PT, R26, RZ, PT ;  /* 0x000000ff1a00720c */ /* 0x000fe20003fa5270 */
[----:B------:R-:W-:Y:S01]  /*9940*/  ULDC.64 UR4, c[0x0][0x208] ;  /* 0x0000820000047ab9 */ /* 0x000fe20000000a00 */
[----:B------:R-:W-:Y:S02]  /*9950*/  ISETP.NE.AND P4, PT, R10, RZ, PT ;  /* 0x000000ff0a00720c */ /* 0x000fe40003f85270 */
[----:B------:R-:W-:-:S09]  /*9960*/  ISETP.NE.AND P3, PT, R9, RZ, PT ;  /* 0x000000ff0900720c */ /* 0x000fd20003f65270 */
[----:B------:R-:W1:Y:S04]  /*9970*/  @P5 LDS.128 R40, [R4+0x24400] ;  /* 0x0244000004285984 */ /* 0x000e680000000c00 */
[----:B------:R-:W2:Y:S04]  /*9980*/  @P3 LDS.128 R44, [R4+0x29400] ;  /* 0x02940000042c3984 */ /* 0x000ea80000000c00 */
[----:B-1----:R-:W-:Y:S01]  /*9990*/  @P5 STG.E.128 desc[UR4][R60.64], R40 ;  /* 0x000000283c005986 */ /* 0x002fe2000c101d04 */
[----:B------:R-:W-:-:S03]  /*99a0*/  ISETP.NE.AND P5, PT, R8, RZ, PT ;  /* 0x000000ff0800720c */ /* 0x000fc60003fa5270 */
[----:B------:R-:W1:Y:S04]  /*99b0*/  @P4 LDS.128 R40, [R4+0x26c00] ;  /* 0x026c000004284984 */ /* 0x000e680000000c00 */
[----:B--2---:R-:W-:Y:S06]  /*99c0*/  @P3 STG.E.128 desc[UR4][R60.64+0x100], R44 ;  /* 0x0001002c3c003986 */ /* 0x004fec000c101d04 */
[----:B------:R-:W2:Y:S04]  /*99d0*/  @P5 LDS.128 R48, [R4+0x2bc00] ;  /* 0x02bc000004305984 */ /* 0x000ea80000000c00 */
[----:B-1----:R1:W-:Y:S04]  /*99e0*/  @P4 STG.E.128 desc[UR4][R60.64+0x80], R40 ;  /* 0x000080283c004986 */ /* 0x0023e8000c101d04 */
[----:B--2---:R1:W-:Y:S02]  /*99f0*/  @P5 STG.E.128 desc[UR4][R60.64+0x180], R48 ;  /* 0x000180303c005986 */ /* 0x0043e4000c101d04 */
.L_x_554:
[----:B------:R-:W-:Y:S05]  /*9a00*/  BSYNC B1 ;  /* 0x0000000000017941 */ /* 0x000fea0003800000 */
.L_x_553:
[----:B------:R-:W-:Y:S01]  /*9a10*/  ISETP.GE.AND P3, PT, R217, R3, PT ;  /* 0x00000003d900720c */ /* 0x000fe20003f66270 */
[----:B------:R-:W-:-:S12]  /*9a20*/  BSSY B1, `(.L_x_555) ;  /* 0x000000f000017945 */ /* 0x000fd80003800000 */
[----:B------:R-:W-:Y:S05]  /*9a30*/  @P3 BRA `(.L_x_556) ;  /* 0x0000000000343947 */ /* 0x000fea0003800000 */
[----:B------:R-:W-:Y:S01]  /*9a40*/  ISETP.NE.AND P5, PT, R26, RZ, PT ;  /* 0x000000ff1a00720c */ /* 0x000fe20003fa5270 */
[----:B------:R-:W-:Y:S01]  /*9a50*/  ULDC.64 UR4, c[0x0][0x208] ;  /* 0x0000820000047ab9 */ /* 0x000fe20000000a00 */
[----:B------:R-:W-:Y:S02]  /*9a60*/  ISETP.NE.AND P4, PT, R10, RZ, PT ;  /* 0x000000ff0a00720c */ /* 0x000fe40003f85270 */
[----:B------:R-:W-:-:S09]  /*9a70*/  ISETP.NE.AND P3, PT, R9, RZ, PT ;  /* 0x000000ff0900720c */ /* 0x000fd20003f65270 */
[----:B-1----:R-:W1:Y:S04]  /*9a80*/  @P5 LDS.128 R40, [R4+0x25400] ;  /* 0x0254000004285984 */ /* 0x002e680000000c00 */
        /* <DEDUP_REMOVED lines=8> */
.L_x_556:
[----:B------:R-:W-:Y:S05]  /*9b10*/  BSYNC B1 ;  /* 0x0000000000017941 */ /* 0x000fea0003800000 */
.L_x_555:
[----:B------:R-:W-:-:S13]  /*9b20*/  ISETP.GE.AND P3, PT, R218, R3, PT ;  /* 0x00000003da00720c */ /* 0x000fda0003f66270 */
[----:B------:R-:W-:Y:S05]  /*9b30*/  @P3 BRA `(.L_x_504) ;  /* 0x0000000000343947 */ /* 0x000fea0003800000 */
[----:B------:R-:W-:Y:S01]  /*9b40*/  ISETP.NE.AND P5, PT, R26, RZ, PT ;  /* 0x000000ff1a00720c */ /* 0x000fe20003fa5270 */
[----:B------:R-:W-:Y:S01]  /*9b50*/  ULDC.64 UR4, c[0x0][0x208] ;  /* 0x0000820000047ab9 */ /* 0x000fe20000000a00 */
[----:B------:R-:W-:Y:S02]  /*9b60*/  ISETP.NE.AND P4, PT, R10, RZ, PT ;  /* 0x000000ff0a00720c */ /* 0x000fe40003f85270 */
[----:B------:R-:W-:-:S09]  /*9b70*/  ISETP.NE.AND P3, PT, R9, RZ, PT ;  /* 0x000000ff0900720c */ /* 0x000fd20003f65270 */
[----:B-1-3--:R-:W1:Y:S04]  /*9b80*/  @P5 LDS.128 R40, [R4+0x26400] ;  /* 0x0264000004285984 */ /* 0x00ae680000000c00 */
        /* <DEDUP_REMOVED lines=8> */
.L_x_504:
[----:B------:R-:W-:Y:S05]  /*9c10*/  BSYNC B0 ;  /* 0x0000000000007941 */ /* 0x000fea0003800000 */
.L_x_460:
[----:B-1234-:R-:W1:Y:S01]  /*9c20*/  S2R R40, SR_TID.X ;  /* 0x0000000000287919 */ /* 0x01ee620000002100 */
[----:B------:R-:W-:Y:S01]  /*9c30*/  @!PT LDS RZ, [RZ] ;  /* 0x00000000fffff984 */ /* 0x000fe20000000800 */
[----:B------:R-:W-:Y:S01]  /*9c40*/  @!PT LDS RZ, [RZ] ;  /* 0x00000000fffff984 */ /* 0x000fe20000000800 */
[----:B------:R-:W-:Y:S01]  /*9c50*/  @!PT LDS RZ, [RZ] ;  /* 0x00000000fffff984 */ /* 0x000fe20000000800 */
[----:B------:R-:W-:Y:S01]  /*9c60*/  @!PT LDS RZ, [RZ] ;  /* 0x00000000fffff984 */ /* 0x000fe20000000800 */
[----:B------:R2:W-:Y:S06]  /*9c70*/  MEMBAR.ALL.CTA ;  /* 0x0000000000007992 */ /* 0x0005ec0000008000 */
[----:B--2---:R-:W2:Y:S01]  /*9c80*/  FENCE.VIEW.ASYNC.S ;  /* 0x00000000000073c6 */ /* 0x004ea20000000000 */
[----:B------:R-:W-:Y:S05]  /*9c90*/  WARPSYNC.ALL ;  /* 0x0000000000007948 */ /* 0x000fea0003800000 */
[----:B------:R-:W-:Y:S01]  /*9ca0*/  BSSY B0, `(.L_x_557) ;  /* 0x0000009000007945 */ /* 0x000fe20003800000 */
[----:B-1----:R-:W-:Y:S01]  /*9cb0*/  LOP3.LUT R40, R40, 0x7f, RZ, 0xc0, !PT ;  /* 0x0000007f28287812 */ /* 0x002fe200078ec0ff */
[----:B--2---:R1:W-:Y:S03]  /*9cc0*/  BAR.SYNC.DEFER_BLOCKING R150, 0x80 ;  /* 0x000200960000751d */ /* 0x0043e60000010000 */
[----:B------:R-:W-:-:S13]  /*9cd0*/  ISETP.NE.AND P3, PT, R40, RZ, PT ;  /* 0x000000ff2800720c */ /* 0x000fda0003f65270 */
[----:B------:R-:W-:-:S05]  /*9ce0*/  @!P3 VIADD R40, R0, 0x388a0 ;  /* 0x000388a00028b836 */ /* 0x000fca0000000000 */
[----:B------:R-:W-:-:S04]  /*9cf0*/  @!P3 PRMT R40, RZ, 0x654, R40 ;  /* 0x00000654ff28b816 */ /* 0x000fc80000000028 */
[----:B------:R1:W-:Y:S01]  /*9d00*/  @!P3 SYNCS.ARRIVE.TRANS64.RED.A1T0 RZ, [R40+URZ], RZ ;  /* 0x000000ff28ffb9a7 */ /* 0x0003e2000810043f */
[----:B------:R-:W-:Y:S05]  /*9d10*/  @!P2 BRA `(.L_x_558) ;  /* 0x000000000004a947 */ /* 0x000fea0003800000 */
[----:B------:R-:W-:Y:S01]  /*9d20*/  BPT.TRAP 0x1 ;  /* 0x000000040000795c */ /* 0x000fe20000300000 */
.L_x_558:
[----:B------:R-:W-:Y:S05]  /*9d30*/  BSYNC B0 ;  /* 0x0000000000007941 */ /* 0x000fea0003800000 */
.L_x_557:
[----:B------:R-:W2:Y:S01]  /*9d40*/  SYNCS.PHASECHK.TRANS64.TRYWAIT P2, [R0+URZ+0x388b0], R115 ;  /* 0x0388b073000075a7 */ /* 0x000ea2000804017f */
[----:B------:R-:W-:Y:S01]  /*9d50*/  ULDC UR60, c[0x0][0x2e4] ;  /* 0x0000b900003c7ab9 */ /* 0x000fe20000000800 */
[----:B------:R-:W-:Y:S01]  /*9d60*/  ULDC.64 UR56, c[0x0][0x318] ;  /* 0x0000c60000387ab9 */ /* 0x000fe20000000a00 */
[----:B------:R-:W-:Y:S01]  /*9d70*/  ULDC.64 UR58, c[0x0][0x308] ;  /* 0x0000c200003a7ab9 */ /* 0x000fe20000000a00 */
[----:B------:R-:W-:Y:S01]  /*9d80*/  BSSY B0, `(.L_x_559) ;  /* 0x0000004000007945 */ /* 0x000fe20003800000 */
[----:B------:R-:W-:Y:S01]  /*9d90*/  ISETP.GE.AND P4, PT, R18, R3, PT ;  /* 0x000000031200720c */ /* 0x000fe20003f86270 */
[----:B------:R-:W-:Y:S02]  /*9da0*/  IMAD.WIDE R52, R24, 0x50, R112 ;  /* 0x0000005018347825 */ /* 0x000fe400078e0270 */
[----:B--2---:R-:W-:Y:S10]  /*9db0*/  @!P2 BRA `(.L_x_560) ;  /* 0x000001bc0068a947 */ /* 0x004ff40003800000 */
.L_x_789:
[----:B------:R-:W-:Y:S05]  /*9dc0*/  BSYNC B0 ;  /* 0x0000000000007941 */ /* 0x000fea0003800000 */
.L_x_559:
[----:B------:R-:W-:Y:S04]  /*9dd0*/  BSSY B0, `(.L_x_561) ;  /* 0x0000017000007945 */ /* 0x000fe80003800000 */
[----:B------:R-:W-:Y:S05]  /*9de0*/  @P4 BRA `(.L_x_562) ;  /* 0x0000000000544947 */ /* 0x000fea0003800000 */
[----:B------:R-:W-:Y:S01]  /*9df0*/  ISETP.GE.AND P5, PT, R212, UR60, PT ;  /* 0x0000003cd4007c0c */ /* 0x000fe2000bfa6270 */
[----:B------:R-:W-:Y:S01]  /*9e00*/  IMAD R47, R53, UR56, RZ ;  /* 0x00000038352f7c24 */ /* 0x000fe2000f8e02ff */
[----:B------:R-:W-:Y:S01]  /*9e10*/  MOV R44, R96 ;  /* 0x00000060002c7202 */ /* 0x000fe20000000f00 */
[----:B------:R-:W-:Y:S01]  /*9e20*/  IMAD.MOV.U32 R45, RZ, RZ, R5 ;  /* 0x000000ffff2d7224 */ /* 0x000fe200078e0005 */
[----:B------:R-:W-:Y:S01]  /*9e30*/  ULDC.64 UR4, c[0x0][0x208] ;  /* 0x0000820000047ab9 */ /* 0x000fe20000000a00 */
[C---:B------:R-:W-:Y:S01]  /*9e40*/  IMAD R47, R52.reuse, UR57, R47 ;  /* 0x00000039342f7c24 */ /* 0x040fe2000f8e022f */
[----:B------:R-:W-:Y:S01]  /*9e50*/  ISETP.GE.AND P4, PT, R213, UR60, PT ;  /* 0x0000003cd5007c0c */ /* 0x000fe2000bf86270 */
[----:B------:R-:W-:-:S05]  /*9e60*/  IMAD.WIDE.U32 R44, R52, UR56, R44 ;  /* 0x00000038342c7c25 */ /* 0x000fca000f8e002c */
[----:B------:R-:W-:Y:S01]  /*9e70*/  IADD3 R45, R45, R47, RZ ;  /* 0x0000002f2d2d7210 */ /* 0x000fe20007ffe0ff */
[----:B-1----:R-:W1:Y:S01]  /*9e80*/  @!P5 LDS.128 R40, [R4+0x400] ;  /* 0x000400000428d984 */ /* 0x002e620000000c00 */
[----:B------:R-:W-:-:S04]  /*9e90*/  LEA R54, P2, R44, UR58, 0x1 ;  /* 0x0000003a2c367c11 */ /* 0x000fc8000f8408ff */
[----:B------:R-:W-:Y:S02]  /*9ea0*/  LEA.HI.X R55, R44, UR59, R45, 0x1, P2 ;  /* 0x0000003b2c377c11 */ /* 0x000fe400090f0c2d */
[----:B------:R-:W-:-:S13]  /*9eb0*/  ISETP.GE.AND P2, PT, R225, UR60, PT ;  /* 0x0000003ce1007c0c */ /* 0x000fda000bf46270 */
[----:B------:R-:W3:Y:S04]  /*9ec0*/  @!P2 LDS.128 R44, [R4+0x5400] ;  /* 0x00540000042ca984 */ /* 0x000ee80000000c00 */
[----:B-1----:R-:W-:Y:S01]  /*9ed0*/  @!P5 STG.E.128 desc[UR4][R54.64], R40 ;  /* 0x000000283600d986 */ /* 0x002fe2000c101d04 */
[----:B------:R-:W-:-:S03]  /*9ee0*/  ISETP.GE.AND P5, PT, R224, UR60, PT ;  /* 0x0000003ce0007c0c */ /* 0x000fc6000bfa6270 */
[----:B------:R-:W1:Y:S10]  /*9ef0*/  @!P4 LDS.128 R40, [R4+0x2c00] ;  /* 0x002c00000428c984 */ /* 0x000e740000000c00 */
[----:B------:R-:W4:Y:S04]  /*9f00*/  @!P5 LDS.128 R48, [R4+0x7c00] ;  /* 0x007c00000430d984 */ /* 0x000f280000000c00 */
[----:B---3--:R3:W-:Y:S04]  /*9f10*/  @!P2 STG.E.128 desc[UR4][R54.64+0x100], R44 ;  /* 0x0001002c3600a986 */ /* 0x0087e8000c101d04 */
[----:B-1----:R3:W-:Y:S04]  /*9f20*/  @!P4 STG.E.128 desc[UR4][R54.64+0x80], R40 ;  /* 0x000080283600c986 */ /* 0x0027e8000c101d04 */
[----:B----4-:R3:W-:Y:S02]  /*9f30*/  @!P5 STG.E.128 desc[UR4][R54.64+0x180], R48 ;  /* 0x000180303600d986 */ /* 0x0107e4000c101d04 */
.L_x_562:
[----:B------:R-:W-:Y:S05]  /*9f40*/  BSYNC B0 ;  /* 0x0000000000007941 */ /* 0x000fea0003800000 */
.L_x_561:
[----:B------:R-:W-:Y:S01]  /*9f50*/  ISETP.GE.AND P2, PT, R217, R3, PT ;  /* 0x00000003d900720c */ /* 0x000fe20003f46270 */
[----:B------:R-:W-:-:S12]  /*9f60*/  BSSY B0, `(.L_x_563) ;  /* 0x0000019000007945 */ /* 0x000fd80003800000 */
[----:B------:R-:W-:Y:S05]  /*9f70*/  @P2 BRA `(.L_x_564) ;  /* 0x00000000005c2947 */ /* 0x000fea0003800000 */
[----:B------:R-:W-:Y:S01]  /*9f80*/  ISETP.GE.AND P2, PT, R212, UR60, PT ;  /* 0x0000003cd4007c0c */ /* 0x000fe2000bf46270 */
[----:B---3--:R-:W-:Y:S01]  /*9f90*/  IMAD.MOV.U32 R45, RZ, RZ, R5 ;  /* 0x000000ffff2d7224 */ /* 0x008fe200078e0005 */
[----:B------:R-:W-:Y:S01]  /*9fa0*/  IADD3 R47, P4, R52, 0x20, RZ ;  /* 0x00000020342f7810 */ /* 0x000fe20007f9e0ff */
[----:B------:R-:W-:Y:S01]  /*9fb0*/  ULDC.64 UR4, c[0x0][0x208] ;  /* 0x0000820000047ab9 */ /* 0x000fe20000000a00 */
[----:B------:R-:W-:-:S03]  /*9fc0*/  ISETP.GE.AND P5, PT, R213, UR60, PT ;  /* 0x0000003cd5007c0c */ /* 0x000fc6000bfa6270 */
[----:B------:R-:W-:-:S04]  /*9fd0*/  IMAD.X R44, RZ, RZ, R53, P4 ;  /* 0x000000ffff2c7224 */ /* 0x000fc800020e0635 */
[----:B------:R-:W-:Y:S01]  /*9fe0*/  IMAD R46, R44, UR56, RZ ;  /* 0x000000382c2e7c24 */ /* 0x000fe2000f8e02ff */
[----:B------:R-:W-:Y:S01]  /*9ff0*/  MOV R44, R96 ;  /* 0x00000060002c7202 */ /* 0x000fe20000000f00 */
[----:B-1----:R-:W1:Y:S04]  /*a000*/  @!P2 LDS.128 R40, [R4+0x1400] ;  /* 0x001400000428a984 */ /* 0x002e680000000c00 */
[----:B------:R-:W-:-:S04]  /*a010*/  IMAD.WIDE.U32 R44, R47, UR56, R44 ;  /* 0x000000382f2c7c25 */ /* 0x000fc8000f8e002c */
[----:B------:R-:W-:Y:S01]  /*a020*/  IMAD R47, R47, UR57, R46 ;  /* 0x000000392f2f7c24 */ /* 0x000fe2000f8e022e */
[----:B------:R-:W-:-:S04]  /*a030*/  LEA R54, P4, R44, UR58, 0x1 ;  /* 0x0000003a2c367c11 */ /* 0x000fc8000f8808ff */
[----:B------:R-:W-:-:S04]  /*a040*/  IADD3 R45, R45, R47, RZ ;  /* 0x0000002f2d2d7210 */ /* 0x000fc80007ffe0ff */
        /* <DEDUP_REMOVED lines=10> */
.L_x_564:
[----:B------:R-:W-:Y:S05]  /*a0f0*/  BSYNC B0 ;  /* 0x0000000000007941 */ /* 0x000fea0003800000 */
.L_x_563:
[----:B------:R-:W-:Y:S01]  /*a100*/  ISETP.GE.AND P2, PT, R218, R3, PT ;  /* 0x00000003da00720c */ /* 0x000fe20003f46270 */
[----:B------:R-:W-:-:S12]  /*a110*/  BSSY B0, `(.L_x_565) ;  /* 0x0000019000007945 */ /* 0x000fd80003800000 */
[----:B------:R-:W-:Y:S05]  /*a120*/  @P2 BRA `(.L_x_566) ;  /* 0x00000000005c2947 */ /* 0x000fea0003800000 */
[----:B------:R-:W-:Y:S01]  /*a130*/  ISETP.GE.AND P2, PT, R212, UR60, PT ;  /* 0x0000003cd4007c0c */ /* 0x000fe2000bf46270 */
[----:B---3--:R-:W-:Y:S01]  /*a140*/  IMAD.MOV.U32 R45, RZ, RZ, R5 ;  /* 0x000000ffff2d7224 */ /* 0x008fe200078e0005 */
[----:B------:R-:W-:Y:S01]  /*a150*/  IADD3 R3, P4, R52, 0x40, RZ ;  /* 0x0000004034037810 */ /* 0x000fe20007f9e0ff */
[----:B------:R-:W-:Y:S01]  /*a160*/  ULDC.64 UR4, c[0x0][0x208] ;  /* 0x0000820000047ab9 */ /* 0x000fe20000000a00 */
[----:B------:R-:W-:Y:S02]  /*a170*/  MOV R44, R96 ;  /* 0x00000060002c7202 */ /* 0x000fe40000000f00 */
[----:B------:R-:W-:Y:S01]  /*a180*/  ISETP.GE.AND P5, PT, R213, UR60, PT ;  /* 0x0000003cd5007c0c */ /* 0x000fe2000bfa6270 */
[----:B------:R-:W-:Y:S02]  /*a190*/  IMAD.X R52, RZ, RZ, R53, P4 ;  /* 0x000000ffff347224 */ /* 0x000fe400020e0635 */
[----:B------:R-:W-:-:S04]  /*a1a0*/  IMAD.WIDE.U32 R44, R3, UR56, R44 ;  /* 0x00000038032c7c25 */ /* 0x000fc8000f8e002c */
[----:B-1----:R-:W1:Y:S01]  /*a1b0*/  @!P2 LDS.128 R40, [R4+0x2400] ;  /* 0x002400000428a984 */ /* 0x002e620000000c00 */
[----:B------:R-:W-:-:S04]  /*a1c0*/  IMAD R52, R52, UR56, RZ ;  /* 0x0000003834347c24 */ /* 0x000fc8000f8e02ff */
[----:B------:R-:W-:Y:S01]  /*a1d0*/  IMAD R3, R3, UR57, R52 ;  /* 0x0000003903037c24 */ /* 0x000fe2000f8e0234 */
[----:B------:R-:W-:-:S04]  /*a1e0*/  LEA R52, P4, R44, UR58, 0x1 ;  /* 0x0000003a2c347c11 */ /* 0x000fc8000f8808ff */
[----:B------:R-:W-:-:S04]  /*a1f0*/  IADD3 R3, R45, R3, RZ ;  /* 0x000000032d037210 */ /* 0x000fc80007ffe0ff */
[----:B------:R-:W-:Y:S02]  /*a200*/  LEA.HI.X R53, R44, UR59, R3, 0x1, P4 ;  /* 0x0000003b2c357c11 */ /* 0x000fe4000a0f0c03 */
[----:B------:R-:W-:Y:S01]  /*a210*/  ISETP.GE.AND P4, PT, R225, UR60, PT ;  /* 0x0000003ce1007c0c */ /* 0x000fe2000bf86270 */
[----:B------:R-:W3:Y:S04]  /*a220*/  @!P5 LDS.128 R44, [R4+0x4c00] ;  /* 0x004c0000042cd984 */ /* 0x000ee80000000c00 */
[----:B-1----:R-:W-:Y:S01]  /*a230*/  @!P2 STG.E.128 desc[UR4][R52.64], R40 ;  /* 0x000000283400a986 */ /* 0x002fe2000c101d04 */
[----:B------:R-:W-:-:S07]  /*a240*/  ISETP.GE.AND P2, PT, R224, UR60, PT ;  /* 0x0000003ce0007c0c */ /* 0x000fce000bf46270 */
[----:B------:R-:W1:Y:S06]  /*a250*/  @!P4 LDS.128 R40, [R4+0x7400] ;  /* 0x007400000428c984 */ /* 0x000e6c0000000c00 */
[----:B------:R-:W4:Y:S04]  /*a260*/  @!P2 LDS.128 R48, [R4+0x9c00] ;  /* 0x009c00000430a984 */ /* 0x000f280000000c00 */
[----:B---3--:R3:W-:Y:S04]  /*a270*/  @!P5 STG.E.128 desc[UR4][R52.64+0x80], R44 ;  /* 0x0000802c3400d986 */ /* 0x0087e8000c101d04 */
[----:B-1----:R3:W-:Y:S04]  /*a280*/  @!P4 STG.E.128 desc[UR4][R52.64+0x100], R40 ;  /* 0x000100283400c986 */ /* 0x0027e8000c101d04 */
[----:B----4-:R3:W-:Y:S02]  /*a290*/  @!P2 STG.E.128 desc[UR4][R52.64+0x180], R48 ;  /* 0x000180303400a986 */ /* 0x0107e4000c101d04 */
.L_x_566:
[----:B------:R-:W-:Y:S05]  /*a2a0*/  BSYNC B0 ;  /* 0x0000000000007941 */ /* 0x000fea0003800000 */
.L_x_565:
[----:B------:R-:W-:Y:S01]  /*a2b0*/  @!PT LDS RZ, [RZ] ;  /* 0x00000000fffff984 */ /* 0x000fe20000000800 */
[----:B------:R-:W-:Y:S01]  /*a2c0*/  @!PT LDS RZ, [RZ] ;  /* 0x00000000fffff984 */ /* 0x000fe20000000800 */
[----:B------:R-:W-:Y:S01]  /*a2d0*/  @!PT LDS RZ, [RZ] ;  /* 0x00000000fffff984 */ /* 0x000fe20000000800 */
[----:B------:R-:W-:Y:S01]  /*a2e0*/  @!PT LDS RZ, [RZ] ;  /* 0x00000000fffff984 */ /* 0x000fe20000000800 */
[----:B------:R4:W-:Y:S06]  /*a2f0*/  MEMBAR.ALL.CTA ;  /* 0x0000000000007992 */ /* 0x0009ec0000008000 */
[----:B----4-:R-:W4:Y:S01]  /*a300*/  FENCE.VIEW.ASYNC.S ;  /* 0x00000000000073c6 */ /* 0x010f220000000000 */
[----:B0-2---:R-:W-:Y:S01]  /*a310*/  @!P3 VIADD R0, R0, 0x388c0 ;  /* 0x000388c00000b836 */ /* 0x005fe20000000000 */
[----:B----4-:R0:W-:Y:S01]  /*a320*/  BAR.SYNC.DEFER_BLOCKING R150, 0x80 ;  /* 0x000200960000751d */ /* 0x0101e20000010000 */
[----:B------:R-:W-:-:S03]  /*a330*/  ISETP.NE.AND P4, PT, R114, RZ, PT ;  /* 0x000000ff7200720c */ /* 0x000fc60003f85270 */
[----:B------:R-:W-:Y:S02]  /*a340*/  @!P3 PRMT R0, RZ, 0x654, R0 ;  /* 0x00000654ff00b816 */ /* 0x000fe40000000000 */
[----:B------:R-:W-:Y:S02]  /*a350*/  IADD3 R17, R17, 0x1, RZ ;  /* 0x0000000111117810 */ /* 0x000fe40007ffe0ff */
[----:B------:R-:W-:Y:S01]  /*a360*/  PLOP3.LUT P2, PT, PT, PT, PT, 0x8, 0x0 ;  /* 0x000000000000781c */ /* 0x000fe20003f4e170 */
[----:B------:R2:W-:Y:S01]  /*a370*/  @!P3 SYNCS.ARRIVE.TRANS64.RED.A1T0 RZ, [R0+URZ], RZ ;  /* 0x000000ff00ffb9a7 */ /* 0x0005e2000810043f */
[----:B------:R-:W-:-:S04]  /*a380*/  ISETP.NE.AND P3, PT, R17, 0x2, PT ;  /* 0x000000021100780c */ /* 0x000fc80003f65270 */
[----:B------:R-:W-:Y:S02]  /*a390*/  SEL R17, R17, RZ, P3 ;  /* 0x000000ff11117207 */ /* 0x000fe40001800000 */
[----:B--2---:R-:W-:-:S04]  /*a3a0*/  SEL R0, RZ, 0x1, P3 ;  /* 0x00000001ff007807 */ /* 0x004fc80001800000 */
[----:B------:R-:W-:Y:S01]  /*a3b0*/  LOP3.LUT R219, R219, R0, RZ, 0x3c, !PT ;  /* 0x00000000dbdb7212 */ /* 0x000fe200078e3cff */
[----:B0-----:R-:W-:Y:S06]  /*a3c0*/  @P4 BRA `(.L_x_567) ;  /* 0xffffff8000644947 */ /* 0x001fec000383ffff */
.L_x_455:
[----:B------:R-:W-:Y:S01]  /*a3d0*/  BSSY B0, `(.L_x_568) ;  /* 0x000004a000007945 */ /* 0x000fe20003800000 */
[----:B------:R-:W-:Y:S02]  /*a3e0*/  ISETP.GE.AND P1, PT, R148, 0x1, PT ;  /* 0x000000019400780c */ /* 0x000fe40003f26270 */
[----:B------:R-:W-:Y:S02]  /*a3f0*/  CS2R R2, SRZ ;  /* 0x0000000000027805 */ /* 0x000fe4000001ff00 */
[----:B------:R-:W-:Y:S01]  /*a400*/  PLOP3.LUT P0, PT, PT, PT, PT, 0x80, 0x0 ;  /* 0x000000000000781c */ /* 0x000fe20003f0f070 */
[----:B------:R-:W-:Y:S01]  /*a410*/  IMAD.MOV.U32 R0, RZ, RZ, RZ ;  /* 0x000000ffff007224 */ /* 0x000fe200078e00ff */
[----:B------:R-:W-:Y:S02]  /*a420*/  CS2R R76, SRZ ;  /* 0x00000000004c7805 */ /* 0x000fe4000001ff00 */
[----:B------:R-:W-:Y:S02]  /*a430*/  CS2R R72, SRZ ;  /* 0x0000000000487805 */ /* 0x000fe4000001ff00 */
[----:B------:R-:W-:-:S02]  /*a440*/  CS2R R12, SRZ ;  /* 0x00000000000c7805 */ /* 0x000fc4000001ff00 */
[----:B------:R-:W-:Y:S02]  /*a450*/  CS2R R68, SRZ ;  /* 0x0000000000447805 */ /* 0x000fe4000001ff00 */
[----:B------:R-:W-:Y:S02]  /*a460*/  MOV R146, RZ ;  /* 0x000000ff00927202 */ /* 0x000fe40000000f00 */
        /* <DEDUP_REMOVED lines=18> */
[----:B---3--:R-:W-:Y:S02]  /*a590*/  CS2R R54, SRZ ;  /* 0x0000000000367805 */ /* 0x008fe4000001ff00 */
[----:B------:R-:W-:Y:S02]  /*a5a0*/  CS2R R176, SRZ ;  /* 0x0000000000b07805 */ /* 0x000fe4000001ff00 */
[----:B------:R-:W-:Y:S02]  /*a5b0*/  CS2R R52, SRZ ;  /* 0x0000000000347805 */ /* 0x000fe4000001ff00 */
[----:B------:R-:W-:-:S02]  /*a5c0*/  CS2R R48, SRZ ;  /* 0x0000000000307805 */ /* 0x000fc4000001ff00 */
[----:B------:R-:W-:Y:S02]  /*a5d0*/  CS2R R154, SRZ ;  /* 0x00000000009a7805 */ /* 0x000fe4000001ff00 */
[----:B------:R-:W-:Y:S02]  /*a5e0*/  CS2R R42, SRZ ;  /* 0x00000000002a7805 */ /* 0x000fe4000001ff00 */
[----:B-1----:R-:W-:Y:S02]  /*a5f0*/  CS2R R40, SRZ ;  /* 0x0000000000287805 */ /* 0x002fe4000001ff00 */
        /* <DEDUP_REMOVED lines=19> */
[----:B------:R-:W-:Y:S01]  /*a730*/  CS2R R164, SRZ ;  /* 0x0000000000a47805 */ /* 0x000fe2000001ff00 */
[----:B------:R-:W-:Y:S01]  /*a740*/  IMAD.MOV.U32 R31, RZ, RZ, RZ ;  /* 0x000000ffff1f7224 */ /* 0x000fe200078e00ff */
[----:B------:R-:W-:-:S02]  /*a750*/  CS2R R58, SRZ ;  /* 0x00000000003a7805 */ /* 0x000fc4000001ff00 */
[----:B------:R-:W-:Y:S02]  /*a760*/  CS2R R162, SRZ ;  /* 0x0000000000a27805 */ /* 0x000fe4000001ff00 */
[----:B------:R-:W-:Y:S02]  /*a770*/  MOV R27, RZ ;  /* 0x000000ff001b7202 */ /* 0x000fe40000000f00 */
[----:B------:R-:W-:Y:S02]  /*a780*/  CS2R R50, SRZ ;  /* 0x0000000000327805 */ /* 0x000fe4000001ff00 */
[----:B------:R-:W-:Y:S01]  /*a790*/  CS2R R160, SRZ ;  /* 0x0000000000a07805 */ /* 0x000fe2000001ff00 */
[----:B------:R-:W-:Y:S01]  /*a7a0*/  IMAD.MOV.U32 R47, RZ, RZ, RZ ;  /* 0x000000ffff2f7224 */ /* 0x000fe200078e00ff */
[----:B------:R-:W-:Y:S02]  /*a7b0*/  CS2R R10, SRZ ;  /* 0x00000000000a7805 */ /* 0x000fe4000001ff00 */
[----:B------:R-:W-:-:S02]  /*a7c0*/  CS2R R8, SRZ ;  /* 0x0000000000087805 */ /* 0x000fc4000001ff00 */
[----:B------:R-:W-:Y:S02]  /*a7d0*/  CS2R R38, SRZ ;  /* 0x0000000000267805 */ /* 0x000fe4000001ff00 */
[----:B------:R-:W-:Y:S02]  /*a7e0*/  MOV R24, RZ ;  /* 0x000000ff00187202 */ /* 0x000fe40000000f00 */
[----:B------:R-:W-:Y:S02]  /*a7f0*/  CS2R R34, SRZ ;  /* 0x0000000000227805 */ /* 0x000fe4000001ff00 */
[----:B------:R-:W-:Y:S01]  /*a800*/  CS2R R32, SRZ ;  /* 0x0000000000207805 */ /* 0x000fe2000001ff00 */
[----:B------:R-:W-:Y:S01]  /*a810*/  IMAD.MOV.U32 R7, RZ, RZ, RZ ;  /* 0x000000ffff077224 */ /* 0x000fe200078e00ff */
[----:B------:R-:W-:Y:S02]  /*a820*/  CS2R R28, SRZ ;  /* 0x00000000001c7805 */ /* 0x000fe4000001ff00 */
[----:B------:R-:W-:Y:S01]  /*a830*/  MOV R5, RZ ;  /* 0x000000ff00057202 */ /* 0x000fe20000000f00 */
[----:B------:R-:W-:Y:S06]  /*a840*/  @P2 BRA `(.L_x_569) ;  /* 0x0000000000082947 */ /* 0x000fec0003800000 */
[----:B------:R-:W0:Y:S02]  /*a850*/  FENCE.VIEW.ASYNC.G ;  /* 0x00000000000073c6 */ /* 0x000e240000000100 */
[----:B0-----:R-:W-:Y:S06]  /*a860*/  BAR.ARV 0xc, 0x120 ;  /* 0x0304800000007b1d */ /* 0x001fec0000002000 */
.L_x_569:
[----:B------:R-:W-:Y:S05]  /*a870*/  BSYNC B0 ;  /* 0x0000000000007941 */ /* 0x000fea0003800000 */
.L_x_568:
[----:B------:R-:W-:Y:S01]  /*a880*/  IMAD.MOV.U32 R25, RZ, RZ, RZ ;  /* 0x000000ffff197224 */ /* 0x000fe200078e00ff */
[----:B------:R-:W-:Y:S01]  /*a890*/  MOV R4, RZ ;  /* 0x000000ff00047202 */ /* 0x000fe20000000f00 */
[----:B------:R-:W-:Y:S06]  /*a8a0*/  @!P1 BRA `(.L_x_570) ;  /* 0x0000012400349947 */ /* 0x000fec0003800000 */
[----:B------:R-:W2:Y:S04]  /*a8b0*/  LDL R14, [R1+0x88] ;  /* 0x00008800010e7983 */ /* 0x000ea80000100800 */
[----:B------:R-:W3:Y:S04]  /*a8c0*/  LDL R6, [R1+0x64] ;  /* 0x0000640001067983 */ /* 0x000ee80000100800 */
[----:B--2---:R-:W0:Y:S01]  /*a8d0*/  SHFL.IDX PT, R0, R14, RZ, 0x1f ;  /* 0x00001fff0e007589 */ /* 0x004e2200000e0000 */
[----:B---3--:R-:W-:Y:S02]  /*a8e0*/  LOP3.LUT P0, RZ, R6, 0x9f, RZ, 0xc0, !PT ;  /* 0x0000009f06ff7812 */ /* 0x008fe4000780c0ff */
[----:B0-----:R-:W-:-:S04]  /*a8f0*/  LEA.HI R2, R0, R0, RZ, 0x1 ;  /* 0x0000000000027211 */ /* 0x001fc800078f08ff */
[----:B------:R-:W-:-:S05]  /*a900*/  LOP3.LUT R3, R2, 0x1e, RZ, 0xc0, !PT ;  /* 0x0000001e02037812 */ /* 0x000fca00078ec0ff */
[----:B------:R-:W-:-:S05]  /*a910*/  IMAD.IADD R3, R0, 0x1, -R3 ;  /* 0x0000000100037824 */ /* 0x000fca00078e0a03 */
[----:B------:R-:W-:-:S04]  /*a920*/  LEA R3, R3, R6, 0xd ;  /* 0x0000000603037211 */ /* 0x000fc800078e68ff */
[----:B------:R-:W-:-:S04]  /*a930*/  SHF.R.U32.HI R2, RZ, 0x4, R3 ;  /* 0x00000004ff027819 */ /* 0x000fc80000011603 */
[----:B------:R-:W-:Y:S01]  /*a940*/  LOP3.LUT R2, R2, 0x3fff, RZ, 0xc0, !PT ;  /* 0x00003fff02027812 */ /* 0x000fe200078ec0ff */
[----:B------:R-:W-:Y:S06]  /*a950*/  @!P0 BRA `(.L_x_571) ;  /* 0x0000000000408947 */ /* 0x000fec0003800000 */
        /* <DEDUP_REMOVED lines=8> */
[----:B------:R-:W-:Y:S01]  /*a9e0*/  MOV R7, UR7 ;  /* 0x0000000700077c02 */ /* 0x000fe20008000f00 */
[----:B------:R-:W-:Y:S01]  /*a9f0*/  IMAD.U32 R10, RZ, RZ, UR4 ;  /* 0x00000004ff0a7e24 */ /* 0x000fe2000f8e00ff */
[----:B------:R-:W-:Y:S01]  /*aa00*/  MOV R11, UR5 ;  /* 0x00000005000b7c02 */ /* 0x000fe20008000f00 */
[----:B------:R-:W-:Y:S01]  /*aa10*/  IMAD.MOV.U32 R8, RZ, RZ, 0x70 ;  /* 0x00000070ff087424 */ /* 0x000fe200078e00ff */
[----:B------:R-:W-:Y:S01]  /*aa20*/  MOV R12, 0x1 ;  /* 0x00000001000c7802 */ /* 0x000fe20000000f00 */
[----:B0-----:R-:W-:-:S07]  /*aa30*/  IMAD.MOV.U32 R13, RZ, RZ, RZ ;  /* 0x000000ffff0d7224 */ /* 0x001fce00078e00ff */
[----:B------:R-:W-:-:S07]  /*aa40*/  LEPC R20, `(.L_x_571) ;  /* 0x000000001014794e */ /* 0x000fce0000000000 */
[----:B-1---5:R-:W-:Y:S05]  /*aa50*/  CALL.ABS.NOINC R14 ;  /* 0x000000000e007343 */ /* 0x022fea0003c00000 */
.L_x_571:
[----:B------:R-:W-:Y:S02]  /*aa60*/  ULDC UR4, c[0x0][0x3d4] ;  /* 0x0000f50000047ab9 */ /* 0x000fe40000000800 */
[----:B------:R-:W-:-:S13]  /*aa70*/  ISETP.LT.AND P0, PT, RZ, UR4, PT ;  /* 0x00000004ff007c0c */ /* 0x000fda000bf01270 */
[----:B------:R-:W-:Y:S05]  /*aa80*/  @P0 BRA `(.L_x_572) ;  /* 0x0000000000400947 */ /* 0x000fea0003800000 */
[----:B------:R-:W2:Y:S02]  /*aa90*/  LDL R20, [R1+0x68] ;  /* 0x0000680001147983 */ /* 0x000ea40000100800 */
[----:B--2---:R-:W-:-:S04]  /*aaa0*/  LEA.HI R0, R20, R20, RZ, 0x1 ;  /* 0x0000001414007211 */ /* 0x004fc800078f08ff */
[----:B------:R-:W-:-:S04]  /*aab0*/  LOP3.LUT R0, R0, 0xfffffffe, RZ, 0xc0, !PT ;  /* 0xfffffffe00007812 */ /* 0x000fc800078ec0ff */
[----:B------:R-:W-:-:S04]  /*aac0*/  IADD3 R0, R20, -R0, RZ ;  /* 0x8000000014007210 */ /* 0x000fc80007ffe0ff */
[----:B------:R-:W-:-:S04]  /*aad0*/  SHF.L.U32 R3, R0, 0x1f, RZ ;  /* 0x0000001f00037819 */ /* 0x000fc800000006ff */
[----:B------:R0:W1:Y:S03]  /*aae0*/  SYNCS.PHASECHK.TRANS64.TRYWAIT P0, [R16+URZ+0x38800], R3 ;  /* 0x03880003100075a7 */ /* 0x000066000800017f */
[----:B-1----:R-:W-:Y:S05]  /*aaf0*/  @!P0 NANOSLEEP.SYNCS 0x989680 ;  /* 0x009896800000895d */ /* 0x002fea0003900000 */
[----:B------:R-:W1:Y:S01]  /*ab00*/  @!P0 SYNCS.PHASECHK.TRANS64 P0, [R16+URZ+0x38800], R3 ;  /* 0x03880003100085a7 */ /* 0x000e62000800007f */
[----:B------:R-:W-:Y:S04]  /*ab10*/  BSSY B0, `(.L_x_573) ;  /* 0x0000006000007945 */ /* 0x000fe80003800000 */
[----:B-1----:R-:W-:Y:S05]  /*ab20*/  @P0 BRA `(.L_x_574) ;  /* 0x0000000000100947 */ /* 0x002fea0003800000 */
.L_x_575:
[----:B-1----:R1:W2:Y:S02]  /*ab30*/  SYNCS.PHASECHK.TRANS64.TRYWAIT P0, [R16+URZ+0x38800], R3 ;  /* 0x03880003100075a7 */ /* 0x0022a4000800017f */
[----:B--2---:R-:W-:Y:S05]  /*ab40*/  @!P0 NANOSLEEP.SYNCS 0x989680 ;  /* 0x009896800000895d */ /* 0x004fea0003900000 */
[----:B------:R-:W2:Y:S02]  /*ab50*/  @!P0 SYNCS.PHASECHK.TRANS64 P0, [R16+URZ+0x38800], R3 ;  /* 0x03880003100085a7 */ /* 0x000ea4000800007f */
[----:B--2---:R-:W-:Y:S05]  /*ab60*/  @!P0 BRA `(.L_x_575) ;  /* 0xfffffffc00f08947 */ /* 0x004fea000383ffff */
.L_x_574:
[----:B------:R-:W-:Y:S05]  /*ab70*/  BSYNC B0 ;  /* 0x0000000000007941 */ /* 0x000fea0003800000 */
.L_x_573:
[----:B------:R-:W-:Y:S05]  /*ab80*/  BRA `(.L_x_576) ;  /* 0x0000006800d47947 */ /* 0x000fea0003800000 */
.L_x_572:
[----:B------:R-:W2:Y:S01]  /*ab90*/  LDL R24, [R1+0x64] ;  /* 0x0000640001187983 */ /* 0x000ea20000100800 */
[----:B-----5:R-:W-:Y:S01]  /*aba0*/  SHF.R.S32.HI R0, RZ, 0x1f, R147 ;  /* 0x0000001fff007819 */ /* 0x020fe20000011493 */
[----:B------:R-:W-:Y:S01]  /*abb0*/  ULDC.64 UR4, c[0x0][0x3d8] ;  /* 0x0000f60000047ab9 */ /* 0x000fe20000000a00 */
[----:B------:R-:W-:Y:S01]  /*abc0*/  ULDC.64 UR6, c[0x0][0x3e8] ;  /* 0x0000fa0000067ab9 */ /* 0x000fe20000000a00 */
[----:B------:R-:W-:Y:S01]  /*abd0*/  IMAD.WIDE.U32 R4, R147, UR4, RZ ;  /* 0x0000000493047c25 */ /* 0x000fe2000f8e00ff */
[----:B------:R-:W-:Y:S02]  /*abe0*/  SHF.R.S32.HI R10, RZ, 0x1f, R22 ;  /* 0x0000001fff0a7819 */ /* 0x000fe40000011416 */
[----:B------:R-:W-:Y:S01]  /*abf0*/  SHF.R.S32.HI R12, RZ, 0x1f, R212 ;  /* 0x0000001fff0c7819 */ /* 0x000fe200000114d4 */
[----:B------:R-:W-:-:S04]  /*ac00*/  IMAD R6, R0, UR4, RZ ;  /* 0x0000000400067c24 */ /* 0x000fc8000f8e02ff */
[----:B------:R-:W-:Y:S01]  /*ac10*/  IMAD R9, R147, UR5, R6 ;  /* 0x0000000593097c24 */ /* 0x000fe2000f8e0206 */
[----:B------:R-:W-:Y:S01]  /*ac20*/  ULDC.64 UR4, c[0x0][0x3c8] ;  /* 0x0000f20000047ab9 */ /* 0x000fe20000000a00 */
[----:B------:R-:W-:Y:S01]  /*ac30*/  IMAD R6, R0, UR6, RZ ;  /* 0x0000000600067c24 */ /* 0x000fe2000f8e02ff */
[-C--:B------:R-:W-:Y:S01]  /*ac40*/  IADD3 R0, P0, R22, R4.reuse, RZ ;  /* 0x0000000416007210 */ /* 0x080fe20007f1e0ff */
[----:B------:R-:W-:Y:S01]  /*ac50*/  IMAD.IADD R9, R9, 0x1, R5 ;  /* 0x0000000109097824 */ /* 0x000fe200078e0205 */
[----:B------:R-:W-:Y:S01]  /*ac60*/  LEA R28, P1, R4, UR4, 0x1 ;  /* 0x00000004041c7c11 */ /* 0x000fe2000f8208ff */
[C---:B------:R-:W-:Y:S01]  /*ac70*/  IMAD R31, R147.reuse, UR7, R6 ;  /* 0x00000007931f7c24 */ /* 0x040fe2000f8e0206 */
[----:B------:R-:W-:Y:S01]  /*ac80*/  LEA R26, P2, R0, UR4, 0x1 ;  /* 0x00000004001a7c11 */ /* 0x000fe2000f8408ff */
[----:B------:R-:W-:Y:S01]  /*ac90*/  IMAD.WIDE.U32 R6, R147, UR6, RZ ;  /* 0x0000000693067c25 */ /* 0x000fe2000f8e00ff */
[----:B------:R-:W-:Y:S01]  /*aca0*/  IADD3.X R3, R10, R9, RZ, P0, !PT ;  /* 0x000000090a037210 */ /* 0x000fe200007fe4ff */
[----:B------:R-:W-:Y:S01]  /*acb0*/  ULDC.64 UR6, c[0x0][0x3e0] ;  /* 0x0000f80000067ab9 */ /* 0x000fe20000000a00 */
[----:B------:R-:W-:Y:S01]  /*acc0*/  LEA.HI.X R29, R4, UR5, R9, 0x1, P1 ;  /* 0x00000005041d7c11 */ /* 0x000fe200088f0c09 */
[----:B------:R-:W-:Y:S01]  /*acd0*/  IMAD.IADD R31, R31, 0x1, R7 ;  /* 0x000000011f1f7824 */ /* 0x000fe200078e0207 */
[----:B------:R-:W-:-:S02]  /*ace0*/  IADD3 R5, P0, R212, R4, RZ ;  /* 0x00000004d4057210 */ /* 0x000fc40007f1e0ff */
[----:B------:R-:W-:Y:S02]  /*acf0*/  LEA.HI.X R27, R0, UR5, R3, 0x1, P2 ;  /* 0x00000005001b7c11 */ /* 0x000fe400090f0c03 */
[-C--:B------:R-:W-:Y:S01]  /*ad00*/  IADD3 R8, P4, R22, R6.reuse, RZ ;  /* 0x0000000616087210 */ /* 0x080fe20007f9e0ff */
[----:B------:R-:W-:Y:S01]  /*ad10*/  IMAD.X R4, R12, 0x1, R9, P0 ;  /* 0x000000010c047824 */ /* 0x000fe200000e0609 */
[----:B------:R-:W-:Y:S02]  /*ad20*/  IADD3 R0, P5, R212, R6, RZ ;  /* 0x00000006d4007210 */ /* 0x000fe40007fbe0ff */
[----:B------:R-:W-:Y:S02]  /*ad30*/  IADD3.X R7, R10, R31, RZ, P4, !PT ;  /* 0x0000001f0a077210 */ /* 0x000fe400027fe4ff */
[----:B------:R-:W-:Y:S02]  /*ad40*/  LEA R32, P2, R8, UR6, 0x1 ;  /* 0x0000000608207c11 */ /* 0x000fe4000f8408ff */
[----:B------:R-:W-:-:S02]  /*ad50*/  LEA R34, P3, R5, UR4, 0x1 ;  /* 0x0000000405227c11 */ /* 0x000fc4000f8608ff */
[----:B------:R-:W-:Y:S02]  /*ad60*/  LEA R36, P4, R0, UR6, 0x1 ;  /* 0x0000000600247c11 */ /* 0x000fe4000f8808ff */
[----:B------:R-:W-:Y:S02]  /*ad70*/  IADD3.X R3, R12, R31, RZ, P5, !PT ;  /* 0x0000001f0c037210 */ /* 0x000fe40002ffe4ff */
[----:B------:R-:W-:Y:S02]  /*ad80*/  LEA R30, P0, R6, UR6, 0x1 ;  /* 0x00000006061e7c11 */ /* 0x000fe4000f8008ff */
[----:B------:R-:W-:Y:S02]  /*ad90*/  LEA.HI.X R33, R8, UR7, R7, 0x1, P2 ;  /* 0x0000000708217c11 */ /* 0x000fe400090f0c07 */
[----:B------:R-:W-:Y:S02]  /*ada0*/  LEA.HI.X R35, R5, UR5, R4, 0x1, P3 ;  /* 0x0000000505237c11 */ /* 0x000fe400098f0c04 */
[----:B------:R-:W-:-:S02]  /*adb0*/  LEA.HI.X R37, R0, UR7, R3, 0x1, P4 ;  /* 0x0000000700257c11 */ /* 0x000fc4000a0f0c03 */
[----:B------:R-:W-:Y:S02]  /*adc0*/  LEA.HI.X R31, R6, UR7, R31, 0x1, P0 ;  /* 0x00000007061f7c11 */ /* 0x000fe400080f0c1f */
[----:B--2---:R-:W-:-:S13]  /*add0*/  LOP3.LUT P1, RZ, R24, 0x3ff, RZ, 0xc0, !PT ;  /* 0x000003ff18ff7812 */ /* 0x004fda000782c0ff */
        /* <DEDUP_REMOVED lines=16> */
[----:B-1----:R-:W-:Y:S05]  /*aee0*/  CALL.ABS.NOINC R14 ;  /* 0x000000000e007343 */ /* 0x002fea0003c00000 */
.L_x_577:
[----:B------:R-:W-:Y:S01]  /*aef0*/  ULDC.U8 UR4, c[0x0][0x3f0] ;  /* 0x0000fc0000047ab9 */ /* 0x000fe20000000000 */
[----:B------:R-:W-:Y:S01]  /*af00*/  IMAD R0, R149, -0x80, R151 ;  /* 0xffffff8095007824 */ /* 0x000fe200078e0297 */
[----:B------:R-:W-:Y:S01]  /*af10*/  ISETP.NE.AND P0, PT, RZ, UR4, PT ;  /* 0x00000004ff007c0c */ /* 0x000fe2000bf05270 */
[----:B------:R-:W-:Y:S01]  /*af20*/  BSSY B0, `(.L_x_578) ;  /* 0x0000673000007945 */ /* 0x000fe20003800000 */
[----:B------:R-:W-:Y:S02]  /*af30*/  LEA R3, R236, R24, 0x1 ;  /* 0x00000018ec037211 */ /* 0x000fe400078e08ff */
[----:B------:R-:W-:-:S09]  /*af40*/  VIMNMX R0, R0, 0x80, PT ;  /* 0x0000008000007848 */ /* 0x000fd20003fe0100 */
[----:B------:R-:W-:Y:S05]  /*af50*/  @!P0 BRA `(.L_x_579) ;  /* 0x0000003000388947 */ /* 0x000fea0003800000 */
        /* <DEDUP_REMOVED lines=11> */
[----:B------:R-:W-:Y:S01]  /*b010*/  ULDC UR4, c[0x0][0x3d4] ;  /* 0x0000f50000047ab9 */ /* 0x000fe20000000800 */
[----:B------:R-:W-:Y:S02]  /*b020*/  CS2R R10, SRZ ;  /* 0x00000000000a7805 */ /* 0x000fe4000001ff00 */
[----:B------:R-:W-:Y:S02]  /*b030*/  ISETP.GE.AND P1, PT, R22, UR4, PT ;  /* 0x0000000416007c0c */ /* 0x000fe4000bf26270 */
[----:B------:R-:W-:Y:S02]  /*b040*/  CS2R R12, SRZ ;  /* 0x00000000000c7805 */ /* 0x000fe4000001ff00 */
[----:B------:R-:W-:Y:S02]  /*b050*/  ISETP.GE.AND P2, PT, R215, UR4, PT ;  /* 0x00000004d7007c0c */ /* 0x000fe4000bf46270 */
[----:B------:R-:W-:Y:S02]  /*b060*/  CS2R R14, SRZ ;  /* 0x00000000000e7805 */ /* 0x000fe4000001ff00 */
[----:B------:R-:W-:-:S02]  /*b070*/  ISETP.GE.AND P3, PT, R214, UR4, PT ;  /* 0x00000004d6007c0c */ /* 0x000fc4000bf66270 */
[----:B------:R-:W-:Y:S02]  /*b080*/  CS2R R24, SRZ ;  /* 0x0000000000187805 */ /* 0x000fe4000001ff00 */
[----:B------:R-:W-:Y:S02]  /*b090*/  ISETP.GE.AND P4, PT, R216, UR4, PT ;  /* 0x00000004d8007c0c */ /* 0x000fe4000bf86270 */
[----:B------:R-:W-:Y:S02]  /*b0a0*/  CS2R R4, SRZ ;  /* 0x0000000000047805 */ /* 0x000fe4000001ff00 */
[----:B------:R-:W-:Y:S02]  /*b0b0*/  CS2R R6, SRZ ;  /* 0x0000000000067805 */ /* 0x000fe4000001ff00 */
[----:B------:R-:W-:Y:S02]  /*b0c0*/  CS2R R8, SRZ ;  /* 0x0000000000087805 */ /* 0x000fe4000001ff00 */
[----:B------:R-:W-:Y:S01]  /*b0d0*/  CS2R R20, SRZ ;  /* 0x0000000000147805 */ /* 0x000fe2000001ff00 */
[----:B------:R-:W-:-:S02]  /*b0e0*/  ULDC.64 UR6, c[0x0][0x208] ;  /* 0x0000820000067ab9 */ /* 0x000fc40000000a00 */
[----:B------:R0:W5:Y:S04]  /*b0f0*/  @!P1 LDG.E.64 R10, desc[UR6][R26.64] ;  /* 0x000000061a0a9981 */ /* 0x000168000c1e1b00 */
[----:B------:R0:W5:Y:S04]  /*b100*/  @!P2 LDG.E.64 R12, desc[UR6][R26.64+0x40] ;  /* 0x000040061a0ca981 */ /* 0x000168000c1e1b00 */
[----:B------:R0:W5:Y:S04]  /*b110*/  @!P3 LDG.E.64 R14, desc[UR6][R26.64+0x80] ;  /* 0x000080061a0eb981 */ /* 0x000168000c1e1b00 */
[----:B------:R0:W5:Y:S04]  /*b120*/  @!P4 LDG.E.64 R24, desc[UR6][R26.64+0xc0] ;  /* 0x0000c0061a18c981 */ /* 0x000168000c1e1b00 */
[----:B------:R0:W5:Y:S04]  /*b130*/  @!P1 LDG.E.64 R4, desc[UR6][R32.64] ;  /* 0x0000000620049981 */ /* 0x000168000c1e1b00 */
[----:B------:R0:W5:Y:S04]  /*b140*/  @!P2 LDG.E.64 R6, desc[UR6][R32.64+0x40] ;  /* 0x000040062006a981 */ /* 0x000168000c1e1b00 */
[----:B------:R0:W5:Y:S04]  /*b150*/  @!P3 LDG.E.64 R8, desc[UR6][R32.64+0x80] ;  /* 0x000080062008b981 */ /* 0x000168000c1e1b00 */
[----:B------:R0:W5:Y:S02]  /*b160*/  @!P4 LDG.E.64 R20, desc[UR6][R32.64+0xc0] ;  /* 0x0000c0062014c981 */ /* 0x000164000c1e1b00 */
.L_x_581:
[----:B------:R-:W-:Y:S05]  /*b170*/  BSYNC B1 ;  /* 0x0000000000017941 */ /* 0x000fea0003800000 */
.L_x_580:
[----:B------:R-:W2:Y:S01]  /*b180*/  LDL R53, [R1+0x68] ;  /* 0x0000680001357983 */ /* 0x000ea20000100800 */
[----:B------:R-:W-:Y:S01]  /*b190*/  UMOV UR4, 0xffffffff ;  /* 0xffffffff00047882 */ /* 0x000fe20000000000 */
[----:B0----5:R-:W-:Y:S01]  /*b1a0*/  IMAD.MOV.U32 R26, RZ, RZ, R10 ;  /* 0x000000ffff1a7224 */ /* 0x021fe200078e000a */
[----:B------:R-:W-:Y:S01]  /*b1b0*/  SHF.R.U64 R39, R10, 0x10, R11 ;  /* 0x000000100a277819 */ /* 0x000fe2000000120b */
[----:B------:R-:W-:Y:S01]  /*b1c0*/  IMAD.MOV.U32 R37, RZ, RZ, R24 ;  /* 0x000000ffff257224 */ /* 0x000fe200078e0018 */
[----:B------:R-:W-:Y:S01]  /*b1d0*/  MOV R38, R25 ;  /* 0x0000001900267202 */ /* 0x000fe20000000f00 */
[----:B------:R-:W-:Y:S01]  /*b1e0*/  IMAD.MOV.U32 R10, RZ, RZ, R4 ;  /* 0x000000ffff0a7224 */ /* 0x000fe200078e0004 */
[--C-:B------:R-:W-:Y:S01]  /*b1f0*/  SHF.R.U64 R45, R24, 0x10, R25.reuse ;  /* 0x00000010182d7819 */ /* 0x100fe20000001219 */
[----:B------:R-:W-:Y:S01]  /*b200*/  IMAD.MOV.U32 R33, RZ, RZ, R12 ;  /* 0x000000ffff217224 */ /* 0x000fe200078e000c */
[----:B------:R-:W-:Y:S01]  /*b210*/  SHF.R.U32.HI R46, RZ, 0x10, R25 ;  /* 0x00000010ff2e7819 */ /* 0x000fe20000011619 */
[----:B------:R-:W-:Y:S01]  /*b220*/  IMAD.MOV.U32 R25, RZ, RZ, R6 ;  /* 0x000000ffff197224 */ /* 0x000fe200078e0006 */
[----:B------:R-:W-:Y:S01]  /*b230*/  SHF.R.U64 R47, R4, 0x10, R5 ;  /* 0x00000010042f7819 */ /* 0x000fe20000001205 */
[----:B------:R-:W-:Y:S01]  /*b240*/  IMAD.MOV.U32 R35, RZ, RZ, R14 ;  /* 0x000000ffff237224 */ /* 0x000fe200078e000e */
[----:B------:R-:W-:-:S02]  /*b250*/  MOV R32, R7 ;  /* 0x0000000700207202 */ /* 0x000fc40000000f00 */
[--C-:B------:R-:W-:Y:S01]  /*b260*/  SHF.R.U64 R49, R6, 0x10, R7.reuse ;  /* 0x0000001006317819 */ /* 0x100fe20000001207 */
[----:B------:R-:W-:Y:S01]  /*b270*/  IMAD.MOV.U32 R6, RZ, RZ, R8 ;  /* 0x000000ffff067224 */ /* 0x000fe200078e0008 */
[----:B------:R-:W-:Y:S02]  /*b280*/  SHF.R.U32.HI R50, RZ, 0x10, R7 ;  /* 0x00000010ff327819 */ /* 0x000fe40000011607 */
[----:B------:R-:W-:Y:S02]  /*b290*/  MOV R27, R11 ;  /* 0x0000000b001b7202 */ /* 0x000fe40000000f00 */
[----:B------:R-:W-:Y:S02]  /*b2a0*/  SHF.R.U32.HI R40, RZ, 0x10, R11 ;  /* 0x00000010ff287819 */ /* 0x000fe4000001160b */
[----:B------:R-:W-:Y:S02]  /*b2b0*/  MOV R34, R13 ;  /* 0x0000000d00227202 */ /* 0x000fe40000000f00 */
[----:B------:R-:W-:-:S02]  /*b2c0*/  SHF.R.U64 R41, R12, 0x10, R13 ;  /* 0x000000100c297819 */ /* 0x000fc4000000120d */
[----:B------:R-:W-:Y:S02]  /*b2d0*/  SHF.R.U32.HI R42, RZ, 0x10, R13 ;  /* 0x00000010ff2a7819 */ /* 0x000fe4000001160d */
[----:B------:R-:W-:Y:S02]  /*b2e0*/  MOV R36, R15 ;  /* 0x0000000f00247202 */ /* 0x000fe40000000f00 */
[--C-:B------:R-:W-:Y:S02]  /*b2f0*/  SHF.R.U64 R43, R14, 0x10, R15.reuse ;  /* 0x000000100e2b7819 */ /* 0x100fe4000000120f */
[----:B------:R-:W-:Y:S02]  /*b300*/  SHF.R.U32.HI R44, RZ, 0x10, R15 ;  /* 0x00000010ff2c7819 */ /* 0x000fe4000001160f */
[----:B------:R-:W-:Y:S02]  /*b310*/  MOV R24, R5 ;  /* 0x0000000500187202 */ /* 0x000fe40000000f00 */
[----:B------:R-:W-:-:S02]  /*b320*/  SHF.R.U32.HI R48, RZ, 0x10, R5 ;  /* 0x00000010ff307819 */ /* 0x000fc40000011605 */
[----:B------:R-:W-:Y:S02]  /*b330*/  MOV R7, R9 ;  /* 0x0000000900077202 */ /* 0x000fe40000000f00 */
[--C-:B------:R-:W-:Y:S02]  /*b340*/  SHF.R.U64 R51, R8, 0x10, R9.reuse ;  /* 0x0000001008337819 */ /* 0x100fe40000001209 */
[----:B------:R-:W-:Y:S02]  /*b350*/  SHF.R.U32.HI R52, RZ, 0x10, R9 ;  /* 0x00000010ff347819 */ /* 0x000fe40000011609 */
[----:B--2---:R-:W-:Y:S01]  /*b360*/  LEA.HI R4, R53, R53, RZ, 0x1 ;  /* 0x0000003535047211 */ /* 0x004fe200078f08ff */
[----:B------:R-:W-:Y:S06]  /*b370*/  BRA.DIV UR4, `(.L_x_582) ;  /* 0x000001aa040c7947 */ /* 0x000fec000b800000 */
.L_x_792:
[----:B------:R-:W-:Y:S01]  /*b380*/  UMOV UR4, 0xffffffff ;  /* 0xffffffff00047882 */ /* 0x000fe20000000000 */
[----:B------:R-:W-:Y:S02]  /*b390*/  LOP3.LUT R4, R4, 0xfffffffe, RZ, 0xc0, !PT ;  /* 0xfffffffe04047812 */ /* 0x000fe400078ec0ff */
[----:B------:R-:W-:Y:S05]  /*b3a0*/  BRA.DIV UR4, `(.L_x_583) ;  /* 0x000001aa04287947 */ /* 0x000fea000b800000 */
.L_x_795:
[----:B------:R-:W-:Y:S01]  /*b3b0*/  UMOV UR4, 0xffffffff ;  /* 0xffffffff00047882 */ /* 0x000fe20000000000 */
[----:B------:R-:W-:Y:S02]  /*b3c0*/  IMAD.IADD R4, R53, 0x1, -R4 ;  /* 0x0000000135047824 */ /* 0x000fe400078e0a04 */
[----:B------:R-:W-:Y:S05]  /*b3d0*/  BRA.DIV UR4, `(.L_x_584) ;  /* 0x000001aa04447947 */ /* 0x000fea000b800000 */
.L_x_798:
[----:B------:R-:W-:Y:S01]  /*b3e0*/  UMOV UR4, 0xffffffff ;  /* 0xffffffff00047882 */ /* 0x000fe20000000000 */
[----:B------:R-:W-:Y:S02]  /*b3f0*/  SHF.L.U32 R5, R4, 0x1f, RZ ;  /* 0x0000001f04057819 */ /* 0x000fe400000006ff */
[----:B------:R-:W-:Y:S05]  /*b400*/  BRA.DIV UR4, `(.L_x_585) ;  /* 0x000001aa04607947 */ /* 0x000fea000b800000 */
.L_x_801:
[----:B------:R-:W0:Y:S01]  /*b410*/  SYNCS.PHASECHK.TRANS64.TRYWAIT P1, [R16+URZ+0x38800], R5 ;  /* 0x03880005100075a7 */ /* 0x000e22000802017f */
[--C-:B------:R-:W-:Y:S01]  /*b420*/  IMAD.MOV.U32 R11, RZ, RZ, R21.reuse ;  /* 0x000000ffff0b7224 */ /* 0x100fe200078e0015 */
[----:B------:R-:W-:Y:S01]  /*b430*/  MOV R4, R20 ;  /* 0x0000001400047202 */ /* 0x000fe20000000f00 */
[----:B------:R-:W-:Y:S01]  /*b440*/  BSSY B1, `(.L_x_586) ;  /* 0x0000013000017945 */ /* 0x000fe20003800000 */
[----:B------:R-:W-:Y:S02]  /*b450*/  PRMT R28, R10, 0x5410, R24 ;  /* 0x000054100a1c7816 */ /* 0x000fe40000000018 */
[--C-:B------:R-:W-:Y:S02]  /*b460*/  SHF.R.U64 R30, R20, 0x10, R21.reuse ;  /* 0x00000010141e7819 */ /* 0x100fe40000001215 */
[----:B------:R-:W-:Y:S02]  /*b470*/  SHF.R.U32.HI R31, RZ, 0x10, R21 ;  /* 0x00000010ff1f7819 */ /* 0x000fe40000011615 */
[----:B------:R-:W-:-:S02]  /*b480*/  PRMT R26, R26, 0x5410, R27 ;  /* 0x000054101a1a7816 */ /* 0x000fc4000000001b */
[----:B------:R-:W-:Y:S02]  /*b490*/  PRMT R24, R25, 0x5410, R32 ;  /* 0x0000541019187816 */ /* 0x000fe40000000020 */
[----:B------:R-:W-:Y:S02]  /*b4a0*/  PRMT R27, R39, 0x5410, R40 ;  /* 0x00005410271b7816 */ /* 0x000fe40000000028 */
[----:B------:R-:W-:Y:S02]  /*b4b0*/  PRMT R20, R33, 0x5410, R34 ;  /* 0x0000541021147816 */ /* 0x000fe40000000022 */
[----:B------:R-:W-:Y:S02]  /*b4c0*/  PRMT R21, R41, 0x5410, R42 ;  /* 0x0000541029157816 */ /* 0x000fe4000000002a */
[----:B------:R-:W-:Y:S02]  /*b4d0*/  PRMT R12, R35, 0x5410, R36 ;  /* 0x00005410230c7816 */ /* 0x000fe40000000024 */
[----:B------:R-:W-:-:S02]  /*b4e0*/  PRMT R13, R43, 0x5410, R44 ;  /* 0x000054102b0d7816 */ /* 0x000fc4000000002c */
[----:B------:R-:W-:Y:S02]  /*b4f0*/  PRMT R8, R37, 0x5410, R38 ;  /* 0x0000541025087816 */ /* 0x000fe40000000026 */
[----:B------:R-:W-:Y:S02]  /*b500*/  PRMT R9, R45, 0x5410, R46 ;  /* 0x000054102d097816 */ /* 0x000fe4000000002e */
[----:B------:R-:W-:Y:S02]  /*b510*/  PRMT R29, R47, 0x5410, R48 ;  /* 0x000054102f1d7816 */ /* 0x000fe40000000030 */
[----:B------:R-:W-:Y:S02]  /*b520*/  PRMT R25, R49, 0x5410, R50 ;  /* 0x0000541031197816 */ /* 0x000fe40000000032 */
[----:B------:R-:W-:Y:S02]  /*b530*/  PRMT R14, R6, 0x5410, R7 ;  /* 0x00005410060e7816 */ /* 0x000fe40000000007 */
[----:B------:R-:W-:-:S02]  /*b540*/  PRMT R15, R51, 0x5410, R52 ;  /* 0x00005410330f7816 */ /* 0x000fc40000000034 */
[----:B------:R-:W-:Y:S01]  /*b550*/  PRMT R10, R4, 0x5410, R11 ;  /* 0x00005410040a7816 */ /* 0x000fe2000000000b */
[----:B0-----:R-:W-:Y:S06]  /*b560*/  @!P1 BRA `(.L_x_587) ;  /* 0x000001a800309947 */ /* 0x001fec0003800000 */
.L_x_802:
[----:B------:R-:W-:Y:S05]  /*b570*/  BSYNC B1 ;  /* 0x0000000000017941 */ /* 0x000fea0003800000 */
.L_x_586:
[----:B------:R-:W-:Y:S01]  /*b580*/  BSSY B1, `(.L_x_588) ;  /* 0x00000aa000017945 */ /* 0x000fe20003800000 */
[----:B------:R-:W-:-:S03]  /*b590*/  PRMT R11, R30, 0x5410, R31 ;  /* 0x000054101e0b7816 */ /* 0x000fc6000000001f */
[----:B------:R-:W-:Y:S05]  /*b5a0*/  @P0 BRA `(.L_x_589) ;  /* 0x00000008009c0947 */ /* 0x000fea0003800000 */
[----:B0-----:R-:W0:Y:S01]  /*b5b0*/  LDC R5, c[0x0][0x3d4] ;  /* 0x0000f500ff057b82 */ /* 0x001e220000000800 */
[----:B------:R-:W-:Y:S01]  /*b5c0*/  BSSY B2, `(.L_x_590) ;  /* 0x000002c000027945 */ /* 0x000fe20003800000 */
[-C--:B0-----:R-:W-:Y:S02]  /*b5d0*/  ISETP.GE.AND P0, PT, R22, R5.reuse, PT ;  /* 0x000000051600720c */ /* 0x081fe40003f06270 */
[-C--:B------:R-:W-:Y:S02]  /*b5e0*/  ISETP.GE.AND P1, PT, R215, R5.reuse, PT ;  /* 0x00000005d700720c */ /* 0x080fe40003f26270 */
[-C--:B------:R-:W-:Y:S02]  /*b5f0*/  ISETP.GE.AND P2, PT, R214, R5.reuse, PT ;  /* 0x00000005d600720c */ /* 0x080fe40003f46270 */
[----:B------:R-:W-:-:S07]  /*b600*/  ISETP.GE.AND P3, PT, R216, R5, PT ;  /* 0x00000005d800720c */ /* 0x000fce0003f66270 */
[----:B------:R-:W-:Y:S06]  /*b610*/  @P0 BRA `(.L_x_591) ;  /* 0x0000000000980947 */ /* 0x000fec0003800000 */
[----:B------:R-:W0:Y:S01]  /*b620*/  LDS.128 R4, [R3] ;  /* 0x0000000003047984 */ /* 0x000e220000000c00 */
[----:B------:R-:W-:Y:S02]  /*b630*/  HADD2.F32 R37, -RZ, R28.H0_H0 ;  /* 0x2000001cff257230 */ /* 0x000fe40000004100 */
[----:B------:R-:W-:Y:S02]  /*b640*/  HADD2.F32 R35, -RZ, R26.H0_H0 ;  /* 0x2000001aff237230 */ /* 0x000fe40000004100 */
[----:B------:R-:W-:Y:S02]  /*b650*/  HADD2.F32 R34, -RZ, R27.H0_H0 ;  /* 0x2000001bff227230 */ /* 0x000fe40000004100 */
[----:B------:R-:W-:Y:S02]  /*b660*/  HADD2.F32 R36, -RZ, R29.H0_H0 ;  /* 0x2000001dff247230 */ /* 0x000fe40000004100 */
[--C-:B0-----:R-:W-:Y:S02]  /*b670*/  HADD2.F32 R30, -RZ, R4.reuse.H0_H0 ;  /* 0x20000004ff1e7230 */ /* 0x101fe40000004100 */
[----:B------:R-:W-:-:S02]  /*b680*/  HADD2.F32 R4, -RZ, R4.H1_H1 ;  /* 0x30000004ff047230 */ /* 0x000fc40000004100 */
[--C-:B------:R-:W-:Y:S02]  /*b690*/  HADD2.F32 R31, -RZ, R5.reuse.H0_H0 ;  /* 0x20000005ff1f7230 */ /* 0x100fe40000004100 */
[----:B------:R-:W-:Y:S02]  /*b6a0*/  HADD2.F32 R5, -RZ, R5.H1_H1 ;  /* 0x30000005ff057230 */ /* 0x000fe40000004100 */
[C---:B------:R-:W-:Y:S01]  /*b6b0*/  FMUL.FTZ R39, R4.reuse, R37 ;  /* 0x0000002504277220 */ /* 0x040fe20000410000 */
[-C--:B------:R-:W-:Y:S01]  /*b6c0*/  FMUL.FTZ R4, R4, R35.reuse ;  /* 0x0000002304047220 */ /* 0x080fe20000410000 */
[--C-:B------:R-:W-:Y:S02]  /*b6d0*/  HADD2.F32 R32, -RZ, R6.reuse.H0_H0 ;  /* 0x20000006ff207230 */ /* 0x100fe40000004100 */
[----:B------:R-:W-:Y:S02]  /*b6e0*/  HADD2.F32 R33, -RZ, R7.H0_H0 ;  /* 0x20000007ff217230 */ /* 0x000fe40000004100 */
[C---:B------:R-:W-:Y:S01]  /*b6f0*/  FMUL.FTZ R40, R5.reuse, R36 ;  /* 0x0000002405287220 */ /* 0x040fe20000410000 */
[C---:B------:R-:W-:Y:S01]  /*b700*/  FFMA.FTZ R39, R30.reuse, R35, -R39 ;  /* 0x000000231e277223 */ /* 0x040fe20000010827 */
[----:B------:R-:W-:Y:S01]  /*b710*/  FFMA.FTZ R38, R30, R37, R4 ;  /* 0x000000251e267223 */ /* 0x000fe20000010004 */
[----:B------:R-:W-:Y:S01]  /*b720*/  FMUL.FTZ R42, R5, R34 ;  /* 0x00000022052a7220 */ /* 0x000fe20000410000 */
[----:B------:R-:W-:-:S02]  /*b730*/  HADD2.F32 R6, -RZ, R6.H1_H1 ;  /* 0x30000006ff067230 */ /* 0x000fc40000004100 */
[C---:B------:R-:W-:Y:S01]  /*b740*/  FFMA.FTZ R40, R31.reuse, R34, -R40 ;  /* 0x000000221f287223 */ /* 0x040fe20000010828 */
[----:B------:R-:W-:Y:S02]  /*b750*/  HADD2.F32 R7, -RZ, R7.H1_H1 ;  /* 0x30000007ff077230 */ /* 0x000fe40000004100 */
[----:B------:R-:W-:Y:S01]  /*b760*/  FFMA.FTZ R31, R31, R36, R42 ;  /* 0x000000241f1f7223 */ /* 0x000fe2000001002a */
[----:B------:R-:W-:Y:S02]  /*b770*/  HADD2.F32 R35, -RZ, R28.H1_H1 ;  /* 0x3000001cff237230 */ /* 0x000fe40000004100 */
[----:B------:R-:W-:Y:S02]  /*b780*/  HADD2.F32 R5, -RZ, R26.H1_H1 ;  /* 0x3000001aff057230 */ /* 0x000fe40000004100 */
[----:B------:R-:W-:Y:S02]  /*b790*/  HADD2.F32 R30, -RZ, R29.H1_H1 ;  /* 0x3000001dff1e7230 */ /* 0x000fe40000004100 */
[----:B------:R-:W-:Y:S01]  /*b7a0*/  FMUL.FTZ R37, R6, R35 ;  /* 0x0000002306257220 */ /* 0x000fe20000410000 */
[----:B------:R-:W-:-:S02]  /*b7b0*/  HADD2.F32 R4, -RZ, R27.H1_H1 ;  /* 0x3000001bff047230 */ /* 0x000fc40000004100 */
[-C--:B------:R-:W-:Y:S01]  /*b7c0*/  FMUL.FTZ R34, R6, R5.reuse ;  /* 0x0000000506227220 */ /* 0x080fe20000410000 */
[C---:B------:R-:W-:Y:S01]  /*b7d0*/  FMUL.FTZ R36, R7.reuse, R30 ;  /* 0x0000001e07247220 */ /* 0x040fe20000410000 */
[C---:B------:R-:W-:Y:S01]  /*b7e0*/  FFMA.FTZ R6, R32.reuse, R5, -R37 ;  /* 0x0000000520067223 */ /* 0x040fe20000010825 */
[-C--:B------:R-:W-:Y:S01]  /*b7f0*/  FMUL.FTZ R41, R7, R4.reuse ;  /* 0x0000000407297220 */ /* 0x080fe20000410000 */
[----:B------:R-:W-:Y:S01]  /*b800*/  FFMA.FTZ R35, R32, R35, R34 ;  /* 0x0000002320237223 */ /* 0x000fe20000010022 */
[C---:B------:R-:W-:Y:S01]  /*b810*/  FFMA.FTZ R7, R33.reuse, R4, -R36 ;  /* 0x0000000421077223 */ /* 0x040fe20000010824 */
[----:B------:R-:W-:Y:S01]  /*b820*/  F2FP.F16.F32.PACK_AB R4, R38, R39 ;  /* 0x000000272604723e */ /* 0x000fe200000000ff */
[----:B------:R-:W-:Y:S01]  /*b830*/  FFMA.FTZ R30, R33, R30, R41 ;  /* 0x0000001e211e7223 */ /* 0x000fe20000010029 */
[----:B------:R-:W-:Y:S02]  /*b840*/  F2FP.F16.F32.PACK_AB R5, R31, R40 ;  /* 0x000000281f05723e */ /* 0x000fe400000000ff */
[----:B------:R-:W-:-:S02]  /*b850*/  F2FP.F16.F32.PACK_AB R6, R35, R6 ;  /* 0x000000062306723e */ /* 0x000fc400000000ff */
[----:B------:R-:W-:-:S05]  /*b860*/  F2FP.F16.F32.PACK_AB R7, R30, R7 ;  /* 0x000000071e07723e */ /* 0x000fca00000000ff */
[----:B------:R0:W-:Y:S02]  /*b870*/  STS.128 [R3], R4 ;  /* 0x0000000403007388 */ /* 0x0001e40000000c00 */
.L_x_591:
[----:B------:R-:W-:Y:S05]  /*b880*/  BSYNC B2 ;  /* 0x0000000000027941 */ /* 0x000fea0003800000 */
.L_x_590:
[----:B------:R-:W-:Y:S04]  /*b890*/  BSSY B2, `(.L_x_592) ;  /* 0x0000028000027945 */ /* 0x000fe80003800000 */
[----:B------:R-:W-:Y:S05]  /*b8a0*/  @P1 BRA `(.L_x_593) ;  /* 0x0000000000981947 */ /* 0x000fea0003800000 */
[----:B0-----:R-:W0:Y:S01]  /*b8b0*/  LDS.128 R4, [R3+0x4000] ;  /* 0x0040000003047984 */ /* 0x001e220000000c00 */
        /* <DEDUP_REMOVED lines=36> */
[----:B------:R1:W-:Y:S02]  /*bb00*/  STS.128 [R3+0x4000], R4 ;  /* 0x0040000403007388 */ /* 0x0003e40000000c00 */
.L_x_593:
[----:B------:R-:W-:Y:S05]  /*bb10*/  BSYNC B2 ;  /* 0x0000000000027941 */ /* 0x000fea0003800000 */
.L_x_592:
[----:B------:R-:W-:Y:S04]  /*bb20*/  BSSY B2, `(.L_x_594) ;  /* 0x0000028000027945 */ /* 0x000fe80003800000 */
[----:B------:R-:W-:Y:S05]  /*bb30*/  @P2 BRA `(.L_x_595) ;  /* 0x0000000000982947 */ /* 0x000fea0003800000 */
[----:B01----:R-:W0:Y:S01]  /*bb40*/  LDS.128 R4, [R3+0x8000] ;  /* 0x0080000003047984 */ /* 0x003e220000000c00 */
        /* <DEDUP_REMOVED lines=37> */
.L_x_595:
[----:B------:R-:W-:Y:S05]  /*bda0*/  BSYNC B2 ;  /* 0x0000000000027941 */ /* 0x000fea0003800000 */
.L_x_594:
[----:B------:R-:W-:Y:S05]  /*bdb0*/  @P3 BRA `(.L_x_589) ;  /* 0x0000000000983947 */ /* 0x000fea0003800000 */
[----:B012---:R-:W0:Y:S01]  /*bdc0*/  LDS.128 R4, [R3+0xc000] ;  /* 0x00c0000003047984 */ /* 0x007e220000000c00 */
        /* <DEDUP_REMOVED lines=37> */
.L_x_589:
[----:B------:R-:W-:Y:S05]  /*c020*/  BSYNC B1 ;  /* 0x0000000000017941 */ /* 0x000fea0003800000 */
.L_x_588:
[----:B------:R-:W-:Y:S01]  /*c030*/  ISETP.GE.AND P0, PT, R217, R0, PT ;  /* 0x00000000d900720c */ /* 0x000fe20003f06270 */
[----:B------:R-:W-:-:S12]  /*c040*/  BSSY B1, `(.L_x_596) ;  /* 0x00000a9000017945 */ /* 0x000fd80003800000 */
[----:B------:R-:W-:Y:S05]  /*c050*/  @P0 BRA `(.L_x_597) ;  /* 0x00000008009c0947 */ /* 0x000fea0003800000 */
[----:B0123--:R-:W0:Y:S01]  /*c060*/  LDC R5, c[0x0][0x3d4] ;  /* 0x0000f500ff057b82 */ /* 0x00fe220000000800 */
[----:B------:R-:W-:Y:S01]  /*c070*/  BSSY B2, `(.L_x_598) ;  /* 0x000002c000027945 */ /* 0x000fe20003800000 */
[-C--:B0-----:R-:W-:Y:S02]  /*c080*/  ISETP.GE.AND P0, PT, R22, R5.reuse, PT ;  /* 0x000000051600720c */ /* 0x081fe40003f06270 */
[-C--:B------:R-:W-:Y:S02]  /*c090*/  ISETP.GE.AND P1, PT, R215, R5.reuse, PT ;  /* 0x00000005d700720c */ /* 0x080fe40003f26270 */
[-C--:B------:R-:W-:Y:S02]  /*c0a0*/  ISETP.GE.AND P2, PT, R214, R5.reuse, PT ;  /* 0x00000005d600720c */ /* 0x080fe40003f46270 */
[----:B------:R-:W-:-:S07]  /*c0b0*/  ISETP.GE.AND P3, PT, R216, R5, PT ;  /* 0x00000005d800720c */ /* 0x000fce0003f66270 */
[----:B------:R-:W-:Y:S06]  /*c0c0*/  @P0 BRA `(.L_x_599) ;  /* 0x0000000000980947 */ /* 0x000fec0003800000 */
[----:B------:R-:W0:Y:S01]  /*c0d0*/  LDS.128 R4, [R3+0x1000] ;  /* 0x0010000003047984 */ /* 0x000e220000000c00 */
[----:B------:R-:W-:Y:S02]  /*c0e0*/  HADD2.F32 R36, -RZ, R26.H0_H0 ;  /* 0x2000001aff247230 */ /* 0x000fe40000004100 */
[--C-:B------:R-:W-:Y:S02]  /*c0f0*/  HADD2.F32 R38, -RZ, R28.reuse.H0_H0 ;  /* 0x2000001cff267230 */ /* 0x100fe40000004100 */
[----:B------:R-:W-:Y:S02]  /*c100*/  HADD2.F32 R41, -RZ, R29.H0_H0 ;  /* 0x2000001dff297230 */ /* 0x000fe40000004100 */
[----:B------:R-:W-:Y:S02]  /*c110*/  HADD2.F32 R39, -RZ, R27.H0_H0 ;  /* 0x2000001bff277230 */ /* 0x000fe40000004100 */
[----:B------:R-:W-:Y:S02]  /*c120*/  HADD2.F32 R40, -RZ, R28.H1_H1 ;  /* 0x3000001cff287230 */ /* 0x000fe40000004100 */
[----:B------:R-:W-:-:S02]  /*c130*/  HADD2.F32 R43, -RZ, R29.H1_H1 ;  /* 0x3000001dff2b7230 */ /* 0x000fc40000004100 */
[--C-:B0-----:R-:W-:Y:S02]  /*c140*/  HADD2.F32 R30, -RZ, R4.reuse.H0_H0 ;  /* 0x20000004ff1e7230 */ /* 0x101fe40000004100 */
[----:B------:R-:W-:Y:S02]  /*c150*/  HADD2.F32 R4, -RZ, R4.H1_H1 ;  /* 0x30000004ff047230 */ /* 0x000fe40000004100 */
[--C-:B------:R-:W-:Y:S02]  /*c160*/  HADD2.F32 R31, -RZ, R5.reuse.H0_H0 ;  /* 0x20000005ff1f7230 */ /* 0x100fe40000004100 */
[----:B------:R-:W-:Y:S02]  /*c170*/  HADD2.F32 R5, -RZ, R5.H1_H1 ;  /* 0x30000005ff057230 */ /* 0x000fe40000004100 */
[-C--:B------:R-:W-:Y:S01]  /*c180*/  FMUL.FTZ R35, R38, R4.reuse ;  /* 0x0000000426237220 */ /* 0x080fe20000410000 */
[----:B------:R-:W-:Y:S01]  /*c190*/  FMUL.FTZ R37, R36, R4 ;  /* 0x0000000424257220 */ /* 0x000fe20000410000 */
[----:B------:R-:W-:-:S02]  /*c1a0*/  HADD2.F32 R32, -RZ, R6.H0_H0 ;  /* 0x20000006ff207230 */ /* 0x000fc40000004100 */
[-C--:B------:R-:W-:Y:S01]  /*c1b0*/  FMUL.FTZ R34, R41, R5.reuse ;  /* 0x0000000529227220 */ /* 0x080fe20000410000 */
[-C--:B------:R-:W-:Y:S01]  /*c1c0*/  FFMA.FTZ R4, R36, R30.reuse, -R35 ;  /* 0x0000001e24047223 */ /* 0x080fe20000010823 */
[----:B------:R-:W-:Y:S01]  /*c1d0*/  FFMA.FTZ R37, R38, R30, R37 ;  /* 0x0000001e26257223 */ /* 0x000fe20000010025 */
[C---:B------:R-:W-:Y:S01]  /*c1e0*/  FMUL.FTZ R30, R39.reuse, R5 ;  /* 0x00000005271e7220 */ /* 0x040fe20000410000 */
[--C-:B------:R-:W-:Y:S02]  /*c1f0*/  HADD2.F32 R33, -RZ, R7.reuse.H0_H0 ;  /* 0x20000007ff217230 */ /* 0x100fe40000004100 */
[-C--:B------:R-:W-:Y:S01]  /*c200*/  FFMA.FTZ R5, R39, R31.reuse, -R34 ;  /* 0x0000001f27057223 */ /* 0x080fe20000010822 */
[----:B------:R-:W-:Y:S02]  /*c210*/  HADD2.F32 R6, -RZ, R6.H1_H1 ;  /* 0x30000006ff067230 */ /* 0x000fe40000004100 */
[----:B------:R-:W-:Y:S01]  /*c220*/  FFMA.FTZ R30, R41, R31, R30 ;  /* 0x0000001f291e7223 */ /* 0x000fe2000001001e */
[----:B------:R-:W-:Y:S01]  /*c230*/  HADD2.F32 R7, -RZ, R7.H1_H1 ;  /* 0x30000007ff077230 */ /* 0x000fe20000004100 */
[----:B------:R-:W-:Y:S01]  /*c240*/  F2FP.F16.F32.PACK_AB R4, R37, R4 ;  /* 0x000000042504723e */ /* 0x000fe200000000ff */
[----:B------:R-:W-:-:S02]  /*c250*/  HADD2.F32 R38, -RZ, R26.H1_H1 ;  /* 0x3000001aff267230 */ /* 0x000fc40000004100 */
[-C--:B------:R-:W-:Y:S01]  /*c260*/  FMUL.FTZ R31, R40, R6.reuse ;  /* 0x00000006281f7220 */ /* 0x080fe20000410000 */
[----:B------:R-:W-:Y:S02]  /*c270*/  HADD2.F32 R39, -RZ, R27.H1_H1 ;  /* 0x3000001bff277230 */ /* 0x000fe40000004100 */
[----:B------:R-:W-:Y:S01]  /*c280*/  FMUL.FTZ R34, R43, R7 ;  /* 0x000000072b227220 */ /* 0x000fe20000410000 */
[----:B------:R-:W-:Y:S01]  /*c290*/  F2FP.F16.F32.PACK_AB R5, R30, R5 ;  /* 0x000000051e05723e */ /* 0x000fe200000000ff */
[C---:B------:R-:W-:Y:S01]  /*c2a0*/  FMUL.FTZ R35, R38.reuse, R6 ;  /* 0x0000000626237220 */ /* 0x040fe20000410000 */
[-C--:B------:R-:W-:Y:S01]  /*c2b0*/  FFMA.FTZ R6, R38, R32.reuse, -R31 ;  /* 0x0000002026067223 */ /* 0x080fe2000001081f */
[C---:B------:R-:W-:Y:S01]  /*c2c0*/  FMUL.FTZ R36, R39.reuse, R7 ;  /* 0x0000000727247220 */ /* 0x040fe20000410000 */
[-C--:B------:R-:W-:Y:S01]  /*c2d0*/  FFMA.FTZ R7, R39, R33.reuse, -R34 ;  /* 0x0000002127077223 */ /* 0x080fe20000010822 */
[----:B------:R-:W-:Y:S02]  /*c2e0*/  FFMA.FTZ R35, R40, R32, R35 ;  /* 0x0000002028237223 */ /* 0x000fe40000010023 */
[----:B------:R-:W-:-:S03]  /*c2f0*/  FFMA.FTZ R36, R43, R33, R36 ;  /* 0x000000212b247223 */ /* 0x000fc60000010024 */
[----:B------:R-:W-:Y:S02]  /*c300*/  F2FP.F16.F32.PACK_AB R6, R35, R6 ;  /* 0x000000062306723e */ /* 0x000fe400000000ff */
[----:B------:R-:W-:-:S05]  /*c310*/  F2FP.F16.F32.PACK_AB R7, R36, R7 ;  /* 0x000000072407723e */ /* 0x000fca00000000ff */
[----:B------:R0:W-:Y:S02]  /*c320*/  STS.128 [R3+0x1000], R4 ;  /* 0x0010000403007388 */ /* 0x0001e40000000c00 */
.L_x_599:
[----:B------:R-:W-:Y:S05]  /*c330*/  BSYNC B2 ;  /* 0x0000000000027941 */ /* 0x000fea0003800000 */
.L_x_598:
[----:B------:R-:W-:Y:S04]  /*c340*/  BSSY B2, `(.L_x_600) ;  /* 0x0000028000027945 */ /* 0x000fe80003800000 */
[----:B------:R-:W-:Y:S05]  /*c350*/  @P1 BRA `(.L_x_601) ;  /* 0x0000000000981947 */ /* 0x000fea0003800000 */
[----:B0-----:R-:W0:Y:S01]  /*c360*/  LDS.128 R4, [R3+0x5000] ;  /* 0x0050000003047984 */ /* 0x001e220000000c00 */
        /* <DEDUP_REMOVED lines=37> */
.L_x_601:
[----:B------:R-:W-:Y:S05]  /*c5c0*/  BSYNC B2 ;  /* 0x0000000000027941 */ /* 0x000fea0003800000 */
.L_x_600:
[----:B------:R-:W-:Y:S04]  /*c5d0*/  BSSY B2, `(.L_x_602) ;  /* 0x0000028000027945 */ /* 0x000fe80003800000 */
[----:B------:R-:W-:Y:S05]  /*c5e0*/  @P2 BRA `(.L_x_603) ;  /* 0x0000000000982947 */ /* 0x000fea0003800000 */
[----:B01----:R-:W0:Y:S01]  /*c5f0*/  LDS.128 R4, [R3+0x9000] ;  /* 0x0090000003047984 */ /* 0x003e220000000c00 */
        /* <DEDUP_REMOVED lines=37> */
.L_x_603:
[----:B------:R-:W-:Y:S05]  /*c850*/  BSYNC B2 ;  /* 0x0000000000027941 */ /* 0x000fea0003800000 */
.L_x_602:
[----:B------:R-:W-:Y:S05]  /*c860*/  @P3 BRA `(.L_x_597) ;  /* 0x0000000000983947 */ /* 0x000fea0003800000 */
[----:B012---:R-:W0:Y:S01]  /*c870*/  LDS.128 R4, [R3+0xd000] ;  /* 0x00d0000003047984 */ /* 0x007e220000000c00 */
        /* <DEDUP_REMOVED lines=37> */
.L_x_597:
[----:B------:R-:W-:Y:S05]  /*cad0*/  BSYNC B1 ;  /* 0x0000000000017941 */ /* 0x000fea0003800000 */
.L_x_596:
[----:B------:R-:W-:Y:S01]  /*cae0*/  ISETP.GE.AND P0, PT, R218, R0, PT ;  /* 0x00000000da00720c */ /* 0x000fe20003f06270 */
[----:B------:R-:W-:-:S12]  /*caf0*/  BSSY B1, `(.L_x_604) ;  /* 0x00000a9000017945 */ /* 0x000fd80003800000 */
[----:B------:R-:W-:Y:S05]  /*cb00*/  @P0 BRA `(.L_x_605) ;  /* 0x00000008009c0947 */ /* 0x000fea0003800000 */
[----:B01234-:R-:W0:Y:S01]  /*cb10*/  LDC R5, c[0x0][0x3d4] ;  /* 0x0000f500ff057b82 */ /* 0x01fe220000000800 */
        /* <DEDUP_REMOVED lines=44> */
.L_x_607:
[----:B------:R-:W-:Y:S05]  /*cde0*/  BSYNC B2 ;  /* 0x0000000000027941 */ /* 0x000fea0003800000 */
.L_x_606:
        /* <DEDUP_REMOVED lines=40> */
.L_x_609:
[----:B------:R-:W-:Y:S05]  /*d070*/  BSYNC B2 ;  /* 0x0000000000027941 */ /* 0x000fea0003800000 */
.L_x_608:
        /* <DEDUP_REMOVED lines=40> */
.L_x_611:
[----:B------:R-:W-:Y:S05]  /*d300*/  BSYNC B2 ;  /* 0x0000000000027941 */ /* 0x000fea0003800000 */
.L_x_610:
        /* <DEDUP_REMOVED lines=39> */
.L_x_605:
[----:B------:R-:W-:Y:S05]  /*d580*/  BSYNC B1 ;  /* 0x0000000000017941 */ /* 0x000fea0003800000 */
.L_x_604:
[----:B01234-:R-:W2:Y:S02]  /*d590*/  LDL R4, [R1+0x74] ;  /* 0x0000740001047983 */ /* 0x01fea40000100800 */
[----:B--2---:R-:W-:-:S13]  /*d5a0*/  ISETP.GE.AND P0, PT, R4, R0, PT ;  /* 0x000000000400720c */ /* 0x004fda0003f06270 */
[----:B------:R-:W-:Y:S05]  /*d5b0*/  @P0 BRA `(.L_x_612) ;  /* 0x0000004000240947 */ /* 0x000fea0003800000 */
[----:B------:R-:W0:Y:S01]  /*d5c0*/  LDC R5, c[0x0][0x3d4] ;  /* 0x0000f500ff057b82 */ /* 0x000e220000000800 */
        /* <DEDUP_REMOVED lines=8> */
[----:B------:R-:W-:Y:S02]  /*d650*/  HADD2.F32 R40, -RZ, R29.H0_H0 ;  /* 0x2000001dff287230 */ /* 0x000fe40000004100 */
        /* <DEDUP_REMOVED lines=12> */
[----:B------:R-:W-:Y:S01]  /*d720*/  FFMA.FTZ R4, R34, R0, -R33 ;  /* 0x0000000022047223 */ /* 0x000fe20000010821 */
[C---:B------:R-:W-:Y:S01]  /*d730*/  FMUL.FTZ R33, R36.reuse, R5 ;  /* 0x0000000524217220 */ /* 0x040fe20000410000 */
[--C-:B------:R-:W-:Y:S02]  /*d740*/  HADD2.F32 R32, -RZ, R7.reuse.H0_H0 ;  /* 0x20000007ff207230 */ /* 0x100fe40000004100 */
[----:B------:R-:W-:Y:S01]  /*d750*/  FFMA.FTZ R5, R36, R30, -R37 ;  /* 0x0000001e24057223 */ /* 0x000fe20000010825 */
[----:B------:R-:W-:Y:S02]  /*d760*/  HADD2.F32 R6, -RZ, R6.H1_H1 ;  /* 0x30000006ff067230 */ /* 0x000fe40000004100 */
[----:B------:R-:W-:Y:S01]  /*d770*/  FFMA.FTZ R35, R38, R0, R35 ;  /* 0x0000000026237223 */ /* 0x000fe20000010023 */
[----:B------:R-:W-:Y:S02]  /*d780*/  HADD2.F32 R7, -RZ, R7.H1_H1 ;  /* 0x30000007ff077230 */ /* 0x000fe40000004100 */
[----:B------:R-:W-:Y:S01]  /*d790*/  FFMA.FTZ R30, R40, R30, R33 ;  /* 0x0000001e281e7223 */ /* 0x000fe20000010021 */
[----:B------:R-:W-:-:S02]  /*d7a0*/  HADD2.F32 R37, -RZ, R26.H1_H1 ;  /* 0x3000001aff257230 */ /* 0x000fc40000004100 */
[----:B------:R-:W-:Y:S01]  /*d7b0*/  FMUL.FTZ R0, R39, R6 ;  /* 0x0000000627007220 */ /* 0x000fe20000410000 */
[----:B------:R-:W-:Y:S02]  /*d7c0*/  HADD2.F32 R26, -RZ, R27.H1_H1 ;  /* 0x3000001bff1a7230 */ /* 0x000fe40000004100 */
[----:B------:R-:W-:Y:S01]  /*d7d0*/  FMUL.FTZ R27, R28, R7 ;  /* 0x000000071c1b7220 */ /* 0x000fe20000410000 */
[----:B------:R-:W-:Y:S01]  /*d7e0*/  F2FP.F16.F32.PACK_AB R4, R35, R4 ;  /* 0x000000042304723e */ /* 0x000fe200000000ff */
[C---:B------:R-:W-:Y:S01]  /*d7f0*/  FMUL.FTZ R6, R37.reuse, R6 ;  /* 0x0000000625067220 */ /* 0x040fe20000410000 */
[----:B------:R-:W-:Y:S01]  /*d800*/  FFMA.FTZ R0, R37, R31, -R0 ;  /* 0x0000001f25007223 */ /* 0x000fe20000010800 */
[C---:B------:R-:W-:Y:S01]  /*d810*/  FMUL.FTZ R29, R26.reuse, R7 ;  /* 0x000000071a1d7220 */ /* 0x040fe20000410000 */
[-C--:B------:R-:W-:Y:S01]  /*d820*/  FFMA.FTZ R7, R26, R32.reuse, -R27 ;  /* 0x000000201a077223 */ /* 0x080fe2000001081b */
[----:B------:R-:W-:Y:S01]  /*d830*/  FFMA.FTZ R31, R39, R31, R6 ;  /* 0x0000001f271f7223 */ /* 0x000fe20000010006 */
[----:B------:R-:W-:Y:S01]  /*d840*/  F2FP.F16.F32.PACK_AB R5, R30, R5 ;  /* 0x000000051e05723e */ /* 0x000fe200000000ff */
[----:B------:R-:W-:-:S03]  /*d850*/  FFMA.FTZ R32, R28, R32, R29 ;  /* 0x000000201c207223 */ /* 0x000fc6000001001d */
[----:B------:R-:W-:Y:S02]  /*d860*/  F2FP.F16.F32.PACK_AB R6, R31, R0 ;  /* 0x000000001f06723e */ /* 0x000fe400000000ff */
[----:B------:R-:W-:-:S05]  /*d870*/  F2FP.F16.F32.PACK_AB R7, R32, R7 ;  /* 0x000000072007723e */ /* 0x000fca00000000ff */
[----:B------:R0:W-:Y:S02]  /*d880*/  STS.128 [R3+0x3000], R4 ;  /* 0x0030000403007388 */ /* 0x0001e40000000c00 */
.L_x_614:
[----:B------:R-:W-:Y:S05]  /*d890*/  BSYNC B1 ;  /* 0x0000000000017941 */ /* 0x000fea0003800000 */
.L_x_613:
[----:B------:R-:W-:Y:S04]  /*d8a0*/  BSSY B1, `(.L_x_615) ;  /* 0x0000028000017945 */ /* 0x000fe80003800000 */
[----:B------:R-:W-:Y:S05]  /*d8b0*/  @P1 BRA `(.L_x_616) ;  /* 0x0000000000981947 */ /* 0x000fea0003800000 */
[----:B0-----:R-:W0:Y:S01]  /*d8c0*/  LDS.128 R4, [R3+0x7000] ;  /* 0x0070000003047984 */ /* 0x001e220000000c00 */
        /* <DEDUP_REMOVED lines=37> */
.L_x_616:
[----:B------:R-:W-:Y:S05]  /*db20*/  BSYNC B1 ;  /* 0x0000000000017941 */ /* 0x000fea0003800000 */
.L_x_615:
[----:B------:R-:W-:Y:S04]  /*db30*/  BSSY B1, `(.L_x_617) ;  /* 0x0000028000017945 */ /* 0x000fe80003800000 */
[----:B------:R-:W-:Y:S05]  /*db40*/  @P2 BRA `(.L_x_618) ;  /* 0x0000000000982947 */ /* 0x000fea0003800000 */
[----:B01----:R-:W0:Y:S01]  /*db50*/  LDS.128 R4, [R3+0xb000] ;  /* 0x00b0000003047984 */ /* 0x003e220000000c00 */
        /* <DEDUP_REMOVED lines=37> */
.L_x_618:
[----:B------:R-:W-:Y:S05]  /*ddb0*/  BSYNC B1 ;  /* 0x0000000000017941 */ /* 0x000fea0003800000 */
.L_x_617:
[----:B------:R-:W-:Y:S05]  /*ddc0*/  @P3 BRA `(.L_x_612) ;  /* 0x0000003800203947 */ /* 0x000fea0003800000 */
[----:B012---:R-:W0:Y:S01]  /*ddd0*/  LDS.128 R4, [R3+0xf000] ;  /* 0x00f0000003047984 */ /* 0x007e220000000c00 */
        /* <DEDUP_REMOVED lines=36> */
[----:B------:R3:W-:Y:S01]  /*e020*/  STS.128 [R3+0xf000], R4 ;  /* 0x00f0000403007388 */ /* 0x0007e20000000c00 */
[----:B------:R-:W-:Y:S05]  /*e030*/  BRA `(.L_x_612) ;  /* 0x0000003400847947 */ /* 0x000fea0003800000 */
.L_x_579:
        /* <DEDUP_REMOVED lines=17> */
[----:B------:R-:W-:-:S02]  /*e150*/  CS2R R26, SRZ ;  /* 0x00000000001a7805 */ /* 0x000fc4000001ff00 */
[----:B------:R-:W-:Y:S02]  /*e160*/  CS2R R8, SRZ ;  /* 0x0000000000087805 */ /* 0x000fe4000001ff00 */
[----:B------:R-:W-:Y:S02]  /*e170*/  CS2R R10, SRZ ;  /* 0x00000000000a7805 */ /* 0x000fe4000001ff00 */
[----:B------:R-:W-:Y:S02]  /*e180*/  CS2R R4, SRZ ;  /* 0x0000000000047805 */ /* 0x000fe4000001ff00 */
[----:B------:R-:W-:Y:S01]  /*e190*/  CS2R R6, SRZ ;  /* 0x0000000000067805 */ /* 0x000fe2000001ff00 */
[----:B------:R-:W-:Y:S02]  /*e1a0*/  ULDC.64 UR6, c[0x0][0x208] ;  /* 0x0000820000067ab9 */ /* 0x000fe40000000a00 */
[----:B------:R0:W5:Y:S04]  /*e1b0*/  @!P0 LDG.E.128 R12, desc[UR6][R34.64] ;  /* 0x00000006220c8981 */ /* 0x000168000c1e1d00 */
[----:B------:R0:W5:Y:S04]  /*e1c0*/  @!P2 LDG.E.128 R24, desc[UR6][R34.64+0x80] ;  /* 0x000080062218a981 */ /* 0x000168000c1e1d00 */
[----:B------:R0:W5:Y:S04]  /*e1d0*/  @!P0 LDG.E.128 R8, desc[UR6][R36.64] ;  /* 0x0000000624088981 */ /* 0x000168000c1e1d00 */
[----:B------:R0:W5:Y:S02]  /*e1e0*/  @!P2 LDG.E.128 R4, desc[UR6][R36.64+0x80] ;  /* 0x000080062404a981 */ /* 0x000164000c1e1d00 */
.L_x_620:
[----:B------:R-:W-:Y:S05]  /*e1f0*/  BSYNC B1 ;  /* 0x0000000000017941 */ /* 0x000fea0003800000 */
.L_x_619:
[----:B------:R-:W-:Y:S01]  /*e200*/  UMOV UR4, 0xffffffff ;  /* 0xffffffff00047882 */ /* 0x000fe20000000000 */
[----:B0----5:R-:W-:Y:S01]  /*e210*/  MOV R37, R24 ;  /* 0x0000001800257202 */ /* 0x021fe20000000f00 */
[----:B------:R-:W-:Y:S01]  /*e220*/  IMAD.MOV.U32 R39, RZ, RZ, R27 ;  /* 0x000000ffff277224 */ /* 0x000fe200078e001b */
[----:B------:R-:W-:Y:S01]  /*e230*/  SHF.R.U64 R44, R24, 0x10, R25 ;  /* 0x00000010182c7819 */ /* 0x000fe20000001219 */
[----:B------:R-:W-:Y:S01]  /*e240*/  IMAD.MOV.U32 R21, RZ, RZ, R9 ;  /* 0x000000ffff157224 */ /* 0x000fe200078e0009 */
[----:B------:R-:W-:Y:S01]  /*e250*/  MOV R24, R26 ;  /* 0x0000001a00187202 */ /* 0x000fe20000000f00 */
[----:B------:R-:W-:Y:S01]  /*e260*/  IMAD.MOV.U32 R32, RZ, RZ, R13 ;  /* 0x000000ffff207224 */ /* 0x000fe200078e000d */
[----:B------:R-:W-:Y:S01]  /*e270*/  SHF.R.U64 R26, R26, 0x10, R27 ;  /* 0x000000101a1a7819 */ /* 0x000fe2000000121b */
[----:B------:R-:W-:Y:S01]  /*e280*/  IMAD.MOV.U32 R36, RZ, RZ, R15 ;  /* 0x000000ffff247224 */ /* 0x000fe200078e000f */
[----:B------:R-:W-:Y:S01]  /*e290*/  MOV R33, R8 ;  /* 0x0000000800217202 */ /* 0x000fe20000000f00 */
[----:B------:R-:W-:Y:S01]  /*e2a0*/  IMAD.MOV.U32 R38, RZ, RZ, R25 ;  /* 0x000000ffff267224 */ /* 0x000fe200078e0019 */
[----:B------:R-:W-:Y:S01]  /*e2b0*/  SHF.R.U64 R46, R8, 0x10, R9 ;  /* 0x00000010082e7819 */ /* 0x000fe20000001209 */
[----:B------:R-:W-:Y:S01]  /*e2c0*/  IMAD.MOV.U32 R8, RZ, RZ, R11 ;  /* 0x000000ffff087224 */ /* 0x000fe200078e000b */
[----:B------:R-:W-:-:S02]  /*e2d0*/  SHF.R.U32.HI R47, RZ, 0x10, R9 ;  /* 0x00000010ff2f7819 */ /* 0x000fc40000011609 */
[----:B------:R-:W-:Y:S02]  /*e2e0*/  MOV R35, R10 ;  /* 0x0000000a00237202 */ /* 0x000fe40000000f00 */
[----:B------:R-:W-:Y:S01]  /*e2f0*/  SHF.R.U64 R48, R10, 0x10, R11 ;  /* 0x000000100a307819 */ /* 0x000fe2000000120b */
[----:B------:R-:W-:Y:S01]  /*e300*/  IMAD.MOV.U32 R10, RZ, RZ, R5 ;  /* 0x000000ffff0a7224 */ /* 0x000fe200078e0005 */
[----:B------:R-:W-:Y:S02]  /*e310*/  MOV R20, R12 ;  /* 0x0000000c00147202 */ /* 0x000fe40000000f00 */
[--C-:B------:R-:W-:Y:S02]  /*e320*/  SHF.R.U64 R40, R12, 0x10, R13.reuse ;  /* 0x000000100c287819 */ /* 0x100fe4000000120d */
[----:B------:R-:W-:Y:S02]  /*e330*/  SHF.R.U32.HI R41, RZ, 0x10, R13 ;  /* 0x00000010ff297819 */ /* 0x000fe4000001160d */
[----:B------:R-:W-:-:S02]  /*e340*/  MOV R34, R14 ;  /* 0x0000000e00227202 */ /* 0x000fc40000000f00 */
[--C-:B------:R-:W-:Y:S02]  /*e350*/  SHF.R.U64 R42, R14, 0x10, R15.reuse ;  /* 0x000000100e2a7819 */ /* 0x100fe4000000120f */
[----:B------:R-:W-:Y:S02]  /*e360*/  SHF.R.U32.HI R43, RZ, 0x10, R15 ;  /* 0x00000010ff2b7819 */ /* 0x000fe4000001160f */
[----:B------:R-:W-:Y:S02]  /*e370*/  SHF.R.U32.HI R45, RZ, 0x10, R25 ;  /* 0x00000010ff2d7819 */ /* 0x000fe40000011619 */
[----:B------:R-:W-:Y:S02]  /*e380*/  SHF.R.U32.HI R27, RZ, 0x10, R27 ;  /* 0x00000010ff1b7819 */ /* 0x000fe4000001161b */
[----:B------:R-:W-:Y:S02]  /*e390*/  SHF.R.U32.HI R49, RZ, 0x10, R11 ;  /* 0x00000010ff317819 */ /* 0x000fe4000001160b */
[----:B------:R-:W-:-:S02]  /*e3a0*/  MOV R9, R4 ;  /* 0x0000000400097202 */ /* 0x000fc40000000f00 */
[--C-:B------:R-:W-:Y:S02]  /*e3b0*/  SHF.R.U64 R50, R4, 0x10, R5.reuse ;  /* 0x0000001004327819 */ /* 0x100fe40000001205 */
[----:B------:R-:W-:Y:S01]  /*e3c0*/  SHF.R.U32.HI R51, RZ, 0x10, R5 ;  /* 0x00000010ff337819 */ /* 0x000fe20000011605 */
[----:B------:R-:W-:Y:S06]  /*e3d0*/  BRA.DIV UR4, `(.L_x_621) ;  /* 0x0000017a04a87947 */ /* 0x000fec000b800000 */
.L_x_805:
[----:B------:R-:W2:Y:S01]  /*e3e0*/  LDL R5, [R1+0x68] ;  /* 0x0000680001057983 */ /* 0x000ea20000100800 */
[----:B------:R-:W-:Y:S01]  /*e3f0*/  UMOV UR4, 0xffffffff ;  /* 0xffffffff00047882 */ /* 0x000fe20000000000 */
[----:B--2---:R-:W-:Y:S02]  /*e400*/  LEA.HI R4, R5, R5, RZ, 0x1 ;  /* 0x0000000505047211 */ /* 0x004fe400078f08ff */
[----:B------:R-:W-:Y:S05]  /*e410*/  BRA.DIV UR4, `(.L_x_622) ;  /* 0x0000017a04c07947 */ /* 0x000fea000b800000 */
.L_x_808:
[----:B------:R-:W-:Y:S01]  /*e420*/  UMOV UR4, 0xffffffff ;  /* 0xffffffff00047882 */ /* 0x000fe20000000000 */
[----:B------:R-:W-:Y:S02]  /*e430*/  LOP3.LUT R4, R4, 0xfffffffe, RZ, 0xc0, !PT ;  /* 0xfffffffe04047812 */ /* 0x000fe400078ec0ff */
[----:B------:R-:W-:Y:S05]  /*e440*/  BRA.DIV UR4, `(.L_x_623) ;  /* 0x0000017a04dc7947 */ /* 0x000fea000b800000 */
.L_x_811:
[----:B------:R-:W-:Y:S01]  /*e450*/  UMOV UR4, 0xffffffff ;  /* 0xffffffff00047882 */ /* 0x000fe20000000000 */
[----:B------:R-:W-:Y:S02]  /*e460*/  IADD3 R4, R5, -R4, RZ ;  /* 0x8000000405047210 */ /* 0x000fe40007ffe0ff */
[----:B------:R-:W-:Y:S05]  /*e470*/  BRA.DIV UR4, `(.L_x_624) ;  /* 0x0000017a04f87947 */ /* 0x000fea000b800000 */
.L_x_814:
[----:B------:R-:W-:Y:S01]  /*e480*/  SHF.L.U32 R5, R4, 0x1f, RZ ;  /* 0x0000001f04057819 */ /* 0x000fe200000006ff */
[----:B------:R-:W-:Y:S01]  /*e490*/  IMAD.MOV.U32 R25, RZ, RZ, R6 ;  /* 0x000000ffff197224 */ /* 0x000fe200078e0006 */
[----:B------:R-:W-:Y:S01]  /*e4a0*/  MOV R4, R7 ;  /* 0x0000000700047202 */ /* 0x000fe20000000f00 */
[----:B------:R-:W-:Y:S01]  /*e4b0*/  BSSY B1, `(.L_x_625) ;  /* 0x0000017000017945 */ /* 0x000fe20003800000 */
[----:B------:R-:W0:Y:S01]  /*e4c0*/  SYNCS.PHASECHK.TRANS64.TRYWAIT P0, [R16+URZ+0x38800], R5 ;  /* 0x03880005100075a7 */ /* 0x000e22000800017f */
[----:B------:R-:W-:Y:S02]  /*e4d0*/  SHF.R.U64 R6, R6, 0x10, R7 ;  /* 0x0000001006067819 */ /* 0x000fe40000001207 */
[----:B------:R-:W-:Y:S02]  /*e4e0*/  SHF.R.S32.HI R28, RZ, 0x1f, R213 ;  /* 0x0000001fff1c7819 */ /* 0x000fe400000114d5 */
[----:B------:R-:W-:Y:S02]  /*e4f0*/  PRMT R29, R20, 0x5410, R32 ;  /* 0x00005410141d7816 */ /* 0x000fe40000000020 */
[----:B------:R-:W-:-:S02]  /*e500*/  PRMT R31, R34, 0x5410, R36 ;  /* 0x00005410221f7816 */ /* 0x000fc40000000024 */
[----:B------:R-:W-:Y:S02]  /*e510*/  PRMT R15, R24, 0x5410, R39 ;  /* 0x00005410180f7816 */ /* 0x000fe40000000027 */
[----:B------:R-:W-:Y:S02]  /*e520*/  PRMT R20, R26, 0x5410, R27 ;  /* 0x000054101a147816 */ /* 0x000fe4000000001b */
[----:B------:R-:W-:Y:S02]  /*e530*/  PRMT R33, R33, 0x5410, R21 ;  /* 0x0000541021217816 */ /* 0x000fe40000000015 */
[----:B------:R-:W-:Y:S02]  /*e540*/  SHF.R.U32.HI R7, RZ, 0x10, R7 ;  /* 0x00000010ff077819 */ /* 0x000fe40000011607 */
        /* <DEDUP_REMOVED lines=11> */
[----:B------:R-:W-:Y:S01]  /*e600*/  LEA.HI R27, R28, R213, RZ, 0x3 ;  /* 0x000000d51c1b7211 */ /* 0x000fe200078f18ff */
[----:B0-----:R-:W-:Y:S06]  /*e610*/  @!P0 BRA `(.L_x_626) ;  /* 0x0000017800b88947 */ /* 0x001fec0003800000 */
.L_x_815:
[----:B------:R-:W-:Y:S05]  /*e620*/  BSYNC B1 ;  /* 0x0000000000017941 */ /* 0x000fea0003800000 */
.L_x_625:
[----:B------:R-:W-:Y:S01]  /*e630*/  BSSY B1, `(.L_x_627) ;  /* 0x00000bf000017945 */ /* 0x000fe20003800000 */
[----:B------:R-:W-:Y:S02]  /*e640*/  PRMT R26, R26, 0x5410, R7 ;  /* 0x000054101a1a7816 */ /* 0x000fe40000000007 */
[----:B------:R-:W-:Y:S01]  /*e650*/  SHF.R.S32.HI R12, RZ, 0x3, R27 ;  /* 0x00000003ff0c7819 */ /* 0x000fe2000001141b */
[----:B------:R-:W-:Y:S06]  /*e660*/  @P1 BRA `(.L_x_628) ;  /* 0x0000000800ec1947 */ /* 0x000fec0003800000 */
[----:B------:R-:W1:Y:S01]  /*e670*/  LDC R59, c[0x0][0x3d4] ;  /* 0x0000f500ff3b7b82 */ /* 0x000e620000000800 */
[----:B------:R-:W-:Y:S01]  /*e680*/  BSSY B2, `(.L_x_629) ;  /* 0x000005a000027945 */ /* 0x000fe20003800000 */
[-C--:B-1----:R-:W-:Y:S02]  /*e690*/  ISETP.GE.AND P0, PT, R212, R59.reuse, PT ;  /* 0x0000003bd400720c */ /* 0x082fe40003f06270 */
[----:B------:R-:W-:-:S11]  /*e6a0*/  ISETP.GE.AND P1, PT, R213, R59, PT ;  /* 0x0000003bd500720c */ /* 0x000fd60003f26270 */
[----:B------:R-:W-:Y:S05]  /*e6b0*/  @P0 BRA `(.L_x_630) ;  /* 0x0000000400580947 */ /* 0x000fea0003800000 */
[----:B------:R-:W-:Y:S01]  /*e6c0*/  LEA.HI R4, R59, R220, RZ, 0x1d ;  /* 0x000000dc3b047211 */ /* 0x000fe200078fe8ff */
[----:B------:R-:W-:Y:S02]  /*e6d0*/  HADD2.F32 R49, -RZ, R33.H0_H0 ;  /* 0x20000021ff317230 */ /* 0x000fe40000004100 */
[----:B------:R-:W-:Y:S01]  /*e6e0*/  HADD2.F32 R47, -RZ, R29.H0_H0 ;  /* 0x2000001dff2f7230 */ /* 0x000fe20000004100 */
[----:B------:R-:W-:Y:S01]  /*e6f0*/  SHF.R.S32.HI R7, RZ, 0x1f, R4 ;  /* 0x0000001fff077819 */ /* 0x000fe20000011404 */
[----:B0-----:R-:W-:Y:S02]  /*e700*/  IMAD.SHL.U32 R5, R4, 0x8, RZ ;  /* 0x0000000804057824 */ /* 0x001fe400078e00ff */
[----:B------:R-:W-:Y:S01]  /*e710*/  HADD2.F32 R51, -RZ, R34.H0_H0 ;  /* 0x20000022ff337230 */ /* 0x000fe20000004100 */
[----:B------:R-:W-:Y:S02]  /*e720*/  LEA.HI R7, R7, R4, RZ, 0x3 ;  /* 0x0000000407077211 */ /* 0x000fe400078f18ff */
[----:B------:R-:W-:-:S02]  /*e730*/  LOP3.LUT R4, R232, 0x38, R5, 0xf8, !PT ;  /* 0x00000038e8047812 */ /* 0x000fc400078ef805 */
[----:B------:R-:W-:Y:S02]  /*e740*/  SHF.L.U32 R7, R7, 0xa, RZ ;  /* 0x0000000a07077819 */ /* 0x000fe400000006ff */
[----:B------:R-:W-:Y:S02]  /*e750*/  LOP3.LUT R8, R4, R233, RZ, 0x3c, !PT ;  /* 0x000000e904087212 */ /* 0x000fe400078e3cff */
[----:B------:R-:W-:Y:S02]  /*e760*/  LOP3.LUT R9, R7, 0x7fffe000, RZ, 0xc0, !PT ;  /* 0x7fffe00007097812 */ /* 0x000fe400078ec0ff */
[----:B------:R-:W0:Y:S02]  /*e770*/  LDS.128 R4, [R3] ;  /* 0x0000000003047984 */ /* 0x000e240000000c00 */
[----:B------:R-:W-:-:S05]  /*e780*/  IADD3 R9, R8, R9, R234 ;  /* 0x0000000908097210 */ /* 0x000fca0007ffe0ea */
[----:B------:R-:W-:-:S05]  /*e790*/  IMAD R37, R9, 0x2, R16 ;  /* 0x0000000209257824 */ /* 0x000fca00078e0210 */
[----:B------:R-:W1:Y:S01]  /*e7a0*/  LDS.128 R8, [R37+0x14400] ;  /* 0x0144000025087984 */ /* 0x000e620000000c00 */
[--C-:B0-----:R-:W-:Y:S02]  /*e7b0*/  HADD2.F32 R38, -RZ, R4.reuse.H0_H0 ;  /* 0x20000004ff267230 */ /* 0x101fe40000004100 */
[----:B------:R-:W-:Y:S02]  /*e7c0*/  HADD2.F32 R4, -RZ, R4.H1_H1 ;  /* 0x30000004ff047230 */ /* 0x000fe40000004100 */
[--C-:B------:R-:W-:Y:S02]  /*e7d0*/  HADD2.F32 R39, -RZ, R5.reuse.H0_H0 ;  /* 0x20000005ff277230 */ /* 0x100fe40000004100 */
[----:B------:R-:W-:Y:S02]  /*e7e0*/  HADD2.F32 R5, -RZ, R5.H1_H1 ;  /* 0x30000005ff057230 */ /* 0x000fe40000004100 */
[--C-:B------:R-:W-:Y:S02]  /*e7f0*/  HADD2.F32 R40, -RZ, R6.reuse.H0_H0 ;  /* 0x20000006ff287230 */ /* 0x100fe40000004100 */
[----:B------:R-:W-:-:S02]  /*e800*/  HADD2.F32 R6, -RZ, R6.H1_H1 ;  /* 0x30000006ff067230 */ /* 0x000fc40000004100 */
[--C-:B-1----:R-:W-:Y:S02]  /*e810*/  HADD2.F32 R42, -RZ, R8.reuse.H0_H0 ;  /* 0x20000008ff2a7230 */ /* 0x102fe40000004100 */
[----:B------:R-:W-:Y:S02]  /*e820*/  HADD2.F32 R8, -RZ, R8.H1_H1 ;  /* 0x30000008ff087230 */ /* 0x000fe40000004100 */
[----:B------:R-:W-:Y:S02]  /*e830*/  HADD2.F32 R43, -RZ, R9.H0_H0 ;  /* 0x20000009ff2b7230 */ /* 0x000fe40000004100 */
[C---:B------:R-:W-:Y:S01]  /*e840*/  FMUL.FTZ R53, R42.reuse, R49 ;  /* 0x000000312a357220 */ /* 0x040fe20000410000 */
[----:B------:R-:W-:Y:S01]  /*e850*/  FMUL.FTZ R55, R42, R47 ;  /* 0x0000002f2a377220 */ /* 0x000fe20000410000 */
[----:B------:R-:W-:Y:S02]  /*e860*/  HADD2.F32 R42, -RZ, R33.H1_H1 ;  /* 0x30000021ff2a7230 */ /* 0x000fe40000004100 */
[----:B------:R-:W-:Y:S01]  /*e870*/  FMUL.FTZ R57, R8, R51 ;  /* 0x0000003308397220 */ /* 0x000fe20000410000 */
[----:B------:R-:W-:Y:S01]  /*e880*/  FFMA.FTZ R53, R38, R47, -R53 ;  /* 0x0000002f26357223 */ /* 0x000fe20000010835 */
[----:B------:R-:W-:-:S02]  /*e890*/  HADD2.F32 R47, -RZ, R30.H0_H0 ;  /* 0x2000001eff2f7230 */ /* 0x000fc40000004100 */
[----:B------:R-:W-:Y:S01]  /*e8a0*/  FFMA.FTZ R55, R38, R49, R55 ;  /* 0x0000003126377223 */ /* 0x000fe20000010037 */
[----:B------:R-:W-:Y:S02]  /*e8b0*/  HADD2.F32 R38, -RZ, R29.H1_H1 ;  /* 0x3000001dff267230 */ /* 0x000fe40000004100 */
[C---:B------:R-:W-:Y:S01]  /*e8c0*/  FMUL.FTZ R50, R43.reuse, R42 ;  /* 0x0000002a2b327220 */ /* 0x040fe20000410000 */
[----:B------:R-:W-:Y:S02]  /*e8d0*/  HADD2.F32 R9, -RZ, R9.H1_H1 ;  /* 0x30000009ff097230 */ /* 0x000fe40000004100 */
[-C--:B------:R-:W-:Y:S01]  /*e8e0*/  FMUL.FTZ R49, R8, R47.reuse ;  /* 0x0000002f08317220 */ /* 0x080fe20000410000 */
[C---:B------:R-:W-:Y:S01]  /*e8f0*/  FFMA.FTZ R46, R4.reuse, R47, -R57 ;  /* 0x0000002f042e7223 */ /* 0x040fe20000010839 */
[----:B------:R-:W-:Y:S01]  /*e900*/  FMUL.FTZ R43, R43, R38 ;  /* 0x000000262b2b7220 */ /* 0x000fe20000410000 */
[----:B------:R-:W-:Y:S02]  /*e910*/  HADD2.F32 R8, -RZ, R34.H1_H1 ;  /* 0x30000022ff087230 */ /* 0x000fe40000004100 */
[----:B------:R-:W-:Y:S01]  /*e920*/  FFMA.FTZ R48, R4, R51, R49 ;  /* 0x0000003304307223 */ /* 0x000fe20000010031 */
[----:B------:R-:W-:-:S02]  /*e930*/  HADD2.F32 R4, -RZ, R30.H1_H1 ;  /* 0x3000001eff047230 */ /* 0x000fc40000004100 */
[C---:B------:R-:W-:Y:S01]  /*e940*/  FFMA.FTZ R42, R39.reuse, R42, R43 ;  /* 0x0000002a272a7223 */ /* 0x040fe2000001002b */
[--C-:B------:R-:W-:Y:S02]  /*e950*/  HADD2.F32 R44, -RZ, R10.reuse.H0_H0 ;  /* 0x2000000aff2c7230 */ /* 0x100fe40000004100 */
[----:B------:R-:W-:Y:S01]  /*e960*/  FFMA.FTZ R50, R39, R38, -R50 ;  /* 0x0000002627327223 */ /* 0x000fe20000010832 */
[----:B------:R-:W-:Y:S02]  /*e970*/  HADD2.F32 R43, -RZ, R35.H0_H0 ;  /* 0x20000023ff2b7230 */ /* 0x000fe40000004100 */
[C---:B------:R-:W-:Y:S01]  /*e980*/  FMUL.FTZ R38, R9.reuse, R8 ;  /* 0x0000000809267220 */ /* 0x040fe20000410000 */
[----:B------:R-:W-:Y:S02]  /*e990*/  HADD2.F32 R39, -RZ, R31.H0_H0 ;  /* 0x2000001fff277230 */ /* 0x000fe40000004100 */
[----:B------:R-:W-:Y:S01]  /*e9a0*/  FMUL.FTZ R52, R9, R4 ;  /* 0x0000000409347220 */ /* 0x000fe20000410000 */
[----:B------:R-:W-:-:S02]  /*e9b0*/  HADD2.F32 R10, -RZ, R10.H1_H1 ;  /* 0x3000000aff0a7230 */ /* 0x000fc40000004100 */
[C---:B------:R-:W-:Y:S01]  /*e9c0*/  FMUL.FTZ R57, R44.reuse, R43 ;  /* 0x0000002b2c397220 */ /* 0x040fe20000410000 */
[----:B------:R-:W-:Y:S02]  /*e9d0*/  HADD2.F32 R47, -RZ, R36.H0_H0 ;  /* 0x20000024ff2f7230 */ /* 0x000fe40000004100 */
[C---:B------:R-:W-:Y:S01]  /*e9e0*/  FFMA.FTZ R49, R5.reuse, R4, -R38 ;  /* 0x0000000405317223 */ /* 0x040fe20000010826 */
[----:B------:R-:W-:Y:S02]  /*e9f0*/  HADD2.F32 R9, -RZ, R32.H0_H0 ;  /* 0x20000020ff097230 */ /* 0x000fe40000004100 */
[-C--:B------:R-:W-:Y:S01]  /*ea00*/  FMUL.FTZ R44, R44, R39.reuse ;  /* 0x000000272c2c7220 */ /* 0x080fe20000410000 */
[----:B------:R-:W-:Y:S01]  /*ea10*/  FFMA.FTZ R51, R5, R8, R52 ;  /* 0x0000000805337223 */ /* 0x000fe20000010034 */
[----:B------:R-:W-:Y:S01]  /*ea20*/  FFMA.FTZ R57, R40, R39, -R57 ;  /* 0x0000002728397223 */ /* 0x000fe20000010839 */
[--C-:B------:R-:W-:Y:S02]  /*ea30*/  HADD2.F32 R45, -RZ, R11.reuse.H0_H0 ;  /* 0x2000000bff2d7230 */ /* 0x100fe40000004100 */
[C---:B------:R-:W-:Y:S01]  /*ea40*/  FMUL.FTZ R5, R10.reuse, R47 ;  /* 0x0000002f0a057220 */ /* 0x040fe20000410000 */
[----:B------:R-:W-:Y:S01]  /*ea50*/  FMUL.FTZ R39, R10, R9 ;  /* 0x000000090a277220 */ /* 0x000fe20000410000 */
[----:B------:R-:W-:-:S02]  /*ea60*/  HADD2.F32 R11, -RZ, R11.H1_H1 ;  /* 0x3000000bff0b7230 */ /* 0x000fc40000004100 */
[----:B------:R-:W-:Y:S01]  /*ea70*/  FFMA.FTZ R44, R40, R43, R44 ;  /* 0x0000002b282c7223 */ /* 0x000fe2000001002c */
[----:B------:R-:W-:Y:S02]  /*ea80*/  HADD2.F32 R10, -RZ, R35.H1_H1 ;  /* 0x30000023ff0a7230 */ /* 0x000fe40000004100 */
[C---:B------:R-:W-:Y:S01]  /*ea90*/  FFMA.FTZ R40, R6.reuse, R9, -R5 ;  /* 0x0000000906287223 */ /* 0x040fe20000010805 */
[----:B------:R-:W-:Y:S02]  /*eaa0*/  HADD2.F32 R38, -RZ, R36.H1_H1 ;  /* 0x30000024ff267230 */ /* 0x000fe40000004100 */
[----:B------:R-:W-:Y:S01]  /*eab0*/  FFMA.FTZ R39, R6, R47, R39 ;  /* 0x0000002f06277223 */ /* 0x000fe20000010027 */
[----:B------:R-:W-:Y:S02]  /*eac0*/  HADD2.F32 R4, -RZ, R31.H1_H1 ;  /* 0x3000001fff047230 */ /* 0x000fe40000004100 */
[----:B------:R-:W-:Y:S01]  /*ead0*/  FMUL.FTZ R6, R45, R10 ;  /* 0x0000000a2d067220 */ /* 0x000fe20000410000 */
[----:B------:R-:W-:-:S02]  /*eae0*/  HADD2.F32 R8, -RZ, R32.H1_H1 ;  /* 0x30000020ff087230 */ /* 0x000fc40000004100 */
[----:B------:R-:W-:Y:S01]  /*eaf0*/  FMUL.FTZ R52, R11, R38 ;  /* 0x000000260b347220 */ /* 0x000fe20000410000 */
[--C-:B------:R-:W-:Y:S02]  /*eb00*/  HADD2.F32 R41, -RZ, R7.reuse.H0_H0 ;  /* 0x20000007ff297230 */ /* 0x100fe40000004100 */
[----:B------:R-:W-:Y:S01]  /*eb10*/  FMUL.FTZ R45, R45, R4 ;  /* 0x000000042d2d7220 */ /* 0x000fe20000410000 */
[----:B------:R-:W-:Y:S02]  /*eb20*/  HADD2.F32 R7, -RZ, R7.H1_H1 ;  /* 0x30000007ff077230 */ /* 0x000fe40000004100 */
[----:B------:R-:W-:Y:S01]  /*eb30*/  FMUL.FTZ R5, R11, R8 ;  /* 0x000000080b057220 */ /* 0x000fe20000410000 */
[----:B------:R-:W-:Y:S01]  /*eb40*/  F2FP.F16.F32.PACK_AB R9, R51, R42 ;  /* 0x0000002a3309723e */ /* 0x000fe200000000ff */
[C---:B------:R-:W-:Y:S01]  /*eb50*/  FFMA.FTZ R11, R41.reuse, R4, -R6 ;  /* 0x00000004290b7223 */ /* 0x040fe20000010806 */
[----:B------:R-:W-:Y:S01]  /*eb60*/  FFMA.FTZ R45, R41, R10, R45 ;  /* 0x0000000a292d7223 */ /* 0x000fe2000001002d */
[C---:B------:R-:W-:Y:S01]  /*eb70*/  FFMA.FTZ R52, R7.reuse, R8, -R52 ;  /* 0x0000000807347223 */ /* 0x040fe20000010834 */
[----:B------:R-:W-:Y:S01]  /*eb80*/  FFMA.FTZ R38, R7, R38, R5 ;  /* 0x0000002607267223 */ /* 0x000fe20000010005 */
[----:B------:R-:W-:-:S02]  /*eb90*/  F2FP.F16.F32.PACK_AB R4, R46, R53 ;  /* 0x000000352e04723e */ /* 0x000fc400000000ff */
[----:B------:R-:W-:Y:S02]  /*eba0*/  F2FP.F16.F32.PACK_AB R5, R49, R50 ;  /* 0x000000323105723e */ /* 0x000fe400000000ff */
[----:B------:R-:W-:Y:S02]  /*ebb0*/  F2FP.F16.F32.PACK_AB R6, R40, R57 ;  /* 0x000000392806723e */ /* 0x000fe400000000ff */
[----:B------:R-:W-:Y:S02]  /*ebc0*/  F2FP.F16.F32.PACK_AB R7, R52, R11 ;  /* 0x0000000b3407723e */ /* 0x000fe400000000ff */
[----:B------:R-:W-:Y:S02]  /*ebd0*/  F2FP.F16.F32.PACK_AB R8, R48, R55 ;  /* 0x000000373008723e */ /* 0x000fe400000000ff */
[----:B------:R-:W-:Y:S01]  /*ebe0*/  F2FP.F16.F32.PACK_AB R10, R39, R44 ;  /* 0x0000002c270a723e */ /* 0x000fe200000000ff */
[----:B------:R1:W-:Y:S01]  /*ebf0*/  STS.128 [R3], R4 ;  /* 0x0000000403007388 */ /* 0x0003e20000000c00 */
[----:B------:R-:W-:-:S05]  /*ec00*/  F2FP.F16.F32.PACK_AB R11, R38, R45 ;  /* 0x0000002d260b723e */ /* 0x000fca00000000ff */
[----:B------:R1:W-:Y:S02]  /*ec10*/  STS.128 [R37+0x14400], R8 ;  /* 0x0144000825007388 */ /* 0x0003e40000000c00 */
.L_x_630:
[----:B------:R-:W-:Y:S05]  /*ec20*/  BSYNC B2 ;  /* 0x0000000000027941 */ /* 0x000fea0003800000 */
.L_x_629:
[----:B------:R-:W-:Y:S05]  /*ec30*/  @P1 BRA `(.L_x_628) ;  /* 0x0000000400781947 */ /* 0x000fea0003800000 */
[----:B-1----:R-:W2:Y:S01]  /*ec40*/  LDL R8, [R1+0x64] ;  /* 0x0000640001087983 */ /* 0x002ea20000100800 */
[----:B------:R-:W-:Y:S01]  /*ec50*/  LEA.HI R4, R28, R213, RZ, 0x6 ;  /* 0x000000d51c047211 */ /* 0x000fe200078f30ff */
[----:B------:R-:W-:Y:S01]  /*ec60*/  HADD2.F32 R46, -RZ, R13.H0_H0 ;  /* 0x2000000dff2e7230 */ /* 0x000fe20000004100 */
[----:B------:R-:W-:Y:S01]  /*ec70*/  LEA.HI R3, R59, R12, RZ, 0x1d ;  /* 0x0000000c3b037211 */ /* 0x000fe200078fe8ff */
[--C-:B------:R-:W-:Y:S01]  /*ec80*/  HADD2.F32 R48, -RZ, R21.reuse.H0_H0 ;  /* 0x20000015ff307230 */ /* 0x100fe20000004100 */
[----:B------:R-:W-:Y:S01]  /*ec90*/  LOP3.LUT R6, R232, 0x38, R27, 0xf8, !PT ;  /* 0x00000038e8067812 */ /* 0x000fe200078ef81b */
[----:B------:R-:W-:Y:S01]  /*eca0*/  HADD2.F32 R45, -RZ, R24.H0_H0 ;  /* 0x20000018ff2d7230 */ /* 0x000fe20000004100 */
[----:B0-----:R-:W-:Y:S01]  /*ecb0*/  SHF.L.U32 R5, R4, 0x7, RZ ;  /* 0x0000000704057819 */ /* 0x001fe200000006ff */
[----:B------:R-:W-:Y:S01]  /*ecc0*/  HADD2.F32 R47, -RZ, R21.H1_H1 ;  /* 0x30000015ff2f7230 */ /* 0x000fe20000004100 */
[----:B------:R-:W-:Y:S02]  /*ecd0*/  SHF.R.S32.HI R4, RZ, 0x1f, R3 ;  /* 0x0000001fff047819 */ /* 0x000fe40000011403 */
[----:B------:R-:W-:-:S02]  /*ece0*/  LOP3.LUT R6, R6, R233, RZ, 0x3c, !PT ;  /* 0x000000e906067212 */ /* 0x000fc400078e3cff */
[----:B------:R-:W-:Y:S01]  /*ecf0*/  LOP3.LUT R7, R5, 0xffffe000, RZ, 0xc0, !PT ;  /* 0xffffe00005077812 */ /* 0x000fe200078ec0ff */
[----:B------:R-:W-:Y:S01]  /*ed00*/  IMAD.SHL.U32 R5, R3, 0x8, RZ ;  /* 0x0000000803057824 */ /* 0x000fe200078e00ff */
[----:B------:R-:W-:Y:S02]  /*ed10*/  LEA.HI R3, R4, R3, RZ, 0x3 ;  /* 0x0000000304037211 */ /* 0x000fe400078f18ff */
[----:B------:R-:W-:Y:S02]  /*ed20*/  IADD3 R6, R6, R7, R234 ;  /* 0x0000000706067210 */ /* 0x000fe40007ffe0ea */
[----:B------:R-:W-:Y:S02]  /*ed30*/  LOP3.LUT R4, R232, 0x38, R5, 0xf8, !PT ;  /* 0x00000038e8047812 */ /* 0x000fe400078ef805 */
[----:B------:R-:W-:-:S04]  /*ed40*/  SHF.L.U32 R3, R3, 0xa, RZ ;  /* 0x0000000a03037819 */ /* 0x000fc800000006ff */
[----:B------:R-:W-:Y:S01]  /*ed50*/  LOP3.LUT R3, R3, 0x7fffe000, RZ, 0xc0, !PT ;  /* 0x7fffe00003037812 */ /* 0x000fe200078ec0ff */
[----:B--2---:R-:W-:Y:S01]  /*ed60*/  IMAD R53, R6, 0x2, R8 ;  /* 0x0000000206357824 */ /* 0x004fe200078e0208 */
[----:B------:R-:W-:-:S04]  /*ed70*/  LOP3.LUT R8, R4, R233, RZ, 0x3c, !PT ;  /* 0x000000e904087212 */ /* 0x000fc800078e3cff */
[----:B------:R-:W-:Y:S01]  /*ed80*/  IADD3 R3, R8, R3, R234 ;  /* 0x0000000308037210 */ /* 0x000fe20007ffe0ea */
[----:B------:R-:W0:Y:S03]  /*ed90*/  LDS.128 R4, [R53] ;  /* 0x0000000035047984 */ /* 0x000e260000000c00 */
[----:B------:R-:W-:-:S05]  /*eda0*/  LEA R3, R3, R16, 0x1 ;  /* 0x0000001003037211 */ /* 0x000fca00078e08ff */
[----:B------:R-:W1:Y:S01]  /*edb0*/  LDS.128 R8, [R3+0x14400] ;  /* 0x0144000003087984 */ /* 0x000e620000000c00 */
[--C-:B0-----:R-:W-:Y:S02]  /*edc0*/  HADD2.F32 R37, -RZ, R4.reuse.H0_H0 ;  /* 0x20000004ff257230 */ /* 0x101fe40000004100 */
[----:B------:R-:W-:Y:S02]  /*edd0*/  HADD2.F32 R4, -RZ, R4.H1_H1 ;  /* 0x30000004ff047230 */ /* 0x000fe40000004100 */
[--C-:B------:R-:W-:Y:S02]  /*ede0*/  HADD2.F32 R38, -RZ, R5.reuse.H0_H0 ;  /* 0x20000005ff267230 */ /* 0x100fe40000004100 */
[----:B------:R-:W-:Y:S02]  /*edf0*/  HADD2.F32 R5, -RZ, R5.H1_H1 ;  /* 0x30000005ff057230 */ /* 0x000fe40000004100 */
[--C-:B-1----:R-:W-:Y:S02]  /*ee00*/  HADD2.F32 R41, -RZ, R8.reuse.H0_H0 ;  /* 0x20000008ff297230 */ /* 0x102fe40000004100 */
[----:B------:R-:W-:-:S02]  /*ee10*/  HADD2.F32 R8, -RZ, R8.H1_H1 ;  /* 0x30000008ff087230 */ /* 0x000fc40000004100 */
[----:B------:R-:W-:Y:S02]  /*ee20*/  HADD2.F32 R42, -RZ, R9.H0_H0 ;  /* 0x20000009ff2a7230 */ /* 0x000fe40000004100 */
[C---:B------:R-:W-:Y:S01]  /*ee30*/  FMUL.FTZ R50, R41.reuse, R48 ;  /* 0x0000003029327220 */ /* 0x040fe20000410000 */
[-C--:B------:R-:W-:Y:S01]  /*ee40*/  FMUL.FTZ R52, R41, R46.reuse ;  /* 0x0000002e29347220 */ /* 0x080fe20000410000 */
[----:B------:R-:W-:Y:S02]  /*ee50*/  HADD2.F32 R41, -RZ, R14.H0_H0 ;  /* 0x2000000eff297230 */ /* 0x000fe40000004100 */
[C---:B------:R-:W-:Y:S01]  /*ee60*/  FMUL.FTZ R49, R8.reuse, R45 ;  /* 0x0000002d08317220 */ /* 0x040fe20000410000 */
[C---:B------:R-:W-:Y:S01]  /*ee70*/  FFMA.FTZ R50, R37.reuse, R46, -R50 ;  /* 0x0000002e25327223 */ /* 0x040fe20000010832 */
[----:B------:R-:W-:Y:S01]  /*ee80*/  FFMA.FTZ R52, R37, R48, R52 ;  /* 0x0000003025347223 */ /* 0x000fe20000010034 */
[----:B------:R-:W-:Y:S02]  /*ee90*/  HADD2.F32 R37, -RZ, R13.H1_H1 ;  /* 0x3000000dff257230 */ /* 0x000fe40000004100 */
[-C--:B------:R-:W-:Y:S01]  /*eea0*/  FMUL.FTZ R51, R8, R41.reuse ;  /* 0x0000002908337220 */ /* 0x080fe20000410000 */
[----:B------:R-:W-:Y:S01]  /*eeb0*/  FFMA.FTZ R49, R4, R41, -R49 ;  /* 0x0000002904317223 */ /* 0x000fe20000010831 */
[----:B------:R-:W-:Y:S01]  /*eec0*/  FMUL.FTZ R41, R42, R47 ;  /* 0x0000002f2a297220 */ /* 0x000fe20000410000 */
[----:B------:R-:W-:-:S02]  /*eed0*/  HADD2.F32 R9, -RZ, R9.H1_H1 ;  /* 0x30000009ff097230 */ /* 0x000fc40000004100 */
[----:B------:R-:W-:Y:S01]  /*eee0*/  FMUL.FTZ R42, R42, R37 ;  /* 0x000000252a2a7220 */ /* 0x000fe20000410000 */
[----:B------:R-:W-:Y:S02]  /*eef0*/  HADD2.F32 R46, -RZ, R24.H1_H1 ;  /* 0x30000018ff2e7230 */ /* 0x000fe40000004100 */
[----:B------:R-:W-:Y:S01]  /*ef00*/  FFMA.FTZ R51, R4, R45, R51 ;  /* 0x0000002d04337223 */ /* 0x000fe20000010033 */
[----:B------:R-:W-:Y:S02]  /*ef10*/  HADD2.F32 R4, -RZ, R14.H1_H1 ;  /* 0x3000000eff047230 */ /* 0x000fe40000004100 */
[C---:B------:R-:W-:Y:S01]  /*ef20*/  FFMA.FTZ R41, R38.reuse, R37, -R41 ;  /* 0x0000002526297223 */ /* 0x040fe20000010829 */
[----:B------:R-:W-:Y:S01]  /*ef30*/  FFMA.FTZ R42, R38, R47, R42 ;  /* 0x0000002f262a7223 */ /* 0x000fe2000001002a */
[----:B------:R-:W-:Y:S02]  /*ef40*/  HADD2.F32 R43, -RZ, R10.H0_H0 ;  /* 0x2000000aff2b7230 */ /* 0x000fe40000004100 */
[----:B------:R-:W-:Y:S01]  /*ef50*/  FMUL.FTZ R48, R9, R46 ;  /* 0x0000002e09307220 */ /* 0x000fe20000410000 */
[----:B------:R-:W-:-:S02]  /*ef60*/  HADD2.F32 R8, -RZ, R15.H0_H0 ;  /* 0x2000000fff087230 */ /* 0x000fc40000004100 */
[-C--:B------:R-:W-:Y:S01]  /*ef70*/  FMUL.FTZ R54, R9, R4.reuse ;  /* 0x0000000409367220 */ /* 0x080fe20000410000 */
[----:B------:R-:W-:Y:S02]  /*ef80*/  HADD2.F32 R38, -RZ, R25.H0_H0 ;  /* 0x20000019ff267230 */ /* 0x000fe40000004100 */
[----:B------:R-:W-:Y:S01]  /*ef90*/  FFMA.FTZ R48, R5, R4, -R48 ;  /* 0x0000000405307223 */ /* 0x000fe20000010830 */
[----:B------:R-:W-:Y:S02]  /*efa0*/  HADD2.F32 R10, -RZ, R10.H1_H1 ;  /* 0x3000000aff0a7230 */ /* 0x000fe40000004100 */
[C---:B------:R-:W-:Y:S01]  /*efb0*/  FMUL.FTZ R47, R43.reuse, R8 ;  /* 0x000000082b2f7220 */ /* 0x040fe20000410000 */
[----:B------:R-:W-:Y:S02]  /*efc0*/  HADD2.F32 R37, -RZ, R26.H0_H0 ;  /* 0x2000001aff257230 */ /* 0x000fe40000004100 */
[----:B------:R-:W-:Y:S01]  /*efd0*/  FMUL.FTZ R4, R43, R38 ;  /* 0x000000262b047220 */ /* 0x000fe20000410000 */
[----:B------:R-:W-:-:S02]  /*efe0*/  HADD2.F32 R39, -RZ, R6.H0_H0 ;  /* 0x20000006ff277230 */ /* 0x000fc40000004100 */
[----:B------:R-:W-:Y:S01]  /*eff0*/  FFMA.FTZ R43, R5, R46, R54 ;  /* 0x0000002e052b7223 */ /* 0x000fe20000010036 */
[----:B------:R-:W-:Y:S02]  /*f000*/  HADD2.F32 R9, -RZ, R20.H0_H0 ;  /* 0x20000014ff097230 */ /* 0x000fe40000004100 */
[C---:B------:R-:W-:Y:S01]  /*f010*/  FMUL.FTZ R5, R10.reuse, R37 ;  /* 0x000000250a057220 */ /* 0x040fe20000410000 */
[----:B------:R-:W-:Y:S02]  /*f020*/  HADD2.F32 R6, -RZ, R6.H1_H1 ;  /* 0x30000006ff067230 */ /* 0x000fe40000004100 */
[C---:B------:R-:W-:Y:S01]  /*f030*/  FFMA.FTZ R45, R39.reuse, R8, -R4 ;  /* 0x00000008272d7223 */ /* 0x040fe20000010804 */
[----:B------:R-:W-:Y:S01]  /*f040*/  FFMA.FTZ R47, R39, R38, R47 ;  /* 0x00000026272f7223 */ /* 0x000fe2000001002f */
[-C--:B------:R-:W-:Y:S01]  /*f050*/  FMUL.FTZ R39, R10, R9.reuse ;  /* 0x000000090a277220 */ /* 0x080fe20000410000 */
[----:B------:R-:W-:Y:S02]  /*f060*/  HADD2.F32 R44, -RZ, R11.H0_H0 ;  /* 0x2000000bff2c7230 */ /* 0x000fe40000004100 */
[----:B------:R-:W-:Y:S01]  /*f070*/  FFMA.FTZ R10, R6, R9, -R5 ;  /* 0x00000009060a7223 */ /* 0x000fe20000010805 */
[----:B------:R-:W-:-:S02]  /*f080*/  HADD2.F32 R9, -RZ, R25.H1_H1 ;  /* 0x30000019ff097230 */ /* 0x000fc40000004100 */
[----:B------:R-:W-:Y:S01]  /*f090*/  FFMA.FTZ R38, R6, R37, R39 ;  /* 0x0000002506267223 */ /* 0x000fe20000010027 */
[----:B------:R-:W-:Y:S02]  /*f0a0*/  HADD2.F32 R5, -RZ, R15.H1_H1 ;  /* 0x3000000fff057230 */ /* 0x000fe40000004100 */
[----:B------:R-:W-:Y:S02]  /*f0b0*/  HADD2.F32 R11, -RZ, R11.H1_H1 ;  /* 0x3000000bff0b7230 */ /* 0x000fe40000004100 */
[C---:B------:R-:W-:Y:S01]  /*f0c0*/  FMUL.FTZ R37, R44.reuse, R9 ;  /* 0x000000092c257220 */ /* 0x040fe20000410000 */
[----:B------:R-:W-:Y:S02]  /*f0d0*/  HADD2.F32 R8, -RZ, R26.H1_H1 ;  /* 0x3000001aff087230 */ /* 0x000fe40000004100 */
[----:B------:R-:W-:Y:S01]  /*f0e0*/  FMUL.FTZ R44, R44, R5 ;  /* 0x000000052c2c7220 */ /* 0x000fe20000410000 */
[----:B------:R-:W-:Y:S02]  /*f0f0*/  HADD2.F32 R4, -RZ, R20.H1_H1 ;  /* 0x30000014ff047230 */ /* 0x000fe40000004100 */
[----:B------:R-:W-:-:S02]  /*f100*/  HADD2.F32 R40, -RZ, R7.H0_H0 ;  /* 0x20000007ff287230 */ /* 0x000fc40000004100 */
[C---:B------:R-:W-:Y:S01]  /*f110*/  FMUL.FTZ R6, R11.reuse, R8 ;  /* 0x000000080b067220 */ /* 0x040fe20000410000 */
[----:B------:R-:W-:Y:S02]  /*f120*/  HADD2.F32 R7, -RZ, R7.H1_H1 ;  /* 0x30000007ff077230 */ /* 0x000fe40000004100 */
[-C--:B------:R-:W-:Y:S01]  /*f130*/  FMUL.FTZ R39, R11, R4.reuse ;  /* 0x000000040b277220 */ /* 0x080fe20000410000 */
[C---:B------:R-:W-:Y:S01]  /*f140*/  FFMA.FTZ R37, R40.reuse, R5, -R37 ;  /* 0x0000000528257223 */ /* 0x040fe20000010825 */
[----:B------:R-:W-:Y:S01]  /*f150*/  FFMA.FTZ R11, R40, R9, R44 ;  /* 0x00000009280b7223 */ /* 0x000fe2000001002c */
[C---:B------:R-:W-:Y:S01]  /*f160*/  FFMA.FTZ R40, R7.reuse, R4, -R6 ;  /* 0x0000000407287223 */ /* 0x040fe20000010806 */
[----:B------:R-:W-:Y:S01]  /*f170*/  FFMA.FTZ R44, R7, R8, R39 ;  /* 0x00000008072c7223 */ /* 0x000fe20000010027 */
[----:B------:R-:W-:Y:S02]  /*f180*/  F2FP.F16.F32.PACK_AB R4, R49, R50 ;  /* 0x000000323104723e */ /* 0x000fe400000000ff */
[----:B------:R-:W-:-:S02]  /*f190*/  F2FP.F16.F32.PACK_AB R5, R48, R41 ;  /* 0x000000293005723e */ /* 0x000fc400000000ff */
[----:B------:R-:W-:Y:S02]  /*f1a0*/  F2FP.F16.F32.PACK_AB R6, R10, R45 ;  /* 0x0000002d0a06723e */ /* 0x000fe400000000ff */
[----:B------:R-:W-:Y:S02]  /*f1b0*/  F2FP.F16.F32.PACK_AB R7, R40, R37 ;  /* 0x000000252807723e */ /* 0x000fe400000000ff */
[----:B------:R-:W-:Y:S02]  /*f1c0*/  F2FP.F16.F32.PACK_AB R8, R51, R52 ;  /* 0x000000343308723e */ /* 0x000fe400000000ff */
[----:B------:R-:W-:Y:S01]  /*f1d0*/  F2FP.F16.F32.PACK_AB R9, R43, R42 ;  /* 0x0000002a2b09723e */ /* 0x000fe200000000ff */
[----:B------:R2:W-:Y:S01]  /*f1e0*/  STS.128 [R53], R4 ;  /* 0x0000000435007388 */ /* 0x0005e20000000c00 */
[----:B------:R-:W-:Y:S02]  /*f1f0*/  F2FP.F16.F32.PACK_AB R10, R38, R47 ;  /* 0x0000002f260a723e */ /* 0x000fe400000000ff */
[----:B------:R-:W-:-:S05]  /*f200*/  F2FP.F16.F32.PACK_AB R11, R44, R11 ;  /* 0x0000000b2c0b723e */ /* 0x000fca00000000ff */
[----:B------:R2:W-:Y:S02]  /*f210*/  STS.128 [R3+0x14400], R8 ;  /* 0x0144000803007388 */ /* 0x0005e40000000c00 */
.L_x_628:
[----:B------:R-:W-:Y:S05]  /*f220*/  BSYNC B1 ;  /* 0x0000000000017941 */ /* 0x000fea0003800000 */
.L_x_627:
[----:B------:R-:W-:Y:S01]  /*f230*/  ISETP.GE.AND P0, PT, R217, R0, PT ;  /* 0x00000000d900720c */ /* 0x000fe20003f06270 */
[----:B------:R-:W-:-:S12]  /*f240*/  BSSY B1, `(.L_x_631) ;  /* 0x00000c0000017945 */ /* 0x000fd80003800000 */
[----:B------:R-:W-:Y:S05]  /*f250*/  @P0 BRA `(.L_x_632) ;  /* 0x0000000800f80947 */ /* 0x000fea0003800000 */
[----:B------:R3:W5:Y:S01]  /*f260*/  LDL R59, [R1+0x64] ;  /* 0x00006400013b7983 */ /* 0x0007620000100800 */
[----:B------:R-:W4:Y:S01]  /*f270*/  LDC R51, c[0x0][0x3d4] ;  /* 0x0000f500ff337b82 */ /* 0x000f220000000800 */
[----:B------:R-:W-:Y:S01]  /*f280*/  BSSY B2, `(.L_x_633) ;  /* 0x000005d000027945 */ /* 0x000fe20003800000 */
[-C--:B----4-:R-:W-:Y:S02]  /*f290*/  ISETP.GE.AND P0, PT, R212, R51.reuse, PT ;  /* 0x00000033d400720c */ /* 0x090fe40003f06270 */
[----:B------:R-:W-:-:S11]  /*f2a0*/  ISETP.GE.AND P1, PT, R213, R51, PT ;  /* 0x00000033d500720c */ /* 0x000fd60003f26270 */
[----:B---3--:R-:W-:Y:S05]  /*f2b0*/  @P0 BRA `(.L_x_634) ;  /* 0x0000000400640947 */ /* 0x008fea0003800000 */
[----:B-12---:R-:W-:Y:S01]  /*f2c0*/  LEA.HI R3, R51, R220, RZ, 0x1d ;  /* 0x000000dc33037211 */ /* 0x006fe200078fe8ff */
[----:B------:R-:W-:Y:S01]  /*f2d0*/  HADD2.F32 R45, -RZ, R29.H0_H0 ;  /* 0x2000001dff2d7230 */ /* 0x000fe20000004100 */
[----:B0-----:R-:W-:Y:S01]  /*f2e0*/  LOP3.LUT R5, R227, 0x38, R212, 0xf8, !PT ;  /* 0x00000038e3057812 */ /* 0x001fe200078ef8d4 */
[--C-:B------:R-:W-:Y:S01]  /*f2f0*/  HADD2.F32 R47, -RZ, R33.reuse.H0_H0 ;  /* 0x20000021ff2f7230 */ /* 0x100fe20000004100 */
[----:B------:R-:W-:Y:S01]  /*f300*/  SHF.R.S32.HI R6, RZ, 0x1f, R3 ;  /* 0x0000001fff067819 */ /* 0x000fe20000011403 */
[----:B------:R-:W-:Y:S01]  /*f310*/  IMAD.SHL.U32 R4, R3, 0x8, RZ ;  /* 0x0000000803047824 */ /* 0x000fe200078e00ff */
[----:B------:R-:W-:Y:S01]  /*f320*/  LOP3.LUT R5, R231, R5, R230, 0xf6, !PT ;  /* 0x00000005e7057212 */ /* 0x000fe200078ef6e6 */
[----:B------:R-:W-:Y:S01]  /*f330*/  HADD2.F32 R54, -RZ, R34.H0_H0 ;  /* 0x20000022ff367230 */ /* 0x000fe20000004100 */
[----:B------:R-:W-:Y:S01]  /*f340*/  LEA.HI R6, R6, R3, RZ, 0x3 ;  /* 0x0000000306067211 */ /* 0x000fe200078f18ff */
[----:B------:R-:W-:Y:S01]  /*f350*/  HADD2.F32 R50, -RZ, R30.H0_H0 ;  /* 0x2000001eff327230 */ /* 0x000fe20000004100 */
[----:B------:R-:W-:Y:S01]  /*f360*/  LOP3.LUT R3, R227, 0x38, R4, 0xf8, !PT ;  /* 0x00000038e3037812 */ /* 0x000fe200078ef804 */
[----:B-----5:R-:W-:Y:S01]  /*f370*/  IMAD R58, R5, 0x2, R59 ;  /* 0x00000002053a7824 */ /* 0x020fe200078e023b */
[----:B------:R-:W-:Y:S01]  /*f380*/  SHF.L.U32 R6, R6, 0xa, RZ ;  /* 0x0000000a06067819 */ /* 0x000fe200000006ff */
[----:B------:R-:W-:Y:S01]  /*f390*/  HADD2.F32 R56, -RZ, R33.H1_H1 ;  /* 0x30000021ff387230 */ /* 0x000fe20000004100 */
[----:B------:R-:W-:Y:S01]  /*f3a0*/  LOP3.LUT R8, R3, R230, RZ, 0x3c, !PT ;  /* 0x000000e603087212 */ /* 0x000fe200078e3cff */
[----:B------:R-:W-:Y:S01]  /*f3b0*/  HADD2.F32 R52, -RZ, R29.H1_H1 ;  /* 0x3000001dff347230 */ /* 0x000fe20000004100 */
[----:B------:R-:W-:Y:S01]  /*f3c0*/  LOP3.LUT R3, R6, 0x7fffe000, RZ, 0xc0, !PT ;  /* 0x7fffe00006037812 */ /* 0x000fe200078ec0ff */
[----:B------:R-:W-:Y:S01]  /*f3d0*/  HADD2.F32 R55, -RZ, R34.H1_H1 ;  /* 0x30000022ff377230 */ /* 0x000fe20000004100 */
[----:B------:R-:W0:Y:S01]  /*f3e0*/  LDS.128 R4, [R58] ;  /* 0x000000003a047984 */ /* 0x000e220000000c00 */
[----:B------:R-:W-:Y:S01]  /*f3f0*/  HADD2.F32 R49, -RZ, R30.H1_H1 ;  /* 0x3000001eff317230 */ /* 0x000fe20000004100 */
[----:B------:R-:W-:Y:S01]  /*f400*/  IADD3 R3, R8, R3, R231 ;  /* 0x0000000308037210 */ /* 0x000fe20007ffe0e7 */
[----:B------:R-:W-:-:S02]  /*f410*/  HADD2.F32 R57, -RZ, R35.H0_H0 ;  /* 0x20000023ff397230 */ /* 0x000fc40000004100 */
[----:B------:R-:W-:Y:S01]  /*f420*/  HADD2.F32 R53, -RZ, R31.H0_H0 ;  /* 0x2000001fff357230 */ /* 0x000fe20000004100 */
[----:B------:R-:W-:-:S05]  /*f430*/  LEA R3, R3, R16, 0x1 ;  /* 0x0000001003037211 */ /* 0x000fca00078e08ff */
        /* <DEDUP_REMOVED lines=9> */
[--C-:B------:R-:W-:Y:S02]  /*f4d0*/  HADD2.F32 R42, -RZ, R9.reuse.H0_H0 ;  /* 0x20000009ff2a7230 */ /* 0x100fe40000004100 */
[-C--:B------:R-:W-:Y:S01]  /*f4e0*/  FMUL.FTZ R46, R47, R41.reuse ;  /* 0x000000292f2e7220 */ /* 0x080fe20000410000 */
[C---:B------:R-:W-:Y:S01]  /*f4f0*/  FMUL.FTZ R48, R45.reuse, R41 ;  /* 0x000000292d307220 */ /* 0x040fe20000410000 */
[----:B------:R-:W-:Y:S02]  /*f500*/  HADD2.F32 R9, -RZ, R9.H1_H1 ;  /* 0x30000009ff097230 */ /* 0x000fe40000004100 */
[-C--:B------:R-:W-:Y:S01]  /*f510*/  FMUL.FTZ R41, R54, R8.reuse ;  /* 0x0000000836297220 */ /* 0x080fe20000410000 */
[-C--:B------:R-:W-:Y:S01]  /*f520*/  FFMA.FTZ R46, R45, R37.reuse, -R46 ;  /* 0x000000252d2e7223 */ /* 0x080fe2000001082e */
[----:B------:R-:W-:Y:S01]  /*f530*/  FFMA.FTZ R48, R47, R37, R48 ;  /* 0x000000252f307223 */ /* 0x000fe20000010030 */
[----:B------:R-:W-:Y:S01]  /*f540*/  FMUL.FTZ R37, R50, R8 ;  /* 0x0000000832257220 */ /* 0x000fe20000410000 */
[----:B------:R-:W-:Y:S01]  /*f550*/  FMUL.FTZ R45, R56, R42 ;  /* 0x0000002a382d7220 */ /* 0x000fe20000410000 */
[----:B------:R-:W-:-:S02]  /*f560*/  HADD2.F32 R43, -RZ, R10.H0_H0 ;  /* 0x2000000aff2b7230 */ /* 0x000fc40000004100 */
[----:B------:R-:W-:Y:S01]  /*f570*/  FFMA.FTZ R41, R50, R4, -R41 ;  /* 0x0000000432297223 */ /* 0x000fe20000010829 */
[----:B------:R-:W-:Y:S01]  /*f580*/  FMUL.FTZ R47, R52, R42 ;  /* 0x0000002a342f7220 */ /* 0x000fe20000410000 */
[----:B------:R-:W-:Y:S01]  /*f590*/  FFMA.FTZ R37, R54, R4, R37 ;  /* 0x0000000436257223 */ /* 0x000fe20000010025 */
[----:B------:R-:W-:Y:S02]  /*f5a0*/  HADD2.F32 R10, -RZ, R10.H1_H1 ;  /* 0x3000000aff0a7230 */ /* 0x000fe40000004100 */
[-C--:B------:R-:W-:Y:S01]  /*f5b0*/  FMUL.FTZ R4, R55, R9.reuse ;  /* 0x0000000937047220 */ /* 0x080fe20000410000 */
[----:B------:R-:W-:Y:S01]  /*f5c0*/  FMUL.FTZ R8, R49, R9 ;  /* 0x0000000931087220 */ /* 0x000fe20000410000 */
[----:B------:R-:W-:Y:S02]  /*f5d0*/  HADD2.F32 R54, -RZ, R36.H0_H0 ;  /* 0x20000024ff367230 */ /* 0x000fe40000004100 */
[-C--:B------:R-:W-:Y:S01]  /*f5e0*/  FFMA.FTZ R45, R52, R38.reuse, -R45 ;  /* 0x00000026342d7223 */ /* 0x080fe2000001082d */
[----:B------:R-:W-:Y:S01]  /*f5f0*/  FFMA.FTZ R47, R56, R38, R47 ;  /* 0x00000026382f7223 */ /* 0x000fe2000001002f */
[----:B------:R-:W-:-:S02]  /*f600*/  HADD2.F32 R52, -RZ, R32.H0_H0 ;  /* 0x20000020ff347230 */ /* 0x000fc40000004100 */
[-C--:B------:R-:W-:Y:S01]  /*f610*/  FFMA.FTZ R38, R49, R5.reuse, -R4 ;  /* 0x0000000531267223 */ /* 0x080fe20000010804 */
[----:B------:R-:W-:Y:S01]  /*f620*/  FFMA.FTZ R42, R55, R5, R8 ;  /* 0x00000005372a7223 */ /* 0x000fe20000010008 */
[-C--:B------:R-:W-:Y:S01]  /*f630*/  FMUL.FTZ R4, R57, R43.reuse ;  /* 0x0000002b39047220 */ /* 0x080fe20000410000 */
[-C--:B------:R-:W-:Y:S01]  /*f640*/  FMUL.FTZ R5, R54, R10.reuse ;  /* 0x0000000a36057220 */ /* 0x080fe20000410000 */
[C---:B------:R-:W-:Y:S01]  /*f650*/  FMUL.FTZ R50, R53.reuse, R43 ;  /* 0x0000002b35327220 */ /* 0x040fe20000410000 */
[C---:B------:R-:W-:Y:S01]  /*f660*/  FMUL.FTZ R9, R52.reuse, R10 ;  /* 0x0000000a34097220 */ /* 0x040fe20000410000 */
[--C-:B------:R-:W-:Y:S02]  /*f670*/  HADD2.F32 R44, -RZ, R11.reuse.H0_H0 ;  /* 0x2000000bff2c7230 */ /* 0x100fe40000004100 */
[----:B------:R-:W-:Y:S01]  /*f680*/  FFMA.FTZ R43, R53, R39, -R4 ;  /* 0x00000027352b7223 */ /* 0x000fe20000010804 */
[----:B------:R-:W-:Y:S01]  /*f690*/  FFMA.FTZ R10, R52, R6, -R5 ;  /* 0x00000006340a7223 */ /* 0x000fe20000010805 */
[----:B------:R-:W-:-:S02]  /*f6a0*/  HADD2.F32 R11, -RZ, R11.H1_H1 ;  /* 0x3000000bff0b7230 */ /* 0x000fc40000004100 */
[----:B------:R-:W-:Y:S01]  /*f6b0*/  FFMA.FTZ R50, R57, R39, R50 ;  /* 0x0000002739327223 */ /* 0x000fe20000010032 */
[----:B------:R-:W-:Y:S02]  /*f6c0*/  HADD2.F32 R52, -RZ, R35.H1_H1 ;  /* 0x30000023ff347230 */ /* 0x000fe40000004100 */
[----:B------:R-:W-:Y:S01]  /*f6d0*/  FFMA.FTZ R39, R54, R6, R9 ;  /* 0x0000000636277223 */ /* 0x000fe20000010009 */
[----:B------:R-:W-:Y:S02]  /*f6e0*/  HADD2.F32 R53, -RZ, R36.H1_H1 ;  /* 0x30000024ff357230 */ /* 0x000fe40000004100 */
[----:B------:R-:W-:Y:S02]  /*f6f0*/  HADD2.F32 R8, -RZ, R31.H1_H1 ;  /* 0x3000001fff087230 */ /* 0x000fe40000004100 */
[----:B------:R-:W-:Y:S01]  /*f700*/  FMUL.FTZ R5, R52, R44 ;  /* 0x0000002c34057220 */ /* 0x000fe20000410000 */
[----:B------:R-:W-:Y:S02]  /*f710*/  HADD2.F32 R49, -RZ, R32.H1_H1 ;  /* 0x30000020ff317230 */ /* 0x000fe40000004100 */
[----:B------:R-:W-:Y:S01]  /*f720*/  FMUL.FTZ R4, R53, R11 ;  /* 0x0000000b35047220 */ /* 0x000fe20000410000 */
[----:B------:R-:W-:-:S02]  /*f730*/  HADD2.F32 R40, -RZ, R7.H0_H0 ;  /* 0x20000007ff287230 */ /* 0x000fc40000004100 */
[C---:B------:R-:W-:Y:S01]  /*f740*/  FMUL.FTZ R9, R8.reuse, R44 ;  /* 0x0000002c08097220 */ /* 0x040fe20000410000 */
[----:B------:R-:W-:Y:S02]  /*f750*/  HADD2.F32 R7, -RZ, R7.H1_H1 ;  /* 0x30000007ff077230 */ /* 0x000fe40000004100 */
[C---:B------:R-:W-:Y:S01]  /*f760*/  FMUL.FTZ R6, R49.reuse, R11 ;  /* 0x0000000b31067220 */ /* 0x040fe20000410000 */
[-C--:B------:R-:W-:Y:S01]  /*f770*/  FFMA.FTZ R11, R8, R40.reuse, -R5 ;  /* 0x00000028080b7223 */ /* 0x080fe20000010805 */
[----:B------:R-:W-:Y:S01]  /*f780*/  FFMA.FTZ R40, R52, R40, R9 ;  /* 0x0000002834287223 */ /* 0x000fe20000010009 */
[-C--:B------:R-:W-:Y:S01]  /*f790*/  FFMA.FTZ R44, R49, R7.reuse, -R4 ;  /* 0x00000007312c7223 */ /* 0x080fe20000010804 */
        /* <DEDUP_REMOVED lines=11> */
.L_x_634:
[----:B------:R-:W-:Y:S05]  /*f850*/  BSYNC B2 ;  /* 0x0000000000027941 */ /* 0x000fea0003800000 */
.L_x_633:
[----:B------:R-:W-:Y:S05]  /*f860*/  @P1 BRA `(.L_x_632) ;  /* 0x0000000400741947 */ /* 0x000fea0003800000 */
[----:B------:R-:W-:Y:S01]  /*f870*/  LEA.HI R51, R51, R12, RZ, 0x1d ;  /* 0x0000000c33337211 */ /* 0x000fe200078fe8ff */
[----:B------:R-:W-:Y:S01]  /*f880*/  HADD2.F32 R45, -RZ, R13.H0_H0 ;  /* 0x2000000dff2d7230 */ /* 0x000fe20000004100 */
[----:B-123--:R-:W-:Y:S01]  /*f890*/  LEA.HI R3, R28, R213, RZ, 0x6 ;  /* 0x000000d51c037211 */ /* 0x00efe200078f30ff */
[--C-:B------:R-:W-:Y:S01]  /*f8a0*/  HADD2.F32 R47, -RZ, R21.reuse.H0_H0 ;  /* 0x20000015ff2f7230 */ /* 0x100fe20000004100 */
[----:B------:R-:W-:Y:S01]  /*f8b0*/  SHF.R.S32.HI R6, RZ, 0x1f, R51 ;  /* 0x0000001fff067819 */ /* 0x000fe20000011433 */
[----:B------:R-:W-:Y:S01]  /*f8c0*/  HADD2.F32 R54, -RZ, R24.H0_H0 ;  /* 0x20000018ff367230 */ /* 0x000fe20000004100 */
[----:B0-----:R-:W-:Y:S01]  /*f8d0*/  LOP3.LUT R5, R227, 0x38, R27, 0xf8, !PT ;  /* 0x00000038e3057812 */ /* 0x001fe200078ef81b */
[----:B------:R-:W-:Y:S01]  /*f8e0*/  IMAD.SHL.U32 R3, R3, 0x80, RZ ;  /* 0x0000008003037824 */ /* 0x000fe200078e00ff */
[----:B------:R-:W-:Y:S01]  /*f8f0*/  LEA.HI R6, R6, R51, RZ, 0x3 ;  /* 0x0000003306067211 */ /* 0x000fe200078f18ff */
[----:B------:R-:W-:Y:S01]  /*f900*/  HADD2.F32 R50, -RZ, R14.H0_H0 ;  /* 0x2000000eff327230 */ /* 0x000fe20000004100 */
[----:B------:R-:W-:Y:S01]  /*f910*/  SHF.L.U32 R4, R51, 0x3, RZ ;  /* 0x0000000333047819 */ /* 0x000fe200000006ff */
[----:B------:R-:W-:Y:S01]  /*f920*/  HADD2.F32 R56, -RZ, R21.H1_H1 ;  /* 0x30000015ff387230 */ /* 0x000fe20000004100 */
[----:B------:R-:W-:Y:S01]  /*f930*/  LOP3.LUT R5, R5, R230, RZ, 0x3c, !PT ;  /* 0x000000e605057212 */ /* 0x000fe200078e3cff */
[----:B------:R-:W-:Y:S01]  /*f940*/  IMAD.SHL.U32 R6, R6, 0x400, RZ ;  /* 0x0000040006067824 */ /* 0x000fe200078e00ff */
[----:B------:R-:W-:Y:S01]  /*f950*/  LOP3.LUT R8, R3, 0xffffe000, RZ, 0xc0, !PT ;  /* 0xffffe00003087812 */ /* 0x000fe200078ec0ff */
[----:B------:R-:W-:Y:S01]  /*f960*/  HADD2.F32 R52, -RZ, R13.H1_H1 ;  /* 0x3000000dff347230 */ /* 0x000fe20000004100 */
[----:B------:R-:W-:Y:S01]  /*f970*/  LOP3.LUT R3, R227, 0x38, R4, 0xf8, !PT ;  /* 0x00000038e3037812 */ /* 0x000fe200078ef804 */
[----:B------:R-:W-:Y:S01]  /*f980*/  HADD2.F32 R53, -RZ, R24.H1_H1 ;  /* 0x30000018ff357230 */ /* 0x000fe20000004100 */
[----:B------:R-:W-:Y:S01]  /*f990*/  IADD3 R5, R5, R8, R231 ;  /* 0x0000000805057210 */ /* 0x000fe20007ffe0e7 */
[----:B------:R-:W-:Y:S01]  /*f9a0*/  HADD2.F32 R49, -RZ, R14.H1_H1 ;  /* 0x3000000eff317230 */ /* 0x000fe20000004100 */
[----:B------:R-:W-:Y:S01]  /*f9b0*/  LOP3.LUT R8, R3, R230, RZ, 0x3c, !PT ;  /* 0x000000e603087212 */ /* 0x000fe200078e3cff */
[----:B------:R-:W-:Y:S01]  /*f9c0*/  HADD2.F32 R55, -RZ, R25.H0_H0 ;  /* 0x20000019ff377230 */ /* 0x000fe20000004100 */
[----:B------:R-:W-:Y:S01]  /*f9d0*/  LOP3.LUT R3, R6, 0x7fffe000, RZ, 0xc0, !PT ;  /* 0x7fffe00006037812 */ /* 0x000fe200078ec0ff */
[----:B------:R-:W-:Y:S01]  /*f9e0*/  HADD2.F32 R51, -RZ, R15.H0_H0 ;  /* 0x2000000fff337230 */ /* 0x000fe20000004100 */
[----:B-----5:R-:W-:-:S02]  /*f9f0*/  LEA R57, R5, R59, 0x1 ;  /* 0x0000003b05397211 */ /* 0x020fc400078e08ff */
[----:B------:R-:W-:-:S03]  /*fa00*/  IADD3 R3, R8, R3, R231 ;  /* 0x0000000308037210 */ /* 0x000fc60007ffe0e7 */
[----:B------:R-:W0:Y:S02]  /*fa10*/  LDS.128 R4, [R57] ;  /* 0x0000000039047984 */ /* 0x000e240000000c00 */
[----:B------:R-:W-:-:S05]  /*fa20*/  IMAD R3, R3, 0x2, R16 ;  /* 0x0000000203037824 */ /* 0x000fca00078e0210 */
[----:B------:R-:W1:Y:S01]  /*fa30*/  LDS.128 R8, [R3+0x14400] ;  /* 0x0144000003087984 */ /* 0x000e620000000c00 */
[--C-:B0-----:R-:W-:Y:S02]  /*fa40*/  HADD2.F32 R37, -RZ, R4.reuse.H0_H0 ;  /* 0x20000004ff257230 */ /* 0x101fe40000004100 */
[----:B------:R-:W-:Y:S02]  /*fa50*/  HADD2.F32 R4, -RZ, R4.H1_H1 ;  /* 0x30000004ff047230 */ /* 0x000fe40000004100 */
[--C-:B------:R-:W-:Y:S02]  /*fa60*/  HADD2.F32 R38, -RZ, R5.reuse.H0_H0 ;  /* 0x20000005ff267230 */ /* 0x100fe40000004100 */
[----:B------:R-:W-:Y:S02]  /*fa70*/  HADD2.F32 R5, -RZ, R5.H1_H1 ;  /* 0x30000005ff057230 */ /* 0x000fe40000004100 */
[--C-:B-1----:R-:W-:Y:S02]  /*fa80*/  HADD2.F32 R41, -RZ, R8.reuse.H0_H0 ;  /* 0x20000008ff297230 */ /* 0x102fe40000004100 */
[----:B------:R-:W-:-:S02]  /*fa90*/  HADD2.F32 R8, -RZ, R8.H1_H1 ;  /* 0x30000008ff087230 */ /* 0x000fc40000004100 */
        /* <DEDUP_REMOVED lines=17> */
[----:B------:R-:W-:Y:S01]  /*fbb0*/  FFMA.FTZ R45, R52, R38, -R45 ;  /* 0x00000026342d7223 */ /* 0x000fe2000001082d */
[----:B------:R-:W-:-:S02]  /*fbc0*/  HADD2.F32 R39, -RZ, R6.H0_H0 ;  /* 0x20000006ff277230 */ /* 0x000fc40000004100 */
[----:B------:R-:W-:Y:S01]  /*fbd0*/  FFMA.FTZ R47, R56, R38, R47 ;  /* 0x00000026382f7223 */ /* 0x000fe2000001002f */
[----:B------:R-:W-:Y:S02]  /*fbe0*/  HADD2.F32 R52, -RZ, R20.H0_H0 ;  /* 0x20000014ff347230 */ /* 0x000fe40000004100 */
[-C--:B------:R-:W-:Y:S01]  /*fbf0*/  FFMA.FTZ R38, R49, R5.reuse, -R4 ;  /* 0x0000000531267223 */ /* 0x080fe20000010804 */
[----:B------:R-:W-:Y:S02]  /*fc00*/  HADD2.F32 R6, -RZ, R6.H1_H1 ;  /* 0x30000006ff067230 */ /* 0x000fe40000004100 */
[----:B------:R-:W-:Y:S01]  /*fc10*/  FFMA.FTZ R42, R53, R5, R8 ;  /* 0x00000005352a7223 */ /* 0x000fe20000010008 */
[-C--:B------:R-:W-:Y:S01]  /*fc20*/  FMUL.FTZ R4, R55, R43.reuse ;  /* 0x0000002b37047220 */ /* 0x080fe20000410000 */
[-C--:B------:R-:W-:Y:S01]  /*fc30*/  FMUL.FTZ R5, R54, R10.reuse ;  /* 0x0000000a36057220 */ /* 0x080fe20000410000 */
[----:B------:R-:W-:Y:S01]  /*fc40*/  FMUL.FTZ R50, R51, R43 ;  /* 0x0000002b33327220 */ /* 0x000fe20000410000 */
[----:B------:R-:W-:Y:S01]  /*fc50*/  FMUL.FTZ R9, R52, R10 ;  /* 0x0000000a34097220 */ /* 0x000fe20000410000 */
[----:B------:R-:W-:-:S02]  /*fc60*/  HADD2.F32 R44, -RZ, R11.H0_H0 ;  /* 0x2000000bff2c7230 */ /* 0x000fc40000004100 */
[-C--:B------:R-:W-:Y:S01]  /*fc70*/  FFMA.FTZ R43, R51, R39.reuse, -R4 ;  /* 0x00000027332b7223 */ /* 0x080fe20000010804 */
[-C--:B------:R-:W-:Y:S01]  /*fc80*/  FFMA.FTZ R10, R52, R6.reuse, -R5 ;  /* 0x00000006340a7223 */ /* 0x080fe20000010805 */
[----:B------:R-:W-:Y:S02]  /*fc90*/  HADD2.F32 R11, -RZ, R11.H1_H1 ;  /* 0x3000000bff0b7230 */ /* 0x000fe40000004100 */
[----:B------:R-:W-:Y:S01]  /*fca0*/  FFMA.FTZ R50, R55, R39, R50 ;  /* 0x0000002737327223 */ /* 0x000fe20000010032 */
[----:B------:R-:W-:Y:S02]  /*fcb0*/  HADD2.F32 R52, -RZ, R25.H1_H1 ;  /* 0x30000019ff347230 */ /* 0x000fe40000004100 */
[----:B------:R-:W-:Y:S01]  /*fcc0*/  FFMA.FTZ R39, R54, R6, R9 ;  /* 0x0000000636277223 */ /* 0x000fe20000010009 */
[----:B------:R-:W-:Y:S02]  /*fcd0*/  HADD2.F32 R51, -RZ, R26.H1_H1 ;  /* 0x3000001aff337230 */ /* 0x000fe40000004100 */
[----:B------:R-:W-:-:S02]  /*fce0*/  HADD2.F32 R8, -RZ, R15.H1_H1 ;  /* 0x3000000fff087230 */ /* 0x000fc40000004100 */
[-C--:B------:R-:W-:Y:S01]  /*fcf0*/  FMUL.FTZ R5, R52, R44.reuse ;  /* 0x0000002c34057220 */ /* 0x080fe20000410000 */
[----:B------:R-:W-:Y:S02]  /*fd00*/  HADD2.F32 R49, -RZ, R20.H1_H1 ;  /* 0x30000014ff317230 */ /* 0x000fe40000004100 */
[-C--:B------:R-:W-:Y:S01]  /*fd10*/  FMUL.FTZ R4, R51, R11.reuse ;  /* 0x0000000b33047220 */ /* 0x080fe20000410000 */
[--C-:B------:R-:W-:Y:S02]  /*fd20*/  HADD2.F32 R40, -RZ, R7.reuse.H0_H0 ;  /* 0x20000007ff287230 */ /* 0x100fe40000004100 */
[C---:B------:R-:W-:Y:S01]  /*fd30*/  FMUL.FTZ R9, R8.reuse, R44 ;  /* 0x0000002c08097220 */ /* 0x040fe20000410000 */
[----:B------:R-:W-:Y:S02]  /*fd40*/  HADD2.F32 R7, -RZ, R7.H1_H1 ;  /* 0x30000007ff077230 */ /* 0x000fe40000004100 */
[C---:B------:R-:W-:Y:S01]  /*fd50*/  FMUL.FTZ R6, R49.reuse, R11 ;  /* 0x0000000b31067220 */ /* 0x040fe20000410000 */
[-C--:B------:R-:W-:Y:S01]  /*fd60*/  FFMA.FTZ R11, R8, R40.reuse, -R5 ;  /* 0x00000028080b7223 */ /* 0x080fe20000010805 */
[----:B------:R-:W-:Y:S01]  /*fd70*/  FFMA.FTZ R40, R52, R40, R9 ;  /* 0x0000002834287223 */ /* 0x000fe20000010009 */
[-C--:B------:R-:W-:Y:S01]  /*fd80*/  FFMA.FTZ R44, R49, R7.reuse, -R4 ;  /* 0x00000007312c7223 */ /* 0x080fe20000010804 */
        /* <DEDUP_REMOVED lines=8> */
[----:B------:R-:W-:-:S02]  /*fe10*/  F2FP.F16.F32.PACK_AB R10, R39, R50 ;  /* 0x00000032270a723e */ /* 0x000fc400000000ff */
[----:B------:R-:W-:-:S05]  /*fe20*/  F2FP.F16.F32.PACK_AB R11, R49, R40 ;  /* 0x00000028310b723e */ /* 0x000fca00000000ff */
[----:B------:R4:W-:Y:S02]  /*fe30*/  STS.128 [R3+0x14400], R8 ;  /* 0x0144000803007388 */ /* 0x0009e40000000c00 */
.L_x_632:
[----:B------:R-:W-:Y:S05]  /*fe40*/  BSYNC B1 ;  /* 0x0000000000017941 */ /* 0x000fea0003800000 */
.L_x_631:
[----:B------:R-:W-:Y:S01]  /*fe50*/  ISETP.GE.AND P0, PT, R218, R0, PT ;  /* 0x00000000da00720c */ /* 0x000fe20003f06270 */
[----:B------:R-:W-:-:S12]  /*fe60*/  BSSY B1, `(.L_x_635) ;  /* 0x00000c0000017945 */ /* 0x000fd80003800000 */
[----:B------:R-:W-:Y:S05]  /*fe70*/  @P0 BRA `(.L_x_636) ;  /* 0x0000000800f80947 */ /* 0x000fea0003800000 */
[----:B-----5:R0:W5:Y:S01]  /*fe80*/  LDL R59, [R1+0x64] ;  /* 0x00006400013b7983 */ /* 0x0201620000100800 */
[----:B------:R-:W1:Y:S01]  /*fe90*/  LDC R51, c[0x0][0x3d4] ;  /* 0x0000f500ff337b82 */ /* 0x000e620000000800 */
[----:B------:R-:W-:Y:S01]  /*fea0*/  BSSY B2, `(.L_x_637) ;  /* 0x000005d000027945 */ /* 0x000fe20003800000 */
[-C--:B-1----:R-:W-:Y:S02]  /*feb0*/  ISETP.GE.AND P0, PT, R212, R51.reuse, PT ;  /* 0x00000033d400720c */ /* 0x082fe40003f06270 */
[----:B------:R-:W-:-:S11]  /*fec0*/  ISETP.GE.AND P1, PT, R213, R51, PT ;  /* 0x00000033d500720c */ /* 0x000fd60003f26270 */
[----:B0-----:R-:W-:Y:S05]  /*fed0*/  @P0 BRA `(.L_x_638) ;  /* 0x0000000400640947 */ /* 0x001fea0003800000 */
[----:B--234-:R-:W-:Y:S01]  /*fee0*/  LEA.HI R3, R51, R220, RZ, 0x1d ;  /* 0x000000dc33037211 */ /* 0x01cfe200078fe8ff */
[----:B------:R-:W-:Y:S01]  /*fef0*/  HADD2.F32 R45, -RZ, R29.H0_H0 ;  /* 0x2000001dff2d7230 */ /* 0x000fe20000004100 */
[----:B------:R-:W-:Y:S01]  /*ff00*/  LOP3.LUT R6, R226, 0x38, R212, 0xf8, !PT ;  /* 0x00000038e2067812 */ /* 0x000fe200078ef8d4 */
[--C-:B------:R-:W-:Y:S01]  /*ff10*/  HADD2.F32 R47, -RZ, R33.reuse.H0_H0 ;  /* 0x20000021ff2f7230 */ /* 0x100fe20000004100 */
[----:B------:R-:W-:Y:S01]  /*ff20*/  SHF.R.S32.HI R4, RZ, 0x1f, R3 ;  /* 0x0000001fff047819 */ /* 0x000fe20000011403 */
[----:B------:R-:W-:Y:S01]  /*ff30*/  HADD2.F32 R54, -RZ, R34.H0_H0 ;  /* 0x20000022ff367230 */ /* 0x000fe20000004100 */
[----:B------:R-:W-:Y:S01]  /*ff40*/  SHF.L.U32 R5, R3, 0x3, RZ ;  /* 0x0000000303057819 */ /* 0x000fe200000006ff */
[----:B------:R-:W-:Y:S01]  /*ff50*/  HADD2.F32 R50, -RZ, R30.H0_H0 ;  /* 0x2000001eff327230 */ /* 0x000fe20000004100 */
[----:B------:R-:W-:Y:S01]  /*ff60*/  LEA.HI R4, R4, R3, RZ, 0x3 ;  /* 0x0000000304047211 */ /* 0x000fe200078f18ff */
[----:B------:R-:W-:Y:S01]  /*ff70*/  HADD2.F32 R56, -RZ, R33.H1_H1 ;  /* 0x30000021ff387230 */ /* 0x000fe20000004100 */
[----:B------:R-:W-:Y:S01]  /*ff80*/  LOP3.LUT R3, R226, 0x38, R5, 0xf8, !PT ;  /* 0x00000038e2037812 */ /* 0x000fe200078ef805 */
[----:B------:R-:W-:Y:S01]  /*ff90*/  HADD2.F32 R52, -RZ, R29.H1_H1 ;  /* 0x3000001dff347230 */ /* 0x000fe20000004100 */
[----:B------:R-:W-:Y:S01]  /*ffa0*/  LOP3.LUT R6, R229, R6, R228, 0xf6, !PT ;  /* 0x00000006e5067212 */ /* 0x000fe200078ef6e4 */
[----:B------:R-:W-:Y:S01]  /*ffb0*/  IMAD.SHL.U32 R4, R4, 0x400, RZ ;  /* 0x0000040004047824 */ /* 0x000fe200078e00ff */
[----:B------:R-:W-:Y:S01]  /*ffc0*/  LOP3.LUT R8, R3, R228, RZ, 0x3c, !PT ;  /* 0x000000e403087212 */ /* 0x000fe200078e3cff */
[----:B------:R-:W-:Y:S01]  /*ffd0*/  HADD2.F32 R55, -RZ, R34.H1_H1 ;  /* 0x30000022ff377230 */ /* 0x000fe20000004100 */
[----:B-----5:R-:W-:Y:S01]  /*ffe0*/  LEA R58, R6, R59, 0x1 ;  /* 0x0000003b063a7211 */ /* 0x020fe200078e08ff */
[----:B------:R-:W-:Y:S01]  /*fff0*/  HADD2.F32 R49, -RZ, R30.H1_H1 ;  /* 0x3000001eff317230 */ /* 0x000fe20000004100 */
[----:B------:R-:W-:Y:S01]  /*10000*/  LOP3.LUT R3, R4, 0x7fffe000, RZ, 0xc0, !PT ;  /* 0x7fffe00004037812 */ /* 0x000fe200078ec0ff */
[----:B------:R-:W-:-:S02]  /*10010*/  HADD2.F32 R57, -RZ, R35.H0_H0 ;  /* 0x20000023ff397230 */ /* 0x000fc40000004100 */
[----:B------:R-:W0:Y:S01]  /*10020*/  LDS.128 R4, [R58] ;  /* 0x000000003a047984 */ /* 0x000e220000000c00 */
[----:B------:R-:W-:Y:S01]  /*10030*/  IADD3 R3, R8, R3, R229 ;  /* 0x0000000308037210 */ /* 0x000fe20007ffe0e5 */
[----:B------:R-:W-:-:S04]  /*10040*/  HADD2.F32 R53, -RZ, R31.H0_H0 ;  /* 0x2000001fff357230 */ /* 0x000fc80000004100 */
        /* <DEDUP_REMOVED lines=66> */
.L_x_638:
[----:B------:R-:W-:Y:S05]  /*10470*/  BSYNC B2 ;  /* 0x0000000000027941 */ /* 0x000fea0003800000 */
.L_x_637:
[----:B------:R-:W-:Y:S05]  /*10480*/  @P1 BRA `(.L_x_636) ;  /* 0x0000000400741947 */ /* 0x000fea0003800000 */
[----:B------:R-:W-:Y:S01]  /*10490*/  LEA.HI R51, R51, R12, RZ, 0x1d ;  /* 0x0000000c33337211 */ /* 0x000fe200078fe8ff */
[----:B------:R-:W-:Y:S01]  /*104a0*/  HADD2.F32 R43, -RZ, R13.H0_H0 ;  /* 0x2000000dff2b7230 */ /* 0x000fe20000004100 */
[----:B------:R-:W-:Y:S01]  /*104b0*/  LEA.HI R28, R28, R213, RZ, 0x6 ;  /* 0x000000d51c1c7211 */ /* 0x000fe200078f30ff */
[--C-:B------:R-:W-:Y:S01]  /*104c0*/  HADD2.F32 R45, -RZ, R21.reuse.H0_H0 ;  /* 0x20000015ff2d7230 */ /* 0x100fe20000004100 */
[----:B0-234-:R-:W-:Y:S01]  /*104d0*/  SHF.R.S32.HI R4, RZ, 0x1f, R51 ;  /* 0x0000001fff047819 */ /* 0x01dfe20000011433 */
[----:B------:R-:W-:Y:S01]  /*104e0*/  IMAD.SHL.U32 R3, R51, 0x8, RZ ;  /* 0x0000000833037824 */ /* 0x000fe200078e00ff */
[----:B------:R-:W-:Y:S01]  /*104f0*/  LOP3.LUT R27, R226, 0x38, R27, 0xf8, !PT ;  /* 0x00000038e21b7812 */ /* 0x000fe200078ef81b */
[----:B------:R-:W-:Y:S01]  /*10500*/  HADD2.F32 R52, -RZ, R24.H0_H0 ;  /* 0x20000018ff347230 */ /* 0x000fe20000004100 */
[----:B------:R-:W-:Y:S01]  /*10510*/  LEA.HI R4, R4, R51, RZ, 0x3 ;  /* 0x0000003304047211 */ /* 0x000fe200078f18ff */
[----:B------:R-:W-:Y:S01]  /*10520*/  HADD2.F32 R48, -RZ, R14.H0_H0 ;  /* 0x2000000eff307230 */ /* 0x000fe20000004100 */
[----:B------:R-:W-:Y:S01]  /*10530*/  LOP3.LUT R3, R226, 0x38, R3, 0xf8, !PT ;  /* 0x00000038e2037812 */ /* 0x000fe200078ef803 */
[----:B------:R-:W-:Y:S01]  /*10540*/  HADD2.F32 R54, -RZ, R21.H1_H1 ;  /* 0x30000015ff367230 */ /* 0x000fe20000004100 */
[----:B------:R-:W-:Y:S01]  /*10550*/  SHF.L.U32 R4, R4, 0xa, RZ ;  /* 0x0000000a04047819 */ /* 0x000fe200000006ff */
[----:B------:R-:W-:Y:S01]  /*10560*/  HADD2.F32 R50, -RZ, R13.H1_H1 ;  /* 0x3000000dff327230 */ /* 0x000fe20000004100 */
[----:B------:R-:W-:Y:S01]  /*10570*/  SHF.L.U32 R28, R28, 0x7, RZ ;  /* 0x000000071c1c7819 */ /* 0x000fe200000006ff */
[----:B------:R-:W-:Y:S01]  /*10580*/  HADD2.F32 R51, -RZ, R24.H1_H1 ;  /* 0x30000018ff337230 */ /* 0x000fe20000004100 */
[-C--:B------:R-:W-:Y:S01]  /*10590*/  LOP3.LUT R8, R3, R228.reuse, RZ, 0x3c, !PT ;  /* 0x000000e403087212 */ /* 0x080fe200078e3cff */
[----:B------:R-:W-:Y:S01]  /*105a0*/  HADD2.F32 R47, -RZ, R14.H1_H1 ;  /* 0x3000000eff2f7230 */ /* 0x000fe20000004100 */
[----:B------:R-:W-:Y:S01]  /*105b0*/  LOP3.LUT R3, R4, 0x7fffe000, RZ, 0xc0, !PT ;  /* 0x7fffe00004037812 */ /* 0x000fe200078ec0ff */
[----:B------:R-:W-:Y:S01]  /*105c0*/  HADD2.F32 R53, -RZ, R25.H0_H0 ;  /* 0x20000019ff357230 */ /* 0x000fe20000004100 */
[----:B------:R-:W-:Y:S01]  /*105d0*/  LOP3.LUT R27, R27, R228, RZ, 0x3c, !PT ;  /* 0x000000e41b1b7212 */ /* 0x000fe200078e3cff */
[----:B------:R-:W-:Y:S01]  /*105e0*/  HADD2.F32 R49, -RZ, R15.H0_H0 ;  /* 0x2000000fff317230 */ /* 0x000fe20000004100 */
[----:B------:R-:W-:-:S02]  /*105f0*/  LOP3.LUT R28, R28, 0xffffe000, RZ, 0xc0, !PT ;  /* 0xffffe0001c1c7812 */ /* 0x000fc400078ec0ff */
[--C-:B------:R-:W-:Y:S02]  /*10600*/  IADD3 R3, R8, R3, R229.reuse ;  /* 0x0000000308037210 */ /* 0x100fe40007ffe0e5 */
[----:B------:R-:W-:Y:S02]  /*10610*/  IADD3 R27, R27, R28, R229 ;  /* 0x0000001c1b1b7210 */ /* 0x000fe40007ffe0e5 */
[----:B------:R-:W-:-:S03]  /*10620*/  LEA R3, R3, R16, 0x1 ;  /* 0x0000001003037211 */ /* 0x000fc600078e08ff */
[----:B-----5:R-:W-:Y:S02]  /*10630*/  IMAD R55, R27, 0x2, R59 ;  /* 0x000000021b377824 */ /* 0x020fe400078e023b */
[----:B------:R-:W0:Y:S04]  /*10640*/  LDS.128 R8, [R3+0x14400] ;  /* 0x0144000003087984 */ /* 0x000e280000000c00 */
[----:B------:R-:W1:Y:S01]  /*10650*/  LDS.128 R4, [R55] ;  /* 0x0000000037047984 */ /* 0x000e620000000c00 */
[--C-:B0-----:R-:W-:Y:S02]  /*10660*/  HADD2.F32 R39, -RZ, R8.reuse.H0_H0 ;  /* 0x20000008ff277230 */ /* 0x101fe40000004100 */
[----:B------:R-:W-:Y:S02]  /*10670*/  HADD2.F32 R8, -RZ, R8.H1_H1 ;  /* 0x30000008ff087230 */ /* 0x000fe40000004100 */
[----:B-1----:R-:W-:-:S02]  /*10680*/  HADD2.F32 R27, -RZ, R4.H0_H0 ;  /* 0x20000004ff1b7230 */ /* 0x002fc40000004100 */
[-C--:B------:R-:W-:Y:S01]  /*10690*/  FMUL.FTZ R44, R45, R39.reuse ;  /* 0x000000272d2c7220 */ /* 0x080fe20000410000 */
[C---:B------:R-:W-:Y:S01]  /*106a0*/  FMUL.FTZ R46, R43.reuse, R39 ;  /* 0x000000272b2e7220 */ /* 0x040fe20000410000 */
[--C-:B------:R-:W-:Y:S02]  /*106b0*/  HADD2.F32 R40, -RZ, R9.reuse.H0_H0 ;  /* 0x20000009ff287230 */ /* 0x100fe40000004100 */
[-C--:B------:R-:W-:Y:S01]  /*106c0*/  FMUL.FTZ R39, R52, R8.reuse ;  /* 0x0000000834277220 */ /* 0x080fe20000410000 */
[----:B------:R-:W-:Y:S02]  /*106d0*/  HADD2.F32 R4, -RZ, R4.H1_H1 ;  /* 0x30000004ff047230 */ /* 0x000fe40000004100 */
[-C--:B------:R-:W-:Y:S01]  /*106e0*/  FFMA.FTZ R44, R43, R27.reuse, -R44 ;  /* 0x0000001b2b2c7223 */ /* 0x080fe2000001082c */
[----:B------:R-:W-:Y:S01]  /*106f0*/  FFMA.FTZ R46, R45, R27, R46 ;  /* 0x0000001b2d2e7223 */ /* 0x000fe2000001002e */
[----:B------:R-:W-:Y:S02]  /*10700*/  HADD2.F32 R9, -RZ, R9.H1_H1 ;  /* 0x30000009ff097230 */ /* 0x000fe40000004100 */
[----:B------:R-:W-:Y:S01]  /*10710*/  FMUL.FTZ R27, R48, R8 ;  /* 0x00000008301b7220 */ /* 0x000fe20000410000 */
[----:B------:R-:W-:-:S02]  /*10720*/  HADD2.F32 R28, -RZ, R5.H0_H0 ;  /* 0x20000005ff1c7230 */ /* 0x000fc40000004100 */
[----:B------:R-:W-:Y:S01]  /*10730*/  FMUL.FTZ R43, R54, R40 ;  /* 0x00000028362b7220 */ /* 0x000fe20000410000 */
[----:B------:R-:W-:Y:S02]  /*10740*/  HADD2.F32 R5, -RZ, R5.H1_H1 ;  /* 0x30000005ff057230 */ /* 0x000fe40000004100 */
[----:B------:R-:W-:Y:S01]  /*10750*/  FFMA.FTZ R39, R48, R4, -R39 ;  /* 0x0000000430277223 */ /* 0x000fe20000010827 */
[--C-:B------:R-:W-:Y:S02]  /*10760*/  HADD2.F32 R41, -RZ, R10.reuse.H0_H0 ;  /* 0x2000000aff297230 */ /* 0x100fe40000004100 */
[----:B------:R-:W-:Y:S01]  /*10770*/  FMUL.FTZ R45, R50, R40 ;  /* 0x00000028322d7220 */ /* 0x000fe20000410000 */
[----:B------:R-:W-:Y:S01]  /*10780*/  FFMA.FTZ R27, R52, R4, R27 ;  /* 0x00000004341b7223 */ /* 0x000fe2000001001b */
[----:B------:R-:W-:Y:S02]  /*10790*/  HADD2.F32 R10, -RZ, R10.H1_H1 ;  /* 0x3000000aff0a7230 */ /* 0x000fe40000004100 */
[-C--:B------:R-:W-:Y:S01]  /*107a0*/  FMUL.FTZ R4, R51, R9.reuse ;  /* 0x0000000933047220 */ /* 0x080fe20000410000 */
[----:B------:R-:W-:Y:S01]  /*107b0*/  FMUL.FTZ R8, R47, R9 ;  /* 0x000000092f087220 */ /* 0x000fe20000410000 */
[----:B------:R-:W-:-:S02]  /*107c0*/  HADD2.F32 R52, -RZ, R26.H0_H0 ;  /* 0x2000001aff347230 */ /* 0x000fc40000004100 */
[-C--:B------:R-:W-:Y:S01]  /*107d0*/  FFMA.FTZ R43, R50, R28.reuse, -R43 ;  /* 0x0000001c322b7223 */ /* 0x080fe2000001082b */
[----:B------:R-:W-:Y:S02]  /*107e0*/  HADD2.F32 R37, -RZ, R6.H0_H0 ;  /* 0x20000006ff257230 */ /* 0x000fe40000004100 */
        /* <DEDUP_REMOVED lines=39> */
.L_x_636:
[----:B------:R-:W-:Y:S05]  /*10a60*/  BSYNC B1 ;  /* 0x0000000000017941 */ /* 0x000fea0003800000 */
.L_x_635:
[----:B01234-:R-:W2:Y:S02]  /*10a70*/  LDL R3, [R1+0x74] ;  /* 0x0000740001037983 */ /* 0x01fea40000100800 */
[----:B--2---:R-:W-:-:S13]  /*10a80*/  ISETP.GE.AND P0, PT, R3, R0, PT ;  /* 0x000000000300720c */ /* 0x004fda0003f06270 */
[----:B------:R-:W-:Y:S05]  /*10a90*/  @P0 BRA `(.L_x_612) ;  /* 0x0000000800ec0947 */ /* 0x000fea0003800000 */
[----:B------:R0:W5:Y:S01]  /*10aa0*/  LDL R54, [R1+0x78] ;  /* 0x0000780001367983 */ /* 0x0001620000100800 */
[----:B------:R-:W1:Y:S03]  /*10ab0*/  LDC R47, c[0x0][0x3d4] ;  /* 0x0000f500ff2f7b82 */ /* 0x000e660000000800 */
[----:B------:R0:W5:Y:S04]  /*10ac0*/  LDL R52, [R1+0x7c] ;  /* 0x00007c0001347983 */ /* 0x0001680000100800 */
[----:B------:R0:W5:Y:S01]  /*10ad0*/  LDL R50, [R1+0x80] ;  /* 0x0000800001327983 */ /* 0x0001620000100800 */
[----:B------:R-:W-:Y:S01]  /*10ae0*/  BSSY B1, `(.L_x_639) ;  /* 0x000005e000017945 */ /* 0x000fe20003800000 */
[----:B-1----:R-:W-:-:S02]  /*10af0*/  ISETP.GE.AND P0, PT, R212, R47, PT ;  /* 0x0000002fd400720c */ /* 0x002fc40003f06270 */
[----:B------:R-:W-:-:S11]  /*10b00*/  ISETP.GE.AND P1, PT, R213, R47, PT ;  /* 0x0000002fd500720c */ /* 0x000fd60003f26270 */
[----:B0-----:R-:W-:Y:S05]  /*10b10*/  @P0 BRA `(.L_x_640) ;  /* 0x0000000400680947 */ /* 0x001fea0003800000 */
[----:B------:R-:W2:Y:S01]  /*10b20*/  LDL R6, [R1+0x64] ;  /* 0x0000640001067983 */ /* 0x000ea20000100800 */
[----:B------:R-:W-:Y:S01]  /*10b30*/  LEA.HI R0, R47, R220, RZ, 0x1d ;  /* 0x000000dc2f007211 */ /* 0x000fe200078fe8ff */
[----:B------:R-:W-:Y:S01]  /*10b40*/  HADD2.F32 R42, -RZ, R29.H0_H0 ;  /* 0x2000001dff2a7230 */ /* 0x000fe20000004100 */
[----:B-----5:R-:W-:Y:S01]  /*10b50*/  LOP3.LUT R4, R54, 0x38, R212, 0xf8, !PT ;  /* 0x0000003836047812 */ /* 0x020fe200078ef8d4 */
[----:B------:R-:W-:Y:S01]  /*10b60*/  HADD2.F32 R44, -RZ, R33.H0_H0 ;  /* 0x20000021ff2c7230 */ /* 0x000fe20000004100 */
[----:B------:R-:W-:Y:S01]  /*10b70*/  SHF.R.S32.HI R5, RZ, 0x1f, R0 ;  /* 0x0000001fff057819 */ /* 0x000fe20000011400 */
[----:B------:R-:W-:Y:S01]  /*10b80*/  IMAD.SHL.U32 R3, R0, 0x8, RZ ;  /* 0x0000000800037824 */ /* 0x000fe200078e00ff */
[----:B------:R-:W-:Y:S01]  /*10b90*/  LOP3.LUT R4, R50, R4, R52, 0xf6, !PT ;  /* 0x0000000432047212 */ /* 0x000fe200078ef634 */
[--C-:B------:R-:W-:Y:S01]  /*10ba0*/  HADD2.F32 R46, -RZ, R34.reuse.H0_H0 ;  /* 0x20000022ff2e7230 */ /* 0x100fe20000004100 */
[----:B------:R-:W-:Y:S01]  /*10bb0*/  LEA.HI R5, R5, R0, RZ, 0x3 ;  /* 0x0000000005057211 */ /* 0x000fe200078f18ff */
[----:B------:R-:W-:Y:S01]  /*10bc0*/  HADD2.F32 R49, -RZ, R29.H1_H1 ;  /* 0x3000001dff317230 */ /* 0x000fe20000004100 */
[----:B------:R-:W-:Y:S01]  /*10bd0*/  LOP3.LUT R0, R54, 0x38, R3, 0xf8, !PT ;  /* 0x0000003836007812 */ /* 0x000fe200078ef803 */
[----:B------:R-:W-:Y:S01]  /*10be0*/  HADD2.F32 R51, -RZ, R33.H1_H1 ;  /* 0x30000021ff337230 */ /* 0x000fe20000004100 */
[----:B------:R-:W-:Y:S01]  /*10bf0*/  SHF.L.U32 R5, R5, 0xa, RZ ;  /* 0x0000000a05057819 */ /* 0x000fe200000006ff */
[----:B------:R-:W-:Y:S01]  /*10c00*/  HADD2.F32 R53, -RZ, R34.H1_H1 ;  /* 0x30000022ff357230 */ /* 0x000fe20000004100 */
[----:B------:R-:W-:-:S02]  /*10c10*/  LOP3.LUT R0, R0, R52, RZ, 0x3c, !PT ;  /* 0x0000003400007212 */ /* 0x000fc400078e3cff */
[----:B------:R-:W-:-:S04]  /*10c20*/  LOP3.LUT R3, R5, 0x7fffe000, RZ, 0xc0, !PT ;  /* 0x7fffe00005037812 */ /* 0x000fc800078ec0ff */
[----:B------:R-:W-:-:S04]  /*10c30*/  IADD3 R3, R0, R3, R50 ;  /* 0x0000000300037210 */ /* 0x000fc80007ffe032 */
[----:B------:R-:W-:-:S05]  /*10c40*/  LEA R3, R3, R16, 0x1 ;  /* 0x0000001003037211 */ /* 0x000fca00078e08ff */
[----:B------:R-:W0:Y:S02]  /*10c50*/  LDS.128 R8, [R3+0x14400] ;  /* 0x0144000003087984 */ /* 0x000e240000000c00 */
[--C-:B0-----:R-:W-:Y:S02]  /*10c60*/  HADD2.F32 R38, -RZ, R8.reuse.H0_H0 ;  /* 0x20000008ff267230 */ /* 0x101fe40000004100 */
[----:B------:R-:W-:Y:S02]  /*10c70*/  HADD2.F32 R8, -RZ, R8.H1_H1 ;  /* 0x30000008ff087230 */ /* 0x000fe40000004100 */
[----:B------:R-:W-:Y:S02]  /*10c80*/  HADD2.F32 R39, -RZ, R9.H0_H0 ;  /* 0x20000009ff277230 */ /* 0x000fe40000004100 */
[-C--:B------:R-:W-:Y:S01]  /*10c90*/  FMUL.FTZ R43, R44, R38.reuse ;  /* 0x000000262c2b7220 */ /* 0x080fe20000410000 */
[----:B------:R-:W-:Y:S01]  /*10ca0*/  FMUL.FTZ R45, R42, R38 ;  /* 0x000000262a2d7220 */ /* 0x000fe20000410000 */
[----:B------:R-:W-:-:S02]  /*10cb0*/  HADD2.F32 R38, -RZ, R30.H0_H0 ;  /* 0x2000001eff267230 */ /* 0x000fc40000004100 */
[-C--:B------:R-:W-:Y:S01]  /*10cc0*/  FMUL.FTZ R33, R46, R8.reuse ;  /* 0x000000082e217220 */ /* 0x080fe20000410000 */
[----:B------:R-:W-:Y:S02]  /*10cd0*/  HADD2.F32 R9, -RZ, R9.H1_H1 ;  /* 0x30000009ff097230 */ /* 0x000fe40000004100 */
[----:B------:R-:W-:Y:S01]  /*10ce0*/  FMUL.FTZ R34, R49, R39 ;  /* 0x0000002731227220 */ /* 0x000fe20000410000 */
[--C-:B------:R-:W-:Y:S02]  /*10cf0*/  HADD2.F32 R40, -RZ, R10.reuse.H0_H0 ;  /* 0x2000000aff287230 */ /* 0x100fe40000004100 */
[----:B------:R-:W-:Y:S01]  /*10d00*/  FMUL.FTZ R29, R38, R8 ;  /* 0x00000008261d7220 */ /* 0x000fe20000410000 */
[----:B------:R-:W-:Y:S02]  /*10d10*/  HADD2.F32 R10, -RZ, R10.H1_H1 ;  /* 0x3000000aff0a7230 */ /* 0x000fe40000004100 */
[--C-:B------:R-:W-:Y:S02]  /*10d20*/  HADD2.F32 R41, -RZ, R11.reuse.H0_H0 ;  /* 0x2000000bff297230 */ /* 0x100fe40000004100 */
[----:B------:R-:W-:-:S02]  /*10d30*/  HADD2.F32 R11, -RZ, R11.H1_H1 ;  /* 0x3000000bff0b7230 */ /* 0x000fc40000004100 */
[----:B--2---:R-:W-:-:S05]  /*10d40*/  IMAD R48, R4, 0x2, R6 ;  /* 0x0000000204307824 */ /* 0x004fca00078e0206 */
[----:B------:R-:W0:Y:S02]  /*10d50*/  LDS.128 R4, [R48] ;  /* 0x0000000030047984 */ /* 0x000e240000000c00 */
[--C-:B0-----:R-:W-:Y:S02]  /*10d60*/  HADD2.F32 R0, -RZ, R4.reuse.H0_H0 ;  /* 0x20000004ff007230 */ /* 0x101fe40000004100 */
[----:B------:R-:W-:Y:S02]  /*10d70*/  HADD2.F32 R4, -RZ, R4.H1_H1 ;  /* 0x30000004ff047230 */ /* 0x000fe40000004100 */
[----:B------:R-:W-:Y:S02]  /*10d80*/  HADD2.F32 R27, -RZ, R5.H0_H0 ;  /* 0x20000005ff1b7230 */ /* 0x000fe40000004100 */
[-C--:B------:R-:W-:Y:S01]  /*10d90*/  FFMA.FTZ R43, R42, R0.reuse, -R43 ;  /* 0x000000002a2b7223 */ /* 0x080fe2000001082b */
[----:B------:R-:W-:Y:S01]  /*10da0*/  FFMA.FTZ R45, R44, R0, R45 ;  /* 0x000000002c2d7223 */ /* 0x000fe2000001002d */
[----:B------:R-:W-:Y:S01]  /*10db0*/  FFMA.FTZ R8, R46, R4, R29 ;  /* 0x000000042e087223 */ /* 0x000fe2000001001d */
[----:B------:R-:W-:-:S02]  /*10dc0*/  HADD2.F32 R29, -RZ, R30.H1_H1 ;  /* 0x3000001eff1d7230 */ /* 0x000fc40000004100 */
[----:B------:R-:W-:Y:S01]  /*10dd0*/  FFMA.FTZ R0, R38, R4, -R33 ;  /* 0x0000000426007223 */ /* 0x000fe20000010821 */
[----:B------:R-:W-:Y:S02]  /*10de0*/  HADD2.F32 R5, -RZ, R5.H1_H1 ;  /* 0x30000005ff057230 */ /* 0x000fe40000004100 */
[----:B------:R-:W-:Y:S01]  /*10df0*/  FMUL.FTZ R4, R53, R9 ;  /* 0x0000000935047220 */ /* 0x000fe20000410000 */
[----:B------:R-:W-:Y:S01]  /*10e00*/  FMUL.FTZ R38, R51, R39 ;  /* 0x0000002733267220 */ /* 0x000fe20000410000 */
[C---:B------:R-:W-:Y:S01]  /*10e10*/  FMUL.FTZ R30, R29.reuse, R9 ;  /* 0x000000091d1e7220 */ /* 0x040fe20000410000 */
[----:B------:R-:W-:Y:S02]  /*10e20*/  HADD2.F32 R46, -RZ, R36.H0_H0 ;  /* 0x20000024ff2e7230 */ /* 0x000fe40000004100 */
[----:B------:R-:W-:Y:S01]  /*10e30*/  FFMA.FTZ R9, R29, R5, -R4 ;  /* 0x000000051d097223 */ /* 0x000fe20000010804 */
[----:B------:R-:W-:Y:S02]  /*10e40*/  HADD2.F32 R28, -RZ, R6.H0_H0 ;  /* 0x20000006ff1c7230 */ /* 0x000fe40000004100 */
[-C--:B------:R-:W-:Y:S01]  /*10e50*/  FFMA.FTZ R38, R49, R27.reuse, -R38 ;  /* 0x0000001b31267223 */ /* 0x080fe20000010826 */
[----:B------:R-:W-:Y:S01]  /*10e60*/  FFMA.FTZ R34, R51, R27, R34 ;  /* 0x0000001b33227223 */ /* 0x000fe20000010022 */
[----:B------:R-:W-:-:S02]  /*10e70*/  HADD2.F32 R4, -RZ, R32.H0_H0 ;  /* 0x20000020ff047230 */ /* 0x000fc40000004100 */
[----:B------:R-:W-:Y:S01]  /*10e80*/  FFMA.FTZ R27, R53, R5, R30 ;  /* 0x00000005351b7223 */ /* 0x000fe2000001001e */
[----:B------:R-:W-:Y:S02]  /*10e90*/  HADD2.F32 R6, -RZ, R6.H1_H1 ;  /* 0x30000006ff067230 */ /* 0x000fe40000004100 */
[-C--:B------:R-:W-:Y:S01]  /*10ea0*/  FMUL.FTZ R5, R46, R10.reuse ;  /* 0x0000000a2e057220 */ /* 0x080fe20000410000 */
[----:B------:R-:W-:Y:S02]  /*10eb0*/  HADD2.F32 R42, -RZ, R31.H0_H0 ;  /* 0x2000001fff2a7230 */ /* 0x000fe40000004100 */
[C---:B------:R-:W-:Y:S01]  /*10ec0*/  FMUL.FTZ R39, R4.reuse, R10 ;  /* 0x0000000a04277220 */ /* 0x040fe20000410000 */
[--C-:B------:R-:W-:Y:S02]  /*10ed0*/  HADD2.F32 R44, -RZ, R35.reuse.H0_H0 ;  /* 0x20000023ff2c7230 */ /* 0x100fe40000004100 */
[----:B------:R-:W-:Y:S01]  /*10ee0*/  FFMA.FTZ R10, R4, R6, -R5 ;  /* 0x00000006040a7223 */ /* 0x000fe20000010805 */
[----:B------:R-:W-:-:S02]  /*10ef0*/  HADD2.F32 R35, -RZ, R35.H1_H1 ;  /* 0x30000023ff237230 */ /* 0x000fc40000004100 */
[-C--:B------:R-:W-:Y:S01]  /*10f00*/  FMUL.FTZ R33, R42, R40.reuse ;  /* 0x000000282a217220 */ /* 0x080fe20000410000 */
[----:B------:R-:W-:Y:S02]  /*10f10*/  HADD2.F32 R49, -RZ, R36.H1_H1 ;  /* 0x30000024ff317230 */ /* 0x000fe40000004100 */
[C---:B------:R-:W-:Y:S01]  /*10f20*/  FMUL.FTZ R29, R44.reuse, R40 ;  /* 0x000000282c1d7220 */ /* 0x040fe20000410000 */
[----:B------:R-:W-:Y:S02]  /*10f30*/  HADD2.F32 R31, -RZ, R31.H1_H1 ;  /* 0x3000001fff1f7230 */ /* 0x000fe40000004100 */
[-C--:B------:R-:W-:Y:S01]  /*10f40*/  FFMA.FTZ R33, R44, R28.reuse, R33 ;  /* 0x0000001c2c217223 */ /* 0x080fe20000010021 */
[----:B------:R-:W-:Y:S02]  /*10f50*/  HADD2.F32 R5, -RZ, R32.H1_H1 ;  /* 0x30000020ff057230 */ /* 0x000fe40000004100 */
[----:B------:R-:W-:Y:S01]  /*10f60*/  FFMA.FTZ R29, R42, R28, -R29 ;  /* 0x0000001c2a1d7223 */ /* 0x000fe2000001081d */
[----:B------:R-:W-:-:S02]  /*10f70*/  HADD2.F32 R37, -RZ, R7.H0_H0 ;  /* 0x20000007ff257230 */ /* 0x000fc40000004100 */
[----:B------:R-:W-:Y:S01]  /*10f80*/  FFMA.FTZ R28, R46, R6, R39 ;  /* 0x000000062e1c7223 */ /* 0x000fe20000010027 */
[----:B------:R-:W-:Y:S02]  /*10f90*/  HADD2.F32 R7, -RZ, R7.H1_H1 ;  /* 0x30000007ff077230 */ /* 0x000fe40000004100 */
[----:B------:R-:W-:Y:S01]  /*10fa0*/  FMUL.FTZ R4, R35, R41 ;  /* 0x0000002923047220 */ /* 0x000fe20000410000 */
[----:B------:R-:W-:Y:S01]  /*10fb0*/  FMUL.FTZ R30, R49, R11 ;  /* 0x0000000b311e7220 */ /* 0x000fe20000410000 */
[----:B------:R-:W-:Y:S01]  /*10fc0*/  FMUL.FTZ R6, R31, R41 ;  /* 0x000000291f067220 */ /* 0x000fe20000410000 */
[----:B------:R-:W-:Y:S01]  /*10fd0*/  FMUL.FTZ R32, R5, R11 ;  /* 0x0000000b05207220 */ /* 0x000fe20000410000 */
[----:B------:R-:W-:Y:S01]  /*10fe0*/  FFMA.FTZ R11, R31, R37, -R4 ;  /* 0x000000251f0b7223 */ /* 0x000fe20000010804 */
[----:B------:R-:W-:Y:S01]  /*10ff0*/  FFMA.FTZ R30, R5, R7, -R30 ;  /* 0x00000007051e7223 */ /* 0x000fe2000001081e */
[----:B------:R-:W-:Y:S01]  /*11000*/  FFMA.FTZ R37, R35, R37, R6 ;  /* 0x0000002523257223 */ /* 0x000fe20000010006 */
        /* <DEDUP_REMOVED lines=11> */
.L_x_640:
[----:B------:R-:W-:Y:S05]  /*110c0*/  BSYNC B1 ;  /* 0x0000000000017941 */ /* 0x000fea0003800000 */
.L_x_639:
[----:B------:R-:W-:Y:S05]  /*110d0*/  @P1 BRA `(.L_x_612) ;  /* 0x00000004005c1947 */ /* 0x000fea0003800000 */
[----:B------:R-:W2:Y:S01]  /*110e0*/  LDL R42, [R1+0x84] ;  /* 0x00008400012a7983 */ /* 0x000ea20000100800 */
[----:B------:R-:W-:Y:S01]  /*110f0*/  LEA.HI R12, R47, R12, RZ, 0x1d ;  /* 0x0000000c2f0c7211 */ /* 0x000fe200078fe8ff */
[----:B------:R-:W-:Y:S02]  /*11100*/  HADD2.F32 R36, -RZ, R21.H0_H0 ;  /* 0x20000015ff247230 */ /* 0x000fe40000004100 */
[----:B------:R-:W-:Y:S01]  /*11110*/  HADD2.F32 R34, -RZ, R13.H0_H0 ;  /* 0x2000000dff227230 */ /* 0x000fe20000004100 */
[----:B0-----:R-:W-:Y:S01]  /*11120*/  SHF.R.S32.HI R3, RZ, 0x1f, R12 ;  /* 0x0000001fff037819 */ /* 0x001fe2000001140c */
[----:B------:R-:W-:Y:S02]  /*11130*/  IMAD.SHL.U32 R0, R12, 0x8, RZ ;  /* 0x000000080c007824 */ /* 0x000fe400078e00ff */
[--C-:B------:R-:W-:Y:S01]  /*11140*/  HADD2.F32 R38, -RZ, R24.reuse.H0_H0 ;  /* 0x20000018ff267230 */ /* 0x100fe20000004100 */
[----:B------:R-:W-:Y:S01]  /*11150*/  LEA.HI R3, R3, R12, RZ, 0x3 ;  /* 0x0000000c03037211 */ /* 0x000fe200078f18ff */
[----:B------:R-:W-:Y:S01]  /*11160*/  HADD2.F32 R40, -RZ, R21.H1_H1 ;  /* 0x30000015ff287230 */ /* 0x000fe20000004100 */
[----:B-----5:R-:W-:Y:S01]  /*11170*/  LOP3.LUT R0, R54, 0x38, R0, 0xf8, !PT ;  /* 0x0000003836007812 */ /* 0x020fe200078ef800 */
[----:B------:R-:W-:Y:S01]  /*11180*/  HADD2.F32 R39, -RZ, R24.H1_H1 ;  /* 0x30000018ff277230 */ /* 0x000fe20000004100 */
[----:B------:R-:W-:Y:S01]  /*11190*/  SHF.L.U32 R3, R3, 0xa, RZ ;  /* 0x0000000a03037819 */ /* 0x000fe200000006ff */
[----:B------:R-:W-:Y:S01]  /*111a0*/  HADD2.F32 R37, -RZ, R15.H0_H0 ;  /* 0x2000000fff257230 */ /* 0x000fe20000004100 */
[----:B------:R-:W-:Y:S01]  /*111b0*/  LOP3.LUT R0, R0, R52, RZ, 0x3c, !PT ;  /* 0x0000003400007212 */ /* 0x000fe200078e3cff */
[----:B------:R-:W-:Y:S01]  /*111c0*/  HADD2.F32 R41, -RZ, R25.H0_H0 ;  /* 0x20000019ff297230 */ /* 0x000fe20000004100 */
[----:B------:R-:W-:-:S04]  /*111d0*/  LOP3.LUT R3, R3, 0x7fffe000, RZ, 0xc0, !PT ;  /* 0x7fffe00003037812 */ /* 0x000fc800078ec0ff */
[----:B------:R-:W-:-:S05]  /*111e0*/  IADD3 R3, R0, R3, R50 ;  /* 0x0000000300037210 */ /* 0x000fca0007ffe032 */
[----:B------:R-:W-:-:S05]  /*111f0*/  IMAD R3, R3, 0x2, R16 ;  /* 0x0000000203037824 */ /* 0x000fca00078e0210 */
[----:B------:R-:W0:Y:S02]  /*11200*/  LDS.128 R8, [R3+0x14400] ;  /* 0x0144000003087984 */ /* 0x000e240000000c00 */
[--C-:B0-----:R-:W-:Y:S02]  /*11210*/  HADD2.F32 R29, -RZ, R8.reuse.H0_H0 ;  /* 0x20000008ff1d7230 */ /* 0x101fe40000004100 */
[----:B------:R-:W-:Y:S02]  /*11220*/  HADD2.F32 R8, -RZ, R8.H1_H1 ;  /* 0x30000008ff087230 */ /* 0x000fe40000004100 */
[--C-:B------:R-:W-:Y:S02]  /*11230*/  HADD2.F32 R30, -RZ, R9.reuse.H0_H0 ;  /* 0x20000009ff1e7230 */ /* 0x100fe40000004100 */
[-C--:B------:R-:W-:Y:S01]  /*11240*/  FMUL.FTZ R33, R36, R29.reuse ;  /* 0x0000001d24217220 */ /* 0x080fe20000410000 */
[----:B------:R-:W-:Y:S01]  /*11250*/  FMUL.FTZ R29, R34, R29 ;  /* 0x0000001d221d7220 */ /* 0x000fe20000410000 */
[----:B------:R-:W-:Y:S01]  /*11260*/  FMUL.FTZ R21, R38, R8 ;  /* 0x0000000826157220 */ /* 0x000fe20000410000 */
[----:B------:R-:W-:-:S02]  /*11270*/  HADD2.F32 R9, -RZ, R9.H1_H1 ;  /* 0x30000009ff097230 */ /* 0x000fc40000004100 */
[--C-:B------:R-:W-:Y:S02]  /*11280*/  HADD2.F32 R31, -RZ, R10.reuse.H0_H0 ;  /* 0x2000000aff1f7230 */ /* 0x100fe40000004100 */
[----:B------:R-:W-:Y:S02]  /*11290*/  HADD2.F32 R10, -RZ, R10.H1_H1 ;  /* 0x3000000aff0a7230 */ /* 0x000fe40000004100 */
[--C-:B------:R-:W-:Y:S02]  /*112a0*/  HADD2.F32 R32, -RZ, R11.reuse.H0_H0 ;  /* 0x2000000bff207230 */ /* 0x100fe40000004100 */
[----:B------:R-:W-:Y:S01]  /*112b0*/  FMUL.FTZ R24, R37, R31 ;  /* 0x0000001f25187220 */ /* 0x000fe20000410000 */
[----:B------:R-:W-:Y:S01]  /*112c0*/  HADD2.F32 R11, -RZ, R11.H1_H1 ;  /* 0x3000000bff0b7230 */ /* 0x000fe20000004100 */
[----:B--2---:R-:W0:Y:S02]  /*112d0*/  LDS.128 R4, [R42] ;  /* 0x000000002a047984 */ /* 0x004e240000000c00 */
[----:B0-----:R-:W-:-:S02]  /*112e0*/  HADD2.F32 R0, -RZ, R4.H0_H0 ;  /* 0x20000004ff007230 */ /* 0x001fc40000004100 */
[----:B------:R-:W-:Y:S02]  /*112f0*/  HADD2.F32 R4, -RZ, R4.H1_H1 ;  /* 0x30000004ff047230 */ /* 0x000fe40000004100 */
[----:B------:R-:W-:Y:S02]  /*11300*/  HADD2.F32 R12, -RZ, R5.H0_H0 ;  /* 0x20000005ff0c7230 */ /* 0x000fe40000004100 */
[-C--:B------:R-:W-:Y:S01]  /*11310*/  FFMA.FTZ R33, R34, R0.reuse, -R33 ;  /* 0x0000000022217223 */ /* 0x080fe20000010821 */
[----:B------:R-:W-:Y:S02]  /*11320*/  HADD2.F32 R34, -RZ, R14.H0_H0 ;  /* 0x2000000eff227230 */ /* 0x000fe40000004100 */
[----:B------:R-:W-:Y:S01]  /*11330*/  FFMA.FTZ R29, R36, R0, R29 ;  /* 0x00000000241d7223 */ /* 0x000fe2000001001d */
[----:B------:R-:W-:Y:S02]  /*11340*/  HADD2.F32 R36, -RZ, R13.H1_H1 ;  /* 0x3000000dff247230 */ /* 0x000fe40000004100 */
[----:B------:R-:W-:-:S02]  /*11350*/  HADD2.F32 R5, -RZ, R5.H1_H1 ;  /* 0x30000005ff057230 */ /* 0x000fc40000004100 */
[C---:B------:R-:W-:Y:S01]  /*11360*/  FMUL.FTZ R13, R34.reuse, R8 ;  /* 0x00000008220d7220 */ /* 0x040fe20000410000 */
[----:B------:R-:W-:Y:S01]  /*11370*/  FFMA.FTZ R0, R34, R4, -R21 ;  /* 0x0000000422007223 */ /* 0x000fe20000010815 */
[-C--:B------:R-:W-:Y:S01]  /*11380*/  FMUL.FTZ R21, R40, R30.reuse ;  /* 0x0000001e28157220 */ /* 0x080fe20000410000 */
[----:B------:R-:W-:Y:S01]  /*11390*/  FMUL.FTZ R35, R36, R30 ;  /* 0x0000001e24237220 */ /* 0x000fe20000410000 */
[----:B------:R-:W-:Y:S01]  /*113a0*/  FFMA.FTZ R8, R38, R4, R13 ;  /* 0x0000000426087223 */ /* 0x000fe2000001000d */
[----:B------:R-:W-:Y:S02]  /*113b0*/  HADD2.F32 R13, -RZ, R14.H1_H1 ;  /* 0x3000000eff0d7230 */ /* 0x000fe40000004100 */
[-C--:B------:R-:W-:Y:S01]  /*113c0*/  FMUL.FTZ R4, R39, R9.reuse ;  /* 0x0000000927047220 */ /* 0x080fe20000410000 */
[----:B------:R-:W-:Y:S02]  /*113d0*/  HADD2.F32 R34, -RZ, R26.H0_H0 ;  /* 0x2000001aff227230 */ /* 0x000fe40000004100 */
[-C--:B------:R-:W-:Y:S01]  /*113e0*/  FFMA.FTZ R21, R36, R12.reuse, -R21 ;  /* 0x0000000c24157223 */ /* 0x080fe20000010815 */
[----:B------:R-:W-:Y:S01]  /*113f0*/  FFMA.FTZ R35, R40, R12, R35 ;  /* 0x0000000c28237223 */ /* 0x000fe20000010023 */
[----:B------:R-:W-:Y:S01]  /*11400*/  FMUL.FTZ R14, R13, R9 ;  /* 0x000000090d0e7220 */ /* 0x000fe20000410000 */
[----:B------:R-:W-:-:S02]  /*11410*/  HADD2.F32 R27, -RZ, R6.H0_H0 ;  /* 0x20000006ff1b7230 */ /* 0x000fc40000004100 */
[----:B------:R-:W-:Y:S01]  /*11420*/  FFMA.FTZ R12, R13, R5, -R4 ;  /* 0x000000050d0c7223 */ /* 0x000fe20000010804 */
[----:B------:R-:W-:Y:S02]  /*11430*/  HADD2.F32 R30, -RZ, R20.H0_H0 ;  /* 0x20000014ff1e7230 */ /* 0x000fe40000004100 */
[----:B------:R-:W-:Y:S01]  /*11440*/  FMUL.FTZ R4, R41, R31 ;  /* 0x0000001f29047220 */ /* 0x000fe20000410000 */
[----:B------:R-:W-:Y:S02]  /*11450*/  HADD2.F32 R6, -RZ, R6.H1_H1 ;  /* 0x30000006ff067230 */ /* 0x000fe40000004100 */
[----:B------:R-:W-:Y:S01]  /*11460*/  FFMA.FTZ R14, R39, R5, R14 ;  /* 0x00000005270e7223 */ /* 0x000fe2000001000e */
[-C--:B------:R-:W-:Y:S01]  /*11470*/  FMUL.FTZ R5, R34, R10.reuse ;  /* 0x0000000a22057220 */ /* 0x080fe20000410000 */
[-C--:B------:R-:W-:Y:S01]  /*11480*/  FFMA.FTZ R13, R37, R27.reuse, -R4 ;  /* 0x0000001b250d7223 */ /* 0x080fe20000010804 */
[----:B------:R-:W-:Y:S01]  /*11490*/  FFMA.FTZ R24, R41, R27, R24 ;  /* 0x0000001b29187223 */ /* 0x000fe20000010018 */
[C---:B------:R-:W-:Y:S01]  /*114a0*/  FMUL.FTZ R9, R30.reuse, R10 ;  /* 0x0000000a1e097220 */ /* 0x040fe20000410000 */
[----:B------:R-:W-:Y:S01]  /*114b0*/  FFMA.FTZ R10, R30, R6, -R5 ;  /* 0x000000061e0a7223 */ /* 0x000fe20000010805 */
[----:B------:R-:W-:Y:S01]  /*114c0*/  HADD2.F32 R36, -RZ, R25.H1_H1 ;  /* 0x30000019ff247230 */ /* 0x000fe20000004100 */
[----:B------:R-:W-:Y:S01]  /*114d0*/  F2FP.F16.F32.PACK_AB R8, R8, R29 ;  /* 0x0000001d0808723e */ /* 0x000fe200000000ff */
[----:B------:R-:W-:-:S02]  /*114e0*/  HADD2.F32 R27, -RZ, R26.H1_H1 ;  /* 0x3000001aff1b7230 */ /* 0x000fc40000004100 */
[----:B------:R-:W-:Y:S02]  /*114f0*/  HADD2.F32 R30, -RZ, R15.H1_H1 ;  /* 0x3000000fff1e7230 */ /* 0x000fe40000004100 */
[----:B------:R-:W-:Y:S01]  /*11500*/  FFMA.FTZ R15, R34, R6, R9 ;  /* 0x00000006220f7223 */ /* 0x000fe20000010009 */
[----:B------:R-:W-:Y:S02]  /*11510*/  HADD2.F32 R25, -RZ, R20.H1_H1 ;  /* 0x30000014ff197230 */ /* 0x000fe40000004100 */
[-C--:B------:R-:W-:Y:S01]  /*11520*/  FMUL.FTZ R5, R36, R32.reuse ;  /* 0x0000002024057220 */ /* 0x080fe20000410000 */
[--C-:B------:R-:W-:Y:S02]  /*11530*/  HADD2.F32 R28, -RZ, R7.reuse.H0_H0 ;  /* 0x20000007ff1c7230 */ /* 0x100fe40000004100 */
[-C--:B------:R-:W-:Y:S01]  /*11540*/  FMUL.FTZ R4, R27, R11.reuse ;  /* 0x0000000b1b047220 */ /* 0x080fe20000410000 */
[----:B------:R-:W-:Y:S02]  /*11550*/  HADD2.F32 R7, -RZ, R7.H1_H1 ;  /* 0x30000007ff077230 */ /* 0x000fe40000004100 */
[C---:B------:R-:W-:Y:S01]  /*11560*/  FMUL.FTZ R9, R30.reuse, R32 ;  /* 0x000000201e097220 */ /* 0x040fe20000410000 */
[C---:B------:R-:W-:Y:S01]  /*11570*/  FMUL.FTZ R6, R25.reuse, R11 ;  /* 0x0000000b19067220 */ /* 0x040fe20000410000 */
[-C--:B------:R-:W-:Y:S01]  /*11580*/  FFMA.FTZ R11, R30, R28.reuse, -R5 ;  /* 0x0000001c1e0b7223 */ /* 0x080fe20000010805 */
[----:B------:R-:W-:Y:S01]  /*11590*/  F2FP.F16.F32.PACK_AB R5, R12, R21 ;  /* 0x000000150c05723e */ /* 0x000fe200000000ff */
[-C--:B------:R-:W-:Y:S01]  /*115a0*/  FFMA.FTZ R20, R25, R7.reuse, -R4 ;  /* 0x0000000719147223 */ /* 0x080fe20000010804 */
[----:B------:R-:W-:Y:S01]  /*115b0*/  FFMA.FTZ R28, R36, R28, R9 ;  /* 0x0000001c241c7223 */ /* 0x000fe20000010009 */
[----:B------:R-:W-:Y:S01]  /*115c0*/  FFMA.FTZ R25, R27, R7, R6 ;  /* 0x000000071b197223 */ /* 0x000fe20000010006 */
[----:B------:R-:W-:-:S02]  /*115d0*/  F2FP.F16.F32.PACK_AB R4, R0, R33 ;  /* 0x000000210004723e */ /* 0x000fc400000000ff */
[----:B------:R-:W-:Y:S02]  /*115e0*/  F2FP.F16.F32.PACK_AB R6, R10, R13 ;  /* 0x0000000d0a06723e */ /* 0x000fe400000000ff */
[----:B------:R-:W-:Y:S02]  /*115f0*/  F2FP.F16.F32.PACK_AB R7, R20, R11 ;  /* 0x0000000b1407723e */ /* 0x000fe400000000ff */
[----:B------:R-:W-:Y:S02]  /*11600*/  F2FP.F16.F32.PACK_AB R9, R14, R35 ;  /* 0x000000230e09723e */ /* 0x000fe400000000ff */
[----:B------:R-:W-:Y:S01]  /*11610*/  F2FP.F16.F32.PACK_AB R10, R15, R24 ;  /* 0x000000180f0a723e */ /* 0x000fe200000000ff */
[----:B------:R4:W-:Y:S01]  /*11620*/  STS.128 [R42], R4 ;  /* 0x000000042a007388 */ /* 0x0009e20000000c00 */
[----:B------:R-:W-:-:S05]  /*11630*/  F2FP.F16.F32.PACK_AB R11, R25, R28 ;  /* 0x0000001c190b723e */ /* 0x000fca00000000ff */
[----:B------:R4:W-:Y:S02]  /*11640*/  STS.128 [R3+0x14400], R8 ;  /* 0x0144000803007388 */ /* 0x0009e40000000c00 */
.L_x_612:
[----:B------:R-:W-:Y:S05]  /*11650*/  BSYNC B0 ;  /* 0x0000000000007941 */ /* 0x000fea0003800000 */
.L_x_578:
[----:B------:R-:W-:Y:S01]  /*11660*/  @!PT LDS RZ, [RZ] ;  /* 0x00000000fffff984 */ /* 0x000fe20000000800 */
[----:B------:R-:W-:Y:S01]  /*11670*/  @!PT LDS RZ, [RZ] ;  /* 0x00000000fffff984 */ /* 0x000fe20000000800 */
[----:B------:R-:W-:Y:S01]  /*11680*/  @!PT LDS RZ, [RZ] ;  /* 0x00000000fffff984 */ /* 0x000fe20000000800 */
[----:B------:R-:W-:Y:S01]  /*11690*/  @!PT LDS RZ, [RZ] ;  /* 0x00000000fffff984 */ /* 0x000fe20000000800 */
[----:B------:R0:W-:Y:S06]  /*116a0*/  MEMBAR.ALL.CTA ;  /* 0x0000000000007992 */ /* 0x0001ec0000008000 */
[----:B0-----:R-:W0:Y:S01]  /*116b0*/  FENCE.VIEW.ASYNC.S ;  /* 0x00000000000073c6 */ /* 0x001e220000000000 */
[----:B------:R-:W-:Y:S05]  /*116c0*/  WARPSYNC.ALL ;  /* 0x0000000000007948 */ /* 0x000fea0003800000 */
[----:B0-----:R-:W-:Y:S06]  /*116d0*/  BAR.SYNC.DEFER_BLOCKING 0xd, 0x100 ;  /* 0x0344000000007b1d */ /* 0x001fec0000010000 */
.L_x_576:
[----:B------:R-:W-:-:S13]  /*116e0*/  ISETP.NE.AND P0, PT, R221, 0x3, PT ;  /* 0x00000003dd00780c */ /* 0x000fda0003f05270 */
[----:B------:R-:W-:Y:S05]  /*116f0*/  @!P0 BRA `(.L_x_641) ;  /* 0x0000000000048947 */ /* 0x000fea0003800000 */
[----:B------:R-:W-:Y:S01]  /*11700*/  BPT.TRAP 0x1 ;  /* 0x000000040000795c */ /* 0x000fe20000300000 */
.L_x_641:
[----:B------:R-:W-:Y:S02]  /*11710*/  LEA R0, R222, R16, 0x3 ;  /* 0x00000010de007211 */ /* 0x000fe400078e18ff */
[----:B01234-:R-:W-:-:S04]  /*11720*/  SHF.L.U32 R3, R223, 0x1f, RZ ;  /* 0x0000001fdf037819 */ /* 0x01ffc800000006ff */
[----:B------:R0:W1:Y:S01]  /*11730*/  SYNCS.PHASECHK.TRANS64.TRYWAIT P1, [R0+URZ+0x38830], R3 ;  /* 0x03883003000075a7 */ /* 0x000062000802017f */
[----:B------:R-:W-:Y:S05]  /*11740*/  @!P0 BRA `(.L_x_642) ;  /* 0x0000000000048947 */ /* 0x000fea0003800000 */
[----:B------:R-:W-:Y:S01]  /*11750*/  BPT.TRAP 0x1 ;  /* 0x000000040000795c */ /* 0x000fe20000300000 */
.L_x_642:
[----:B------:R-:W2:Y:S01]  /*11760*/  LDL R6, [R1+0x70] ;  /* 0x0000700001067983 */ /* 0x000ea20000100800 */
[----:B------:R-:W-:Y:S01]  /*11770*/  IMAD.MOV.U32 R5, RZ, RZ, -0x2 ;  /* 0xfffffffeff057424 */ /* 0x000fe200078e00ff */
[----:B--2---:R-:W-:-:S04]  /*11780*/  SHF.R.S32.HI R4, RZ, 0x1f, R6 ;  /* 0x0000001fff047819 */ /* 0x004fc80000011406 */
[----:B------:R-:W-:-:S04]  /*11790*/  LEA.HI R4, R4, R6, RZ, 0x2 ;  /* 0x0000000604047211 */ /* 0x000fc800078f10ff */
[----:B------:R-:W-:-:S04]  /*117a0*/  LOP3.LUT R4, R4, 0x7ffffffc, RZ, 0xc0, !PT ;  /* 0x7ffffffc04047812 */ /* 0x000fc800078ec0ff */
[----:B------:R-:W-:Y:S01]  /*117b0*/  IADD3 R4, R6, -R4, RZ ;  /* 0x8000000406047210 */ /* 0x000fe20007ffe0ff */
[----:B-1----:R-:W-:Y:S06]  /*117c0*/  @P1 BRA `(.L_x_643) ;  /* 0x0000000000081947 */ /* 0x002fec0003800000 */
[----:B------:R-:W1:Y:S02]  /*117d0*/  SYNCS.PHASECHK.TRANS64.TRYWAIT P1, [R0+URZ+0x38830], R3 ;  /* 0x03883003000075a7 */ /* 0x000e64000802017f */
[----:B-1----:R-:W-:Y:S05]  /*117e0*/  @!P1 BRA `(.L_x_644) ;  /* 0x0000014800589947 */ /* 0x002fea0003800000 */
.L_x_643:
[----:B------:R-:W2:Y:S01]  /*117f0*/  S2R R6, SR_TID.X ;  /* 0x0000000000067919 */ /* 0x000ea20000002100 */
[----:B------:R-:W-:Y:S05]  /*11800*/  WARPSYNC.ALL ;  /* 0x0000000000007948 */ /* 0x000fea0003800000 */
[----:B------:R-:W-:Y:S02]  /*11810*/  IMAD R5, R4, R5, 0x50 ;  /* 0x0000005004057424 */ /* 0x000fe400078e0205 */
[----:B------:R-:W-:Y:S01]  /*11820*/  IMAD.MOV.U32 R151, RZ, RZ, RZ ;  /* 0x000000ffff977224 */ /* 0x000fe200078e00ff */
[----:B--2---:R-:W-:-:S04]  /*11830*/  LOP3.LUT R6, R6, 0x7f, RZ, 0xc0, !PT ;  /* 0x0000007f06067812 */ /* 0x004fc800078ec0ff */
[----:B------:R-:W-:Y:S02]  /*11840*/  ISETP.NE.AND P1, PT, R6, RZ, PT ;  /* 0x000000ff0600720c */ /* 0x000fe40003f25270 */
[----:B01----:R-:W-:Y:S01]  /*11850*/  IADD3 R3, R16, 0x24400, RZ ;  /* 0x0002440010037810 */ /* 0x003fe20007ffe0ff */
[----:B-----5:R-:W-:Y:S01]  /*11860*/  WARPGROUP.ARRIVE ;  /* 0x00000000000079c5 */ /* 0x020fe20000000000 */
[----:B------:R-:W-:Y:S01]  /*11870*/  R2UR UR20, R2 ;  /* 0x00000000021472ca */ /* 0x000fe200000e0000 */
[----:B------:R-:W-:Y:S01]  /*11880*/  UMOV UR5, 0x40000040 ;  /* 0x4000004000057882 */ /* 0x000fe20000000000 */
[----:B------:R-:W-:Y:S01]  /*11890*/  SHF.R.U32.HI R3, RZ, 0x4, R3 ;  /* 0x00000004ff037819 */ /* 0x000fe20000011603 */
[----:B------:R-:W-:Y:S01]  /*118a0*/  UMOV UR17, UR5 ;  /* 0x0000000500117c82 */ /* 0x000fe20008000000 */
[----:B------:R-:W-:Y:S01]  /*118b0*/  MOV R7, 0x40000040 ;  /* 0x4000004000077802 */ /* 0x000fe20000000f00 */
[----:B------:R-:W-:Y:S01]  /*118c0*/  IMAD.U32 R15, RZ, RZ, UR5 ;  /* 0x00000005ff0f7e24 */ /* 0x000fe2000f8e00ff */
[----:B------:R-:W-:Y:S01]  /*118d0*/  LOP3.LUT R3, R3, 0x3fff, RZ, 0xc0, !PT ;  /* 0x00003fff03037812 */ /* 0x000fe200078ec0ff */
[----:B------:R-:W-:Y:S01]  /*118e0*/  UMOV UR9, UR17 ;  /* 0x0000001100097c82 */ /* 0x000fe20008000000 */
[----:B------:R-:W-:Y:S01]  /*118f0*/  MOV R9, 0x40000040 ;  /* 0x4000004000097802 */ /* 0x000fe20000000f00 */
[----:B------:R-:W-:Y:S01]  /*11900*/  UMOV UR13, UR17 ;  /* 0x00000011000d7c82 */ /* 0x000fe20008000000 */
[----:B------:R-:W-:Y:S01]  /*11910*/  LOP3.LUT R235, R3, 0x10000, RZ, 0xfc, !PT ;  /* 0x0001000003eb7812 */ /* 0x000fe200078efcff */
[----:B------:R-:W-:Y:S01]  /*11920*/  IMAD.MOV.U32 R3, RZ, RZ, 0x40000040 ;  /* 0x40000040ff037424 */ /* 0x000fe200078e00ff */
[----:B------:R-:W-:Y:S01]  /*11930*/  R2UR UR11, R9 ;  /* 0x00000000090b72ca */ /* 0x000fe200000e0000 */
[----:B------:R-:W-:Y:S01]  /*11940*/  ULOP3.LUT UR20, UR20, 0x10000, URZ, 0xfc, !UPT ;  /* 0x0001000014147892 */ /* 0x000fe2000f8efc3f */
[----:B------:R-:W-:Y:S01]  /*11950*/  MOV R9, 0x40000040 ;  /* 0x4000004000097802 */ /* 0x000fe20000000f00 */
[----:B------:R-:W-:Y:S01]  /*11960*/  IMAD R2, R222, 0xa00, R235 ;  /* 0x00000a00de027824 */ /* 0x000fe200078e02eb */
[----:B------:R-:W-:Y:S01]  /*11970*/  R2UR UR7, R3 ;  /* 0x00000000030772ca */ /* 0x000fe200000e0000 */
[----:B------:R-:W-:Y:S01]  /*11980*/  IMAD.MOV.U32 R11, RZ, RZ, 0x40000040 ;  /* 0x40000040ff0b7424 */ /* 0x000fe200078e00ff */
[----:B------:R-:W-:Y:S01]  /*11990*/  R2UR UR19, R9 ;  /* 0x00000000091372ca */ /* 0x000fe200000e0000 */
[C---:B------:R-:W-:Y:S01]  /*119a0*/  VIADD R8, R2.reuse, 0x100 ;  /* 0x0000010002087836 */ /* 0x040fe20000000000 */
[C---:B------:R-:W-:Y:S01]  /*119b0*/  R2UR UR6, R2.reuse ;  /* 0x00000000020672ca */ /* 0x040fe200000e0000 */
[----:B------:R-:W-:Y:S01]  /*119c0*/  UMOV UR4, UR20 ;  /* 0x0000001400047c82 */ /* 0x000fe20008000000 */
[----:B------:R-:W-:Y:S01]  /*119d0*/  IADD3 R6, R2, 0x80, RZ ;  /* 0x0000008002067810 */ /* 0x000fe20007ffe0ff */
[----:B------:R-:W-:Y:S01]  /*119e0*/  UMOV UR16, UR4 ;  /* 0x0000000400107c82 */ /* 0x000fe20008000000 */
[----:B------:R-:W-:Y:S01]  /*119f0*/  MOV R14, UR4 ;  /* 0x00000004000e7c02 */ /* 0x000fe20008000f00 */
[----:B------:R-:W-:Y:S01]  /*11a00*/  UMOV UR8, UR16 ;  /* 0x0000001000087c82 */ /* 0x000fe20008000000 */
[----:B------:R-:W-:Y:S01]  /*11a10*/  R2UR UR10, R8 ;  /* 0x00000000080a72ca */ /* 0x000fe200000e0000 */
[----:B------:R-:W-:Y:S01]  /*11a20*/  UMOV UR12, UR16 ;  /* 0x00000010000c7c82 */ /* 0x000fe20008000000 */
[C---:B------:R-:W-:Y:S01]  /*11a30*/  VIADD R8, R2.reuse, 0x200 ;  /* 0x0000020002087836 */ /* 0x040fe20000000000 */
[----:B------:R-:W-:Y:S01]  /*11a40*/  IADD3 R10, R2, 0x2, RZ ;  /* 0x00000002020a7810 */ /* 0x000fe20007ffe0ff */
[----:B------:R-:W-:Y:S01]  /*11a50*/  UMOV UR25, 0x40000040 ;  /* 0x4000004000197882 */ /* 0x000fe20000000000 */
[----:B------:R-:W-:Y:S01]  /*11a60*/  R2UR UR27, R11 ;  /* 0x000000000b1b72ca */ /* 0x000fe200000e0000 */
[----:B------:R-:W-:Y:S01]  /*11a70*/  IMAD.MOV.U32 R11, RZ, RZ, 0x40000040 ;  /* 0x40000040ff0b7424 */ /* 0x000fe200078e00ff */
[----:B------:R-:W-:Y:S01]  /*11a80*/  HGMMA.64x16x16.F32 R56, gdesc[UR4], RZ, !UPT, gsb0 ;  /* 0x00200000043879f0 */ /* 0x000fe2000c0008ff */
[----:B------:R-:W-:Y:S01]  /*11a90*/  R2UR UR6, R6 ;  /* 0x00000000060672ca */ /* 0x000fe200000e0000 */
[----:B------:R-:W-:Y:S01]  /*11aa0*/  UMOV UR4, UR16 ;  /* 0x0000001000047c82 */ /* 0x000fe20008000000 */
[----:B------:R-:W-:Y:S01]  /*11ab0*/  R2UR UR7, R7 ;  /* 0x00000000070772ca */ /* 0x000fe200000e0000 */
[----:B------:R-:W-:Y:S01]  /*11ac0*/  UMOV UR5, UR17 ;  /* 0x0000001100057c82 */ /* 0x000fe20008000000 */
[----:B------:R-:W-:Y:S01]  /*11ad0*/  VIADD R6, R2, 0x180 ;  /* 0x0000018002067836 */ /* 0x000fe20000000000 */
[----:B------:R-:W-:Y:S01]  /*11ae0*/  R2UR UR18, R8 ;  /* 0x00000000081272ca */ /* 0x000fe200000e0000 */
[----:B------:R-:W-:Y:S01]  /*11af0*/  IMAD.MOV.U32 R7, RZ, RZ, 0x40000040 ;  /* 0x40000040ff077424 */ /* 0x000fe200078e00ff */
[----:B------:R-:W-:Y:S01]  /*11b00*/  R2UR UR26, R10 ;  /* 0x000000000a1a72ca */ /* 0x000fe200000e0000 */
[----:B------:R-:W-:Y:S01]  /*11b10*/  VIADD R8, R2, 0x102 ;  /* 0x0000010202087836 */ /* 0x000fe20000000000 */
[----:B------:R-:W-:Y:S01]  /*11b20*/  R2UR UR14, R6 ;  /* 0x00000000060e72ca */ /* 0x000fe200000e0000 */
[----:B------:R0:W-:Y:S01]  /*11b30*/  STL.64 [R1+0x50], R14 ;  /* 0x0000500e01007387 */ /* 0x0001e20000100a00 */
[----:B------:R-:W-:Y:S01]  /*11b40*/  R2UR UR15, R7 ;  /* 0x00000000070f72ca */ /* 0x000fe200000e0000 */
[----:B------:R-:W-:Y:S01]  /*11b50*/  UIADD3 UR52, UR20, 0x806, URZ ;  /* 0x0000080614347890 */ /* 0x000fe2000fffe03f */
[C---:B------:R-:W-:Y:S01]  /*11b60*/  IADD3 R6, R2.reuse, 0x82, RZ ;  /* 0x0000008202067810 */ /* 0x040fe20007ffe0ff */
[----:B------:R-:W-:Y:S01]  /*11b70*/  UMOV UR53, 0x40000040 ;  /* 0x4000004000357882 */ /* 0x000fe20000000000 */
[----:B------:R-:W-:Y:S01]  /*11b80*/  MOV R7, 0x40000040 ;  /* 0x4000004000077802 */ /* 0x000fe20000000f00 */
[----:B------:R-:W-:Y:S01]  /*11b90*/  UIADD3 UR48, UR20, 0xc00, URZ ;  /* 0x00000c0014307890 */ /* 0x000fe2000fffe03f */
[----:B------:R-:W-:Y:S01]  /*11ba0*/  MOV R9, 0x40000040 ;  /* 0x4000004000097802 */ /* 0x000fe20000000f00 */
[----:B------:R-:W-:Y:S01]  /*11bb0*/  UMOV UR49, 0x40000040 ;  /* 0x4000004000317882 */ /* 0x000fe20000000000 */
[----:B------:R-:W-:Y:S01]  /*11bc0*/  IADD3 R10, R2, 0x4, RZ ;  /* 0x00000004020a7810 */ /* 0x000fe20007ffe0ff */
[----:B------:R-:W-:Y:S01]  /*11bd0*/  UIADD3 UR44, UR20, 0xc02, URZ ;  /* 0x00000c02142c7890 */ /* 0x000fe2000fffe03f */
[----:B------:R-:W-:Y:S01]  /*11be0*/  IMAD.MOV.U32 R3, RZ, RZ, 0x40000040 ;  /* 0x40000040ff037424 */ /* 0x000fe200078e00ff */
[----:B------:R-:W-:Y:S01]  /*11bf0*/  UMOV UR45, 0x40000040 ;  /* 0x40000040002d7882 */ /* 0x000fe20000000000 */
[----:B0-----:R-:W-:Y:S01]  /*11c00*/  IMAD.U32 R15, RZ, RZ, UR25 ;  /* 0x00000019ff0f7e24 */ /* 0x001fe2000f8e00ff */
[----:B------:R-:W-:Y:S01]  /*11c10*/  UIADD3 UR40, UR20, 0xc04, URZ ;  /* 0x00000c0414287890 */ /* 0x000fe2000fffe03f */
[----:B------:R-:W-:Y:S01]  /*11c20*/  IADD3 R5, R5, R148, RZ ;  /* 0x0000009405057210 */ /* 0x000fe20007ffe0ff */
[----:B------:R-:W-:Y:S01]  /*11c30*/  UMOV UR41, 0x40000040 ;  /* 0x4000004000297882 */ /* 0x000fe20000000000 */
[----:B------:R-:W-:Y:S01]  /*11c40*/  UIADD3 UR36, UR20, 0xc06, URZ ;  /* 0x00000c0614247890 */ /* 0x000fe2000fffe03f */
[----:B------:R-:W-:Y:S01]  /*11c50*/  P2R R12, PR, RZ, 0x1 ;  /* 0x00000001ff0c7803 */ /* 0x000fe20000000000 */
[----:B------:R-:W-:Y:S01]  /*11c60*/  UMOV UR37, 0x40000040 ;  /* 0x4000004000257882 */ /* 0x000fe20000000000 */
[----:B------:R-:W-:Y:S01]  /*11c70*/  @!P1 IADD3 R0, R0, 0x38840, RZ ;  /* 0x0003884000009810 */ /* 0x000fe20007ffe0ff */
[----:B------:R-:W-:Y:S01]  /*11c80*/  BSSY B0, `(.L_x_645) ;  /* 0x00009b4000007945 */ /* 0x000fe20003800000 */
[--C-:B------:R-:W-:Y:S01]  /*11c90*/  IMAD.MOV.U32 R150, RZ, RZ, R151.reuse ;  /* 0x000000ffff967224 */ /* 0x100fe200078e0097 */
[-C--:B------:R-:W-:Y:S01]  /*11ca0*/  MOV R149, R151.reuse ;  /* 0x0000009700957202 */ /* 0x080fe20000000f00 */
[--C-:B------:R-:W-:Y:S01]  /*11cb0*/  IMAD.MOV.U32 R146, RZ, RZ, R151.reuse ;  /* 0x000000ffff927224 */ /* 0x100fe200078e0097 */
[----:B------:R-:W-:Y:S01]  /*11cc0*/  @!P1 PRMT R0, RZ, 0x654, R0 ;  /* 0x00000654ff009816 */ /* 0x000fe20000000000 */
        /* <DEDUP_REMOVED lines=17> */
[-C--:B------:R-:W-:Y:S01]  /*11de0*/  MOV R133, R151.reuse ;  /* 0x0000009700857202 */ /* 0x080fe20000000f00 */
[--C-:B------:R-:W-:Y:S01]  /*11df0*/  IMAD.MOV.U32 R128, RZ, RZ, R151.reuse ;  /* 0x000000ffff807224 */ /* 0x100fe200078e0097 */
[-C--:B------:R-:W-:Y:S01]  /*11e00*/  MOV R131, R151.reuse ;  /* 0x0000009700837202 */ /* 0x080fe20000000f00 */
[--C-:B------:R-:W-:Y:S01]  /*11e10*/  IMAD.MOV.U32 R126, RZ, RZ, R151.reuse ;  /* 0x000000ffff7e7224 */ /* 0x100fe200078e0097 */
[-C--:B------:R-:W-:Y:S01]  /*11e20*/  MOV R129, R151.reuse ;  /* 0x0000009700817202 */ /* 0x080fe20000000f00 */
[----:B------:R-:W-:Y:S01]  /*11e30*/  HGMMA.64x16x16.F32 R48, gdesc[UR4], RZ, !UPT, gsb0 ;  /* 0x00200000043079f0 */ /* 0x000fe2000c0008ff */
[----:B------:R-:W-:Y:S01]  /*11e40*/  UIADD3 UR4, UR20, 0x2, URZ ;  /* 0x0000000214047890 */ /* 0x000fe2000fffe03f */
[----:B------:R-:W-:Y:S01]  /*11e50*/  R2UR UR6, R6 ;  /* 0x00000000060672ca */ /* 0x000fe200000e0000 */
[----:B------:R-:W-:Y:S01]  /*11e60*/  VIADD R6, R2, 0x182 ;  /* 0x0000018202067836 */ /* 0x000fe20000000000 */
[----:B------:R-:W-:Y:S01]  /*11e70*/  R2UR UR7, R7 ;  /* 0x00000000070772ca */ /* 0x000fe200000e0000 */
[----:B------:R-:W-:Y:S01]  /*11e80*/  IMAD.MOV.U32 R7, RZ, RZ, 0x40000040 ;  /* 0x40000040ff077424 */ /* 0x000fe200078e00ff */
[-C--:B------:R-:W-:Y:S01]  /*11e90*/  MOV R127, R151.reuse ;  /* 0x00000097007f7202 */ /* 0x080fe20000000f00 */
[--C-:B------:R-:W-:Y:S01]  /*11ea0*/  IMAD.MOV.U32 R124, RZ, RZ, R151.reuse ;  /* 0x000000ffff7c7224 */ /* 0x100fe200078e0097 */
[----:B------:R-:W-:Y:S01]  /*11eb0*/  UMOV UR24, UR4 ;  /* 0x0000000400187c82 */ /* 0x000fe20008000000 */
[-C--:B------:R-:W-:Y:S01]  /*11ec0*/  MOV R125, R151.reuse ;  /* 0x00000097007d7202 */ /* 0x080fe20000000f00 */
[--C-:B------:R-:W-:Y:S01]  /*11ed0*/  IMAD.MOV.U32 R122, RZ, RZ, R151.reuse ;  /* 0x000000ffff7a7224 */ /* 0x100fe200078e0097 */
[----:B------:R-:W-:Y:S01]  /*11ee0*/  MOV R14, UR24 ;  /* 0x00000018000e7c02 */ /* 0x000fe20008000f00 */
[--C-:B------:R-:W-:Y:S01]  /*11ef0*/  IMAD.MOV.U32 R120, RZ, RZ, R151.reuse ;  /* 0x000000ffff787224 */ /* 0x100fe200078e0097 */
[-C--:B------:R-:W-:Y:S01]  /*11f00*/  MOV R123, R151.reuse ;  /* 0x00000097007b7202 */ /* 0x080fe20000000f00 */
[--C-:B------:R-:W-:Y:S01]  /*11f10*/  IMAD.MOV.U32 R118, RZ, RZ, R151.reuse ;  /* 0x000000ffff767224 */ /* 0x100fe200078e0097 */
[-C--:B------:R-:W-:Y:S01]  /*11f20*/  MOV R121, R151.reuse ;  /* 0x0000009700797202 */ /* 0x080fe20000000f00 */
[----:B------:R0:W-:Y:S01]  /*11f30*/  STL.64 [R1+0x48], R14 ;  /* 0x0000480e01007387 */ /* 0x0001e20000100a00 */
        /* <DEDUP_REMOVED lines=33> */
[----:B------:R-:W-:Y:S01]  /*12150*/  IMAD.MOV.U32 R84, RZ, RZ, R151 ;  /* 0x000000ffff547224 */ /* 0x000fe200078e0097 */
[----:B------:R-:W-:Y:S01]  /*12160*/  MOV R85, R151 ;  /* 0x0000009700557202 */ /* 0x000fe20000000f00 */
[----:B------:R-:W-:-:S02]  /*12170*/  WARPGROUP.DEPBAR.LE gsb0, 0x0 ;  /* 0x00008000000079c5 */ /* 0x000fc40000010000 */
[----:B------:R-:W-:Y:S01]  /*12180*/  WARPGROUP.ARRIVE ;  /* 0x00000000000079c5 */ /* 0x000fe20000000000 */
[--C-:B------:R-:W-:Y:S02]  /*12190*/  IMAD.MOV.U32 R82, RZ, RZ, R151.reuse ;  /* 0x000000ffff527224 */ /* 0x100fe400078e0097 */
[--C-:B------:R-:W-:Y:S02]  /*121a0*/  IMAD.MOV.U32 R80, RZ, RZ, R151.reuse ;  /* 0x000000ffff507224 */ /* 0x100fe400078e0097 */
[--C-:B------:R-:W-:Y:S01]  /*121b0*/  IMAD.MOV.U32 R78, RZ, RZ, R151.reuse ;  /* 0x000000ffff4e7224 */ /* 0x100fe200078e0097 */
[----:B------:R-:W-:Y:S01]  /*121c0*/  HGMMA.64x16x16.F32 R40, gdesc[UR8], RZ, !UPT, gsb0 ;  /* 0x00200000082879f0 */ /* 0x000fe2000c0008ff */
[----:B------:R-:W-:Y:S01]  /*121d0*/  R2UR UR10, R8 ;  /* 0x00000000080a72ca */ /* 0x000fe200000e0000 */
[----:B------:R-:W-:Y:S01]  /*121e0*/  VIADD R8, R2, 0x202 ;  /* 0x0000020202087836 */ /* 0x000fe20000000000 */
[----:B------:R-:W-:Y:S01]  /*121f0*/  R2UR UR11, R9 ;  /* 0x00000000090b72ca */ /* 0x000fe200000e0000 */
[--C-:B------:R-:W-:Y:S01]  /*12200*/  IMAD.MOV.U32 R76, RZ, RZ, R151.reuse ;  /* 0x000000ffff4c7224 */ /* 0x100fe200078e0097 */
[----:B------:R-:W-:Y:S01]  /*12210*/  MOV R9, 0x40000040 ;  /* 0x4000004000097802 */ /* 0x000fe20000000f00 */
[----:B------:R-:W-:-:S02]  /*12220*/  IMAD.MOV.U32 R74, RZ, RZ, R151 ;  /* 0x000000ffff4a7224 */ /* 0x000fc400078e0097 */
[--C-:B------:R-:W-:Y:S02]  /*12230*/  IMAD.MOV.U32 R72, RZ, RZ, R151.reuse ;  /* 0x000000ffff487224 */ /* 0x100fe400078e0097 */
[--C-:B------:R-:W-:Y:S02]  /*12240*/  IMAD.MOV.U32 R70, RZ, RZ, R151.reuse ;  /* 0x000000ffff467224 */ /* 0x100fe400078e0097 */
[--C-:B------:R-:W-:Y:S02]  /*12250*/  IMAD.MOV.U32 R68, RZ, RZ, R151.reuse ;  /* 0x000000ffff447224 */ /* 0x100fe400078e0097 */
[--C-:B------:R-:W-:Y:S02]  /*12260*/  IMAD.MOV.U32 R66, RZ, RZ, R151.reuse ;  /* 0x000000ffff427224 */ /* 0x100fe400078e0097 */
[----:B------:R-:W-:Y:S01]  /*12270*/  IMAD.MOV.U32 R64, RZ, RZ, R151 ;  /* 0x000000ffff407224 */ /* 0x000fe200078e0097 */
[----:B------:R-:W-:Y:S02]  /*12280*/  WARPGROUP.DEPBAR.LE gsb0, 0x0 ;  /* 0x00008000000079c5 */ /* 0x000fe40000010000 */
[----:B------:R-:W-:-:S06]  /*12290*/  WARPGROUP.ARRIVE ;  /* 0x00000000000079c5 */ /* 0x000fcc0000000000 */
[----:B------:R-:W-:Y:S01]  /*122a0*/  HGMMA.64x16x16.F32 R32, gdesc[UR12], RZ, !UPT, gsb0 ;  /* 0x002000000c2079f0 */ /* 0x000fe2000c0008ff */
[----:B------:R-:W-:Y:S02]  /*122b0*/  R2UR UR14, R6 ;  /* 0x00000000060e72ca */ /* 0x000fe400000e0000 */
[----:B------:R-:W-:Y:S02]  /*122c0*/  R2UR UR15, R7 ;  /* 0x00000000070f72ca */ /* 0x000fe400000e0000 */
[----:B------:R-:W-:Y:S02]  /*122d0*/  IADD3 R6, R2, 0x84, RZ ;  /* 0x0000008402067810 */ /* 0x000fe40007ffe0ff */
[----:B------:R-:W-:Y:S01]  /*122e0*/  MOV R7, 0x40000040 ;  /* 0x4000004000077802 */ /* 0x000fe20000000f00 */
[----:B------:R-:W-:Y:S02]  /*122f0*/  WARPGROUP.DEPBAR.LE gsb0, 0x0 ;  /* 0x00008000000079c5 */ /* 0x000fe40000010000 */
[----:B------:R-:W-:-:S06]  /*12300*/  WARPGROUP.ARRIVE ;  /* 0x00000000000079c5 */ /* 0x000fcc0000000000 */
[----:B------:R-:W-:Y:S01]  /*12310*/  HGMMA.64x16x16.F32 R24, gdesc[UR16], RZ, !UPT, gsb0 ;  /* 0x00200000101879f0 */ /* 0x000fe2000c0008ff */
[----:B------:R-:W-:Y:S01]  /*12320*/  UMOV UR16, UR24 ;  /* 0x0000001800107c82 */ /* 0x000fe20008000000 */
[----:B------:R-:W-:Y:S01]  /*12330*/  UMOV UR17, UR25 ;  /* 0x0000001900117c82 */ /* 0x000fe20008000000 */
[----:B------:R-:W-:Y:S01]  /*12340*/  UMOV UR4, UR16 ;  /* 0x0000001000047c82 */ /* 0x000fe20008000000 */
[----:B------:R-:W-:Y:S01]  /*12350*/  UMOV UR5, UR17 ;  /* 0x0000001100057c82 */ /* 0x000fe20008000000 */
[----:B------:R-:W-:Y:S01]  /*12360*/  UMOV UR8, UR16 ;  /* 0x0000001000087c82 */ /* 0x000fe20008000000 */
[----:B------:R-:W-:Y:S01]  /*12370*/  UMOV UR9, UR17 ;  /* 0x0000001100097c82 */ /* 0x000fe20008000000 */
[----:B------:R-:W-:Y:S01]  /*12380*/  UMOV UR12, UR16 ;  /* 0x00000010000c7c82 */ /* 0x000fe20008000000 */
[----:B------:R-:W-:Y:S01]  /*12390*/  UMOV UR13, UR17 ;  /* 0x00000011000d7c82 */ /* 0x000fe20008000000 */
[----:B------:R-:W-:Y:S01]  /*123a0*/  R2UR UR18, R8 ;  /* 0x00000000081272ca */ /* 0x000fe200000e0000 */
[----:B------:R-:W-:Y:S01]  /*123b0*/  VIADD R8, R2, 0x104 ;  /* 0x0000010402087836 */ /* 0x000fe20000000000 */
[----:B------:R-:W-:-:S02]  /*123c0*/  R2UR UR19, R9 ;  /* 0x00000000091372ca */ /* 0x000fc400000e0000 */
[----:B------:R-:W-:Y:S01]  /*123d0*/  MOV R9, 0x40000040 ;  /* 0x4000004000097802 */ /* 0x000fe20000000f00 */
[----:B------:R-:W-:Y:S02]  /*123e0*/  WARPGROUP.DEPBAR.LE gsb0, 0x0 ;  /* 0x00008000000079c5 */ /* 0x000fe40000010000 */
[----:B------:R-:W-:-:S06]  /*123f0*/  WARPGROUP.ARRIVE ;  /* 0x00000000000079c5 */ /* 0x000fcc0000000000 */
[----:B------:R-:W-:Y:S01]  /*12400*/  HGMMA.64x16x16.F32 R56, gdesc[UR24], R56, gsb0 ;  /* 0x00200000183879f0 */ /* 0x000fe20008000838 */
[----:B------:R-:W-:Y:S01]  /*12410*/  R2UR UR26, R10 ;  /* 0x000000000a1a72ca */ /* 0x000fe200000e0000 */
[----:B------:R-:W-:Y:S01]  /*12420*/  UMOV UR25, 0x40000040 ;  /* 0x4000004000197882 */ /* 0x000fe20000000000 */
[----:B------:R-:W-:Y:S01]  /*12430*/  R2UR UR27, R11 ;  /* 0x000000000b1b72ca */ /* 0x000fe200000e0000 */
[----:B------:R-:W-:Y:S01]  /*12440*/  IMAD.MOV.U32 R11, RZ, RZ, 0x40000040 ;  /* 0x40000040ff0b7424 */ /* 0x000fe200078e00ff */
[----:B------:R-:W-:Y:S01]  /*12450*/  IADD3 R10, R2, 0x6, RZ ;  /* 0x00000006020a7810 */ /* 0x000fe20007ffe0ff */
[----:B0-----:R-:W-:Y:S01]  /*12460*/  IMAD.U32 R15, RZ, RZ, UR25 ;  /* 0x00000019ff0f7e24 */ /* 0x001fe2000f8e00ff */
[----:B------:R-:W-:Y:S02]  /*12470*/  WARPGROUP.DEPBAR.LE gsb0, 0x0 ;  /* 0x00008000000079c5 */ /* 0x000fe40000010000 */
[----:B------:R-:W-:-:S06]  /*12480*/  WARPGROUP.ARRIVE ;  /* 0x00000000000079c5 */ /* 0x000fcc0000000000 */
[----:B------:R-:W-:Y:S01]  /*12490*/  HGMMA.64x16x16.F32 R48, gdesc[UR4], R48, gsb0 ;  /* 0x00200000043079f0 */ /* 0x000fe20008000830 */
[----:B------:R-:W-:Y:S01]  /*124a0*/  UIADD3 UR4, UR20, 0x4, URZ ;  /* 0x0000000414047890 */ /* 0x000fe2000fffe03f */
[----:B------:R-:W-:Y:S01]  /*124b0*/  R2UR UR6, R6 ;  /* 0x00000000060672ca */ /* 0x000fe200000e0000 */
[----:B------:R-:W-:Y:S01]  /*124c0*/  VIADD R6, R2, 0x184 ;  /* 0x0000018402067836 */ /* 0x000fe20000000000 */
[----:B------:R-:W-:Y:S01]  /*124d0*/  R2UR UR7, R7 ;  /* 0x00000000070772ca */ /* 0x000fe200000e0000 */
[----:B------:R-:W-:-:S03]  /*124e0*/  IMAD.MOV.U32 R7, RZ, RZ, 0x40000040 ;  /* 0x40000040ff077424 */ /* 0x000fc600078e00ff */
[----:B------:R-:W-:Y:S02]  /*124f0*/  UMOV UR24, UR4 ;  /* 0x0000000400187c82 */ /* 0x000fe40008000000 */
[----:B------:R-:W-:-:S05]  /*12500*/  MOV R14, UR24 ;  /* 0x00000018000e7c02 */ /* 0x000fca0008000f00 */
[----:B------:R0:W-:Y:S01]  /*12510*/  STL.64 [R1+0x40], R14 ;  /* 0x0000400e01007387 */ /* 0x0001e20000100a00 */
[----:B------:R-:W-:Y:S02]  /*12520*/  WARPGROUP.DEPBAR.LE gsb0, 0x0 ;  /* 0x00008000000079c5 */ /* 0x000fe40000010000 */
[----:B------:R-:W-:-:S06]  /*12530*/  WARPGROUP.ARRIVE ;  /* 0x00000000000079c5 */ /* 0x000fcc0000000000 */
[----:B------:R-:W-:Y:S01]  /*12540*/  HGMMA.64x16x16.F32 R40, gdesc[UR8], R40, gsb0 ;  /* 0x00200000082879f0 */ /* 0x000fe20008000828 */
[----:B------:R-:W-:Y:S01]  /*12550*/  R2UR UR10, R8 ;  /* 0x00000000080a72ca */ /* 0x000fe200000e0000 */
[----:B------:R-:W-:Y:S01]  /*12560*/  VIADD R8, R2, 0x204 ;  /* 0x0000020402087836 */ /* 0x000fe20000000000 */
[----:B------:R-:W-:Y:S02]  /*12570*/  R2UR UR11, R9 ;  /* 0x00000000090b72ca */ /* 0x000fe400000e0000 */
[----:B------:R-:W-:Y:S01]  /*12580*/  MOV R9, 0x40000040 ;  /* 0x4000004000097802 */ /* 0x000fe20000000f00 */
[----:B------:R-:W-:Y:S02]  /*12590*/  WARPGROUP.DEPBAR.LE gsb0, 0x0 ;  /* 0x00008000000079c5 */ /* 0x000fe40000010000 */
[----:B------:R-:W-:-:S06]  /*125a0*/  WARPGROUP.ARRIVE ;  /* 0x00000000000079c5 */ /* 0x000fcc0000000000 */
[----:B------:R-:W-:Y:S01]  /*125b0*/  HGMMA.64x16x16.F32 R32, gdesc[UR12], R32, gsb0 ;  /* 0x002000000c2079f0 */ /* 0x000fe20008000820 */
[----:B------:R-:W-:Y:S02]  /*125c0*/  R2UR UR14, R6 ;  /* 0x00000000060e72ca */ /* 0x000fe400000e0000 */
[----:B------:R-:W-:Y:S02]  /*125d0*/  R2UR UR15, R7 ;  /* 0x00000000070f72ca */ /* 0x000fe400000e0000 */
[----:B------:R-:W-:Y:S02]  /*125e0*/  IADD3 R6, R2, 0x86, RZ ;  /* 0x0000008602067810 */ /* 0x000fe40007ffe0ff */
[----:B------:R-:W-:Y:S01]  /*125f0*/  MOV R7, 0x40000040 ;  /* 0x4000004000077802 */ /* 0x000fe20000000f00 */
[----:B------:R-:W-:Y:S02]  /*12600*/  WARPGROUP.DEPBAR.LE gsb0, 0x0 ;  /* 0x00008000000079c5 */ /* 0x000fe40000010000 */
[----:B------:R-:W-:-:S06]  /*12610*/  WARPGROUP.ARRIVE ;  /* 0x00000000000079c5 */ /* 0x000fcc0000000000 */
[----:B------:R-:W-:Y:S01]  /*12620*/  HGMMA.64x16x16.F32 R24, gdesc[UR16], R24, gsb0 ;  /* 0x00200000101879f0 */ /* 0x000fe20008000818 */
        /* <DEDUP_REMOVED lines=73> */
[----:B------:R-:W-:-:S07]  /*12ac0*/  UIADD3 UR4, UR20, 0x400, URZ ;  /* 0x0000040014047890 */ /* 0x000fce000fffe03f */
[----:B------:R-:W-:Y:S02]  /*12ad0*/  UMOV UR24, UR4 ;  /* 0x0000000400187c82 */ /* 0x000fe40008000000 */
[----:B------:R-:W-:-:S05]  /*12ae0*/  MOV R14, UR24 ;  /* 0x00000018000e7c02 */ /* 0x000fca0008000f00 */
[----:B------:R0:W-:Y:S01]  /*12af0*/  STL.64 [R1+0x30], R14 ;  /* 0x0000300e01007387 */ /* 0x0001e20000100a00 */
[----:B------:R-:W-:Y:S02]  /*12b00*/  WARPGROUP.DEPBAR.LE gsb0, 0x0 ;  /* 0x00008000000079c5 */ /* 0x000fe40000010000 */
[----:B------:R-:W-:-:S06]  /*12b10*/  WARPGROUP.ARRIVE ;  /* 0x00000000000079c5 */ /* 0x000fcc0000000000 */
[----:B------:R-:W-:Y:S01]  /*12b20*/  HGMMA.64x16x16.F32 R40, gdesc[UR8], R40, gsb0 ;  /* 0x00200000082879f0 */ /* 0x000fe20008000828 */
[----:B------:R-:W-:Y:S01]  /*12b30*/  UMOV UR8, UR24 ;  /* 0x0000001800087c82 */ /* 0x000fe20008000000 */
[----:B------:R-:W-:Y:S01]  /*12b40*/  UMOV UR9, UR25 ;  /* 0x0000001900097c82 */ /* 0x000fe20008000000 */
[----:B------:R-:W-:Y:S01]  /*12b50*/  UMOV UR4, UR8 ;  /* 0x0000000800047c82 */ /* 0x000fe20008000000 */
[----:B------:R-:W-:Y:S01]  /*12b60*/  UMOV UR5, UR9 ;  /* 0x0000000900057c82 */ /* 0x000fe20008000000 */
[----:B------:R-:W-:Y:S02]  /*12b70*/  WARPGROUP.DEPBAR.LE gsb0, 0x0 ;  /* 0x00008000000079c5 */ /* 0x000fe40000010000 */
[----:B------:R-:W-:-:S06]  /*12b80*/  WARPGROUP.ARRIVE ;  /* 0x00000000000079c5 */ /* 0x000fcc0000000000 */
[----:B------:R-:W-:Y:S01]  /*12b90*/  HGMMA.64x16x16.F32 R32, gdesc[UR12], R32, gsb0 ;  /* 0x002000000c2079f0 */ /* 0x000fe20008000820 */
[----:B------:R-:W-:Y:S01]  /*12ba0*/  R2UR UR14, R6 ;  /* 0x00000000060e72ca */ /* 0x000fe200000e0000 */
[----:B------:R-:W-:Y:S01]  /*12bb0*/  UMOV UR12, UR8 ;  /* 0x00000008000c7c82 */ /* 0x000fe20008000000 */
[----:B------:R-:W-:Y:S01]  /*12bc0*/  R2UR UR15, R7 ;  /* 0x00000000070f72ca */ /* 0x000fe200000e0000 */
[----:B------:R-:W-:Y:S01]  /*12bd0*/  UMOV UR13, UR9 ;  /* 0x00000009000d7c82 */ /* 0x000fe20008000000 */
[----:B------:R-:W-:Y:S02]  /*12be0*/  VIADD R6, R2, 0x400 ;  /* 0x0000040002067836 */ /* 0x000fe40000000000 */
[----:B------:R-:W-:-:S03]  /*12bf0*/  IMAD.MOV.U32 R7, RZ, RZ, 0x40000040 ;  /* 0x40000040ff077424 */ /* 0x000fc600078e00ff */
[----:B------:R-:W-:Y:S02]  /*12c00*/  R2UR UR6, R6 ;  /* 0x00000000060672ca */ /* 0x000fe400000e0000 */
[----:B------:R-:W-:Y:S02]  /*12c10*/  R2UR UR7, R7 ;  /* 0x00000000070772ca */ /* 0x000fe400000e0000 */
[----:B------:R-:W-:Y:S02]  /*12c20*/  IADD3 R6, R2, 0x302, RZ ;  /* 0x0000030202067810 */ /* 0x000fe40007ffe0ff */
[----:B------:R-:W-:Y:S01]  /*12c30*/  MOV R7, 0x40000040 ;  /* 0x4000004000077802 */ /* 0x000fe20000000f00 */
[----:B------:R-:W-:Y:S02]  /*12c40*/  WARPGROUP.DEPBAR.LE gsb0, 0x0 ;  /* 0x00008000000079c5 */ /* 0x000fe40000010000 */
[----:B------:R-:W-:-:S06]  /*12c50*/  WARPGROUP.ARRIVE ;  /* 0x00000000000079c5 */ /* 0x000fcc0000000000 */
[----:B------:R-:W-:Y:S01]  /*12c60*/  HGMMA.64x16x16.F32 R24, gdesc[UR16], R24, gsb0 ;  /* 0x00200000101879f0 */ /* 0x000fe20008000818 */
[----:B------:R-:W-:Y:S01]  /*12c70*/  R2UR UR18, R8 ;  /* 0x00000000081272ca */ /* 0x000fe200000e0000 */
[----:B------:R-:W-:Y:S01]  /*12c80*/  UMOV UR16, UR8 ;  /* 0x0000000800107c82 */ /* 0x000fe20008000000 */
[----:B------:R-:W-:Y:S01]  /*12c90*/  R2UR UR19, R9 ;  /* 0x00000000091372ca */ /* 0x000fe200000e0000 */
[----:B------:R-:W-:Y:S01]  /*12ca0*/  UMOV UR17, UR9 ;  /* 0x0000000900117c82 */ /* 0x000fe20008000000 */
[----:B------:R-:W-:Y:S01]  /*12cb0*/  VIADD R8, R2, 0x480 ;  /* 0x0000048002087836 */ /* 0x000fe20000000000 */
[----:B------:R-:W-:-:S04]  /*12cc0*/  MOV R9, 0x40000040 ;  /* 0x4000004000097802 */ /* 0x000fc80000000f00 */
[----:B------:R-:W-:Y:S01]  /*12cd0*/  R2UR UR10, R8 ;  /* 0x00000000080a72ca */ /* 0x000fe200000e0000 */
[----:B------:R-:W-:Y:S01]  /*12ce0*/  VIADD R8, R2, 0x382 ;  /* 0x0000038202087836 */ /* 0x000fe20000000000 */
[----:B------:R-:W-:Y:S02]  /*12cf0*/  R2UR UR11, R9 ;  /* 0x00000000090b72ca */ /* 0x000fe400000e0000 */
        /* <DEDUP_REMOVED lines=163> */
[----:B------:R-:W-:Y:S02]  /*13730*/  R2UR UR7, R9 ;  /* 0x00000000090772ca */ /* 0x000fe400000e0000 */
[----:B------:R-:W-:Y:S02]  /*13740*/  MOV R9, 0x40000040 ;  /* 0x4000004000097802 */ /* 0x000fe40000000f00 */
[----:B------:R-:W-:Y:S02]  /*13750*/  UMOV UR24, UR4 ;  /* 0x0000000400187c82 */ /* 0x000fe40008000000 */
[----:B------:R-:W-:-:S05]  /*13760*/  MOV R14, UR24 ;  /* 0x00000018000e7c02 */ /* 0x000fca0008000f00 */
[----:B------:R0:W-:Y:S01]  /*13770*/  STL.64 [R1+0x10], R14 ;  /* 0x0000100e01007387 */ /* 0x0001e20000100a00 */
        /* <DEDUP_REMOVED lines=14> */
[----:B------:R-:W-:Y:S02]  /*13860*/  R2UR UR15, R9 ;  /* 0x00000000090f72ca */ /* 0x000fe400000e0000 */
[----:B------:R-:W-:Y:S01]  /*13870*/  MOV R9, 0x40000040 ;  /* 0x4000004000097802 */ /* 0x000fe20000000f00 */
[----:B------:R-:W-:-:S02]  /*13880*/  WARPGROUP.DEPBAR.LE gsb0, 0x0 ;  /* 0x00008000000079c5 */ /* 0x000fc40000010000 */
        /* <DEDUP_REMOVED lines=24> */
[----:B------:R-:W-:Y:S01]  /*13a10*/  R2UR UR18, R6 ;  /* 0x00000000061272ca */ /* 0x000fe200000e0000 */
[----:B------:R-:W-:Y:S01]  /*13a20*/  VIADD R6, R2, 0x682 ;  /* 0x0000068202067836 */ /* 0x000fe20000000000 */
[----:B------:R-:W-:Y:S01]  /*13a30*/  R2UR UR19, R7 ;  /* 0x00000000071372ca */ /* 0x000fe200000e0000 */
[----:B------:R-:W-:Y:S01]  /*13a40*/  IMAD.MOV.U32 R7, RZ, RZ, 0x40000040 ;  /* 0x40000040ff077424 */ /* 0x000fe200078e00ff */
[----:B------:R-:W-:Y:S02]  /*13a50*/  WARPGROUP.DEPBAR.LE gsb0, 0x0 ;  /* 0x00008000000079c5 */ /* 0x000fe40000010000 */
[----:B------:R-:W-:-:S06]  /*13a60*/  WARPGROUP.ARRIVE ;  /* 0x00000000000079c5 */ /* 0x000fcc0000000000 */
[----:B------:R-:W-:Y:S01]  /*13a70*/  HGMMA.64x16x16.F32 R40, gdesc[UR4], R40, gsb0 ;  /* 0x00200000042879f0 */ /* 0x000fe20008000828 */
[----:B------:R-:W-:Y:S01]  /*13a80*/  UIADD3 UR4, UR20, 0x802, URZ ;  /* 0x0000080214047890 */ /* 0x000fe2000fffe03f */
[----:B------:R-:W-:Y:S02]  /*13a90*/  R2UR UR6, R6 ;  /* 0x00000000060672ca */ /* 0x000fe400000e0000 */
[----:B------:R-:W-:Y:S02]  /*13aa0*/  R2UR UR7, R7 ;  /* 0x00000000070772ca */ /* 0x000fe400000e0000 */
[----:B------:R-:W-:Y:S02]  /*13ab0*/  IADD3 R6, R2, 0x584, RZ ;  /* 0x0000058402067810 */ /* 0x000fe40007ffe0ff */
[----:B------:R-:W-:Y:S01]  /*13ac0*/  UMOV UR24, UR4 ;  /* 0x0000000400187c82 */ /* 0x000fe20008000000 */
[----:B------:R-:W-:Y:S02]  /*13ad0*/  MOV R7, 0x40000040 ;  /* 0x4000004000077802 */ /* 0x000fe40000000f00 */
        /* <DEDUP_REMOVED lines=32> */
[----:B0-----:R-:W-:-:S03]  /*13ce0*/  IMAD.U32 R15, RZ, RZ, UR25 ;  /* 0x00000019ff0f7e24 */ /* 0x001fc6000f8e00ff */
[----:B------:R-:W-:Y:S02]  /*13cf0*/  R2UR UR54, R10 ;  /* 0x000000000a3672ca */ /* 0x000fe400000e0000 */
[----:B------:R-:W-:Y:S01]  /*13d00*/  R2UR UR55, R11 ;  /* 0x000000000b3772ca */ /* 0x000fe200000e0000 */
[----:B------:R-:W-:Y:S01]  /*13d10*/  IMAD.MOV.U32 R11, RZ, RZ, 0x40000040 ;  /* 0x40000040ff0b7424 */ /* 0x000fe200078e00ff */
[----:B------:R-:W-:-:S04]  /*13d20*/  IADD3 R10, R2, 0x780, RZ ;  /* 0x00000780020a7810 */ /* 0x000fc80007ffe0ff */
        /* <DEDUP_REMOVED lines=31> */
[----:B------:R0:W-:Y:S01]  /*13f20*/  STL.64 [R1], R14 ;  /* 0x0000000e01007387 */ /* 0x0001e20000100a00 */
        /* <DEDUP_REMOVED lines=20> */
[----:B------:R-:W-:Y:S02]  /*14070*/  IADD3 R6, R2, 0x586, RZ ;  /* 0x0000058602067810 */ /* 0x000fe40007ffe0ff */
[----:B------:R-:W-:Y:S01]  /*14080*/  MOV R7, 0x40000040 ;  /* 0x4000004000077802 */ /* 0x000fe20000000f00 */
[----:B------:R-:W-:Y:S02]  /*14090*/  WARPGROUP.DEPBAR.LE gsb0, 0x0 ;  /* 0x00008000000079c5 */ /* 0x000fe40000010000 */
[----:B------:R-:W-:-:S06]  /*140a0*/  WARPGROUP.ARRIVE ;  /* 0x00000000000079c5 */ /* 0x000fcc0000000000 */
[----:B------:R-:W-:Y:S03]  /*140b0*/  HGMMA.64x16x16.F32 R56, gdesc[UR24], R56, gsb0 ;  /* 0x00200000183879f0 */ /* 0x000fe60008000838 */
        /* <DEDUP_REMOVED lines=8> */
[----:B------:R-:W-:Y:S01]  /*14140*/  IMAD.MOV.U32 R7, RZ, RZ, 0x40000040 ;  /* 0x40000040ff077424 */ /* 0x000fe200078e00ff */
        /* <DEDUP_REMOVED lines=133> */
[----:B------:R-:W-:Y:S01]  /*149a0*/  IMAD.MOV.U32 R7, RZ, RZ, 0x40000040 ;  /* 0x40000040ff077424 */ /* 0x000fe200078e00ff */
[----:B------:R-:W-:Y:S01]  /*149b0*/  IADD3 R6, R2, 0x806, RZ ;  /* 0x0000080602067810 */ /* 0x000fe20007ffe0ff */
[----:B------:R-:W-:Y:S02]  /*149c0*/  WARPGROUP.DEPBAR.LE gsb0, 0x0 ;  /* 0x00008000000079c5 */ /* 0x000fe40000010000 */
[----:B------:R-:W-:-:S06]  /*149d0*/  WARPGROUP.ARRIVE ;  /* 0x00000000000079c5 */ /* 0x000fcc0000000000 */
[----:B------:R-:W-:Y:S01]  /*149e0*/  HGMMA.64x16x16.F32 R24, gdesc[UR4], R24, gsb0 ;  /* 0x00200000041879f0 */ /* 0x000fe20008000818 */
[----:B------:R-:W-:Y:S01]  /*149f0*/  R2UR UR6, R8 ;  /* 0x00000000080672ca */ /* 0x000fe200000e0000 */
[----:B------:R-:W-:Y:S01]  /*14a00*/  UMOV UR4, UR40 ;  /* 0x0000002800047c82 */ /* 0x000fe20008000000 */
[----:B------:R-:W-:Y:S01]  /*14a10*/  R2UR UR7, R9 ;  /* 0x00000000090772ca */ /* 0x000fe200000e0000 */
[----:B------:R-:W-:Y:S01]  /*14a20*/  UMOV UR5, UR41 ;  /* 0x0000002900057c82 */ /* 0x000fe20008000000 */
        /* <DEDUP_REMOVED lines=8> */
[----:B------:R-:W-:Y:S03]  /*14ab0*/  HGMMA.64x16x16.F32 R56, gdesc[UR40], R56, gsb0 ;  /* 0x00200000283879f0 */ /* 0x000fe60008000838 */
        /* <DEDUP_REMOVED lines=8> */
[----:B------:R-:W-:Y:S01]  /*14b40*/  HGMMA.64x16x16.F32 R32, gdesc[UR8], R32, gsb0 ;  /* 0x00200000082079f0 */ /* 0x000fe20008000820 */
[----:B------:R-:W-:Y:S02]  /*14b50*/  ULDC UR8, c[0x0][0x9d8] ;  /* 0x0002760000087ab9 */ /* 0x000fe40000000800 */
        /* <DEDUP_REMOVED lines=12> */
[----:B------:R-:W-:Y:S01]  /*14c20*/  ULDC UR39, c[0x0][0x9d8] ;  /* 0x0002760000277ab9 */ /* 0x000fe20000000800 */
[----:B------:R-:W-:Y:S01]  /*14c30*/  ULDC UR38, c[0x0][0x988] ;  /* 0x0002620000267ab9 */ /* 0x000fe20000000800 */
        /* <DEDUP_REMOVED lines=8> */
[----:B------:R-:W-:Y:S01]  /*14cc0*/  R2UR UR6, R6 ;  /* 0x00000000060672ca */ /* 0x000fe200000e0000 */
[----:B------:R-:W-:Y:S01]  /*14cd0*/  UMOV UR4, UR36 ;  /* 0x0000002400047c82 */ /* 0x000fe20008000000 */
[----:B------:R-:W-:Y:S01]  /*14ce0*/  R2UR UR7, R7 ;  /* 0x00000000070772ca */ /* 0x000fe200000e0000 */
[----:B------:R-:W-:Y:S01]  /*14cf0*/  UMOV UR5, UR37 ;  /* 0x0000002500057c82 */ /* 0x000fe20008000000 */
[----:B------:R-:W-:Y:S01]  /*14d00*/  IMAD.MOV.U32 R7, RZ, RZ, 0x40000040 ;  /* 0x40000040ff077424 */ /* 0x000fe200078e00ff */
[C---:B------:R-:W-:Y:S01]  /*14d10*/  IADD3 R6, R2.reuse, 0x906, RZ ;  /* 0x0000090602067810 */ /* 0x040fe20007ffe0ff */
[----:B------:R-:W-:Y:S01]  /*14d20*/  MUFU.TANH R56, R56 ;  /* 0x0000003800387308 */ /* 0x000fe20000002400 */
[----:B------:R-:W-:Y:S01]  /*14d30*/  IADD3 R2, R2, 0x986, RZ ;  /* 0x0000098602027810 */ /* 0x000fe20007ffe0ff */
[----:B------:R-:W-:Y:S01]  /*14d40*/  FMUL.FTZ R59, R59, UR8 ;  /* 0x000000083b3b7c20 */ /* 0x000fe20008410000 */
[----:B------:R-:W-:Y:S01]  /*14d50*/  FMUL.FTZ R62, R62, UR8 ;  /* 0x000000083e3e7c20 */ /* 0x000fe20008410000 */
[----:B------:R-:W-:-:S04]  /*14d60*/  FMUL.FTZ R63, R63, UR8 ;  /* 0x000000083f3f7c20 */ /* 0x000fc80008410000 */
[----:B------:R-:W1:Y:S08]  /*14d70*/  MUFU.TANH R57, R57 ;  /* 0x0000003900397308 */ /* 0x000e700000002400 */
[----:B------:R-:W-:Y:S08]  /*14d80*/  MUFU.TANH R60, R60 ;  /* 0x0000003c003c7308 */ /* 0x000ff00000002400 */
[----:B------:R-:W2:Y:S01]  /*14d90*/  MUFU.TANH R61, R61 ;  /* 0x0000003d003d7308 */ /* 0x000ea20000002400 */
[----:B-1----:R-:W-:-:S07]  /*14da0*/  FSEL R57, R57, -INF , P5 ;  /* 0xff80000039397808 */ /* 0x002fce0002800000 */
[----:B------:R-:W-:Y:S08]  /*14db0*/  MUFU.TANH R58, R58 ;  /* 0x0000003a003a7308 */ /* 0x000ff00000002400 */
[----:B------:R-:W1:Y:S01]  /*14dc0*/  MUFU.TANH R59, R59 ;  /* 0x0000003b003b7308 */ /* 0x000e620000002400 */
[----:B--2---:R-:W-:Y:S01]  /*14dd0*/  FSEL R61, R61, -INF , P2 ;  /* 0xff8000003d3d7808 */ /* 0x004fe20001000000 */
[----:B------:R-:W-:-:S02]  /*14de0*/  WARPGROUP.DEPBAR.LE gsb0, 0x0 ;  /* 0x00008000000079c5 */ /* 0x000fc40000010000 */
        /* <DEDUP_REMOVED lines=11> */
[----:B------:R-:W2:Y:S01]  /*14ea0*/  MUFU.TANH R48, R48 ;  /* 0x0000003000307308 */ /* 0x000ea20000002400 */
[----:B------:R-:W-:Y:S01]  /*14eb0*/  FMUL.FTZ R53, R53, UR8 ;  /* 0x0000000835357c20 */ /* 0x000fe20008410000 */
[----:B------:R-:W-:Y:S01]  /*14ec0*/  FMUL.FTZ R50, R50, UR8 ;  /* 0x0000000832327c20 */ /* 0x000fe20008410000 */
[----:B-1----:R-:W-:Y:S01]  /*14ed0*/  FSEL R6, R59, -INF , P5 ;  /* 0xff8000003b067808 */ /* 0x002fe20002800000 */
[----:B------:R-:W-:Y:S01]  /*14ee0*/  FMUL.FTZ R54, R54, UR8 ;  /* 0x0000000836367c20 */ /* 0x000fe20008410000 */
[----:B------:R-:W-:-:S03]  /*14ef0*/  ISETP.GT.AND P5, PT, R8, 0x18, PT ;  /* 0x000000180800780c */ /* 0x000fc60003fa4270 */
[----:B------:R-:W-:Y:S08]  /*14f00*/  MUFU.TANH R49, R49 ;  /* 0x0000003100317308 */ /* 0x000ff00000002400 */
[----:B------:R1:W-:Y:S01]  /*14f10*/  MUFU.TANH R13, R51 ;  /* 0x00000033000d7308 */ /* 0x0003e20000002400 */
[----:B--2---:R-:W-:Y:S01]  /*14f20*/  FSEL R59, R48, -INF , P3 ;  /* 0xff800000303b7808 */ /* 0x004fe20001800000 */
[----:B------:R-:W-:-:S06]  /*14f30*/  IMAD.MOV.U32 R48, RZ, RZ, R151 ;  /* 0x000000ffff307224 */ /* 0x000fcc00078e0097 */
[----:B------:R-:W2:Y:S01]  /*14f40*/  MUFU.TANH R62, R62 ;  /* 0x0000003e003e7308 */ /* 0x000ea20000002400 */
[----:B-1----:R-:W-:Y:S01]  /*14f50*/  FSEL R51, R56, -INF , P6 ;  /* 0xff80000038337808 */ /* 0x002fe20003000000 */
[----:B------:R-:W-:-:S03]  /*14f60*/  IMAD.MOV.U32 R56, RZ, RZ, R151 ;  /* 0x000000ffff387224 */ /* 0x000fc600078e0097 */
[----:B------:R-:W-:-:S03]  /*14f70*/  FMNMX.FTZ R10, R51, R57, !PT ;  /* 0x00000039330a7209 */ /* 0x000fc60007810000 */
[----:B------:R-:W1:Y:S08]  /*14f80*/  MUFU.TANH R52, R52 ;  /* 0x0000003400347308 */ /* 0x000e700000002400 */
[----:B------:R3:W-:Y:S01]  /*14f90*/  MUFU.TANH R21, R55 ;  /* 0x0000003700157308 */ /* 0x0007e20000002400 */
[----:B--2---:R-:W-:Y:S01]  /*14fa0*/  FSEL R7, R62, -INF , P4 ;  /* 0xff8000003e077808 */ /* 0x004fe20002000000 */
[----:B------:R-:W-:Y:S01]  /*14fb0*/  IMAD.MOV.U32 R62, RZ, RZ, R151 ;  /* 0x000000ffff3e7224 */ /* 0x000fe200078e0097 */
[----:B------:R-:W-:-:S02]  /*14fc0*/  WARPGROUP.DEPBAR.LE gsb0, 0x0 ;  /* 0x00008000000079c5 */ /* 0x000fc40000010000 */
[----:B------:R-:W-:Y:S01]  /*14fd0*/  WARPGROUP.ARRIVE ;  /* 0x00000000000079c5 */ /* 0x000fe20000000000 */
[----:B---3--:R-:W-:Y:S01]  /*14fe0*/  FSEL R55, R60, -INF , P4 ;  /* 0xff8000003c377808 */ /* 0x008fe20002000000 */
[----:B------:R-:W-:Y:S01]  /*14ff0*/  FMUL.FTZ R40, R40, UR8 ;  /* 0x0000000828287c20 */ /* 0x000fe20008410000 */
[----:B------:R1:W2:Y:S01]  /*15000*/  MUFU.TANH R9, R63 ;  /* 0x0000003f00097308 */ /* 0x0002a20000002400 */
[----:B------:R-:W-:Y:S01]  /*15010*/  FMUL.FTZ R41, R41, UR8 ;  /* 0x0000000829297c20 */ /* 0x000fe20008410000 */
[----:B------:R-:W-:Y:S01]  /*15020*/  FMNMX.FTZ R10, R55, R10, !PT ;  /* 0x0000000a370a7209 */ /* 0x000fe20007810000 */
[----:B------:R-:W-:Y:S01]  /*15030*/  HGMMA.64x16x16.F32 R32, gdesc[UR4], R32, gsb0 ;  /* 0x00200000042079f0 */ /* 0x000fe20008000820 */
[----:B------:R-:W-:Y:S01]  /*15040*/  R2UR UR6, R2 ;  /* 0x00000000020672ca */ /* 0x000fe200000e0000 */
[----:B------:R-:W-:Y:S01]  /*15050*/  UMOV UR4, UR36 ;  /* 0x0000002400047c82 */ /* 0x000fe20008000000 */
[----:B------:R-:W-:Y:S01]  /*15060*/  R2UR UR7, R3 ;  /* 0x00000000030772ca */ /* 0x000fe200000e0000 */
[----:B------:R-:W-:Y:S01]  /*15070*/  UMOV UR5, UR37 ;  /* 0x0000002500057c82 */ /* 0x000fe20008000000 */
[----:B------:R-:W3:Y:S01]  /*15080*/  MUFU.TANH R53, R53 ;  /* 0x0000003500357308 */ /* 0x000ee20000002400 */
[----:B------:R-:W-:Y:S01]  /*15090*/  FSEL R3, R58, -INF , P6 ;  /* 0xff8000003a037808 */ /* 0x000fe20003000000 */
[----:B------:R-:W-:Y:S01]  /*150a0*/  FMUL.FTZ R44, R44, UR8 ;  /* 0x000000082c2c7c20 */ /* 0x000fe20008410000 */
[----:B------:R-:W-:Y:S01]  /*150b0*/  ISETP.GT.AND P6, PT, R8, 0x11, PT ;  /* 0x000000110800780c */ /* 0x000fe20003fc4270 */
[----:B------:R-:W-:Y:S01]  /*150c0*/  FMUL.FTZ R45, R45, UR8 ;  /* 0x000000082d2d7c20 */ /* 0x000fe20008410000 */
[----:B------:R-:W-:Y:S01]  /*150d0*/  FMNMX.FTZ R10, R61, R10, !PT ;  /* 0x0000000a3d0a7209 */ /* 0x000fe20007810000 */
[----:B------:R-:W-:Y:S01]  /*150e0*/  FMUL.FTZ R43, R43, UR8 ;  /* 0x000000082b2b7c20 */ /* 0x000fe20008410000 */
[----:B------:R-:W-:Y:S01]  /*150f0*/  FSEL R49, R49, -INF , P6 ;  /* 0xff80000031317808 */ /* 0x000fe20003000000 */
[----:B------:R-:W4:Y:S01]  /*15100*/  MUFU.TANH R11, R50 ;  /* 0x00000032000b7308 */ /* 0x000f220000002400 */
[----:B------:R-:W-:Y:S01]  /*15110*/  FMNMX.FTZ R10, R59, R10, !PT ;  /* 0x0000000a3b0a7209 */ /* 0x000fe20007810000 */
[----:B------:R-:W-:Y:S01]  /*15120*/  FMUL.FTZ R42, R42, UR8 ;  /* 0x000000082a2a7c20 */ /* 0x000fe20008410000 */
[----:B------:R-:W-:Y:S01]  /*15130*/  ISETP.GT.AND P4, PT, R8, 0x19, PT ;  /* 0x000000190800780c */ /* 0x000fe20003f84270 */
[----:B------:R-:W-:Y:S01]  /*15140*/  FMUL.FTZ R46, R46, UR8 ;  /* 0x000000082e2e7c20 */ /* 0x000fe20008410000 */
[----:B-1----:R-:W-:Y:S01]  /*15150*/  FSEL R63, R52, -INF , P5 ;  /* 0xff800000343f7808 */ /* 0x002fe20002800000 */
[----:B------:R-:W-:Y:S01]  /*15160*/  FMUL.FTZ R47, R47, UR8 ;  /* 0x000000082f2f7c20 */ /* 0x000fe20008410000 */
[----:B------:R-:W-:Y:S01]  /*15170*/  FMNMX.FTZ R10, R49, R10, !PT ;  /* 0x0000000a310a7209 */ /* 0x000fe20007810000 */
[----:B------:R-:W1:Y:S01]  /*15180*/  MUFU.TANH R40, R40 ;  /* 0x0000002800287308 */ /* 0x000e620000002400 */
[----:B--2---:R-:W-:Y:S01]  /*15190*/  FSEL R9, R9, -INF , P2 ;  /* 0xff80000009097808 */ /* 0x004fe20001000000 */
[--C-:B------:R-:W-:Y:S01]  /*151a0*/  IMAD.MOV.U32 R60, RZ, RZ, R151.reuse ;  /* 0x000000ffff3c7224 */ /* 0x100fe200078e0097 */
[C---:B------:R-:W-:Y:S01]  /*151b0*/  ISETP.GT.AND P2, PT, R8.reuse, 0x20, PT ;  /* 0x000000200800780c */ /* 0x040fe20003f44270 */
[--C-:B------:R-:W-:Y:S01]  /*151c0*/  IMAD.MOV.U32 R58, RZ, RZ, R151.reuse ;  /* 0x000000ffff3a7224 */ /* 0x100fe200078e0097 */
[----:B---3--:R-:W-:Y:S01]  /*151d0*/  FSEL R53, R53, -INF , P4 ;  /* 0xff80000035357808 */ /* 0x008fe20002000000 */
[--C-:B------:R-:W-:Y:S01]  /*151e0*/  IMAD.MOV.U32 R52, RZ, RZ, R151.reuse ;  /* 0x000000ffff347224 */ /* 0x100fe200078e0097 */
[----:B------:R-:W-:Y:S01]  /*151f0*/  FMNMX.FTZ R10, R63, R10, !PT ;  /* 0x0000000a3f0a7209 */ /* 0x000fe20007810000 */
[----:B------:R-:W2:Y:S01]  /*15200*/  MUFU.TANH R41, R41 ;  /* 0x0000002900297308 */ /* 0x000ea20000002400 */
[----:B----4-:R-:W-:Y:S01]  /*15210*/  FSEL R11, R11, -INF , P3 ;  /* 0xff8000000b0b7808 */ /* 0x010fe20001800000 */
[----:B------:R-:W-:Y:S01]  /*15220*/  IMAD.MOV.U32 R50, RZ, RZ, R151 ;  /* 0x000000ffff327224 */ /* 0x000fe200078e0097 */
[----:B------:R-:W-:-:S02]  /*15230*/  ISETP.GT.AND P3, PT, R8, 0x21, PT ;  /* 0x000000210800780c */ /* 0x000fc40003f64270 */
[----:B------:R-:W-:Y:S02]  /*15240*/  FMNMX.FTZ R10, R53, R10, !PT ;  /* 0x0000000a350a7209 */ /* 0x000fe40007810000 */
[----:B------:R-:W-:Y:S01]  /*15250*/  FSEL R13, R13, -INF , P6 ;  /* 0xff8000000d0d7808 */ /* 0x000fe20003000000 */
[----:B0-----:R0:W3:Y:S01]  /*15260*/  MUFU.TANH R15, R54 ;  /* 0x00000036000f7308 */ /* 0x0010e20000002400 */
[----:B-1----:R-:W-:Y:S01]  /*15270*/  FSEL R65, R40, -INF , P2 ;  /* 0xff80000028417808 */ /* 0x002fe20001000000 */
[--C-:B------:R-:W-:Y:S01]  /*15280*/  IMAD.MOV.U32 R40, RZ, RZ, R151.reuse ;  /* 0x000000ffff287224 */ /* 0x100fe200078e0097 */
[C---:B------:R-:W-:Y:S02]  /*15290*/  ISETP.GT.AND P6, PT, R8.reuse, 0x28, PT ;  /* 0x000000280800780c */ /* 0x040fe40003fc4270 */
[----:B------:R-:W-:Y:S02]  /*152a0*/  FMNMX.FTZ R10, R65, R10, !PT ;  /* 0x0000000a410a7209 */ /* 0x000fe40007810000 */
[----:B------:R-:W-:Y:S01]  /*152b0*/  FSEL R21, R21, -INF , P4 ;  /* 0xff80000015157808 */ /* 0x000fe20002000000 */
[----:B------:R-:W1:Y:S01]  /*152c0*/  MUFU.TANH R44, R44 ;  /* 0x0000002c002c7308 */ /* 0x000e620000002400 */
[----:B--2---:R-:W-:Y:S01]  /*152d0*/  FSEL R67, R41, -INF , P3 ;  /* 0xff80000029437808 */ /* 0x004fe20001800000 */
[----:B0-----:R-:W-:Y:S01]  /*152e0*/  IMAD.MOV.U32 R54, RZ, RZ, R151 ;  /* 0x000000ffff367224 */ /* 0x001fe200078e0097 */
[----:B------:R-:W-:-:S02]  /*152f0*/  ISETP.GT.AND P4, PT, R8, 0x30, PT ;  /* 0x000000300800780c */ /* 0x000fc40003f84270 */
[----:B------:R-:W-:Y:S01]  /*15300*/  FMNMX.FTZ R10, R67, R10, !PT ;  /* 0x0000000a430a7209 */ /* 0x000fe20007810000 */
[----:B------:R-:W-:Y:S02]  /*15310*/  WARPGROUP.DEPBAR.LE gsb0, 0x0 ;  /* 0x00008000000079c5 */ /* 0x000fe40000010000 */
[----:B------:R-:W-:Y:S01]  /*15320*/  WARPGROUP.ARRIVE ;  /* 0x00000000000079c5 */ /* 0x000fe20000000000 */
[----:B------:R-:W-:Y:S01]  /*15330*/  FMUL.FTZ R32, R32, UR8 ;  /* 0x0000000820207c20 */ /* 0x000fe20008410000 */
[----:B------:R-:W0:Y:S01]  /*15340*/  MUFU.TANH R45, R45 ;  /* 0x0000002d002d7308 */ /* 0x000e220000002400 */
[----:B------:R-:W-:Y:S01]  /*15350*/  FMUL.FTZ R33, R33, UR8 ;  /* 0x0000000821217c20 */ /* 0x000fe20008410000 */
[----:B------:R-:W-:Y:S01]  /*15360*/  FMUL.FTZ R36, R36, UR8 ;  /* 0x0000000824247c20 */ /* 0x000fe20008410000 */
[----:B------:R-:W-:Y:S01]  /*15370*/  FMUL.FTZ R37, R37, UR8 ;  /* 0x0000000825257c20 */ /* 0x000fe20008410000 */
[----:B------:R-:W-:Y:S01]  /*15380*/  HGMMA.64x16x16.F32 R24, gdesc[UR4], R24, gsb0 ;  /* 0x00200000041879f0 */ /* 0x000fe20008000818 */
[----:B---3--:R-:W-:Y:S01]  /*15390*/  FSEL R15, R15, -INF , P5 ;  /* 0xff8000000f0f7808 */ /* 0x008fe20002800000 */
[----:B------:R-:W-:Y:S01]  /*153a0*/  FMUL.FTZ R34, R34, UR8 ;  /* 0x0000000822227c20 */ /* 0x000fe20008410000 */
[----:B------:R-:W-:Y:S01]  /*153b0*/  ISETP.GT.AND P5, PT, R8, 0x29, PT ;  /* 0x000000290800780c */ /* 0x000fe20003fa4270 */
[----:B------:R-:W-:Y:S01]  /*153c0*/  MUFU.TANH R43, R43 ;  /* 0x0000002b002b7308 */ /* 0x000fe20000002400 */
[----:B-1----:R-:W-:Y:S01]  /*153d0*/  FSEL R69, R44, -INF , P6 ;  /* 0xff8000002c457808 */ /* 0x002fe20003000000 */
[----:B------:R-:W-:Y:S01]  /*153e0*/  FMUL.FTZ R35, R35, UR8 ;  /* 0x0000000823237c20 */ /* 0x000fe20008410000 */
[----:B------:R-:W-:Y:S01]  /*153f0*/  FMUL.FTZ R38, R38, UR8 ;  /* 0x0000000826267c20 */ /* 0x000fe20008410000 */
[----:B------:R-:W-:Y:S01]  /*15400*/  FMUL.FTZ R39, R39, UR8 ;  /* 0x0000000827277c20 */ /* 0x000fe20008410000 */
[----:B------:R-:W-:Y:S01]  /*15410*/  FMNMX.FTZ R10, R69, R10, !PT ;  /* 0x0000000a450a7209 */ /* 0x000fe20007810000 */
[----:B------:R-:W-:Y:S01]  /*15420*/  ULDC UR4, c[0x0][0x988] ;  /* 0x0002620000047ab9 */ /* 0x000fe20000000800 */
[----:B------:R-:W-:Y:S01]  /*15430*/  IMAD.MOV.U32 R44, RZ, RZ, R151 ;  /* 0x000000ffff2c7224 */ /* 0x000fe200078e0097 */
[----:B------:R-:W1:Y:S01]  /*15440*/  MUFU.TANH R32, R32 ;  /* 0x0000002000207308 */ /* 0x000e620000002400 */
[----:B0-----:R-:W-:-:S04]  /*15450*/  FSEL R45, R45, -INF , P5 ;  /* 0xff8000002d2d7808 */ /* 0x001fc80002800000 */
[----:B------:R-:W-:-:S03]  /*15460*/  FMNMX.FTZ R10, R45, R10, !PT ;  /* 0x0000000a2d0a7209 */ /* 0x000fc60007810000 */
[----:B------:R-:W0:Y:S08]  /*15470*/  MUFU.TANH R42, R42 ;  /* 0x0000002a002a7308 */ /* 0x000e300000002400 */
[----:B------:R0:W-:Y:S01]  /*15480*/  MUFU.TANH R2, R33 ;  /* 0x0000002100027308 */ /* 0x0001e20000002400 */
[----:B-1----:R-:W-:-:S04]  /*15490*/  FSEL R71, R32, -INF , P4 ;  /* 0xff80000020477808 */ /* 0x002fc80002000000 */
[----:B------:R-:W-:-:S03]  /*154a0*/  FMNMX.FTZ R10, R71, R10, !PT ;  /* 0x0000000a470a7209 */ /* 0x000fc60007810000 */
[----:B------:R-:W1:Y:S01]  /*154b0*/  MUFU.TANH R46, R46 ;  /* 0x0000002e002e7308 */ /* 0x000e620000002400 */
[----:B0-----:R-:W-:Y:S01]  /*154c0*/  FSEL R33, R42, -INF , P2 ;  /* 0xff8000002a217808 */ /* 0x001fe20001000000 */
[----:B------:R-:W-:Y:S01]  /*154d0*/  IMAD.MOV.U32 R42, RZ, RZ, R151 ;  /* 0x000000ffff2a7224 */ /* 0x000fe200078e0097 */
[----:B------:R-:W-:-:S05]  /*154e0*/  ISETP.GT.AND P2, PT, R8, 0x38, PT ;  /* 0x000000380800780c */ /* 0x000fca0003f44270 */
[----:B------:R-:W-:Y:S08]  /*154f0*/  MUFU.TANH R47, R47 ;  /* 0x0000002f002f7308 */ /* 0x000ff00000002400 */
[----:B------:R-:W-:Y:S01]  /*15500*/  MUFU.TANH R36, R36 ;  /* 0x0000002400247308 */ /* 0x000fe20000002400 */
[----:B------:R-:W-:Y:S02]  /*15510*/  WARPGROUP.DEPBAR.LE gsb0, 0x0 ;  /* 0x00008000000079c5 */ /* 0x000fe40000010000 */
[----:B------:R-:W-:Y:S01]  /*15520*/  FMUL.FTZ R24, R24, UR8 ;  /* 0x0000000818187c20 */ /* 0x000fe20008410000 */
[----:B------:R-:W-:Y:S01]  /*15530*/  FMUL.FTZ R5, R25, UR8 ;  /* 0x0000000819057c20 */ /* 0x000fe20008410000 */
[----:B------:R-:W-:Y:S01]  /*15540*/  FMUL.FTZ R28, R28, UR8 ;  /* 0x000000081c1c7c20 */ /* 0x000fe20008410000 */
[----:B-1----:R-:W-:Y:S01]  /*15550*/  FSEL R25, R46, -INF , P6 ;  /* 0xff8000002e197808 */ /* 0x002fe20003000000 */
[----:B------:R-:W-:Y:S01]  /*15560*/  FMUL.FTZ R26, R26, UR8 ;  /* 0x000000081a1a7c20 */ /* 0x000fe20008410000 */
[----:B------:R-:W0:Y:S01]  /*15570*/  MUFU.TANH R37, R37 ;  /* 0x0000002500257308 */ /* 0x000e220000002400 */
[----:B------:R-:W-:Y:S01]  /*15580*/  ISETP.GT.AND P6, PT, R8, 0x39, PT ;  /* 0x000000390800780c */ /* 0x000fe20003fc4270 */
[----:B------:R-:W-:Y:S01]  /*15590*/  FMUL.FTZ R27, R27, UR8 ;  /* 0x000000081b1b7c20 */ /* 0x000fe20008410000 */
[----:B------:R-:W-:Y:S01]  /*155a0*/  FMUL.FTZ R30, R30, UR8 ;  /* 0x000000081e1e7c20 */ /* 0x000fe20008410000 */
[----:B------:R-:W-:Y:S01]  /*155b0*/  FMUL.FTZ R31, R31, UR8 ;  /* 0x000000081f1f7c20 */ /* 0x000fe20008410000 */
[----:B------:R1:W-:Y:S01]  /*155c0*/  @!P1 SYNCS.ARRIVE.TRANS64.RED.A1T0 RZ, [R0+URZ], RZ ;  /* 0x000000ff00ff99a7 */ /* 0x0003e2000810043f */
[----:B------:R-:W-:-:S02]  /*155d0*/  IMAD.MOV.U32 R46, RZ, RZ, R151 ;  /* 0x000000ffff2e7224 */ /* 0x000fc400078e0097 */
[----:B------:R-:W2:Y:S08]  /*155e0*/  MUFU.TANH R34, R34 ;  /* 0x0000002200227308 */ /* 0x000eb00000002400 */
[----:B------:R3:W-:Y:S01]  /*155f0*/  MUFU.TANH R4, R35 ;  /* 0x0000002300047308 */ /* 0x0007e20000002400 */
[----:B0-----:R-:W-:-:S07]  /*15600*/  FSEL R75, R37, -INF , P6 ;  /* 0xff800000254b7808 */ /* 0x001fce0003000000 */
[----:B------:R-:W0:Y:S01]  /*15610*/  MUFU.TANH R24, R24 ;  /* 0x0000001800187308 */ /* 0x000e220000002400 */
[----:B---3--:R-:W-:Y:S02]  /*15620*/  FSEL R35, R43, -INF , P3 ;  /* 0xff8000002b237808 */ /* 0x008fe40001800000 */
[----:B------:R-:W-:Y:S02]  /*15630*/  ISETP.GT.AND P3, PT, R8, 0x31, PT ;  /* 0x000000310800780c */ /* 0x000fe40003f64270 */
[----:B--2---:R-:W-:Y:S02]  /*15640*/  FSEL R37, R34, -INF , P4 ;  /* 0xff80000022257808 */ /* 0x004fe40002000000 */
[----:B------:R-:W-:Y:S01]  /*15650*/  FSEL R73, R2, -INF , P3 ;  /* 0xff80000002497808 */ /* 0x000fe20001800000 */
[----:B------:R-:W2:Y:S01]  /*15660*/  MUFU.TANH R5, R5 ;  /* 0x0000000500057308 */ /* 0x000ea20000002400 */
[----:B------:R-:W-:Y:S01]  /*15670*/  FMUL.FTZ R2, R29, UR8 ;  /* 0x000000081d027c20 */ /* 0x000fe20008410000 */
[----:B------:R-:W-:-:S02]  /*15680*/  FSEL R29, R47, -INF , P5 ;  /* 0xff8000002f1d7808 */ /* 0x000fc40002800000 */
[----:B------:R-:W-:Y:S01]  /*15690*/  FSEL R47, R36, -INF , P2 ;  /* 0xff800000242f7808 */ /* 0x000fe20001000000 */
[----:B------:R-:W-:Y:S01]  /*156a0*/  IMAD.MOV.U32 R36, RZ, RZ, R151 ;  /* 0x000000ffff247224 */ /* 0x000fe200078e0097 */
[----:B------:R-:W-:Y:S02]  /*156b0*/  FMNMX.FTZ R10, R73, R10, !PT ;  /* 0x0000000a490a7209 */ /* 0x000fe40007810000 */
[----:B------:R-:W3:Y:S01]  /*156c0*/  MUFU.TANH R38, R38 ;  /* 0x0000002600267308 */ /* 0x000ee20000002400 */
[C---:B------:R-:W-:Y:S02]  /*156d0*/  ISETP.GT.AND P5, PT, R8.reuse, 0x40, PT ;  /* 0x000000400800780c */ /* 0x040fe40003fa4270 */
[----:B------:R-:W-:Y:S02]  /*156e0*/  FMNMX.FTZ R10, R47, R10, !PT ;  /* 0x0000000a2f0a7209 */ /* 0x000fe40007810000 */
[----:B------:R-:W-:Y:S02]  /*156f0*/  ISETP.GT.AND P4, PT, R8, 0x41, PT ;  /* 0x000000410800780c */ /* 0x000fe40003f84270 */
[----:B0-----:R-:W-:Y:S01]  /*15700*/  FSEL R77, R24, -INF , P5 ;  /* 0xff800000184d7808 */ /* 0x001fe20002800000 */
[----:B------:R-:W0:Y:S01]  /*15710*/  MUFU.TANH R28, R28 ;  /* 0x0000001c001c7308 */ /* 0x000e220000002400 */
[----:B------:R-:W-:-:S02]  /*15720*/  FMNMX.FTZ R10, R75, R10, !PT ;  /* 0x0000000a4b0a7209 */ /* 0x000fc40007810000 */
[----:B------:R-:W-:Y:S02]  /*15730*/  FSEL R41, R4, -INF , P3 ;  /* 0xff80000004297808 */ /* 0x000fe40001800000 */
[----:B------:R-:W-:Y:S02]  /*15740*/  ISETP.GT.AND P3, PT, R8, 0x48, PT ;  /* 0x000000480800780c */ /* 0x000fe40003f64270 */
[----:B--2---:R-:W-:Y:S01]  /*15750*/  FSEL R79, R5, -INF , P4 ;  /* 0xff800000054f7808 */ /* 0x004fe20002000000 */
[----:B------:R-:W2:Y:S01]  /*15760*/  MUFU.TANH R2, R2 ;  /* 0x0000000200027308 */ /* 0x000ea20000002400 */
[----:B------:R-:W-:Y:S02]  /*15770*/  FMNMX.FTZ R10, R77, R10, !PT ;  /* 0x0000000a4d0a7209 */ /* 0x000fe40007810000 */
[----:B---3--:R-:W-:Y:S01]  /*15780*/  FSEL R43, R38, -INF , P2 ;  /* 0xff800000262b7808 */ /* 0x008fe20001000000 */
[----:B------:R-:W-:Y:S01]  /*15790*/  IMAD.MOV.U32 R38, RZ, RZ, R151 ;  /* 0x000000ffff267224 */ /* 0x000fe200078e0097 */
[----:B------:R-:W-:-:S02]  /*157a0*/  ISETP.GT.AND P2, PT, R8, 0x49, PT ;  /* 0x000000490800780c */ /* 0x000fc40003f44270 */
[----:B------:R-:W-:Y:S01]  /*157b0*/  FMNMX.FTZ R10, R79, R10, !PT ;  /* 0x0000000a4f0a7209 */ /* 0x000fe20007810000 */
[----:B------:R-:W3:Y:S01]  /*157c0*/  MUFU.TANH R39, R39 ;  /* 0x0000002700277308 */ /* 0x000ee20000002400 */
[----:B0-----:R-:W-:-:S04]  /*157d0*/  FSEL R81, R28, -INF , P3 ;  /* 0xff8000001c517808 */ /* 0x001fc80001800000 */
[----:B------:R-:W-:-:S03]  /*157e0*/  FMNMX.FTZ R10, R81, R10, !PT ;  /* 0x0000000a510a7209 */ /* 0x000fc60007810000 */
[----:B------:R-:W-:Y:S01]  /*157f0*/  MUFU.TANH R26, R26 ;  /* 0x0000001a001a7308 */ /* 0x000fe20000002400 */
[----:B--2---:R-:W-:Y:S01]  /*15800*/  FSEL R83, R2, -INF , P2 ;  /* 0xff80000002537808 */ /* 0x004fe20001000000 */
[----:B------:R-:W-:-:S03]  /*15810*/  IMAD.U32 R2, RZ, RZ, UR4 ;  /* 0x00000004ff027e24 */ /* 0x000fc6000f8e00ff */
[----:B------:R-:W-:-:S03]  /*15820*/  FMNMX.FTZ R10, R83, R10, !PT ;  /* 0x0000000a530a7209 */ /* 0x000fc60007810000 */
[----:B------:R-:W0:Y:S01]  /*15830*/  MUFU.TANH R27, R27 ;  /* 0x0000001b001b7308 */ /* 0x000e220000002400 */
[----:B---3--:R-:W-:Y:S01]  /*15840*/  FSEL R39, R39, -INF , P6 ;  /* 0xff80000027277808 */ /* 0x008fe20003000000 */
[----:B------:R-:W2:Y:S06]  /*15850*/  SHFL.BFLY PT, R5, R10, 0x2, 0x1f ;  /* 0x0c401f000a057f89 */ /* 0x000eac00000e0000 */
[----:B------:R-:W-:Y:S08]  /*15860*/  MUFU.TANH R30, R30 ;  /* 0x0000001e001e7308 */ /* 0x000ff00000002400 */
[----:B------:R-:W3:Y:S01]  /*15870*/  MUFU.TANH R31, R31 ;  /* 0x0000001f001f7308 */ /* 0x000ee20000002400 */
[----:B0-----:R-:W-:-:S02]  /*15880*/  FSEL R27, R27, -INF , P4 ;  /* 0xff8000001b1b7808 */ /* 0x001fc40002000000 */
[----:B--2---:R-:W-:-:S05]  /*15890*/  FMNMX.FTZ R4, R10, R5, !PT ;  /* 0x000000050a047209 */ /* 0x004fca0007810000 */
[----:B------:R-:W0:Y:S01]  /*158a0*/  SHFL.BFLY PT, R5, R4, 0x1, 0x1f ;  /* 0x0c201f0004057f89 */ /* 0x000e2200000e0000 */
[----:B---3--:R-:W-:Y:S02]  /*158b0*/  FSEL R31, R31, -INF , P2 ;  /* 0xff8000001f1f7808 */ /* 0x008fe40001000000 */
[----:B0-----:R-:W-:Y:S02]  /*158c0*/  FMNMX.FTZ R5, R4, R5, !PT ;  /* 0x0000000504057209 */ /* 0x001fe40007810000 */
        /* <DEDUP_REMOVED lines=11> */
[----:B------:R-:W-:Y:S01]  /*15980*/  FSEL R51, R26, -INF , P5 ;  /* 0xff8000001a337808 */ /* 0x000fe20002800000 */
[--C-:B------:R-:W-:Y:S01]  /*15990*/  FFMA.FTZ R10, R49, R2, -R8.reuse ;  /* 0x00000002310a7223 */ /* 0x100fe20000010808 */
[----:B------:R-:W-:Y:S01]  /*159a0*/  FMNMX.FTZ R4, R15, R4, !PT ;  /* 0x000000040f047209 */ /* 0x000fe20007810000 */
[----:B------:R0:W-:Y:S01]  /*159b0*/  MUFU.EX2 R210, R55 ;  /* 0x0000003700d27308 */ /* 0x0001e20000000800 */
[-CC-:B------:R-:W-:Y:S01]  /*159c0*/  FFMA.FTZ R57, R57, R2.reuse, -R8.reuse ;  /* 0x0000000239397223 */ /* 0x180fe20000010808 */
[--C-:B------:R-:W-:Y:S01]  /*159d0*/  FFMA.FTZ R61, R61, R2, -R8.reuse ;  /* 0x000000023d3d7223 */ /* 0x100fe20000010808 */
[----:B------:R-:W-:Y:S01]  /*159e0*/  FMNMX.FTZ R4, R21, R4, !PT ;  /* 0x0000000415047209 */ /* 0x000fe20007810000 */
[-CC-:B------:R-:W-:Y:S01]  /*159f0*/  FFMA.FTZ R59, R59, R2.reuse, -R8.reuse ;  /* 0x000000023b3b7223 */ /* 0x180fe20000010808 */
[-CC-:B------:R-:W-:Y:S01]  /*15a00*/  FFMA.FTZ R63, R63, R2.reuse, -R8.reuse ;  /* 0x000000023f3f7223 */ /* 0x180fe20000010808 */
[--C-:B------:R-:W-:Y:S01]  /*15a10*/  FFMA.FTZ R53, R53, R2, -R8.reuse ;  /* 0x0000000235357223 */ /* 0x100fe20000010808 */
[----:B------:R-:W-:Y:S01]  /*15a20*/  FMNMX.FTZ R4, R33, R4, !PT ;  /* 0x0000000421047209 */ /* 0x000fe20007810000 */
[----:B------:R-:W-:Y:S01]  /*15a30*/  MUFU.EX2 R208, R208 ;  /* 0x000000d000d07308 */ /* 0x000fe20000000800 */
[----:B0-----:R-:W-:Y:S01]  /*15a40*/  FSEL R55, R30, -INF , P3 ;  /* 0xff8000001e377808 */ /* 0x001fe20001800000 */
[--C-:B------:R-:W-:Y:S01]  /*15a50*/  FFMA.FTZ R65, R65, R2, -R8.reuse ;  /* 0x0000000241417223 */ /* 0x100fe20000010808 */
[----:B------:R-:W-:Y:S01]  /*15a60*/  FMNMX.FTZ R4, R35, R4, !PT ;  /* 0x0000000423047209 */ /* 0x000fe20007810000 */
[-CC-:B------:R-:W-:Y:S01]  /*15a70*/  FFMA.FTZ R67, R67, R2.reuse, -R8.reuse ;  /* 0x0000000243437223 */ /* 0x180fe20000010808 */
[-CC-:B------:R-:W-:Y:S01]  /*15a80*/  FFMA.FTZ R69, R69, R2.reuse, -R8.reuse ;  /* 0x0000000245457223 */ /* 0x180fe20000010808 */
[--C-:B------:R-:W-:Y:S01]  /*15a90*/  FFMA.FTZ R45, R45, R2, -R8.reuse ;  /* 0x000000022d2d7223 */ /* 0x100fe20000010808 */
[----:B------:R-:W-:Y:S01]  /*15aa0*/  FMNMX.FTZ R4, R25, R4, !PT ;  /* 0x0000000419047209 */ /* 0x000fe20007810000 */
[----:B------:R-:W-:Y:S01]  /*15ab0*/  MUFU.EX2 R57, R57 ;  /* 0x0000003900397308 */ /* 0x000fe20000000800 */
        /* <DEDUP_REMOVED lines=11> */
[----:B------:R-:W-:Y:S01]  /*15b70*/  FFMA.FTZ R8, R83, R2, -R8 ;  /* 0x0000000253087223 */ /* 0x000fe20000010808 */
[----:B------:R-:W-:-:S02]  /*15b80*/  MOV R83, R151 ;  /* 0x0000009700537202 */ /* 0x000fc40000000f00 */
[----:B------:R-:W-:Y:S01]  /*15b90*/  FMNMX.FTZ R4, R43, R4, !PT ;  /* 0x000000042b047209 */ /* 0x000fe20007810000 */
[----:B------:R-:W-:Y:S03]  /*15ba0*/  MUFU.EX2 R59, R59 ;  /* 0x0000003b003b7308 */ /* 0x000fe60000000800 */
[----:B------:R-:W-:-:S04]  /*15bb0*/  FMNMX.FTZ R4, R39, R4, !PT ;  /* 0x0000000427047209 */ /* 0x000fc80007810000 */
[----:B------:R-:W-:Y:S01]  /*15bc0*/  FMNMX.FTZ R4, R51, R4, !PT ;  /* 0x0000000433047209 */ /* 0x000fe20007810000 */
[----:B------:R-:W0:Y:S03]  /*15bd0*/  MUFU.EX2 R10, R10 ;  /* 0x0000000a000a7308 */ /* 0x000e260000000800 */
[----:B------:R-:W-:-:S04]  /*15be0*/  FMNMX.FTZ R4, R27, R4, !PT ;  /* 0x000000041b047209 */ /* 0x000fc80007810000 */
[----:B------:R-:W-:Y:S01]  /*15bf0*/  FMNMX.FTZ R4, R55, R4, !PT ;  /* 0x0000000437047209 */ /* 0x000fe20007810000 */
[----:B------:R-:W-:Y:S03]  /*15c00*/  MUFU.EX2 R63, R63 ;  /* 0x0000003f003f7308 */ /* 0x000fe60000000800 */
[----:B------:R-:W-:-:S05]  /*15c10*/  FMNMX.FTZ R4, R31, R4, !PT ;  /* 0x000000041f047209 */ /* 0x000fca0007810000 */
[----:B------:R-:W2:Y:S01]  /*15c20*/  SHFL.BFLY PT, R49, R4, 0x2, 0x1f ;  /* 0x0c401f0004317f89 */ /* 0x000ea200000e0000 */
[----:B------:R3:W-:Y:S01]  /*15c30*/  MUFU.EX2 R206, R53 ;  /* 0x0000003500ce7308 */ /* 0x0007e20000000800 */
[----:B0-----:R-:W-:-:S07]  /*15c40*/  F2FP.F16.F32.PACK_AB R204, R10, R59 ;  /* 0x0000003b0acc723e */ /* 0x001fce00000000ff */
[----:B------:R-:W-:Y:S01]  /*15c50*/  MUFU.EX2 R65, R65 ;  /* 0x0000004100417308 */ /* 0x000fe20000000800 */
[----:B---3--:R-:W-:-:S07]  /*15c60*/  MOV R53, R151 ;  /* 0x0000009700357202 */ /* 0x008fce0000000f00 */
[----:B------:R0:W-:Y:S01]  /*15c70*/  MUFU.EX2 R200, R67 ;  /* 0x0000004300c87308 */ /* 0x0001e20000000800 */
[----:B--2---:R-:W-:-:S07]  /*15c80*/  FMNMX.FTZ R49, R4, R49, !PT ;  /* 0x0000003104317209 */ /* 0x004fce0007810000 */
[----:B------:R-:W-:Y:S01]  /*15c90*/  MUFU.EX2 R69, R69 ;  /* 0x0000004500457308 */ /* 0x000fe20000000800 */
[-C--:B0-----:R-:W-:Y:S01]  /*15ca0*/  MOV R67, R151.reuse ;  /* 0x0000009700437202 */ /* 0x081fe20000000f00 */
[----:B------:R-:W0:Y:S06]  /*15cb0*/  SHFL.BFLY PT, R4, R49, 0x1, 0x1f ;  /* 0x0c201f0031047f89 */ /* 0x000e2c00000e0000 */
[----:B------:R2:W-:Y:S08]  /*15cc0*/  MUFU.EX2 R202, R45 ;  /* 0x0000002d00ca7308 */ /* 0x0005f00000000800 */
[----:B------:R-:W-:Y:S01]  /*15cd0*/  MUFU.EX2 R71, R71 ;  /* 0x0000004700477308 */ /* 0x000fe20000000800 */
[----:B--2---:R-:W-:-:S07]  /*15ce0*/  MOV R45, R151 ;  /* 0x00000097002d7202 */ /* 0x004fce0000000f00 */
[----:B------:R2:W-:Y:S01]  /*15cf0*/  MUFU.EX2 R196, R73 ;  /* 0x0000004900c47308 */ /* 0x0005e20000000800 */
[----:B0-----:R-:W-:Y:S02]  /*15d00*/  FMNMX.FTZ R4, R49, R4, !PT ;  /* 0x0000000431047209 */ /* 0x001fe40007810000 */
[-C--:B------:R-:W-:Y:S02]  /*15d10*/  MOV R49, R151.reuse ;  /* 0x0000009700317202 */ /* 0x080fe40000000f00 */
[C---:B------:R-:W-:Y:S01]  /*15d20*/  FSETP.NEU.FTZ.AND P2, PT, R4.reuse, -INF , PT ;  /* 0xff8000000400780b */ /* 0x040fe20003f5d000 */
[----:B------:R-:W-:Y:S02]  /*15d30*/  FMUL.FTZ R12, R4, R2 ;  /* 0x00000002040c7220 */ /* 0x000fe40000410000 */
[----:B------:R-:W-:Y:S01]  /*15d40*/  MUFU.EX2 R47, R47 ;  /* 0x0000002f002f7308 */ /* 0x000fe20000000800 */
[----:B--2---:R-:W-:Y:S02]  /*15d50*/  MOV R73, R151 ;  /* 0x0000009700497202 */ /* 0x004fe40000000f00 */
[----:B------:R-:W-:-:S02]  /*15d60*/  FSEL R12, R12, RZ, P2 ;  /* 0x000000ff0c0c7208 */ /* 0x000fc40001000000 */
[----:B------:R-:W-:Y:S01]  /*15d70*/  ISETP.GE.AND P2, PT, R148, 0x51, PT ;  /* 0x000000519400780c */ /* 0x000fe20003f46270 */
[----:B------:R-:W-:Y:S02]  /*15d80*/  IMAD.MOV.U32 R148, RZ, RZ, R151 ;  /* 0x000000ffff947224 */ /* 0x000fe400078e0097 */
[----:B------:R0:W-:Y:S01]  /*15d90*/  MUFU.EX2 R198, R75 ;  /* 0x0000004b00c67308 */ /* 0x0001e20000000800 */
[-CC-:B------:R-:W-:Y:S01]  /*15da0*/  FFMA.FTZ R3, R3, R2.reuse, -R12.reuse ;  /* 0x0000000203037223 */ /* 0x180fe2000001080c */
[-CC-:B------:R-:W-:Y:S01]  /*15db0*/  FFMA.FTZ R6, R6, R2.reuse, -R12.reuse ;  /* 0x0000000206067223 */ /* 0x180fe2000001080c */
        /* <DEDUP_REMOVED lines=19> */
[----:B------:R-:W-:Y:S01]  /*15ef0*/  FFMA.FTZ R31, R31, R2, -R12 ;  /* 0x000000021f1f7223 */ /* 0x000fe2000001080c */
[----:B0-----:R-:W-:Y:S01]  /*15f00*/  MOV R75, R151 ;  /* 0x00000097004b7202 */ /* 0x001fe20000000f00 */
[----:B------:R0:W-:Y:S08]  /*15f10*/  MUFU.EX2 R14, R9 ;  /* 0x00000009000e7308 */ /* 0x0001f00000000800 */
[----:B------:R-:W3:Y:S01]  /*15f20*/  MUFU.EX2 R7, R7 ;  /* 0x0000000700077308 */ /* 0x000ee20000000800 */
[----:B0-----:R-:W-:Y:S01]  /*15f30*/  FADD.FTZ R9, R208, R57 ;  /* 0x00000039d0097221 */ /* 0x001fe20000010000 */
[----:B--2---:R-:W-:-:S02]  /*15f40*/  F2FP.F16.F32.PACK_AB R209, R6, R3 ;  /* 0x0000000306d1723e */ /* 0x004fc400000000ff */
[----:B------:R-:W-:Y:S01]  /*15f50*/  F2FP.F16.F32.PACK_AB R208, R57, R208 ;  /* 0x000000d039d0723e */ /* 0x000fe200000000ff */
[----:B------:R-:W-:Y:S01]  /*15f60*/  FADD.FTZ R30, R210, R9 ;  /* 0x00000009d21e7221 */ /* 0x000fe20000010000 */
[C---:B------:R-:W-:Y:S02]  /*15f70*/  F2FP.F16.F32.PACK_AB R210, R61.reuse, R210 ;  /* 0x000000d23dd2723e */ /* 0x040fe400000000ff */
[----:B------:R-:W0:Y:S01]  /*15f80*/  MUFU.EX2 R11, R11 ;  /* 0x0000000b000b7308 */ /* 0x000e220000000800 */
[----:B------:R-:W-:Y:S01]  /*15f90*/  FADD.FTZ R30, R61, R30 ;  /* 0x0000001e3d1e7221 */ /* 0x000fe20000010000 */
[-C--:B------:R-:W-:Y:S02]  /*15fa0*/  MOV R61, R151.reuse ;  /* 0x00000097003d7202 */ /* 0x080fe40000000f00 */
[-C--:B------:R-:W-:Y:S01]  /*15fb0*/  MOV R57, R151.reuse ;  /* 0x0000009700397202 */ /* 0x080fe20000000f00 */
[----:B------:R-:W-:Y:S01]  /*15fc0*/  FADD.FTZ R9, R59, R30 ;  /* 0x0000001e3b097221 */ /* 0x000fe20000010000 */
[----:B------:R-:W-:Y:S01]  /*15fd0*/  FADD.FTZ R30, R3, R6 ;  /* 0x00000006031e7221 */ /* 0x000fe20000010000 */
[----:B------:R-:W-:Y:S01]  /*15fe0*/  MOV R59, R151 ;  /* 0x00000097003b7202 */ /* 0x000fe20000000f00 */
[----:B------:R2:W4:Y:S01]  /*15ff0*/  MUFU.EX2 R20, R13 ;  /* 0x0000000d00147308 */ /* 0x0005220000000800 */
[----:B------:R-:W-:Y:S01]  /*16000*/  FADD.FTZ R32, R10, R9 ;  /* 0x000000090a207221 */ /* 0x000fe20000010000 */
[----:B---3--:R-:W-:Y:S01]  /*16010*/  FADD.FTZ R9, R7, R30 ;  /* 0x0000001e07097221 */ /* 0x008fe20000010000 */
[----:B------:R-:W-:-:S05]  /*16020*/  F2FP.F16.F32.PACK_AB R211, R14, R7 ;  /* 0x000000070ed3723e */ /* 0x000fca00000000ff */
[----:B------:R-:W3:Y:S01]  /*16030*/  MUFU.EX2 R207, R15 ;  /* 0x0000000f00cf7308 */ /* 0x000ee20000000800 */
[----:B--2---:R-:W-:Y:S01]  /*16040*/  FADD.FTZ R13, R63, R32 ;  /* 0x000000203f0d7221 */ /* 0x004fe20000010000 */
[----:B------:R-:W-:-:S03]  /*16050*/  FADD.FTZ R32, R14, R9 ;  /* 0x000000090e207221 */ /* 0x000fc60000010000 */
[C---:B------:R-:W-:Y:S01]  /*16060*/  FADD.FTZ R34, R206.reuse, R13 ;  /* 0x0000000dce227221 */ /* 0x040fe20000010000 */
[----:B0-----:R-:W-:Y:S01]  /*16070*/  FADD.FTZ R9, R11, R32 ;  /* 0x000000200b097221 */ /* 0x001fe20000010000 */
[----:B------:R-:W-:Y:S01]  /*16080*/  F2FP.F16.F32.PACK_AB R206, R206, R63 ;  /* 0x0000003fcece723e */ /* 0x000fe200000000ff */
[----:B------:R-:W0:Y:S01]  /*16090*/  MUFU.EX2 R24, R21 ;  /* 0x0000001500187308 */ /* 0x000e220000000800 */
[----:B------:R-:W-:Y:S01]  /*160a0*/  FADD.FTZ R13, R65, R34 ;  /* 0x00000022410d7221 */ /* 0x000fe20000010000 */
[C---:B----4-:R-:W-:Y:S01]  /*160b0*/  FADD.FTZ R32, R20.reuse, R9 ;  /* 0x0000000914207221 */ /* 0x050fe20000010000 */
[----:B------:R-:W-:Y:S02]  /*160c0*/  F2FP.F16.F32.PACK_AB R205, R20, R11 ;  /* 0x0000000b14cd723e */ /* 0x000fe400000000ff */
[C---:B------:R-:W-:Y:S01]  /*160d0*/  FADD.FTZ R34, R200.reuse, R13 ;  /* 0x0000000dc8227221 */ /* 0x040fe20000010000 */
[----:B------:R-:W-:Y:S02]  /*160e0*/  F2FP.F16.F32.PACK_AB R200, R200, R65 ;  /* 0x00000041c8c8723e */ /* 0x000fe400000000ff */
[----:B------:R-:W2:Y:S01]  /*160f0*/  MUFU.EX2 R33, R33 ;  /* 0x0000002100217308 */ /* 0x000ea20000000800 */
[----:B---3--:R-:W-:Y:S01]  /*16100*/  FADD.FTZ R9, R207, R32 ;  /* 0x00000020cf097221 */ /* 0x008fe20000010000 */
[----:B------:R-:W-:Y:S01]  /*16110*/  FADD.FTZ R13, R69, R34 ;  /* 0x00000022450d7221 */ /* 0x000fe20000010000 */
[----:B------:R-:W-:-:S02]  /*16120*/  MOV R65, R151 ;  /* 0x0000009700417202 */ /* 0x000fc40000000f00 */
[----:B------:R-:W-:Y:S01]  /*16130*/  MOV R63, R151 ;  /* 0x00000097003f7202 */ /* 0x000fe20000000f00 */
[C---:B------:R-:W-:Y:S01]  /*16140*/  FADD.FTZ R34, R202.reuse, R13 ;  /* 0x0000000dca227221 */ /* 0x040fe20000010000 */
[----:B------:R-:W-:Y:S01]  /*16150*/  F2FP.F16.F32.PACK_AB R202, R202, R69 ;  /* 0x00000045caca723e */ /* 0x000fe200000000ff */
[----:B------:R3:W4:Y:S01]  /*16160*/  MUFU.EX2 R26, R35 ;  /* 0x00000023001a7308 */ /* 0x0007220000000800 */
[C---:B0-----:R-:W-:Y:S01]  /*16170*/  FADD.FTZ R32, R24.reuse, R9 ;  /* 0x0000000918207221 */ /* 0x041fe20000010000 */
[----:B------:R-:W-:Y:S01]  /*16180*/  FADD.FTZ R13, R71, R34 ;  /* 0x00000022470d7221 */ /* 0x000fe20000010000 */
[----:B------:R-:W-:Y:S01]  /*16190*/  F2FP.F16.F32.PACK_AB R207, R24, R207 ;  /* 0x000000cf18cf723e */ /* 0x000fe200000000ff */
[----:B------:R-:W-:Y:S01]  /*161a0*/  IMAD.MOV.U32 R34, RZ, RZ, R151 ;  /* 0x000000ffff227224 */ /* 0x000fe200078e0097 */
[----:B------:R-:W-:Y:S01]  /*161b0*/  MOV R69, R151 ;  /* 0x0000009700457202 */ /* 0x000fe20000000f00 */
[C---:B------:R-:W-:Y:S01]  /*161c0*/  FADD.FTZ R12, R196.reuse, R13 ;  /* 0x0000000dc40c7221 */ /* 0x040fe20000010000 */
[----:B------:R-:W-:Y:S01]  /*161d0*/  F2FP.F16.F32.PACK_AB R196, R196, R71 ;  /* 0x00000047c4c4723e */ /* 0x000fe200000000ff */
[----:B------:R-:W0:Y:S01]  /*161e0*/  MUFU.EX2 R25, R25 ;  /* 0x0000001900197308 */ /* 0x000e220000000800 */
[----:B--2---:R-:W-:Y:S01]  /*161f0*/  FADD.FTZ R9, R33, R32 ;  /* 0x0000002021097221 */ /* 0x004fe20000010000 */
[----:B------:R-:W-:Y:S01]  /*16200*/  FADD.FTZ R13, R47, R12 ;  /* 0x0000000c2f0d7221 */ /* 0x000fe20000010000 */
[-C--:B------:R-:W-:Y:S01]  /*16210*/  MOV R71, R151.reuse ;  /* 0x0000009700477202 */ /* 0x080fe20000000f00 */
[----:B------:R-:W-:Y:S01]  /*16220*/  IMAD.MOV.U32 R24, RZ, RZ, R151 ;  /* 0x000000ffff187224 */ /* 0x000fe200078e0097 */
[----:B---3--:R-:W-:Y:S01]  /*16230*/  MOV R35, R151 ;  /* 0x0000009700237202 */ /* 0x008fe20000000f00 */
[C---:B------:R-:W-:Y:S01]  /*16240*/  FADD.FTZ R10, R198.reuse, R13 ;  /* 0x0000000dc60a7221 */ /* 0x040fe20000010000 */
[----:B------:R-:W-:Y:S01]  /*16250*/  F2FP.F16.F32.PACK_AB R198, R198, R47 ;  /* 0x0000002fc6c6723e */ /* 0x000fe200000000ff */
[----:B------:R2:W3:Y:S01]  /*16260*/  MUFU.EX2 R28, R29 ;  /* 0x0000001d001c7308 */ /* 0x0004e20000000800 */
[C---:B----4-:R-:W-:Y:S01]  /*16270*/  FADD.FTZ R32, R26.reuse, R9 ;  /* 0x000000091a207221 */ /* 0x050fe20000010000 */
[----:B------:R-:W-:Y:S01]  /*16280*/  F2FP.F16.F32.PACK_AB R201, R26, R33 ;  /* 0x000000211ac9723e */ /* 0x000fe200000000ff */
[----:B------:R-:W-:Y:S01]  /*16290*/  IMAD.MOV.U32 R26, RZ, RZ, R151 ;  /* 0x000000ffff1a7224 */ /* 0x000fe200078e0097 */
[----:B------:R-:W-:-:S02]  /*162a0*/  MOV R47, R151 ;  /* 0x00000097002f7202 */ /* 0x000fc40000000f00 */
[-C--:B------:R-:W-:Y:S02]  /*162b0*/  MOV R33, R151.reuse ;  /* 0x0000009700217202 */ /* 0x080fe40000000f00 */
[----:B------:R-:W4:Y:S01]  /*162c0*/  MUFU.EX2 R37, R37 ;  /* 0x0000002500257308 */ /* 0x000f220000000800 */
[----:B0-----:R-:W-:Y:S01]  /*162d0*/  FADD.FTZ R9, R25, R32 ;  /* 0x0000002019097221 */ /* 0x001fe20000010000 */
[----:B--2---:R-:W-:-:S06]  /*162e0*/  MOV R29, R151 ;  /* 0x00000097001d7202 */ /* 0x004fcc0000000f00 */
[----:B------:R-:W0:Y:S01]  /*162f0*/  MUFU.EX2 R77, R77 ;  /* 0x0000004d004d7308 */ /* 0x000e220000000800 */
[C---:B---3--:R-:W-:Y:S01]  /*16300*/  FADD.FTZ R32, R28.reuse, R9 ;  /* 0x000000091c207221 */ /* 0x048fe20000010000 */
[----:B------:R-:W-:Y:S01]  /*16310*/  F2FP.F16.F32.PACK_AB R203, R28, R25 ;  /* 0x000000191ccb723e */ /* 0x000fe200000000ff */
[----:B------:R-:W-:Y:S01]  /*16320*/  IMAD.MOV.U32 R28, RZ, RZ, R151 ;  /* 0x000000ffff1c7224 */ /* 0x000fe200078e0097 */
[----:B------:R-:W-:-:S04]  /*16330*/  MOV R25, R151 ;  /* 0x0000009700197202 */ /* 0x000fc80000000f00 */
[----:B------:R2:W3:Y:S01]  /*16340*/  MUFU.EX2 R30, R41 ;  /* 0x00000029001e7308 */ /* 0x0004e20000000800 */
[----:B----4-:R-:W-:-:S07]  /*16350*/  FADD.FTZ R9, R37, R32 ;  /* 0x0000002025097221 */ /* 0x010fce0000010000 */
[----:B------:R4:W1:Y:S01]  /*16360*/  MUFU.EX2 R192, R79 ;  /* 0x0000004f00c07308 */ /* 0x0008620000000800 */
[----:B0-----:R-:W-:Y:S01]  /*16370*/  FADD.FTZ R13, R77, R10 ;  /* 0x0000000a4d0d7221 */ /* 0x001fe20000010000 */
[----:B--2---:R-:W-:-:S06]  /*16380*/  MOV R41, R151 ;  /* 0x0000009700297202 */ /* 0x004fcc0000000f00 */
[----:B------:R-:W0:Y:S01]  /*16390*/  MUFU.EX2 R43, R43 ;  /* 0x0000002b002b7308 */ /* 0x000e220000000800 */
[C---:B---3--:R-:W-:Y:S01]  /*163a0*/  FADD.FTZ R10, R30.reuse, R9 ;  /* 0x000000091e0a7221 */ /* 0x048fe20000010000 */
[----:B------:R-:W-:Y:S01]  /*163b0*/  F2FP.F16.F32.PACK_AB R197, R30, R37 ;  /* 0x000000251ec5723e */ /* 0x000fe200000000ff */
[----:B------:R-:W-:Y:S01]  /*163c0*/  IMAD.MOV.U32 R30, RZ, RZ, R151 ;  /* 0x000000ffff1e7224 */ /* 0x000fe200078e0097 */
[-C--:B----4-:R-:W-:Y:S02]  /*163d0*/  MOV R79, R151.reuse ;  /* 0x00000097004f7202 */ /* 0x090fe40000000f00 */
[----:B------:R-:W-:Y:S02]  /*163e0*/  MOV R37, R151 ;  /* 0x0000009700257202 */ /* 0x000fe40000000f00 */
[----:B------:R-:W2:Y:S01]  /*163f0*/  MUFU.EX2 R81, R81 ;  /* 0x0000005100517308 */ /* 0x000ea20000000800 */
[C---:B-1----:R-:W-:Y:S01]  /*16400*/  FADD.FTZ R32, R192.reuse, R13 ;  /* 0x0000000dc0207221 */ /* 0x042fe20000010000 */
[----:B------:R-:W-:-:S02]  /*16410*/  F2FP.F16.F32.PACK_AB R192, R192, R77 ;  /* 0x0000004dc0c0723e */ /* 0x000fc400000000ff */
[----:B------:R-:W-:-:S04]  /*16420*/  MOV R77, R151 ;  /* 0x00000097004d7202 */ /* 0x000fc80000000f00 */
[----:B------:R1:W3:Y:S01]  /*16430*/  MUFU.EX2 R0, R39 ;  /* 0x0000002700007308 */ /* 0x0002e20000000800 */
[----:B0-----:R-:W-:-:S07]  /*16440*/  FADD.FTZ R9, R43, R10 ;  /* 0x0000000a2b097221 */ /* 0x001fce0000010000 */
[----:B------:R-:W0:Y:S01]  /*16450*/  MUFU.EX2 R51, R51 ;  /* 0x0000003300337308 */ /* 0x000e220000000800 */
[----:B--2---:R-:W-:Y:S01]  /*16460*/  FADD.FTZ R15, R81, R32 ;  /* 0x00000020510f7221 */ /* 0x004fe20000010000 */
[----:B-1----:R-:W-:-:S06]  /*16470*/  MOV R39, R151 ;  /* 0x0000009700277202 */ /* 0x002fcc0000000f00 */
[----:B------:R1:W2:Y:S01]  /*16480*/  MUFU.EX2 R12, R27 ;  /* 0x0000001b000c7308 */ /* 0x0002a20000000800 */
[C---:B---3--:R-:W-:Y:S01]  /*16490*/  FADD.FTZ R32, R0.reuse, R9 ;  /* 0x0000000900207221 */ /* 0x048fe20000010000 */
[----:B------:R-:W-:Y:S01]  /*164a0*/  F2FP.F16.F32.PACK_AB R199, R0, R43 ;  /* 0x0000002b00c7723e */ /* 0x000fe200000000ff */
[----:B------:R-:W-:Y:S01]  /*164b0*/  IMAD.MOV.U32 R0, RZ, RZ, 0x3f800000 ;  /* 0x3f800000ff007424 */ /* 0x000fe200078e00ff */
[----:B------:R-:W-:-:S04]  /*164c0*/  MOV R43, R151 ;  /* 0x00000097002b7202 */ /* 0x000fc80000000f00 */
[----:B------:R-:W3:Y:S01]  /*164d0*/  MUFU.EX2 R55, R55 ;  /* 0x0000003700377308 */ /* 0x000ee20000000800 */
[----:B0-----:R-:W-:Y:S01]  /*164e0*/  FADD.FTZ R9, R51, R32 ;  /* 0x0000002033097221 */ /* 0x001fe20000010000 */
[----:B------:R-:W-:Y:S01]  /*164f0*/  IMAD.MOV.U32 R32, RZ, RZ, R151 ;  /* 0x000000ffff207224 */ /* 0x000fe200078e0097 */
[----:B-1----:R-:W-:-:S05]  /*16500*/  MOV R27, R151 ;  /* 0x00000097001b7202 */ /* 0x002fca0000000f00 */
[----:B------:R-:W0:Y:S01]  /*16510*/  MUFU.EX2 R8, R8 ;  /* 0x0000000800087308 */ /* 0x000e220000000800 */
[C---:B--2---:R-:W-:Y:S01]  /*16520*/  FADD.FTZ R6, R12.reuse, R9 ;  /* 0x000000090c067221 */ /* 0x044fe20000010000 */
[----:B------:R-:W-:Y:S02]  /*16530*/  F2FP.F16.F32.PACK_AB R193, R12, R51 ;  /* 0x000000330cc1723e */ /* 0x000fe400000000ff */
[----:B------:R-:W-:-:S04]  /*16540*/  MOV R51, R151 ;  /* 0x0000009700337202 */ /* 0x000fc80000000f00 */
[----:B------:R1:W2:Y:S01]  /*16550*/  MUFU.EX2 R10, R31 ;  /* 0x0000001f000a7308 */ /* 0x0002a20000000800 */
[----:B---3--:R-:W-:Y:S01]  /*16560*/  FADD.FTZ R3, R55, R6 ;  /* 0x0000000637037221 */ /* 0x008fe20000010000 */
[C---:B0-----:R-:W-:Y:S01]  /*16570*/  F2FP.F16.F32.PACK_AB R194, R8.reuse, R81 ;  /* 0x0000005108c2723e */ /* 0x041fe200000000ff */
[----:B------:R-:W-:Y:S01]  /*16580*/  FADD.FTZ R15, R8, R15 ;  /* 0x0000000f080f7221 */ /* 0x000fe20000010000 */
[-C--:B------:R-:W-:Y:S02]  /*16590*/  MOV R81, R151.reuse ;  /* 0x0000009700517202 */ /* 0x080fe40000000f00 */
[----:B-1----:R-:W-:Y:S01]  /*165a0*/  MOV R31, R151 ;  /* 0x00000097001f7202 */ /* 0x002fe20000000f00 */
[C---:B--2---:R-:W-:Y:S01]  /*165b0*/  FADD.FTZ R14, R10.reuse, R3 ;  /* 0x000000030a0e7221 */ /* 0x044fe20000010000 */
[----:B------:R-:W-:Y:S02]  /*165c0*/  F2FP.F16.F32.PACK_AB R195, R10, R55 ;  /* 0x000000370ac3723e */ /* 0x000fe400000000ff */
[----:B------:R-:W-:-:S02]  /*165d0*/  MOV R3, 0x3f800000 ;  /* 0x3f80000000037802 */ /* 0x000fc40000000f00 */
[----:B------:R-:W-:Y:S01]  /*165e0*/  MOV R55, R151 ;  /* 0x0000009700377202 */ /* 0x000fe20000000f00 */
[----:B------:R-:W-:Y:S06]  /*165f0*/  @!P2 BRA `(.L_x_646) ;  /* 0x000000500070a947 */ /* 0x000fec0003800000 */
[----:B------:R-:W-:Y:S01]  /*16600*/  IADD3 R6, R180, -0x2, RZ ;  /* 0xfffffffeb4067810 */ /* 0x000fe20007ffe0ff */
[----:B------:R-:W-:Y:S01]  /*16610*/  IMAD.MOV.U32 R7, RZ, RZ, R4 ;  /* 0x000000ffff077224 */ /* 0x000fe200078e0004 */
[----:B------:R-:W-:Y:S01]  /*16620*/  MOV R8, R5 ;  /* 0x0000000500087202 */ /* 0x000fe20000000f00 */
        /* <DEDUP_REMOVED lines=66> */
[----:B------:R-:W-:-:S07]  /*16a50*/  CS2R R24, SRZ ;  /* 0x0000000000187805 */ /* 0x000fce000001ff00 */
.L_x_657:
[----:B------:R-:W-:-:S04]  /*16a60*/  IADD3 R2, R10, 0x1, RZ ;  /* 0x000000010a027810 */ /* 0x000fc80007ffe0ff */
[----:B------:R-:W-:-:S04]  /*16a70*/  ISETP.NE.AND P2, PT, R2, 0x2, PT ;  /* 0x000000020200780c */ /* 0x000fc80003f45270 */
[----:B------:R-:W-:Y:S02]  /*16a80*/  SEL R4, RZ, 0x1, P2 ;  /* 0x00000001ff047807 */ /* 0x000fe40001000000 */
[----:B------:R-:W-:Y:S02]  /*16a90*/  SEL R222, R2, RZ, P2 ;  /* 0x000000ff02de7207 */ /* 0x000fe40001000000 */
[----:B------:R-:W-:Y:S01]  /*16aa0*/  LOP3.LUT R223, R9, R4, RZ, 0x3c, !PT ;  /* 0x0000000409df7212 */ /* 0x000fe200078e3cff */
[----:B------:R-:W-:Y:S06]  /*16ab0*/  @!P0 BRA `(.L_x_647) ;  /* 0x0000000000048947 */ /* 0x000fec0003800000 */
[----:B------:R-:W-:Y:S01]  /*16ac0*/  BPT.TRAP 0x1 ;  /* 0x000000040000795c */ /* 0x000fe20000300000 */
.L_x_647:
[----:B------:R-:W-:Y:S01]  /*16ad0*/  IMAD R11, R222, 0x8, R16 ;  /* 0x00000008de0b7824 */ /* 0x000fe200078e0210 */
[----:B------:R-:W-:-:S04]  /*16ae0*/  SHF.L.U32 R4, R223, 0x1f, RZ ;  /* 0x0000001fdf047819 */ /* 0x000fc800000006ff */
[----:B------:R0:W1:Y:S01]  /*16af0*/  SYNCS.PHASECHK.TRANS64.TRYWAIT P2, [R11+URZ+0x38830], R4 ;  /* 0x038830040b0075a7 */ /* 0x000062000804017f */
[----:B------:R-:W-:Y:S05]  /*16b00*/  @!P0 BRA `(.L_x_648) ;  /* 0x0000000000048947 */ /* 0x000fea0003800000 */
[----:B------:R-:W-:Y:S01]  /*16b10*/  BPT.TRAP 0x1 ;  /* 0x000000040000795c */ /* 0x000fe20000300000 */
.L_x_648:
[----:B------:R-:W-:Y:S01]  /*16b20*/  IMAD R2, R222, 0xa00, R235 ;  /* 0x00000a00de027824 */ /* 0x000fe200078e02eb */
[----:B------:R-:W-:Y:S03]  /*16b30*/  BSSY B1, `(.L_x_649) ;  /* 0x0000006000017945 */ /* 0x000fe60003800000 */
[C---:B------:R-:W-:Y:S01]  /*16b40*/  VIADD R20, R2.reuse, 0x100 ;  /* 0x0000010002147836 */ /* 0x040fe20000000000 */
[----:B------:R-:W-:Y:S01]  /*16b50*/  IADD3 R13, R2, 0x80, RZ ;  /* 0x00000080020d7810 */ /* 0x000fe20007ffe0ff */
[----:B-1----:R-:W-:Y:S06]  /*16b60*/  @P2 BRA `(.L_x_650) ;  /* 0x0000000000082947 */ /* 0x002fec0003800000 */
[----:B------:R-:W1:Y:S02]  /*16b70*/  SYNCS.PHASECHK.TRANS64.TRYWAIT P2, [R11+URZ+0x38830], R4 ;  /* 0x038830040b0075a7 */ /* 0x000e64000804017f */
[----:B-1----:R-:W-:Y:S05]  /*16b80*/  @!P2 BRA `(.L_x_651) ;  /* 0x000000f40084a947 */ /* 0x002fea0003800000 */
.L_x_650:
[----:B------:R-:W-:Y:S05]  /*16b90*/  BSYNC B1 ;  /* 0x0000000000017941 */ /* 0x000fea0003800000 */
.L_x_649:
[----:B------:R-:W2:Y:S04]  /*16ba0*/  LDL.64 R152, [R1+0x48] ;  /* 0x0000480001987983 */ /* 0x000ea80000100a00 */
[----:B------:R-:W3:Y:S01]  /*16bb0*/  LDL.64 R154, [R1+0x50] ;  /* 0x00005000019a7983 */ /* 0x000ee20000100a00 */
[----:B------:R-:W-:Y:S01]  /*16bc0*/  IMAD.MOV.U32 R5, RZ, RZ, 0x40000040 ;  /* 0x40000040ff057424 */ /* 0x000fe200078e00ff */
[----:B01----:R-:W-:-:S04]  /*16bd0*/  MOV R4, R2 ;  /* 0x0000000200047202 */ /* 0x003fc80000000f00 */
[----:B------:R-:W-:Y:S02]  /*16be0*/  R2UR UR22, R4 ;  /* 0x00000000041672ca */ /* 0x000fe400000e0000 */
[C---:B------:R-:W-:Y:S01]  /*16bf0*/  R2UR UR23, R5.reuse ;  /* 0x00000000051772ca */ /* 0x040fe200000e0000 */
[----:B------:R-:W-:Y:S01]  /*16c00*/  WARPGROUP.ARRIVE ;  /* 0x00000000000079c5 */ /* 0x000fe20000000000 */
[----:B------:R-:W-:Y:S01]  /*16c10*/  IMAD.MOV.U32 R4, RZ, RZ, R13 ;  /* 0x000000ffff047224 */ /* 0x000fe200078e000d */
[----:B------:R-:W-:-:S04]  /*16c20*/  R2UR UR7, R5 ;  /* 0x00000000050772ca */ /* 0x000fc800000e0000 */
[----:B------:R-:W-:Y:S01]  /*16c30*/  R2UR UR6, R4 ;  /* 0x00000000040672ca */ /* 0x000fe200000e0000 */
[----:B------:R-:W-:Y:S01]  /*16c40*/  IMAD.MOV.U32 R21, RZ, RZ, 0x40000040 ;  /* 0x40000040ff157424 */ /* 0x000fe200078e00ff */
[----:B------:R-:W-:-:S04]  /*16c50*/  R2UR UR18, R20 ;  /* 0x00000000141272ca */ /* 0x000fc800000e0000 */
[----:B------:R-:W-:Y:S02]  /*16c60*/  R2UR UR19, R21 ;  /* 0x00000000151372ca */ /* 0x000fe400000e0000 */
[----:B------:R-:W-:Y:S01]  /*16c70*/  IADD3 R12, R2, 0x180, RZ ;  /* 0x00000180020c7810 */ /* 0x000fe20007ffe0ff */
[----:B------:R-:W4:Y:S01]  /*16c80*/  LDL.64 R20, [R1+0x38] ;  /* 0x0000380001147983 */ /* 0x000f220000100a00 */
[----:B------:R-:W-:Y:S02]  /*16c90*/  MOV R13, 0x40000040 ;  /* 0x40000040000d7802 */ /* 0x000fe40000000f00 */
[----:B------:R-:W-:Y:S02]  /*16ca0*/  R2UR UR14, R12 ;  /* 0x000000000c0e72ca */ /* 0x000fe400000e0000 */
[----:B------:R-:W-:Y:S02]  /*16cb0*/  R2UR UR15, R13 ;  /* 0x000000000d0f72ca */ /* 0x000fe400000e0000 */
[----:B--2---:R-:W-:-:S02]  /*16cc0*/  R2UR UR34, R152 ;  /* 0x00000000982272ca */ /* 0x004fc400000e0000 */
[----:B------:R-:W-:Y:S02]  /*16cd0*/  R2UR UR35, R153 ;  /* 0x00000000992372ca */ /* 0x000fe400000e0000 */
[----:B------:R-:W2:Y:S01]  /*16ce0*/  LDL.64 R152, [R1+0x40] ;  /* 0x0000400001987983 */ /* 0x000ea20000100a00 */
[----:B---3--:R-:W-:Y:S02]  /*16cf0*/  R2UR UR8, R154 ;  /* 0x000000009a0872ca */ /* 0x008fe400000e0000 */
[----:B------:R-:W-:-:S11]  /*16d00*/  R2UR UR9, R155 ;  /* 0x000000009b0972ca */ /* 0x000fd600000e0000 */
[----:B------:R-:W-:Y:S02]  /*16d10*/  UMOV UR20, UR8 ;  /* 0x0000000800147c82 */ /* 0x000fe40008000000 */
[----:B------:R-:W-:Y:S02]  /*16d20*/  UMOV UR21, UR9 ;  /* 0x0000000900157c82 */ /* 0x000fe40008000000 */
[----:B------:R-:W-:Y:S01]  /*16d30*/  HGMMA.64x16x16.F32 R184, gdesc[UR20], RZ, !UPT, gsb0 ;  /* 0x0020000014b879f0 */ /* 0x000fe2000c0008ff */
[----:B------:R-:W-:Y:S01]  /*16d40*/  UMOV UR4, UR8 ;  /* 0x0000000800047c82 */ /* 0x000fe20008000000 */
[----:B------:R-:W-:Y:S01]  /*16d50*/  UMOV UR5, UR9 ;  /* 0x0000000900057c82 */ /* 0x000fe20008000000 */
[----:B------:R-:W-:Y:S02]  /*16d60*/  WARPGROUP.DEPBAR.LE gsb0, 0x0 ;  /* 0x00008000000079c5 */ /* 0x000fe40000010000 */
[----:B------:R-:W-:-:S06]  /*16d70*/  WARPGROUP.ARRIVE ;  /* 0x00000000000079c5 */ /* 0x000fcc0000000000 */
        /* <DEDUP_REMOVED lines=8> */
[----:B------:R-:W-:Y:S01]  /*16e00*/  IADD3 R4, R2, 0x200, RZ ;  /* 0x0000020002047810 */ /* 0x000fe20007ffe0ff */
[----:B------:R-:W-:Y:S02]  /*16e10*/  WARPGROUP.DEPBAR.LE gsb0, 0x0 ;  /* 0x00008000000079c5 */ /* 0x000fe40000010000 */
[----:B------:R-:W-:-:S06]  /*16e20*/  WARPGROUP.ARRIVE ;  /* 0x00000000000079c5 */ /* 0x000fcc0000000000 */
[----:B------:R-:W-:Y:S01]  /*16e30*/  HGMMA.64x16x16.F32 R160, gdesc[UR12], RZ, !UPT, gsb0 ;  /* 0x002000000ca079f0 */ /* 0x000fe2000c0008ff */
[----:B------:R-:W-:Y:S02]  /*16e40*/  R2UR UR10, R4 ;  /* 0x00000000040a72ca */ /* 0x000fe400000e0000 */
[----:B------:R-:W-:Y:S01]  /*16e50*/  R2UR UR11, R5 ;  /* 0x00000000050b72ca */ /* 0x000fe200000e0000 */
[----:B------:R-:W-:Y:S01]  /*16e60*/  VIADD R12, R2, 0x2 ;  /* 0x00000002020c7836 */ /* 0x000fe20000000000 */
[----:B------:R-:W-:Y:S02]  /*16e70*/  WARPGROUP.DEPBAR.LE gsb0, 0x0 ;  /* 0x00008000000079c5 */ /* 0x000fe40000010000 */
[----:B------:R-:W-:Y:S01]  /*16e80*/  IMAD.MOV.U32 R13, RZ, RZ, 0x40000040 ;  /* 0x40000040ff0d7424 */ /* 0x000fe200078e00ff */
[----:B--2---:R-:W-:Y:S02]  /*16e90*/  R2UR UR32, R152 ;  /* 0x00000000982072ca */ /* 0x004fe400000e0000 */
[----:B------:R-:W-:-:S02]  /*16ea0*/  R2UR UR33, R153 ;  /* 0x00000000992172ca */ /* 0x000fc400000e0000 */
[----:B------:R-:W-:-:S06]  /*16eb0*/  WARPGROUP.ARRIVE ;  /* 0x00000000000079c5 */ /* 0x000fcc0000000000 */
[----:B------:R-:W-:Y:S01]  /*16ec0*/  HGMMA.64x16x16.F32 R152, gdesc[UR8], RZ, !UPT, gsb0 ;  /* 0x00200000089879f0 */ /* 0x000fe2000c0008ff */
[----:B------:R-:W-:Y:S02]  /*16ed0*/  R2UR UR30, R12 ;  /* 0x000000000c1e72ca */ /* 0x000fe400000e0000 */
[----:B------:R-:W-:Y:S01]  /*16ee0*/  R2UR UR31, R13 ;  /* 0x000000000d1f72ca */ /* 0x000fe200000e0000 */
[----:B------:R-:W-:Y:S01]  /*16ef0*/  UMOV UR28, UR34 ;  /* 0x00000022001c7c82 */ /* 0x000fe20008000000 */
[----:B------:R-:W-:Y:S01]  /*16f00*/  UMOV UR29, UR35 ;  /* 0x00000023001d7c82 */ /* 0x000fe20008000000 */
[----:B------:R-:W-:Y:S02]  /*16f10*/  WARPGROUP.DEPBAR.LE gsb0, 0x0 ;  /* 0x00008000000079c5 */ /* 0x000fe40000010000 */
[----:B------:R-:W-:-:S08]  /*16f20*/  WARPGROUP.ARRIVE ;  /* 0x00000000000079c5 */ /* 0x000fd00000000000 */
[----:B------:R-:W-:Y:S01]  /*16f30*/  HGMMA.64x16x16.F32 R184, gdesc[UR28], R184, gsb0 ;  /* 0x002000001cb879f0 */ /* 0x000fe200080008b8 */
[----:B------:R-:W-:Y:S01]  /*16f40*/  IMAD.MOV.U32 R5, RZ, RZ, 0x40000040 ;  /* 0x40000040ff057424 */ /* 0x000fe200078e00ff */
[----:B------:R-:W-:-:S04]  /*16f50*/  IADD3 R4, R2, 0x82, RZ ;  /* 0x0000008202047810 */ /* 0x000fc80007ffe0ff */
[----:B------:R-:W-:Y:S02]  /*16f60*/  R2UR UR26, R4 ;  /* 0x00000000041a72ca */ /* 0x000fe400000e0000 */
[----:B------:R-:W-:Y:S01]  /*16f70*/  R2UR UR27, R5 ;  /* 0x00000000051b72ca */ /* 0x000fe200000e0000 */
[----:B------:R-:W-:Y:S01]  /*16f80*/  UMOV UR24, UR34 ;  /* 0x0000002200187c82 */ /* 0x000fe20008000000 */
[----:B------:R-:W-:Y:S01]  /*16f90*/  UMOV UR25, UR35 ;  /* 0x0000002300197c82 */ /* 0x000fe20008000000 */
[----:B------:R-:W-:Y:S02]  /*16fa0*/  WARPGROUP.DEPBAR.LE gsb0, 0x0 ;  /* 0x00008000000079c5 */ /* 0x000fe40000010000 */
[----:B------:R-:W-:-:S08]  /*16fb0*/  WARPGROUP.ARRIVE ;  /* 0x00000000000079c5 */ /* 0x000fd00000000000 */
[----:B------:R-:W-:Y:S01]  /*16fc0*/  HGMMA.64x16x16.F32 R176, gdesc[UR24], R176, gsb0 ;  /* 0x0020000018b079f0 */ /* 0x000fe200080008b0 */
[----:B------:R-:W-:Y:S02]  /*16fd0*/  IADD3 R12, R2, 0x102, RZ ;  /* 0x00000102020c7810 */ /* 0x000fe40007ffe0ff */
[----:B------:R-:W-:Y:S02]  /*16fe0*/  MOV R13, 0x40000040 ;  /* 0x40000040000d7802 */ /* 0x000fe40000000f00 */
[----:B------:R-:W-:Y:S02]  /*16ff0*/  R2UR UR6, R12 ;  /* 0x000000000c0672ca */ /* 0x000fe400000e0000 */
[----:B------:R-:W-:Y:S01]  /*17000*/  R2UR UR7, R13 ;  /* 0x000000000d0772ca */ /* 0x000fe200000e0000 */
[----:B------:R-:W-:Y:S01]  /*17010*/  UMOV UR4, UR34 ;  /* 0x0000002200047c82 */ /* 0x000fe20008000000 */
[----:B------:R-:W-:Y:S01]  /*17020*/  UMOV UR5, UR35 ;  /* 0x0000002300057c82 */ /* 0x000fe20008000000 */
[----:B------:R-:W-:Y:S01]  /*17030*/  VIADD R4, R2, 0x182 ;  /* 0x0000018202047836 */ /* 0x000fe20000000000 */
[----:B------:R-:W-:Y:S01]  /*17040*/  MOV R5, 0x40000040 ;  /* 0x4000004000057802 */ /* 0x000fe20000000f00 */
[----:B------:R-:W-:Y:S01]  /*17050*/  UMOV UR20, UR34 ;  /* 0x0000002200147c82 */ /* 0x000fe20008000000 */
[----:B------:R-:W-:Y:S01]  /*17060*/  UMOV UR21, UR35 ;  /* 0x0000002300157c82 */ /* 0x000fe20008000000 */
[----:B------:R-:W-:Y:S01]  /*17070*/  UMOV UR16, UR34 ;  /* 0x0000002200107c82 */ /* 0x000fe20008000000 */
[----:B------:R-:W-:-:S02]  /*17080*/  WARPGROUP.DEPBAR.LE gsb0, 0x0 ;  /* 0x00008000000079c5 */ /* 0x000fc40000010000 */
[----:B------:R-:W-:Y:S01]  /*17090*/  WARPGROUP.ARRIVE ;  /* 0x00000000000079c5 */ /* 0x000fe20000000000 */
[----:B------:R-:W-:Y:S01]  /*170a0*/  UMOV UR17, UR35 ;  /* 0x0000002300117c82 */ /* 0x000fe20008000000 */
[----:B------:R-:W-:Y:S01]  /*170b0*/  UMOV UR12, UR32 ;  /* 0x00000020000c7c82 */ /* 0x000fe20008000000 */
[----:B------:R-:W-:Y:S01]  /*170c0*/  UMOV UR13, UR33 ;  /* 0x00000021000d7c82 */ /* 0x000fe20008000000 */
[----:B------:R-:W-:Y:S01]  /*170d0*/  UMOV UR8, UR32 ;  /* 0x0000002000087c82 */ /* 0x000fe20008000000 */
[----:B------:R-:W-:Y:S01]  /*170e0*/  UMOV UR9, UR33 ;  /* 0x0000002100097c82 */ /* 0x000fe20008000000 */
[----:B------:R-:W-:Y:S01]  /*170f0*/  HGMMA.64x16x16.F32 R168, gdesc[UR4], R168, gsb0 ;  /* 0x0020000004a879f0 */ /* 0x000fe200080008a8 */
[----:B------:R-:W-:Y:S01]  /*17100*/  R2UR UR22, R4 ;  /* 0x00000000041672ca */ /* 0x000fe200000e0000 */
[----:B------:R-:W-:Y:S01]  /*17110*/  UMOV UR28, UR32 ;  /* 0x00000020001c7c82 */ /* 0x000fe20008000000 */
[----:B------:R-:W-:Y:S01]  /*17120*/  R2UR UR23, R5 ;  /* 0x00000000051772ca */ /* 0x000fe200000e0000 */
[----:B------:R-:W-:Y:S01]  /*17130*/  VIADD R4, R2, 0x202 ;  /* 0x0000020202047836 */ /* 0x000fe20000000000 */
[----:B------:R-:W-:Y:S01]  /*17140*/  UMOV UR29, UR33 ;  /* 0x00000021001d7c82 */ /* 0x000fe20008000000 */
[----:B------:R-:W-:Y:S01]  /*17150*/  UMOV UR24, UR32 ;  /* 0x0000002000187c82 */ /* 0x000fe20008000000 */
[----:B------:R-:W-:Y:S01]  /*17160*/  UMOV UR25, UR33 ;  /* 0x0000002100197c82 */ /* 0x000fe20008000000 */
[----:B------:R-:W2:Y:S01]  /*17170*/  LDL.64 R12, [R1+0x30] ;  /* 0x00003000010c7983 */ /* 0x000ea20000100a00 */
[----:B------:R-:W-:-:S02]  /*17180*/  WARPGROUP.DEPBAR.LE gsb0, 0x0 ;  /* 0x00008000000079c5 */ /* 0x000fc40000010000 */
[----:B------:R-:W-:-:S06]  /*17190*/  WARPGROUP.ARRIVE ;  /* 0x00000000000079c5 */ /* 0x000fcc0000000000 */
[----:B------:R-:W-:Y:S01]  /*171a0*/  HGMMA.64x16x16.F32 R160, gdesc[UR20], R160, gsb0 ;  /* 0x0020000014a079f0 */ /* 0x000fe200080008a0 */
[----:B------:R-:W-:Y:S02]  /*171b0*/  MOV R5, 0x40000040 ;  /* 0x4000004000057802 */ /* 0x000fe40000000f00 */
[----:B------:R-:W-:Y:S02]  /*171c0*/  R2UR UR18, R4 ;  /* 0x00000000041272ca */ /* 0x000fe400000e0000 */
[----:B------:R-:W-:Y:S01]  /*171d0*/  R2UR UR19, R5 ;  /* 0x00000000051372ca */ /* 0x000fe200000e0000 */
[----:B------:R-:W-:Y:S02]  /*171e0*/  WARPGROUP.DEPBAR.LE gsb0, 0x0 ;  /* 0x00008000000079c5 */ /* 0x000fe40000010000 */
[----:B------:R-:W-:-:S10]  /*171f0*/  WARPGROUP.ARRIVE ;  /* 0x00000000000079c5 */ /* 0x000fd40000000000 */
[----:B------:R-:W-:Y:S01]  /*17200*/  HGMMA.64x16x16.F32 R152, gdesc[UR16], R152, gsb0 ;  /* 0x00200000109879f0 */ /* 0x000fe20008000898 */
[----:B------:R-:W-:Y:S01]  /*17210*/  VIADD R4, R2, 0x4 ;  /* 0x0000000402047836 */ /* 0x000fe20000000000 */
[----:B------:R-:W-:-:S04]  /*17220*/  MOV R5, 0x40000040 ;  /* 0x4000004000057802 */ /* 0x000fc80000000f00 */
        /* <DEDUP_REMOVED lines=16> */
[----:B------:R-:W-:Y:S01]  /*17330*/  UMOV UR4, UR32 ;  /* 0x0000002000047c82 */ /* 0x000fe20008000000 */
[----:B------:R-:W-:Y:S01]  /*17340*/  UMOV UR5, UR33 ;  /* 0x0000002100057c82 */ /* 0x000fe20008000000 */
[----:B------:R-:W-:Y:S02]  /*17350*/  WARPGROUP.DEPBAR.LE gsb0, 0x0 ;  /* 0x00008000000079c5 */ /* 0x000fe40000010000 */
[----:B------:R-:W-:-:S08]  /*17360*/  WARPGROUP.ARRIVE ;  /* 0x00000000000079c5 */ /* 0x000fd00000000000 */
        /* <DEDUP_REMOVED lines=16> */
[----:B------:R-:W-:Y:S02]  /*17470*/  MOV R5, 0x40000040 ;  /* 0x4000004000057802 */ /* 0x000fe40000000f00 */
[----:B----4-:R-:W-:Y:S02]  /*17480*/  R2UR UR34, R20 ;  /* 0x00000000142272ca */ /* 0x010fe400000e0000 */
[----:B------:R-:W-:Y:S02]  /*17490*/  R2UR UR35, R21 ;  /* 0x00000000152372ca */ /* 0x000fe400000e0000 */
[----:B------:R-:W-:Y:S01]  /*174a0*/  R2UR UR22, R4 ;  /* 0x00000000041672ca */ /* 0x000fe200000e0000 */
[----:B------:R-:W3:Y:S01]  /*174b0*/  LDL.64 R20, [R1+0x28] ;  /* 0x0000280001147983 */ /* 0x000ee20000100a00 */
[----:B------:R-:W-:-:S07]  /*174c0*/  R2UR UR23, R5 ;  /* 0x00000000051772ca */ /* 0x000fce00000e0000 */
[----:B------:R-:W-:Y:S02]  /*174d0*/  UMOV UR20, UR34 ;  /* 0x0000002200147c82 */ /* 0x000fe40008000000 */
[----:B------:R-:W-:Y:S01]  /*174e0*/  UMOV UR21, UR35 ;  /* 0x0000002300157c82 */ /* 0x000fe20008000000 */
[----:B------:R-:W-:Y:S02]  /*174f0*/  WARPGROUP.DEPBAR.LE gsb0, 0x0 ;  /* 0x00008000000079c5 */ /* 0x000fe40000010000 */
[----:B------:R-:W-:-:S06]  /*17500*/  WARPGROUP.ARRIVE ;  /* 0x00000000000079c5 */ /* 0x000fcc0000000000 */
        /* <DEDUP_REMOVED lines=38> */
[----:B------:R-:W-:Y:S02]  /*17770*/  MOV R5, 0x40000040 ;  /* 0x4000004000057802 */ /* 0x000fe40000000f00 */
[----:B--2---:R-:W-:Y:S02]  /*17780*/  R2UR UR32, R12 ;  /* 0x000000000c2072ca */ /* 0x004fe400000e0000 */
[----:B------:R-:W-:Y:S02]  /*17790*/  R2UR UR33, R13 ;  /* 0x000000000d2172ca */ /* 0x000fe400000e0000 */
[----:B------:R-:W-:Y:S01]  /*177a0*/  R2UR UR30, R4 ;  /* 0x00000000041e72ca */ /* 0x000fe200000e0000 */
[----:B------:R-:W2:Y:S01]  /*177b0*/  LDL.64 R12, [R1+0x20] ;  /* 0x00002000010c7983 */ /* 0x000ea20000100a00 */
        /* <DEDUP_REMOVED lines=44> */
[----:B---3--:R-:W-:Y:S02]  /*17a80*/  R2UR UR34, R20 ;  /* 0x00000000142272ca */ /* 0x008fe400000e0000 */
        /* <DEDUP_REMOVED lines=146> */
[----:B------:R-:W2:Y:S01]  /*183b0*/  LDL.64 R12, [R1] ;  /* 0x00000000010c7983 */ /* 0x000ea20000100a00 */
        /* <DEDUP_REMOVED lines=46> */
[----:B------:R-:W-:Y:S02]  /*186a0*/  R2UR UR22, R4 ;  /* 0x00000000041672ca */ /* 0x000fe400000e0000 */
        /* <DEDUP_REMOVED lines=445> */
.L_x_652:
[----:B------:R-:W-:Y:S01]  /*1a280*/  SHF.L.U32 R0, R9, 0x1f, RZ ;  /* 0x0000001f09007819 */ /* 0x000fe200000006ff */
[----:B------:R-:W-:-:S04]  /*1a290*/  IMAD R9, R10, 0x8, R16 ;  /* 0x000000080a097824 */ /* 0x000fc800078e0210 */
[----:B------:R0:W1:Y:S01]  /*1a2a0*/  SYNCS.PHASECHK.TRANS64.TRYWAIT P2, [R9+URZ+0x38850], R0 ;  /* 0x03885000090075a7 */ /* 0x000062000804017f */
[----:B------:R-:W-:Y:S05]  /*1a2b0*/  @!P0 BRA `(.L_x_653) ;  /* 0x0000000000048947 */ /* 0x000fea0003800000 */
[----:B------:R-:W-:Y:S01]  /*1a2c0*/  BPT.TRAP 0x1 ;  /* 0x000000040000795c */ /* 0x000fe20000300000 */
.L_x_653:
[----:B------:R-:W-:Y:S04]  /*1a2d0*/  BSSY B1, `(.L_x_654) ;  /* 0x0000004000017945 */ /* 0x000fe80003800000 */
[----:B-1----:R-:W-:Y:S05]  /*1a2e0*/  @P2 BRA `(.L_x_655) ;  /* 0x0000000000082947 */ /* 0x002fea0003800000 */
[----:B------:R-:W1:Y:S02]  /*1a2f0*/  SYNCS.PHASECHK.TRANS64.TRYWAIT P2, [R9+URZ+0x38850], R0 ;  /* 0x03885000090075a7 */ /* 0x000e64000804017f */
[----:B-1----:R-:W-:Y:S05]  /*1a300*/  @!P2 BRA `(.L_x_656) ;  /* 0x000000bc00b8a947 */ /* 0x002fea0003800000 */
.L_x_655:
[----:B------:R-:W-:Y:S05]  /*1a310*/  BSYNC B1 ;  /* 0x0000000000017941 */ /* 0x000fea0003800000 */
.L_x_654:
[----:B01----:R-:W-:Y:S01]  /*1a320*/  IADD3 R0, R16, 0x400, RZ ;  /* 0x0000040010007810 */ /* 0x003fe20007ffe0ff */
[----:B------:R-:W-:Y:S01]  /*1a330*/  IMAD.MOV.U32 R3, RZ, RZ, 0x40000040 ;  /* 0x40000040ff037424 */ /* 0x000fe200078e00ff */
[----:B------:R-:W-:Y:S01]  /*1a340*/  WARPGROUP.ARRIVE ;  /* 0x00000000000079c5 */ /* 0x000fe20000000000 */
[----:B------:R-:W-:Y:S01]  /*1a350*/  IMAD.MOV.U32 R5, RZ, RZ, 0x40000040 ;  /* 0x40000040ff057424 */ /* 0x000fe200078e00ff */
[----:B------:R-:W-:Y:S01]  /*1a360*/  SHF.R.U32.HI R0, RZ, 0x4, R0 ;  /* 0x00000004ff007819 */ /* 0x000fe20000011600 */
[----:B------:R-:W-:Y:S01]  /*1a370*/  FMUL.FTZ R20, R188, UR39 ;  /* 0x00000027bc147c20 */ /* 0x000fe20008410000 */
[----:B------:R-:W-:Y:S01]  /*1a380*/  R2UR UR7, R3 ;  /* 0x00000000030772ca */ /* 0x000fe200000e0000 */
[----:B------:R-:W-:Y:S01]  /*1a390*/  FMUL.FTZ R21, R189, UR39 ;  /* 0x00000027bd157c20 */ /* 0x000fe20008410000 */
[----:B------:R-:W-:Y:S01]  /*1a3a0*/  LOP3.LUT R0, R0, 0x3fff, RZ, 0xc0, !PT ;  /* 0x00003fff00007812 */ /* 0x000fe200078ec0ff */
[----:B------:R-:W-:Y:S01]  /*1a3b0*/  FMUL.FTZ R177, R177, UR39 ;  /* 0x00000027b1b17c20 */ /* 0x000fe20008410000 */
[----:B------:R-:W-:Y:S01]  /*1a3c0*/  FMUL.FTZ R180, R180, UR39 ;  /* 0x00000027b4b47c20 */ /* 0x000fe20008410000 */
[----:B------:R-:W-:Y:S01]  /*1a3d0*/  MUFU.TANH R20, R20 ;  /* 0x0000001400147308 */ /* 0x000fe20000002400 */
[----:B------:R-:W-:Y:S01]  /*1a3e0*/  LOP3.LUT R0, R0, 0x2800000, RZ, 0xfc, !PT ;  /* 0x0280000000007812 */ /* 0x000fe200078efcff */
[----:B------:R-:W-:Y:S01]  /*1a3f0*/  FMUL.FTZ R181, R181, UR39 ;  /* 0x00000027b5b57c20 */ /* 0x000fe20008410000 */
[----:B------:R-:W-:Y:S01]  /*1a400*/  FMUL.FTZ R168, R168, UR39 ;  /* 0x00000027a8a87c20 */ /* 0x000fe20008410000 */
[----:B------:R-:W-:Y:S01]  /*1a410*/  FMUL.FTZ R169, R169, UR39 ;  /* 0x00000027a9a97c20 */ /* 0x000fe20008410000 */
[----:B------:R-:W-:Y:S01]  /*1a420*/  FMUL.FTZ R172, R172, UR39 ;  /* 0x00000027acac7c20 */ /* 0x000fe20008410000 */
[----:B------:R-:W-:-:S02]  /*1a430*/  IMAD R2, R10, 0xa00, R0 ;  /* 0x00000a000a027824 */ /* 0x000fc400078e0200 */
[----:B------:R-:W-:Y:S01]  /*1a440*/  FMUL.FTZ R0, R184, UR39 ;  /* 0x00000027b8007c20 */ /* 0x000fe20008410000 */
[----:B------:R-:W-:Y:S01]  /*1a450*/  MUFU.TANH R21, R21 ;  /* 0x0000001500157308 */ /* 0x000fe20000002400 */
[----:B------:R-:W-:Y:S01]  /*1a460*/  FMUL.FTZ R173, R173, UR39 ;  /* 0x00000027adad7c20 */ /* 0x000fe20008410000 */
[----:B------:R-:W-:Y:S01]  /*1a470*/  FMUL.FTZ R160, R160, UR39 ;  /* 0x00000027a0a07c20 */ /* 0x000fe20008410000 */
[C---:B------:R-:W-:Y:S01]  /*1a480*/  R2UR UR6, R2.reuse ;  /* 0x00000000020672ca */ /* 0x040fe200000e0000 */
[----:B------:R-:W-:Y:S01]  /*1a490*/  FMUL.FTZ R161, R161, UR39 ;  /* 0x00000027a1a17c20 */ /* 0x000fe20008410000 */
[----:B------:R-:W-:Y:S01]  /*1a4a0*/  IADD3 R4, R2, 0x80, RZ ;  /* 0x0000008002047810 */ /* 0x000fe20007ffe0ff */
[----:B------:R-:W-:Y:S01]  /*1a4b0*/  FMUL.FTZ R164, R164, UR39 ;  /* 0x00000027a4a47c20 */ /* 0x000fe20008410000 */
[----:B------:R-:W-:Y:S01]  /*1a4c0*/  FMUL.FTZ R165, R165, UR39 ;  /* 0x00000027a5a57c20 */ /* 0x000fe20008410000 */
[----:B------:R-:W0:Y:S01]  /*1a4d0*/  MUFU.TANH R0, R0 ;  /* 0x0000000000007308 */ /* 0x000e220000002400 */
[----:B------:R-:W-:Y:S01]  /*1a4e0*/  FMUL.FTZ R152, R152, UR39 ;  /* 0x0000002798987c20 */ /* 0x000fe20008410000 */
[----:B------:R-:W-:Y:S01]  /*1a4f0*/  FMUL.FTZ R153, R153, UR39 ;  /* 0x0000002799997c20 */ /* 0x000fe20008410000 */
[----:B------:R-:W-:Y:S01]  /*1a500*/  FMUL.FTZ R156, R156, UR39 ;  /* 0x000000279c9c7c20 */ /* 0x000fe20008410000 */
[----:B------:R-:W-:-:S02]  /*1a510*/  IMAD.MOV.U32 R3, RZ, RZ, 0x40000040 ;  /* 0x40000040ff037424 */ /* 0x000fc400078e00ff */
[----:B------:R-:W-:Y:S01]  /*1a520*/  FMUL.FTZ R10, R186, UR39 ;  /* 0x00000027ba0a7c20 */ /* 0x000fe20008410000 */
[----:B------:R-:W-:Y:S01]  /*1a530*/  FMUL.FTZ R12, R187, UR39 ;  /* 0x00000027bb0c7c20 */ /* 0x000fe20008410000 */
[----:B------:R-:W-:Y:S01]  /*1a540*/  FMUL.FTZ R13, R190, UR39 ;  /* 0x00000027be0d7c20 */ /* 0x000fe20008410000 */
[----:B------:R-:W-:Y:S01]  /*1a550*/  HGMMA.64x256x16.F32 R24, R208, gdesc[UR4].tnspB, R24, gsb0 ;  /* 0x43e00004d0187df0 */ /* 0x000fe20008000818 */
[----:B------:R-:W-:Y:S01]  /*1a560*/  R2UR UR6, R4 ;  /* 0x00000000040672ca */ /* 0x000fe200000e0000 */
[----:B------:R-:W-:Y:S01]  /*1a570*/  MUFU.TANH R177, R177 ;  /* 0x000000b100b17308 */ /* 0x000fe20000002400 */
[----:B------:R-:W-:Y:S01]  /*1a580*/  R2UR UR7, R5 ;  /* 0x00000000050772ca */ /* 0x000fe200000e0000 */
[----:B------:R-:W-:Y:S01]  /*1a590*/  IMAD.MOV.U32 R5, RZ, RZ, 0x40000040 ;  /* 0x40000040ff057424 */ /* 0x000fe200078e00ff */
[----:B------:R-:W-:Y:S01]  /*1a5a0*/  IADD3 R4, R2, 0x100, RZ ;  /* 0x0000010002047810 */ /* 0x000fe20007ffe0ff */
        /* <DEDUP_REMOVED lines=15> */
[----:B------:R-:W-:Y:S01]  /*1a6a0*/  @!P1 VIADD R11, R11, 0x38840 ;  /* 0x000388400b0b9836 */ /* 0x000fe20000000000 */
[----:B------:R-:W-:-:S02]  /*1a6b0*/  @!P1 IADD3 R9, R9, 0x38860, RZ ;  /* 0x0003886009099810 */ /* 0x000fc40007ffe0ff */
[C---:B------:R-:W-:Y:S01]  /*1a6c0*/  ISETP.GT.AND P2, PT, R6.reuse, RZ, PT ;  /* 0x000000ff0600720c */ /* 0x040fe20003f44270 */
[----:B------:R-:W-:Y:S01]  /*1a6d0*/  VIADD R6, R6, 0xffffffff ;  /* 0xffffffff06067836 */ /* 0x000fe20000000000 */
[----:B------:R-:W-:Y:S01]  /*1a6e0*/  MUFU.TANH R168, R168 ;  /* 0x000000a800a87308 */ /* 0x000fe20000002400 */
[----:B------:R-:W-:-:S07]  /*1a6f0*/  @!P1 PRMT R9, RZ, 0x654, R9 ;  /* 0x00000654ff099816 */ /* 0x000fce0000000009 */
        /* <DEDUP_REMOVED lines=27> */
[----:B------:R-:W-:-:S06]  /*1a8b0*/  WARPGROUP.ARRIVE ;  /* 0x00000000000079c5 */ /* 0x000fcc0000000000 */
[----:B------:R-:W-:Y:S01]  /*1a8c0*/  HGMMA.64x256x16.F32 R24, R204, gdesc[UR4].tnspB, R24, gsb0 ;  /* 0x43e00004cc187df0 */ /* 0x000fe20008000818 */
[----:B------:R-:W-:Y:S02]  /*1a8d0*/  R2UR UR6, R4 ;  /* 0x00000000040672ca */ /* 0x000fe400000e0000 */
[----:B------:R-:W-:Y:S01]  /*1a8e0*/  R2UR UR7, R5 ;  /* 0x00000000050772ca */ /* 0x000fe200000e0000 */
[----:B------:R-:W-:Y:S01]  /*1a8f0*/  IMAD.MOV.U32 R5, RZ, RZ, 0x40000040 ;  /* 0x40000040ff057424 */ /* 0x000fe200078e00ff */
[C---:B------:R-:W-:Y:S02]  /*1a900*/  IADD3 R4, R2.reuse, 0x180, RZ ;  /* 0x0000018002047810 */ /* 0x040fe40007ffe0ff */
[----:B------:R-:W-:Y:S01]  /*1a910*/  IADD3 R2, R2, 0x200, RZ ;  /* 0x0000020002027810 */ /* 0x000fe20007ffe0ff */
[----:B------:R-:W-:Y:S02]  /*1a920*/  WARPGROUP.DEPBAR.LE gsb0, 0x0 ;  /* 0x00008000000079c5 */ /* 0x000fe40000010000 */
[----:B------:R-:W-:-:S15]  /*1a930*/  WARPGROUP.ARRIVE ;  /* 0x00000000000079c5 */ /* 0x000fde0000000000 */
[----:B------:R-:W-:-:S03]  /*1a940*/  NOP ;  /* 0x0000000000007918 */ /* 0x000fc60000000000 */
[----:B------:R-:W-:Y:S01]  /*1a950*/  HGMMA.64x256x16.F32 R24, R200, gdesc[UR4].tnspB, R24, gsb0 ;  /* 0x43e00004c8187df0 */ /* 0x000fe20008000818 */
[----:B------:R-:W-:Y:S01]  /*1a960*/  R2UR UR6, R4 ;  /* 0x00000000040672ca */ /* 0x000fe200000e0000 */
[----:B------:R-:W-:Y:S01]  /*1a970*/  FMUL.FTZ R4, R185, UR39 ;  /* 0x00000027b9047c20 */ /* 0x000fe20008410000 */
[----:B------:R-:W-:Y:S01]  /*1a980*/  R2UR UR7, R5 ;  /* 0x00000000050772ca */ /* 0x000fe200000e0000 */
[----:B------:R-:W-:Y:S01]  /*1a990*/  FMUL.FTZ R185, R176, UR39 ;  /* 0x00000027b0b97c20 */ /* 0x000fe20008410000 */
[----:B------:R-:W-:Y:S01]  /*1a9a0*/  FMUL.FTZ R176, R178, UR39 ;  /* 0x00000027b2b07c20 */ /* 0x000fe20008410000 */
[----:B------:R-:W-:Y:S01]  /*1a9b0*/  FMUL.FTZ R178, R179, UR39 ;  /* 0x00000027b3b27c20 */ /* 0x000fe20008410000 */
[----:B------:R-:W-:Y:S01]  /*1a9c0*/  FMUL.FTZ R179, R182, UR39 ;  /* 0x00000027b6b37c20 */ /* 0x000fe20008410000 */
[----:B------:R-:W1:Y:S01]  /*1a9d0*/  MUFU.TANH R4, R4 ;  /* 0x0000000400047308 */ /* 0x000e620000002400 */
[----:B------:R-:W-:Y:S01]  /*1a9e0*/  FMUL.FTZ R182, R157, UR39 ;  /* 0x000000279db67c20 */ /* 0x000fe20008410000 */
[----:B------:R-:W-:-:S06]  /*1a9f0*/  FMUL.FTZ R157, R183, UR39 ;  /* 0x00000027b79d7c20 */ /* 0x000fcc0008410000 */
[----:B------:R-:W2:Y:S08]  /*1aa00*/  MUFU.TANH R185, R185 ;  /* 0x000000b900b97308 */ /* 0x000eb00000002400 */
[----:B------:R-:W3:Y:S08]  /*1aa10*/  MUFU.TANH R182, R182 ;  /* 0x000000b600b67308 */ /* 0x000ef00000002400 */
[----:B------:R-:W4:Y:S08]  /*1aa20*/  MUFU.TANH R176, R176 ;  /* 0x000000b000b07308 */ /* 0x000f300000002400 */
[----:B------:R-:W5:Y:S08]  /*1aa30*/  MUFU.TANH R178, R178 ;  /* 0x000000b200b27308 */ /* 0x000f700000002400 */
[----:B------:R-:W5:Y:S08]  /*1aa40*/  MUFU.TANH R179, R179 ;  /* 0x000000b300b37308 */ /* 0x000f700000002400 */
[----:B------:R-:W5:Y:S01]  /*1aa50*/  MUFU.TANH R157, R157 ;  /* 0x0000009d009d7308 */ /* 0x000f620000002400 */
[----:B------:R-:W-:-:S02]  /*1aa60*/  WARPGROUP.DEPBAR.LE gsb0, 0x0 ;  /* 0x00008000000079c5 */ /* 0x000fc40000010000 */
[----:B------:R-:W-:-:S06]  /*1aa70*/  WARPGROUP.ARRIVE ;  /* 0x00000000000079c5 */ /* 0x000fcc0000000000 */
[----:B------:R-:W-:Y:S01]  /*1aa80*/  HGMMA.64x256x16.F32 R24, R196, gdesc[UR4].tnspB, R24, gsb0 ;  /* 0x43e00004c4187df0 */ /* 0x000fe20008000818 */
[----:B------:R-:W-:Y:S02]  /*1aa90*/  R2UR UR6, R2 ;  /* 0x00000000020672ca */ /* 0x000fe400000e0000 */
[----:B0-----:R-:W-:Y:S02]  /*1aaa0*/  FMNMX.FTZ R2, R0, R8, !PT ;  /* 0x0000000800027209 */ /* 0x001fe40007810000 */
[----:B------:R-:W-:Y:S02]  /*1aab0*/  R2UR UR7, R3 ;  /* 0x00000000030772ca */ /* 0x000fe400000e0000 */
[----:B-1----:R-:W-:-:S04]  /*1aac0*/  FMNMX.FTZ R2, R4, R2, !PT ;  /* 0x0000000204027209 */ /* 0x002fc80007810000 */
[----:B------:R-:W-:-:S04]  /*1aad0*/  FMNMX.FTZ R2, R20, R2, !PT ;  /* 0x0000000214027209 */ /* 0x000fc80007810000 */
[----:B------:R-:W-:-:S04]  /*1aae0*/  FMNMX.FTZ R2, R21, R2, !PT ;  /* 0x0000000215027209 */ /* 0x000fc80007810000 */
[----:B--2---:R-:W-:-:S04]  /*1aaf0*/  FMNMX.FTZ R2, R185, R2, !PT ;  /* 0x00000002b9027209 */ /* 0x004fc80007810000 */
[----:B------:R-:W-:-:S04]  /*1ab00*/  FMNMX.FTZ R2, R177, R2, !PT ;  /* 0x00000002b1027209 */ /* 0x000fc80007810000 */
        /* <DEDUP_REMOVED lines=13> */
[----:B---3--:R-:W-:-:S05]  /*1abe0*/  FMNMX.FTZ R2, R182, R2, !PT ;  /* 0x00000002b6027209 */ /* 0x008fca0007810000 */
[----:B------:R-:W0:Y:S02]  /*1abf0*/  SHFL.BFLY PT, R3, R2, 0x2, 0x1f ;  /* 0x0c401f0002037f89 */ /* 0x000e2400000e0000 */
[----:B0-----:R-:W-:Y:S02]  /*1ac00*/  FMNMX.FTZ R3, R2, R3, !PT ;  /* 0x0000000302037209 */ /* 0x001fe40007810000 */
[----:B------:R-:W-:-:S03]  /*1ac10*/  MOV R2, UR38 ;  /* 0x0000002600027c02 */ /* 0x000fc60008000f00 */
[----:B------:R-:W0:Y:S02]  /*1ac20*/  SHFL.BFLY PT, R5, R3, 0x1, 0x1f ;  /* 0x0c201f0003057f89 */ /* 0x000e2400000e0000 */
[----:B0-----:R-:W-:Y:S02]  /*1ac30*/  FMNMX.FTZ R5, R3, R5, !PT ;  /* 0x0000000503057209 */ /* 0x001fe40007810000 */
[----:B------:R-:W-:-:S03]  /*1ac40*/  FMNMX.FTZ R3, R10, R7, !PT ;  /* 0x000000070a037209 */ /* 0x000fc60007810000 */
[----:B------:R-:W-:Y:S01]  /*1ac50*/  FADD.FTZ R8, -R5, R8 ;  /* 0x0000000805087221 */ /* 0x000fe20000010100 */
[----:B------:R-:W-:-:S03]  /*1ac60*/  FMNMX.FTZ R183, R12, R3, !PT ;  /* 0x000000030cb77209 */ /* 0x000fc60007810000 */
[-C--:B------:R-:W-:Y:S01]  /*1ac70*/  FMUL.FTZ R3, R8, R2.reuse ;  /* 0x0000000208037220 */ /* 0x080fe20000410000 */
[----:B------:R-:W-:Y:S01]  /*1ac80*/  FMNMX.FTZ R8, R13, R183, !PT ;  /* 0x000000b70d087209 */ /* 0x000fe20007810000 */
[----:B------:R-:W-:-:S03]  /*1ac90*/  FMUL.FTZ R183, R5, R2 ;  /* 0x0000000205b77220 */ /* 0x000fc60000410000 */
[----:B------:R-:W-:Y:S01]  /*1aca0*/  FMNMX.FTZ R8, R184, R8, !PT ;  /* 0x00000008b8087209 */ /* 0x000fe20007810000 */
[-CC-:B------:R-:W-:Y:S01]  /*1acb0*/  FFMA.FTZ R208, R0, R2.reuse, -R183.reuse ;  /* 0x0000000200d07223 */ /* 0x180fe200000108b7 */
[--C-:B------:R-:W-:Y:S01]  /*1acc0*/  FFMA.FTZ R4, R4, R2, -R183.reuse ;  /* 0x0000000204047223 */ /* 0x100fe200000108b7 */
[----:B------:R-:W-:Y:S01]  /*1acd0*/  MUFU.EX2 R3, R3 ;  /* 0x0000000300037308 */ /* 0x000fe20000000800 */
[----:B----4-:R-:W-:Y:S01]  /*1ace0*/  FMNMX.FTZ R8, R176, R8, !PT ;  /* 0x00000008b0087209 */ /* 0x010fe20007810000 */
[-CC-:B------:R-:W-:Y:S01]  /*1acf0*/  FFMA.FTZ R210, R20, R2.reuse, -R183.reuse ;  /* 0x0000000214d27223 */ /* 0x180fe200000108b7 */
[-CC-:B------:R-:W-:Y:S01]  /*1ad00*/  FFMA.FTZ R186, R21, R2.reuse, -R183.reuse ;  /* 0x0000000215ba7223 */ /* 0x180fe200000108b7 */
[--C-:B------:R-:W-:Y:S01]  /*1ad10*/  FFMA.FTZ R204, R185, R2, -R183.reuse ;  /* 0x00000002b9cc7223 */ /* 0x100fe200000108b7 */
[----:B-----5:R-:W-:Y:S01]  /*1ad20*/  FMNMX.FTZ R8, R178, R8, !PT ;  /* 0x00000008b2087209 */ /* 0x020fe20007810000 */
[-CC-:B------:R-:W-:Y:S01]  /*1ad30*/  FFMA.FTZ R20, R177, R2.reuse, -R183.reuse ;  /* 0x00000002b1147223 */ /* 0x180fe200000108b7 */
[--C-:B------:R-:W-:Y:S01]  /*1ad40*/  FFMA.FTZ R206, R180, R2, -R183.reuse ;  /* 0x00000002b4ce7223 */ /* 0x100fe200000108b7 */
[----:B------:R-:W0:Y:S01]  /*1ad50*/  MUFU.EX2 R208, R208 ;  /* 0x000000d000d07308 */ /* 0x000e220000000800 */
[----:B------:R-:W-:Y:S01]  /*1ad60*/  FMNMX.FTZ R0, R179, R8, !PT ;  /* 0x00000008b3007209 */ /* 0x000fe20007810000 */
[-CC-:B------:R-:W-:Y:S01]  /*1ad70*/  FFMA.FTZ R21, R181, R2.reuse, -R183.reuse ;  /* 0x00000002b5157223 */ /* 0x180fe200000108b7 */
[-CC-:B------:R-:W-:Y:S01]  /*1ad80*/  FFMA.FTZ R200, R168, R2.reuse, -R183.reuse ;  /* 0x00000002a8c87223 */ /* 0x180fe200000108b7 */
[--C-:B------:R-:W-:Y:S01]  /*1ad90*/  FFMA.FTZ R168, R169, R2, -R183.reuse ;  /* 0x00000002a9a87223 */ /* 0x100fe200000108b7 */
[----:B------:R-:W-:Y:S01]  /*1ada0*/  FMNMX.FTZ R0, R157, R0, !PT ;  /* 0x000000009d007209 */ /* 0x000fe20007810000 */
[-CC-:B------:R-:W-:Y:S01]  /*1adb0*/  FFMA.FTZ R202, R172, R2.reuse, -R183.reuse ;  /* 0x00000002acca7223 */ /* 0x180fe200000108b7 */
[--C-:B------:R-:W-:Y:S01]  /*1adc0*/  FFMA.FTZ R169, R173, R2, -R183.reuse ;  /* 0x00000002ada97223 */ /* 0x100fe200000108b7 */
[----:B------:R-:W1:Y:S01]  /*1add0*/  MUFU.EX2 R8, R4 ;  /* 0x0000000400087308 */ /* 0x000e620000000800 */
[----:B------:R-:W-:Y:S01]  /*1ade0*/  FMNMX.FTZ R0, R170, R0, !PT ;  /* 0x00000000aa007209 */ /* 0x000fe20007810000 */
[----:B------:R-:W-:-:S03]  /*1adf0*/  FFMA.FTZ R182, R182, R2, -R183 ;  /* 0x00000002b6b67223 */ /* 0x000fc600000108b7 */
[----:B------:R-:W-:-:S03]  /*1ae00*/  FMNMX.FTZ R0, R171, R0, !PT ;  /* 0x00000000ab007209 */ /* 0x000fc60007810000 */
[----:B------:R-:W2:Y:S01]  /*1ae10*/  MUFU.EX2 R210, R210 ;  /* 0x000000d200d27308 */ /* 0x000ea20000000800 */
[----:B------:R-:W-:Y:S01]  /*1ae20*/  FMNMX.FTZ R0, R174, R0, !PT ;  /* 0x00000000ae007209 */ /* 0x000fe20007810000 */
[----:B0-----:R-:W-:-:S03]  /*1ae30*/  FFMA.FTZ R15, R3, R15, R208 ;  /* 0x0000000f030f7223 */ /* 0x001fc600000100d0 */
[----:B------:R-:W-:-:S03]  /*1ae40*/  FMNMX.FTZ R0, R175, R0, !PT ;  /* 0x00000000af007209 */ /* 0x000fc60007810000 */
[----:B------:R-:W0:Y:S01]  /*1ae50*/  MUFU.EX2 R186, R186 ;  /* 0x000000ba00ba7308 */ /* 0x000e220000000800 */
[----:B------:R-:W-:Y:S01]  /*1ae60*/  FMNMX.FTZ R0, R162, R0, !PT ;  /* 0x00000000a2007209 */ /* 0x000fe20007810000 */
[C---:B-1----:R-:W-:Y:S01]  /*1ae70*/  FADD.FTZ R15, R8.reuse, R15 ;  /* 0x0000000f080f7221 */ /* 0x042fe20000010000 */
[----:B------:R-:W-:Y:S02]  /*1ae80*/  F2FP.F16.F32.PACK_AB R208, R8, R208 ;  /* 0x000000d008d0723e */ /* 0x000fe400000000ff */
[----:B------:R-:W-:-:S03]  /*1ae90*/  FMNMX.FTZ R0, R163, R0, !PT ;  /* 0x00000000a3007209 */ /* 0x000fc60007810000 */
[----:B------:R-:W1:Y:S01]  /*1aea0*/  MUFU.EX2 R204, R204 ;  /* 0x000000cc00cc7308 */ /* 0x000e620000000800 */
[----:B------:R-:W-:Y:S01]  /*1aeb0*/  FMNMX.FTZ R0, R166, R0, !PT ;  /* 0x00000000a6007209 */ /* 0x000fe20007810000 */
[----:B--2---:R-:W-:-:S03]  /*1aec0*/  FADD.FTZ R15, R210, R15 ;  /* 0x0000000fd20f7221 */ /* 0x004fc60000010000 */
[----:B------:R-:W-:-:S03]  /*1aed0*/  FMNMX.FTZ R0, R167, R0, !PT ;  /* 0x00000000a7007209 */ /* 0x000fc60007810000 */
[----:B------:R-:W2:Y:S01]  /*1aee0*/  MUFU.EX2 R20, R20 ;  /* 0x0000001400147308 */ /* 0x000ea20000000800 */
[----:B------:R-:W-:Y:S01]  /*1aef0*/  FMNMX.FTZ R0, R154, R0, !PT ;  /* 0x000000009a007209 */ /* 0x000fe20007810000 */
[C---:B0-----:R-:W-:Y:S01]  /*1af00*/  FADD.FTZ R15, R186.reuse, R15 ;  /* 0x0000000fba0f7221 */ /* 0x041fe20000010000 */
[----:B------:R-:W-:Y:S02]  /*1af10*/  F2FP.F16.F32.PACK_AB R210, R186, R210 ;  /* 0x000000d2bad2723e */ /* 0x000fe400000000ff */
[----:B------:R-:W-:-:S03]  /*1af20*/  FMNMX.FTZ R0, R155, R0, !PT ;  /* 0x000000009b007209 */ /* 0x000fc60007810000 */
[----:B------:R-:W0:Y:S01]  /*1af30*/  MUFU.EX2 R206, R206 ;  /* 0x000000ce00ce7308 */ /* 0x000e220000000800 */
[----:B------:R-:W-:Y:S01]  /*1af40*/  FMNMX.FTZ R0, R158, R0, !PT ;  /* 0x000000009e007209 */ /* 0x000fe20007810000 */
[----:B-1----:R-:W-:-:S03]  /*1af50*/  FADD.FTZ R15, R204, R15 ;  /* 0x0000000fcc0f7221 */ /* 0x002fc60000010000 */
[----:B------:R-:W-:-:S03]  /*1af60*/  FMNMX.FTZ R0, R159, R0, !PT ;  /* 0x000000009f007209 */ /* 0x000fc60007810000 */
[----:B------:R-:W1:Y:S01]  /*1af70*/  MUFU.EX2 R21, R21 ;  /* 0x0000001500157308 */ /* 0x000e620000000800 */
[C---:B--2---:R-:W-:Y:S01]  /*1af80*/  FADD.FTZ R15, R20.reuse, R15 ;  /* 0x0000000f140f7221 */ /* 0x044fe20000010000 */
[----:B------:R-:W2:Y:S01]  /*1af90*/  SHFL.BFLY PT, R4, R0, 0x2, 0x1f ;  /* 0x0c401f0000047f89 */ /* 0x000ea200000e0000 */
[----:B------:R-:W-:-:S05]  /*1afa0*/  F2FP.F16.F32.PACK_AB R204, R20, R204 ;  /* 0x000000cc14cc723e */ /* 0x000fca00000000ff */
[----:B------:R-:W3:Y:S01]  /*1afb0*/  MUFU.EX2 R200, R200 ;  /* 0x000000c800c87308 */ /* 0x000ee20000000800 */
[----:B0-----:R-:W-:-:S07]  /*1afc0*/  FADD.FTZ R15, R206, R15 ;  /* 0x0000000fce0f7221 */ /* 0x001fce0000010000 */
[----:B------:R-:W0:Y:S01]  /*1afd0*/  MUFU.EX2 R168, R168 ;  /* 0x000000a800a87308 */ /* 0x000e220000000800 */
[C---:B-1----:R-:W-:Y:S01]  /*1afe0*/  FADD.FTZ R15, R21.reuse, R15 ;  /* 0x0000000f150f7221 */ /* 0x042fe20000010000 */
[----:B------:R-:W-:-:S06]  /*1aff0*/  F2FP.F16.F32.PACK_AB R206, R21, R206 ;  /* 0x000000ce15ce723e */ /* 0x000fcc00000000ff */
[----:B------:R-:W1:Y:S01]  /*1b000*/  MUFU.EX2 R202, R202 ;  /* 0x000000ca00ca7308 */ /* 0x000e620000000800 */
[----:B---3--:R-:W-:Y:S01]  /*1b010*/  FADD.FTZ R15, R200, R15 ;  /* 0x0000000fc80f7221 */ /* 0x008fe20000010000 */
[----:B--2---:R-:W-:-:S05]  /*1b020*/  FMNMX.FTZ R0, R0, R4, !PT ;  /* 0x0000000400007209 */ /* 0x004fca0007810000 */
[----:B------:R-:W2:Y:S01]  /*1b030*/  SHFL.BFLY PT, R4, R0, 0x1, 0x1f ;  /* 0x0c201f0000047f89 */ /* 0x000ea200000e0000 */
[----:B------:R-:W3:Y:S01]  /*1b040*/  MUFU.EX2 R169, R169 ;  /* 0x000000a900a97308 */ /* 0x000ee20000000800 */
[C---:B0-----:R-:W-:Y:S01]  /*1b050*/  FADD.FTZ R15, R168.reuse, R15 ;  /* 0x0000000fa80f7221 */ /* 0x041fe20000010000 */
[----:B------:R-:W-:-:S03]  /*1b060*/  F2FP.F16.F32.PACK_AB R200, R168, R200 ;  /* 0x000000c8a8c8723e */ /* 0x000fc600000000ff */
[----:B-1----:R-:W-:-:S04]  /*1b070*/  FADD.FTZ R15, R202, R15 ;  /* 0x0000000fca0f7221 */ /* 0x002fc80000010000 */
[C---:B---3--:R-:W-:Y:S01]  /*1b080*/  FADD.FTZ R15, R169.reuse, R15 ;  /* 0x0000000fa90f7221 */ /* 0x048fe20000010000 */
[----:B------:R-:W-:Y:S01]  /*1b090*/  F2FP.F16.F32.PACK_AB R202, R169, R202 ;  /* 0x000000caa9ca723e */ /* 0x000fe200000000ff */
[----:B------:R-:W-:Y:S02]  /*1b0a0*/  WARPGROUP.DEPBAR.LE gsb0, 0x0 ;  /* 0x00008000000079c5 */ /* 0x000fe40000010000 */
[----:B------:R-:W-:Y:S01]  /*1b0b0*/  WARPGROUP.ARRIVE ;  /* 0x00000000000079c5 */ /* 0x000fe20000000000 */
[----:B--2---:R-:W-:Y:S01]  /*1b0c0*/  FMNMX.FTZ R4, R0, R4, !PT ;  /* 0x0000000400047209 */ /* 0x004fe20007810000 */
[-CC-:B------:R-:W-:Y:S01]  /*1b0d0*/  FFMA.FTZ R196, R160, R2.reuse, -R183.reuse ;  /* 0x00000002a0c47223 */ /* 0x180fe200000108b7 */
[-C--:B------:R-:W-:Y:S01]  /*1b0e0*/  FFMA.FTZ R198, R164, R2.reuse, -R183 ;  /* 0x00000002a4c67223 */ /* 0x080fe200000108b7 */
[----:B------:R-:W-:Y:S01]  /*1b0f0*/  @!P1 PRMT R164, RZ, 0x654, R11 ;  /* 0x00000654ffa49816 */ /* 0x000fe2000000000b */
[-C--:B------:R-:W-:Y:S01]  /*1b100*/  FFMA.FTZ R160, R161, R2.reuse, -R183 ;  /* 0x00000002a1a07223 */ /* 0x080fe200000108b7 */
[----:B------:R-:W-:Y:S01]  /*1b110*/  HGMMA.64x256x16.F32 R24, R192, gdesc[UR4].tnspB, R24, gsb0 ;  /* 0x43e00004c0187df0 */ /* 0x000fe20008000818 */
[----:B------:R-:W-:Y:S01]  /*1b120*/  FADD.FTZ R0, -R4, R7 ;  /* 0x0000000704007221 */ /* 0x000fe20000010100 */
[----:B------:R-:W0:Y:S01]  /*1b130*/  MUFU.EX2 R196, R196 ;  /* 0x000000c400c47308 */ /* 0x000e220000000800 */
[----:B------:R-:W-:-:S02]  /*1b140*/  FFMA.FTZ R161, R165, R2, -R183 ;  /* 0x00000002a5a17223 */ /* 0x000fc400000108b7 */
[----:B------:R-:W-:-:S05]  /*1b150*/  FMUL.FTZ R0, R0, R2 ;  /* 0x0000000200007220 */ /* 0x000fca0000410000 */
[----:B------:R-:W1:Y:S08]  /*1b160*/  MUFU.EX2 R160, R160 ;  /* 0x000000a000a07308 */ /* 0x000e700000000800 */
[----:B------:R-:W-:Y:S01]  /*1b170*/  MUFU.EX2 R0, R0 ;  /* 0x0000000000007308 */ /* 0x000fe20000000800 */
[----:B0-----:R-:W-:-:S07]  /*1b180*/  FADD.FTZ R15, R196, R15 ;  /* 0x0000000fc40f7221 */ /* 0x001fce0000010000 */
[----:B------:R-:W0:Y:S01]  /*1b190*/  MUFU.EX2 R198, R198 ;  /* 0x000000c600c67308 */ /* 0x000e220000000800 */
[C---:B-1----:R-:W-:Y:S01]  /*1b1a0*/  FADD.FTZ R15, R160.reuse, R15 ;  /* 0x0000000fa00f7221 */ /* 0x042fe20000010000 */
[----:B------:R-:W-:-:S06]  /*1b1b0*/  F2FP.F16.F32.PACK_AB R196, R160, R196 ;  /* 0x000000c4a0c4723e */ /* 0x000fcc00000000ff */
[----:B------:R-:W1:Y:S08]  /*1b1c0*/  MUFU.EX2 R161, R161 ;  /* 0x000000a100a17308 */ /* 0x000e700000000800 */
[----:B------:R-:W-:Y:S01]  /*1b1d0*/  MUFU.EX2 R7, R182 ;  /* 0x000000b600077308 */ /* 0x000fe20000000800 */
[----:B0-----:R-:W-:-:S04]  /*1b1e0*/  FADD.FTZ R15, R198, R15 ;  /* 0x0000000fc60f7221 */ /* 0x001fc80000010000 */
[C---:B-1----:R-:W-:Y:S01]  /*1b1f0*/  FADD.FTZ R15, R161.reuse, R15 ;  /* 0x0000000fa10f7221 */ /* 0x042fe20000010000 */
[----:B------:R-:W-:Y:S01]  /*1b200*/  F2FP.F16.F32.PACK_AB R198, R161, R198 ;  /* 0x000000c6a1c6723e */ /* 0x000fe200000000ff */
[----:B------:R-:W-:Y:S02]  /*1b210*/  WARPGROUP.DEPBAR.LE gsb0, 0x0 ;  /* 0x00008000000079c5 */ /* 0x000fe40000010000 */
[-CC-:B------:R-:W-:Y:S01]  /*1b220*/  FFMA.FTZ R192, R152, R2.reuse, -R183.reuse ;  /* 0x0000000298c07223 */ /* 0x180fe200000108b7 */
[-CC-:B------:R-:W-:Y:S01]  /*1b230*/  FFMA.FTZ R152, R153, R2.reuse, -R183.reuse ;  /* 0x0000000299987223 */ /* 0x180fe200000108b7 */
[-C--:B------:R-:W-:Y:S01]  /*1b240*/  FMUL.FTZ R153, R4, R2.reuse ;  /* 0x0000000204997220 */ /* 0x080fe20000410000 */
[-C--:B------:R-:W-:Y:S01]  /*1b250*/  FFMA.FTZ R194, R156, R2.reuse, -R183 ;  /* 0x000000029cc27223 */ /* 0x080fe200000108b7 */
[----:B------:R-:W-:Y:S02]  /*1b260*/  @!P1 SYNCS.ARRIVE.TRANS64.RED.A1T0 RZ, [R164+URZ], RZ ;  /* 0x000000ffa4ff99a7 */ /* 0x000fe4000810043f */
[-CC-:B------:R-:W-:Y:S01]  /*1b270*/  FFMA.FTZ R209, R10, R2.reuse, -R153.reuse ;  /* 0x000000020ad17223 */ /* 0x180fe20000010899 */
[-CC-:B------:R-:W-:Y:S01]  /*1b280*/  FFMA.FTZ R10, R12, R2.reuse, -R153.reuse ;  /* 0x000000020c0a7223 */ /* 0x180fe20000010899 */
[-CC-:B------:R-:W-:Y:S01]  /*1b290*/  FFMA.FTZ R211, R13, R2.reuse, -R153.reuse ;  /* 0x000000020dd37223 */ /* 0x180fe20000010899 */
[-CC-:B------:R-:W-:Y:S01]  /*1b2a0*/  FFMA.FTZ R13, R184, R2.reuse, -R153.reuse ;  /* 0x00000002b80d7223 */ /* 0x180fe20000010899 */
[-CC-:B------:R-:W-:Y:S01]  /*1b2b0*/  FFMA.FTZ R205, R176, R2.reuse, -R153.reuse ;  /* 0x00000002b0cd7223 */ /* 0x180fe20000010899 */
[-CC-:B------:R-:W-:Y:S01]  /*1b2c0*/  FFMA.FTZ R156, R178, R2.reuse, -R153.reuse ;  /* 0x00000002b29c7223 */ /* 0x180fe20000010899 */
[----:B------:R-:W0:Y:S01]  /*1b2d0*/  MUFU.EX2 R209, R209 ;  /* 0x000000d100d17308 */ /* 0x000e220000000800 */
[-CC-:B------:R-:W-:Y:S01]  /*1b2e0*/  FFMA.FTZ R207, R179, R2.reuse, -R153.reuse ;  /* 0x00000002b3cf7223 */ /* 0x180fe20000010899 */
[-CC-:B------:R-:W-:Y:S01]  /*1b2f0*/  FFMA.FTZ R12, R157, R2.reuse, -R153.reuse ;  /* 0x000000029d0c7223 */ /* 0x180fe20000010899 */
[-CC-:B------:R-:W-:Y:S01]  /*1b300*/  FFMA.FTZ R201, R170, R2.reuse, -R153.reuse ;  /* 0x00000002aac97223 */ /* 0x180fe20000010899 */
[-CC-:B------:R-:W-:Y:S01]  /*1b310*/  FFMA.FTZ R197, R162, R2.reuse, -R153.reuse ;  /* 0x00000002a2c57223 */ /* 0x180fe20000010899 */
[-CC-:B------:R-:W-:Y:S01]  /*1b320*/  FFMA.FTZ R157, R171, R2.reuse, -R153.reuse ;  /* 0x00000002ab9d7223 */ /* 0x180fe20000010899 */
[-CC-:B------:R-:W-:Y:S01]  /*1b330*/  FFMA.FTZ R203, R174, R2.reuse, -R153.reuse ;  /* 0x00000002aecb7223 */ /* 0x180fe20000010899 */
[-CC-:B------:R-:W-:Y:S01]  /*1b340*/  FFMA.FTZ R175, R175, R2.reuse, -R153.reuse ;  /* 0x00000002afaf7223 */ /* 0x180fe20000010899 */
[----:B------:R-:W1:Y:S01]  /*1b350*/  MUFU.EX2 R10, R10 ;  /* 0x0000000a000a7308 */ /* 0x000e620000000800 */
[-CC-:B------:R-:W-:Y:S01]  /*1b360*/  FFMA.FTZ R163, R163, R2.reuse, -R153.reuse ;  /* 0x00000002a3a37223 */ /* 0x180fe20000010899 */
[-CC-:B------:R-:W-:Y:S01]  /*1b370*/  FFMA.FTZ R199, R166, R2.reuse, -R153.reuse ;  /* 0x00000002a6c77223 */ /* 0x180fe20000010899 */
[----:B------:R2:W-:Y:S01]  /*1b380*/  @!P1 SYNCS.ARRIVE.TRANS64.RED.A1T0 RZ, [R9+URZ], RZ ;  /* 0x000000ff09ff99a7 */ /* 0x0005e2000810043f */
[-CC-:B------:R-:W-:Y:S01]  /*1b390*/  FFMA.FTZ R193, R154, R2.reuse, -R153.reuse ;  /* 0x000000029ac17223 */ /* 0x180fe20000010899 */
[-CC-:B------:R-:W-:Y:S01]  /*1b3a0*/  FFMA.FTZ R155, R155, R2.reuse, -R153.reuse ;  /* 0x000000029b9b7223 */ /* 0x180fe20000010899 */
[----:B------:R-:W-:-:S02]  /*1b3b0*/  FFMA.FTZ R158, R158, R2, -R153 ;  /* 0x000000029e9e7223 */ /* 0x000fc40000010899 */
[----:B------:R-:W3:Y:S01]  /*1b3c0*/  MUFU.EX2 R211, R211 ;  /* 0x000000d300d37308 */ /* 0x000ee20000000800 */
[----:B0-----:R-:W-:-:S07]  /*1b3d0*/  FFMA.FTZ R14, R0, R14, R209 ;  /* 0x0000000e000e7223 */ /* 0x001fce00000100d1 */
[----:B------:R-:W0:Y:S01]  /*1b3e0*/  MUFU.EX2 R13, R13 ;  /* 0x0000000d000d7308 */ /* 0x000e220000000800 */
[C---:B-1----:R-:W-:Y:S01]  /*1b3f0*/  FADD.FTZ R14, R10.reuse, R14 ;  /* 0x0000000e0a0e7221 */ /* 0x042fe20000010000 */
[----:B------:R-:W-:Y:S01]  /*1b400*/  F2FP.F16.F32.PACK_AB R209, R10, R209 ;  /* 0x000000d10ad1723e */ /* 0x000fe200000000ff */
[----:B------:R-:W-:-:S05]  /*1b410*/  IMAD.MOV.U32 R10, RZ, RZ, R222 ;  /* 0x000000ffff0a7224 */ /* 0x000fca00078e00de */
[----:B------:R-:W1:Y:S01]  /*1b420*/  MUFU.EX2 R205, R205 ;  /* 0x000000cd00cd7308 */ /* 0x000e620000000800 */
[----:B---3--:R-:W-:-:S07]  /*1b430*/  FADD.FTZ R14, R211, R14 ;  /* 0x0000000ed30e7221 */ /* 0x008fce0000010000 */
[----:B------:R-:W3:Y:S01]  /*1b440*/  MUFU.EX2 R156, R156 ;  /* 0x0000009c009c7308 */ /* 0x000ee20000000800 */
[----:B0-----:R-:W-:Y:S01]  /*1b450*/  FADD.FTZ R162, R13, R14 ;  /* 0x0000000e0da27221 */ /* 0x001fe20000010000 */
[-CC-:B------:R-:W-:Y:S01]  /*1b460*/  FFMA.FTZ R14, R167, R2.reuse, -R153.reuse ;  /* 0x00000002a70e7223 */ /* 0x180fe20000010899 */
[----:B------:R-:W-:Y:S01]  /*1b470*/  FFMA.FTZ R153, R159, R2, -R153 ;  /* 0x000000029f997223 */ /* 0x000fe20000010899 */
[----:B------:R-:W-:-:S04]  /*1b480*/  F2FP.F16.F32.PACK_AB R211, R13, R211 ;  /* 0x000000d30dd3723e */ /* 0x000fc800000000ff */
[----:B------:R-:W0:Y:S01]  /*1b490*/  MUFU.EX2 R207, R207 ;  /* 0x000000cf00cf7308 */ /* 0x000e220000000800 */
[----:B-1----:R-:W-:-:S07]  /*1b4a0*/  FADD.FTZ R162, R205, R162 ;  /* 0x000000a2cda27221 */ /* 0x002fce0000010000 */
[----:B------:R-:W1:Y:S01]  /*1b4b0*/  MUFU.EX2 R12, R12 ;  /* 0x0000000c000c7308 */ /* 0x000e620000000800 */
[C---:B---3--:R-:W-:Y:S01]  /*1b4c0*/  FADD.FTZ R162, R156.reuse, R162 ;  /* 0x000000a29ca27221 */ /* 0x048fe20000010000 */
[----:B------:R-:W-:-:S06]  /*1b4d0*/  F2FP.F16.F32.PACK_AB R205, R156, R205 ;  /* 0x000000cd9ccd723e */ /* 0x000fcc00000000ff */
[----:B------:R-:W3:Y:S01]  /*1b4e0*/  MUFU.EX2 R201, R201 ;  /* 0x000000c900c97308 */ /* 0x000ee20000000800 */
[----:B0-----:R-:W-:-:S07]  /*1b4f0*/  FADD.FTZ R162, R207, R162 ;  /* 0x000000a2cfa27221 */ /* 0x001fce0000010000 */
[----:B------:R-:W0:Y:S01]  /*1b500*/  MUFU.EX2 R157, R157 ;  /* 0x0000009d009d7308 */ /* 0x000e220000000800 */
[C---:B-1----:R-:W-:Y:S01]  /*1b510*/  FADD.FTZ R162, R12.reuse, R162 ;  /* 0x000000a20ca27221 */ /* 0x042fe20000010000 */
[----:B------:R-:W-:-:S06]  /*1b520*/  F2FP.F16.F32.PACK_AB R207, R12, R207 ;  /* 0x000000cf0ccf723e */ /* 0x000fcc00000000ff */
[----:B------:R-:W1:Y:S01]  /*1b530*/  MUFU.EX2 R203, R203 ;  /* 0x000000cb00cb7308 */ /* 0x000e620000000800 */
[----:B---3--:R-:W-:-:S07]  /*1b540*/  FADD.FTZ R162, R201, R162 ;  /* 0x000000a2c9a27221 */ /* 0x008fce0000010000 */
[----:B------:R-:W3:Y:S01]  /*1b550*/  MUFU.EX2 R11, R175 ;  /* 0x000000af000b7308 */ /* 0x000ee20000000800 */
[C---:B0-----:R-:W-:Y:S01]  /*1b560*/  FADD.FTZ R162, R157.reuse, R162 ;  /* 0x000000a29da27221 */ /* 0x041fe20000010000 */
[----:B------:R-:W-:-:S06]  /*1b570*/  F2FP.F16.F32.PACK_AB R201, R157, R201 ;  /* 0x000000c99dc9723e */ /* 0x000fcc00000000ff */
[----:B------:R-:W0:Y:S01]  /*1b580*/  MUFU.EX2 R197, R197 ;  /* 0x000000c500c57308 */ /* 0x000e220000000800 */
[----:B-1----:R-:W-:-:S07]  /*1b590*/  FADD.FTZ R162, R203, R162 ;  /* 0x000000a2cba27221 */ /* 0x002fce0000010000 */
[----:B--2---:R-:W1:Y:S01]  /*1b5a0*/  MUFU.EX2 R9, R163 ;  /* 0x000000a300097308 */ /* 0x004e620000000800 */
[C---:B---3--:R-:W-:Y:S01]  /*1b5b0*/  FADD.FTZ R162, R11.reuse, R162 ;  /* 0x000000a20ba27221 */ /* 0x048fe20000010000 */
[----:B------:R-:W-:-:S06]  /*1b5c0*/  F2FP.F16.F32.PACK_AB R203, R11, R203 ;  /* 0x000000cb0bcb723e */ /* 0x000fcc00000000ff */
[----:B------:R-:W2:Y:S01]  /*1b5d0*/  MUFU.EX2 R199, R199 ;  /* 0x000000c700c77308 */ /* 0x000ea20000000800 */
[----:B0-----:R-:W-:-:S07]  /*1b5e0*/  FADD.FTZ R162, R197, R162 ;  /* 0x000000a2c5a27221 */ /* 0x001fce0000010000 */
[----:B------:R-:W0:Y:S01]  /*1b5f0*/  MUFU.EX2 R14, R14 ;  /* 0x0000000e000e7308 */ /* 0x000e220000000800 */
[C---:B-1----:R-:W-:Y:S01]  /*1b600*/  FADD.FTZ R162, R9.reuse, R162 ;  /* 0x000000a209a27221 */ /* 0x042fe20000010000 */
[----:B------:R-:W-:-:S06]  /*1b610*/  F2FP.F16.F32.PACK_AB R197, R9, R197 ;  /* 0x000000c509c5723e */ /* 0x000fcc00000000ff */
[----:B------:R-:W1:Y:S01]  /*1b620*/  MUFU.EX2 R192, R192 ;  /* 0x000000c000c07308 */ /* 0x000e620000000800 */
[----:B--2---:R-:W-:-:S07]  /*1b630*/  FADD.FTZ R13, R199, R162 ;  /* 0x000000a2c70d7221 */ /* 0x004fce0000010000 */
[----:B------:R-:W2:Y:S01]  /*1b640*/  MUFU.EX2 R193, R193 ;  /* 0x000000c100c17308 */ /* 0x000ea20000000800 */
[C---:B0-----:R-:W-:Y:S01]  /*1b650*/  FADD.FTZ R8, R14.reuse, R13 ;  /* 0x0000000d0e087221 */ /* 0x041fe20000010000 */
[----:B------:R-:W-:-:S06]  /*1b660*/  F2FP.F16.F32.PACK_AB R199, R14, R199 ;  /* 0x000000c70ec7723e */ /* 0x000fcc00000000ff */
[----:B------:R-:W0:Y:S01]  /*1b670*/  MUFU.EX2 R152, R152 ;  /* 0x0000009800987308 */ /* 0x000e220000000800 */
[----:B-1----:R-:W-:-:S07]  /*1b680*/  FADD.FTZ R15, R192, R15 ;  /* 0x0000000fc00f7221 */ /* 0x002fce0000010000 */
[----:B------:R-:W1:Y:S01]  /*1b690*/  MUFU.EX2 R155, R155 ;  /* 0x0000009b009b7308 */ /* 0x000e620000000800 */
[----:B--2---:R-:W-:-:S07]  /*1b6a0*/  FADD.FTZ R8, R193, R8 ;  /* 0x00000008c1087221 */ /* 0x004fce0000010000 */
[----:B------:R-:W2:Y:S01]  /*1b6b0*/  MUFU.EX2 R194, R194 ;  /* 0x000000c200c27308 */ /* 0x000ea20000000800 */
[C---:B0-----:R-:W-:Y:S01]  /*1b6c0*/  FADD.FTZ R15, R152.reuse, R15 ;  /* 0x0000000f980f7221 */ /* 0x041fe20000010000 */
[----:B------:R-:W-:-:S06]  /*1b6d0*/  F2FP.F16.F32.PACK_AB R192, R152, R192 ;  /* 0x000000c098c0723e */ /* 0x000fcc00000000ff */
[----:B------:R-:W0:Y:S01]  /*1b6e0*/  MUFU.EX2 R158, R158 ;  /* 0x0000009e009e7308 */ /* 0x000e220000000800 */
[C---:B-1----:R-:W-:Y:S01]  /*1b6f0*/  FADD.FTZ R9, R155.reuse, R8 ;  /* 0x000000089b097221 */ /* 0x042fe20000010000 */
[----:B------:R-:W-:-:S06]  /*1b700*/  F2FP.F16.F32.PACK_AB R193, R155, R193 ;  /* 0x000000c19bc1723e */ /* 0x000fcc00000000ff */
[----:B------:R-:W1:Y:S01]  /*1b710*/  MUFU.EX2 R153, R153 ;  /* 0x0000009900997308 */ /* 0x000e620000000800 */
[----:B--2---:R-:W-:Y:S01]  /*1b720*/  FADD.FTZ R8, R194, R15 ;  /* 0x0000000fc2087221 */ /* 0x004fe20000010000 */
[----:B------:R-:W-:-:S03]  /*1b730*/  F2FP.F16.F32.PACK_AB R194, R7, R194 ;  /* 0x000000c207c2723e */ /* 0x000fc600000000ff */
[----:B------:R-:W-:Y:S01]  /*1b740*/  FADD.FTZ R15, R7, R8 ;  /* 0x00000008070f7221 */ /* 0x000fe20000010000 */
[----:B------:R-:W-:Y:S01]  /*1b750*/  MOV R7, R4 ;  /* 0x0000000400077202 */ /* 0x000fe20000000f00 */
[----:B------:R-:W-:Y:S02]  /*1b760*/  IMAD.MOV.U32 R8, RZ, RZ, R5 ;  /* 0x000000ffff087224 */ /* 0x000fe400078e0005 */
[----:B0-----:R-:W-:Y:S01]  /*1b770*/  FADD.FTZ R14, R158, R9 ;  /* 0x000000099e0e7221 */ /* 0x001fe20000010000 */
[----:B------:R-:W-:-:S03]  /*1b780*/  MOV R9, R223 ;  /* 0x000000df00097202 */ /* 0x000fc60000000f00 */
[C---:B-1----:R-:W-:Y:S01]  /*1b790*/  FADD.FTZ R14, R153.reuse, R14 ;  /* 0x0000000e990e7221 */ /* 0x042fe20000010000 */
[----:B------:R-:W-:Y:S01]  /*1b7a0*/  F2FP.F16.F32.PACK_AB R195, R153, R158 ;  /* 0x0000009e99c3723e */ /* 0x000fe200000000ff */
[----:B------:R-:W-:Y:S06]  /*1b7b0*/  @P2 BRA `(.L_x_657) ;  /* 0xffffffb000a82947 */ /* 0x000fec000383ffff */
.L_x_646:
[----:B------:R-:W-:Y:S05]  /*1b7c0*/  BSYNC B0 ;  /* 0x0000000000007941 */ /* 0x000fea0003800000 */
.L_x_645:
        /* <DEDUP_REMOVED lines=131> */
.L_x_658:
[----:B------:R-:W-:Y:S02]  /*1c000*/  LEA R0, R222, R16, 0x3 ;  /* 0x00000010de007211 */ /* 0x000fe400078e18ff */
[----:B------:R-:W-:-:S04]  /*1c010*/  SHF.L.U32 R7, R223, 0x1f, RZ ;  /* 0x0000001fdf077819 */ /* 0x000fc800000006ff */
[----:B------:R0:W1:Y:S01]  /*1c020*/  SYNCS.PHASECHK.TRANS64.TRYWAIT P2, [R0+URZ+0x38850], R7 ;  /* 0x03885007000075a7 */ /* 0x000062000804017f */
[----:B------:R-:W-:Y:S05]  /*1c030*/  @!P0 BRA `(.L_x_659) ;  /* 0x0000000000048947 */ /* 0x000fea0003800000 */
[----:B------:R-:W-:Y:S01]  /*1c040*/  BPT.TRAP 0x1 ;  /* 0x000000040000795c */ /* 0x000fe20000300000 */
.L_x_659:
[----:B------:R-:W-:Y:S01]  /*1c050*/  VIADD R16, R16, 0x400 ;  /* 0x0000040010107836 */ /* 0x000fe20000000000 */
[----:B------:R-:W-:Y:S04]  /*1c060*/  BSSY B0, `(.L_x_660) ;  /* 0x0000008000007945 */ /* 0x000fe80003800000 */
[----:B------:R-:W-:-:S04]  /*1c070*/  SHF.R.U32.HI R16, RZ, 0x4, R16 ;  /* 0x00000004ff107819 */ /* 0x000fc80000011610 */
[----:B------:R-:W-:-:S04]  /*1c080*/  LOP3.LUT R16, R16, 0x3fff, RZ, 0xc0, !PT ;  /* 0x00003fff10107812 */ /* 0x000fc800078ec0ff */
[----:B------:R-:W-:-:S05]  /*1c090*/  LOP3.LUT R3, R16, 0x2800000, RZ, 0xfc, !PT ;  /* 0x0280000010037812 */ /* 0x000fca00078efcff */
[----:B------:R-:W-:Y:S01]  /*1c0a0*/  IMAD R3, R222, 0xa00, R3 ;  /* 0x00000a00de037824 */ /* 0x000fe200078e0203 */
[----:B-1----:R-:W-:Y:S06]  /*1c0b0*/  @P2 BRA `(.L_x_661) ;  /* 0x0000000000082947 */ /* 0x002fec0003800000 */
[----:B------:R-:W1:Y:S02]  /*1c0c0*/  SYNCS.PHASECHK.TRANS64.TRYWAIT P0, [R0+URZ+0x38850], R7 ;  /* 0x03885007000075a7 */ /* 0x000e64000800017f */
[----:B-1----:R-:W-:Y:S05]  /*1c0d0*/  @!P0 BRA `(.L_x_662) ;  /* 0x000000a000588947 */ /* 0x002fea0003800000 */
.L_x_661:
[----:B------:R-:W-:Y:S05]  /*1c0e0*/  BSYNC B0 ;  /* 0x0000000000007941 */ /* 0x000fea0003800000 */
.L_x_660:
[----:B01----:R-:W-:Y:S01]  /*1c0f0*/  IMAD.MOV.U32 R7, RZ, RZ, 0x40000040 ;  /* 0x40000040ff077424 */ /* 0x003fe200078e00ff */
[----:B------:R-:W-:Y:S01]  /*1c100*/  MOV R6, R3 ;  /* 0x0000000300067202 */ /* 0x000fe20000000f00 */
[----:B------:R-:W2:Y:S01]  /*1c110*/  LDL.LU R20, [R1+0x68] ;  /* 0x0000680001147983 */ /* 0x000ea20000300800 */
[----:B------:R-:W-:Y:S01]  /*1c120*/  WARPGROUP.ARRIVE ;  /* 0x00000000000079c5 */ /* 0x000fe20000000000 */
[----:B------:R-:W-:Y:S01]  /*1c130*/  IADD3 R222, R222, 0x1, RZ ;  /* 0x00000001dede7810 */ /* 0x000fe20007ffe0ff */
[----:B------:R-:W-:Y:S01]  /*1c140*/  IMAD.MOV.U32 R12, RZ, RZ, RZ ;  /* 0x000000ffff0c7224 */ /* 0x000fe200078e00ff */
[----:B------:R-:W-:Y:S02]  /*1c150*/  R2UR UR6, R6 ;  /* 0x00000000060672ca */ /* 0x000fe400000e0000 */
[----:B------:R-:W-:Y:S01]  /*1c160*/  R2UR UR7, R7 ;  /* 0x00000000070772ca */ /* 0x000fe200000e0000 */
[----:B------:R-:W-:Y:S01]  /*1c170*/  IMAD.MOV.U32 R7, RZ, RZ, 0x40000040 ;  /* 0x40000040ff077424 */ /* 0x000fe200078e00ff */
[----:B------:R-:W-:-:S02]  /*1c180*/  IADD3 R6, R3, 0x80, RZ ;  /* 0x0000008003067810 */ /* 0x000fc40007ffe0ff */
[----:B------:R-:W-:Y:S02]  /*1c190*/  ISETP.NE.AND P2, PT, R222, 0x2, PT ;  /* 0x00000002de00780c */ /* 0x000fe40003f45270 */
[----:B------:R-:W-:Y:S01]  /*1c1a0*/  @!P1 IADD3 R11, R0, 0x38860, RZ ;  /* 0x00038860000b9810 */ /* 0x000fe20007ffe0ff */
[----:B------:R-:W-:Y:S01]  /*1c1b0*/  IMAD.MOV.U32 R0, RZ, RZ, -0x800000 ;  /* 0xff800000ff007424 */ /* 0x000fe200078e00ff */
[----:B------:R-:W-:Y:S02]  /*1c1c0*/  SEL R222, R222, RZ, P2 ;  /* 0x000000ffdede7207 */ /* 0x000fe40001000000 */
[----:B------:R-:W-:-:S03]  /*1c1d0*/  @!P1 PRMT R11, RZ, 0x654, R11 ;  /* 0x00000654ff0b9816 */ /* 0x000fc6000000000b */
[----:B------:R-:W-:Y:S01]  /*1c1e0*/  HGMMA.64x256x16.F32 R24, R208, gdesc[UR4].tnspB, R24, gsb0 ;  /* 0x43e00004d0187df0 */ /* 0x000fe20008000818 */
[----:B------:R-:W-:Y:S02]  /*1c1f0*/  R2UR UR6, R6 ;  /* 0x00000000060672ca */ /* 0x000fe400000e0000 */
        /* <DEDUP_REMOVED lines=9> */
[----:B------:R-:W-:Y:S01]  /*1c290*/  IMAD.MOV.U32 R7, RZ, RZ, 0x40000040 ;  /* 0x40000040ff077424 */ /* 0x000fe200078e00ff */
[----:B------:R-:W-:Y:S02]  /*1c2a0*/  IADD3 R6, R3, 0x180, RZ ;  /* 0x0000018003067810 */ /* 0x000fe40007ffe0ff */
[----:B--2---:R-:W-:-:S05]  /*1c2b0*/  IADD3 R20, R20, 0x1, RZ ;  /* 0x0000000114147810 */ /* 0x004fca0007ffe0ff */
[----:B------:R-:W-:Y:S01]  /*1c2c0*/  STL [R1+0x68], R20 ;  /* 0x0000681401007387 */ /* 0x000fe20000100800 */
[----:B------:R-:W-:Y:S02]  /*1c2d0*/  WARPGROUP.DEPBAR.LE gsb0, 0x0 ;  /* 0x00008000000079c5 */ /* 0x000fe40000010000 */
[----:B------:R-:W-:-:S13]  /*1c2e0*/  WARPGROUP.ARRIVE ;  /* 0x00000000000079c5 */ /* 0x000fda0000000000 */
[----:B------:R-:W-:Y:S01]  /*1c2f0*/  HGMMA.64x256x16.F32 R24, R200, gdesc[UR4].tnspB, R24, gsb0 ;  /* 0x43e00004c8187df0 */ /* 0x000fe20008000818 */
[----:B------:R-:W-:Y:S02]  /*1c300*/  R2UR UR6, R6 ;  /* 0x00000000060672ca */ /* 0x000fe400000e0000 */
[----:B------:R-:W-:Y:S01]  /*1c310*/  R2UR UR7, R7 ;  /* 0x00000000070772ca */ /* 0x000fe200000e0000 */
[----:B------:R-:W-:Y:S01]  /*1c320*/  IMAD.MOV.U32 R7, RZ, RZ, 0x40000040 ;  /* 0x40000040ff077424 */ /* 0x000fe200078e00ff */
[----:B------:R-:W-:Y:S02]  /*1c330*/  IADD3 R6, R3, 0x200, RZ ;  /* 0x0000020003067810 */ /* 0x000fe40007ffe0ff */
[----:B------:R-:W0:Y:S01]  /*1c340*/  SHFL.BFLY PT, R3, R14, 0x2, 0x1f ;  /* 0x0c401f000e037f89 */ /* 0x000e2200000e0000 */
[----:B------:R-:W-:Y:S02]  /*1c350*/  WARPGROUP.DEPBAR.LE gsb0, 0x0 ;  /* 0x00008000000079c5 */ /* 0x000fe40000010000 */
[----:B------:R-:W-:-:S15]  /*1c360*/  WARPGROUP.ARRIVE ;  /* 0x00000000000079c5 */ /* 0x000fde0000000000 */
[----:B------:R-:W-:-:S03]  /*1c370*/  NOP ;  /* 0x0000000000007918 */ /* 0x000fc60000000000 */
[----:B------:R-:W-:Y:S01]  /*1c380*/  HGMMA.64x256x16.F32 R24, R196, gdesc[UR4].tnspB, R24, gsb0 ;  /* 0x43e00004c4187df0 */ /* 0x000fe20008000818 */
[----:B------:R-:W-:Y:S02]  /*1c390*/  R2UR UR6, R6 ;  /* 0x00000000060672ca */ /* 0x000fe400000e0000 */
[----:B------:R-:W-:Y:S01]  /*1c3a0*/  R2UR UR7, R7 ;  /* 0x00000000070772ca */ /* 0x000fe200000e0000 */
[----:B------:R-:W1:Y:S01]  /*1c3b0*/  SHFL.BFLY PT, R6, R15, 0x2, 0x1f ;  /* 0x0c401f000f067f89 */ /* 0x000e6200000e0000 */
[----:B0-----:R-:W-:-:S05]  /*1c3c0*/  FADD.FTZ R7, R3, R14 ;  /* 0x0000000e03077221 */ /* 0x001fca0000010000 */
[----:B------:R-:W0:Y:S01]  /*1c3d0*/  SHFL.BFLY PT, R8, R7, 0x1, 0x1f ;  /* 0x0c201f0007087f89 */ /* 0x000e2200000e0000 */
[----:B-1----:R-:W-:-:S05]  /*1c3e0*/  FADD.FTZ R6, R6, R15 ;  /* 0x0000000f06067221 */ /* 0x002fca0000010000 */
[----:B------:R-:W1:Y:S01]  /*1c3f0*/  SHFL.BFLY PT, R3, R6, 0x1, 0x1f ;  /* 0x0c201f0006037f89 */ /* 0x000e6200000e0000 */
[----:B0-----:R-:W-:-:S05]  /*1c400*/  FADD.FTZ R16, R7, R8 ;  /* 0x0000000807107221 */ /* 0x001fca0000010000 */
[----:B------:R-:W-:-:S13]  /*1c410*/  FSETP.NE.FTZ.AND P3, PT, R16, RZ, PT ;  /* 0x000000ff1000720b */ /* 0x000fda0003f75000 */
[----:B------:R-:W0:Y:S01]  /*1c420*/  @P3 MUFU.LG2 R10, R16 ;  /* 0x00000010000a3308 */ /* 0x000e220000000c00 */
[----:B-1----:R-:W-:Y:S01]  /*1c430*/  FADD.FTZ R13, R6, R3 ;  /* 0x00000003060d7221 */ /* 0x002fe20000010000 */
[----:B------:R-:W-:Y:S01]  /*1c440*/  SEL R6, RZ, 0x1, P2 ;  /* 0x00000001ff067807 */ /* 0x000fe20001000000 */
[----:B------:R-:W-:-:S03]  /*1c450*/  IMAD.MOV.U32 R3, RZ, RZ, -0x800000 ;  /* 0xff800000ff037424 */ /* 0x000fc600078e00ff */
[----:B------:R-:W-:Y:S02]  /*1c460*/  FSETP.NE.FTZ.AND P0, PT, R13, RZ, PT ;  /* 0x000000ff0d00720b */ /* 0x000fe40003f15000 */
[----:B------:R-:W-:Y:S02]  /*1c470*/  LOP3.LUT R223, R223, R6, RZ, 0x3c, !PT ;  /* 0x00000006dfdf7212 */ /* 0x000fe400078e3cff */
[----:B------:R-:W-:Y:S01]  /*1c480*/  MOV R6, RZ ;  /* 0x000000ff00067202 */ /* 0x000fe20000000f00 */
[----:B0-----:R-:W-:-:S05]  /*1c490*/  @P3 FMUL.FTZ R7, R10, 0.69314718246459960938 ;  /* 0x3f3172180a073820 */ /* 0x001fca0000410000 */
[----:B------:R-:W-:Y:S03]  /*1c4a0*/  @P3 MUFU.RCP R6, R16 ;  /* 0x0000001000063308 */ /* 0x000fe60000001000 */
[C---:B------:R-:W-:Y:S01]  /*1c4b0*/  @P0 FMUL.FTZ R8, R2.reuse, 0.69314718246459960938 ;  /* 0x3f31721802080820 */ /* 0x040fe20000410000 */
[----:B------:R-:W-:-:S04]  /*1c4c0*/  @P3 FMUL.FTZ R2, R2, 0.69314718246459960938 ;  /* 0x3f31721802023820 */ /* 0x000fc80000410000 */
[----:B------:R-:W0:Y:S01]  /*1c4d0*/  @P0 MUFU.LG2 R9, R13 ;  /* 0x0000000d00090308 */ /* 0x000e220000000c00 */
[----:B------:R-:W-:-:S07]  /*1c4e0*/  @P3 FFMA.FTZ R3, R2, R4, R7 ;  /* 0x0000000402033223 */ /* 0x000fce0000010007 */
[----:B------:R-:W1:Y:S01]  /*1c4f0*/  @P0 MUFU.RCP R12, R13 ;  /* 0x0000000d000c0308 */ /* 0x000e620000001000 */
[----:B0-----:R-:W-:-:S04]  /*1c500*/  @P0 FMUL.FTZ R9, R9, 0.69314718246459960938 ;  /* 0x3f31721809090820 */ /* 0x001fc80000410000 */
[----:B------:R-:W-:Y:S01]  /*1c510*/  @P0 FFMA.FTZ R0, R8, R5, R9 ;  /* 0x0000000508000223 */ /* 0x000fe20000010009 */
[----:B------:R-:W-:Y:S01]  /*1c520*/  PLOP3.LUT P0, PT, PT, PT, PT, 0x8, 0x0 ;  /* 0x000000000000781c */ /* 0x000fe20003f0e170 */
[----:B------:R-:W-:Y:S02]  /*1c530*/  WARPGROUP.DEPBAR.LE gsb0, 0x0 ;  /* 0x00008000000079c5 */ /* 0x000fe40000010000 */
[----:B------:R-:W-:-:S06]  /*1c540*/  WARPGROUP.ARRIVE ;  /* 0x00000000000079c5 */ /* 0x000fcc0000000000 */
[----:B------:R-:W-:Y:S03]  /*1c550*/  HGMMA.64x256x16.F32 R24, R192, gdesc[UR4].tnspB, R24, gsb0 ;  /* 0x43e00004c0187df0 */ /* 0x000fe60008000818 */
[----:B------:R-:W-:Y:S02]  /*1c560*/  WARPGROUP.DEPBAR.LE gsb0, 0x0 ;  /* 0x00008000000079c5 */ /* 0x000fe40000010000 */
[-C--:B-1----:R-:W-:Y:S01]  /*1c570*/  FMUL.FTZ R4, R24, R12.reuse ;  /* 0x0000000c18047220 */ /* 0x082fe20000410000 */
[-C--:B------:R-:W-:Y:S01]  /*1c580*/  FMUL.FTZ R160, R44, R12.reuse ;  /* 0x0000000c2ca07220 */ /* 0x080fe20000410000 */
[-C--:B------:R-:W-:Y:S01]  /*1c590*/  FMUL.FTZ R163, R56, R12.reuse ;  /* 0x0000000c38a37220 */ /* 0x080fe20000410000 */
[----:B------:R-:W-:Y:S01]  /*1c5a0*/  FMUL.FTZ R169, R80, R12 ;  /* 0x0000000c50a97220 */ /* 0x000fe20000410000 */
[-C--:B------:R-:W-:Y:S01]  /*1c5b0*/  FMUL.FTZ R10, R27, R6.reuse ;  /* 0x000000061b0a7220 */ /* 0x080fe20000410000 */
[----:B------:R-:W-:Y:S01]  /*1c5c0*/  FMUL.FTZ R8, R31, R6 ;  /* 0x000000061f087220 */ /* 0x000fe20000410000 */
[----:B------:R0:W-:Y:S01]  /*1c5d0*/  @!P1 SYNCS.ARRIVE.TRANS64.RED.A1T0 RZ, [R11+URZ], RZ ;  /* 0x000000ff0bff99a7 */ /* 0x0001e2000810043f */
        /* <DEDUP_REMOVED lines=61> */
[----:B------:R-:W-:Y:S01]  /*1c9b0*/  FMUL.FTZ R31, R63, R6 ;  /* 0x000000063f1f7220 */ /* 0x000fe20000410000 */
        /* <DEDUP_REMOVED lines=8> */
[-C--:B0-----:R-:W-:Y:S01]  /*1ca40*/  FMUL.FTZ R11, R46, R6.reuse ;  /* 0x000000062e0b7220 */ /* 0x081fe20000410000 */
        /* <DEDUP_REMOVED lines=50> */
[----:B------:R-:W-:-:S07]  /*1cd70*/  FMUL.FTZ R76, R151, R6 ;  /* 0x00000006974c7220 */ /* 0x000fce0000410000 */
.L_x_570:
[----:B------:R-:W0:Y:S08]  /*1cd80*/  S2UR UR5, SR_CgaCtaId ;  /* 0x00000000000579c3 */ /* 0x000e300000008800 */
[----:B------:R-:W-:Y:S06]  /*1cd90*/  BAR.SYNC.DEFER_BLOCKING 0x5, 0x120 ;  /* 0x0144800000007b1d */ /* 0x000fec0000010000 */
[----:B------:R-:W-:Y:S01]  /*1cda0*/  UMOV UR4, 0x400 ;  /* 0x0000040000047882 */ /* 0x000fe20000000000 */
[----:B------:R-:W-:Y:S01]  /*1cdb0*/  BSSY B0, `(.L_x_663) ;  /* 0x0000293000007945 */ /* 0x000fe20003800000 */
[----:B0-----:R-:W-:-:S06]  /*1cdc0*/  ULEA UR4, UR5, UR4, 0x18 ;  /* 0x0000000405047291 */ /* 0x001fcc000f8ec03f */
[----:B------:R-:W-:-:S05]  /*1cdd0*/  IMAD.U32 R16, RZ, RZ, UR4 ;  /* 0x00000004ff107e24 */ /* 0x000fca000f8e00ff */
[----:B------:R0:W1:Y:S01]  /*1cde0*/  LDS.128 R148, [R16+0x388d0] ;  /* 0x0388d00010947984 */ /* 0x0000620000000c00 */
[----:B------:R-:W-:Y:S06]  /*1cdf0*/  BAR.ARV 0x4, 0x120 ;  /* 0x0104800000007b1d */ /* 0x000fec0000002000 */
[----:B------:R-:W-:Y:S05]  /*1ce00*/  @P0 BRA `(.L_x_664) ;  /* 0x0000001c00580947 */ /* 0x000fea0003800000 */
[----:B------:R-:W2:Y:S04]  /*1ce10*/  LDL R6, [R1+0x90] ;  /* 0x0000900001067983 */ /* 0x000ea80000100800 */
[----:B-1----:R-:W3:Y:S01]  /*1ce20*/  LDL R148, [R1+0x5c] ;  /* 0x00005c0001947983 */ /* 0x002ee20000100800 */
[----:B------:R-:W1:Y:S01]  /*1ce30*/  S2R R21, SR_SWINHI ;  /* 0x0000000000157919 */ /* 0x000e620000002f00 */
[----:B------:R-:W-:Y:S01]  /*1ce40*/  F2FP.F16.F32.PACK_AB R5, R10, R5 ;  /* 0x000000050a05723e */ /* 0x000fe200000000ff */
[----:B------:R-:W-:Y:S01]  /*1ce50*/  ULDC.64 UR4, c[0x0][0xbd8] ;  /* 0x0002f60000047ab9 */ /* 0x000fe20000000a00 */
[----:B------:R-:W-:Y:S02]  /*1ce60*/  MOV R14, R16 ;  /* 0x00000010000e7202 */ /* 0x000fe40000000f00 */
[----:B-1----:R-:W-:-:S02]  /*1ce70*/  MOV R15, R21 ;  /* 0x00000015000f7202 */ /* 0x002fc40000000f00 */
        /* <DEDUP_REMOVED lines=11> */
[----:B-----5:R-:W-:Y:S01]  /*1cf30*/  F2FP.F16.F32.PACK_AB R147, R76, R72 ;  /* 0x000000484c93723e */ /* 0x020fe200000000ff */
[----:B------:R-:W-:Y:S01]  /*1cf40*/  ULDC.64 UR6, c[0x0][0x208] ;  /* 0x0000820000067ab9 */ /* 0x000fe20000000a00 */
[----:B------:R-:W-:Y:S01]  /*1cf50*/  BAR.SYNC.DEFER_BLOCKING 0x1, 0x100 ;  /* 0x0044000000007b1d */ /* 0x000fe20000010000 */
[----:B--2---:R-:W-:-:S03]  /*1cf60*/  IMAD.WIDE R120, R6, 0x2, R14 ;  /* 0x0000000206787825 */ /* 0x004fc600078e020e */
[C---:B------:R-:W-:Y:S02]  /*1cf70*/  IADD3 R6, P1, R120.reuse, 0x20, RZ ;  /* 0x0000002078067810 */ /* 0x040fe40007f3e0ff */
[----:B------:R-:W-:Y:S02]  /*1cf80*/  IADD3 R46, P0, R120, 0x40, RZ ;  /* 0x00000040782e7810 */ /* 0x000fe40007f1e0ff */
[----:B------:R-:W-:Y:S02]  /*1cf90*/  LOP3.LUT R88, R6, 0x380, RZ, 0xc0, !PT ;  /* 0x0000038006587812 */ /* 0x000fe400078ec0ff */
[----:B------:R-:W-:Y:S02]  /*1cfa0*/  IADD3 R100, P3, R120, 0x4000, RZ ;  /* 0x0000400078647810 */ /* 0x000fe40007f7e0ff */
[----:B------:R-:W-:Y:S02]  /*1cfb0*/  LOP3.LUT R92, R46, 0x380, RZ, 0xc0, !PT ;  /* 0x000003802e5c7812 */ /* 0x000fe400078ec0ff */
[----:B------:R-:W-:-:S02]  /*1cfc0*/  IADD3.X R89, RZ, R121, RZ, P1, !PT ;  /* 0x00000079ff597210 */ /* 0x000fc40000ffe4ff */
[----:B------:R-:W-:Y:S02]  /*1cfd0*/  SHF.R.U64 R88, R88, 0x3, RZ ;  /* 0x0000000358587819 */ /* 0x000fe400000012ff */
[C---:B------:R-:W-:Y:S02]  /*1cfe0*/  IADD3 R108, P1, R120.reuse, 0x8000, RZ ;  /* 0x00008000786c7810 */ /* 0x040fe40007f3e0ff */
[----:B------:R-:W-:Y:S02]  /*1cff0*/  IADD3 R84, P4, R120, 0x60, RZ ;  /* 0x0000006078547810 */ /* 0x000fe40007f9e0ff */
[----:B------:R-:W-:Y:S02]  /*1d000*/  LOP3.LUT R118, R100, 0x380, RZ, 0xc0, !PT ;  /* 0x0000038064767812 */ /* 0x000fe400078ec0ff */
[----:B------:R-:W-:Y:S02]  /*1d010*/  SHF.R.U64 R92, R92, 0x3, RZ ;  /* 0x000000035c5c7819 */ /* 0x000fe400000012ff */
[----:B------:R-:W-:-:S02]  /*1d020*/  IADD3 R106, P2, R120, 0x4060, RZ ;  /* 0x00004060786a7810 */ /* 0x000fc40007f5e0ff */
[----:B------:R-:W-:Y:S02]  /*1d030*/  LOP3.LUT R88, R88, R6, RZ, 0x3c, !PT ;  /* 0x0000000658587212 */ /* 0x000fe400078e3cff */
[----:B------:R-:W-:Y:S02]  /*1d040*/  LOP3.LUT R6, R108, 0x380, RZ, 0xc0, !PT ;  /* 0x000003806c067812 */ /* 0x000fe400078ec0ff */
[----:B------:R-:W-:Y:S02]  /*1d050*/  LOP3.LUT R96, R84, 0x380, RZ, 0xc0, !PT ;  /* 0x0000038054607812 */ /* 0x000fe400078ec0ff */
[----:B------:R-:W-:Y:S02]  /*1d060*/  SHF.R.U64 R118, R118, 0x3, RZ ;  /* 0x0000000376767819 */ /* 0x000fe400000012ff */
[----:B------:R-:W-:Y:S02]  /*1d070*/  LOP3.LUT R92, R92, R46, RZ, 0x3c, !PT ;  /* 0x0000002e5c5c7212 */ /* 0x000fe400078e3cff */
[----:B------:R-:W-:-:S02]  /*1d080*/  IADD3 R102, P6, R120, 0x4020, RZ ;  /* 0x0000402078667810 */ /* 0x000fc40007fde0ff */
[----:B------:R-:W-:Y:S01]  /*1d090*/  LOP3.LUT R46, R106, 0x380, RZ, 0xc0, !PT ;  /* 0x000003806a2e7812 */ /* 0x000fe200078ec0ff */
[----:B------:R-:W-:Y:S01]  /*1d0a0*/  IMAD.X R101, RZ, RZ, R121, P3 ;  /* 0x000000ffff657224 */ /* 0x000fe200018e0679 */
[----:B------:R-:W-:Y:S02]  /*1d0b0*/  SHF.R.U64 R6, R6, 0x3, RZ ;  /* 0x0000000306067819 */ /* 0x000fe400000012ff */
[----:B------:R-:W-:Y:S02]  /*1d0c0*/  IADD3 R114, P3, R120, 0x8060, RZ ;  /* 0x0000806078727810 */ /* 0x000fe40007f7e0ff */
[----:B------:R-:W-:Y:S02]  /*1d0d0*/  SHF.R.U64 R96, R96, 0x3, RZ ;  /* 0x0000000360607819 */ /* 0x000fe400000012ff */
[----:B------:R-:W-:Y:S02]  /*1d0e0*/  LOP3.LUT R100, R118, R100, RZ, 0x3c, !PT ;  /* 0x0000006476647212 */ /* 0x000fe400078e3cff */
[----:B------:R-:W-:-:S02]  /*1d0f0*/  LOP3.LUT R21, R120, 0x380, RZ, 0xc0, !PT ;  /* 0x0000038078157812 */ /* 0x000fc400078ec0ff */
[----:B------:R-:W-:Y:S02]  /*1d100*/  IADD3 R104, P5, R120, 0x4040, RZ ;  /* 0x0000404078687810 */ /* 0x000fe40007fbe0ff */
[----:B------:R-:W-:Y:S02]  /*1d110*/  IADD3.X R103, RZ, R121, RZ, P6, !PT ;  /* 0x00000079ff677210 */ /* 0x000fe400037fe4ff */
[----:B------:R-:W-:Y:S02]  /*1d120*/  LOP3.LUT R118, R102, 0x380, RZ, 0xc0, !PT ;  /* 0x0000038066767812 */ /* 0x000fe400078ec0ff */
[----:B------:R-:W-:Y:S02]  /*1d130*/  SHF.R.U64 R46, R46, 0x3, RZ ;  /* 0x000000032e2e7819 */ /* 0x000fe400000012ff */
[----:B------:R-:W-:Y:S02]  /*1d140*/  IADD3 R116, P6, R120, 0xc000, RZ ;  /* 0x0000c00078747810 */ /* 0x000fe40007fde0ff */
[----:B------:R-:W-:-:S02]  /*1d150*/  LOP3.LUT R108, R6, R108, RZ, 0x3c, !PT ;  /* 0x0000006c066c7212 */ /* 0x000fc400078e3cff */
[----:B------:R-:W-:Y:S02]  /*1d160*/  LOP3.LUT R96, R96, R84, RZ, 0x3c, !PT ;  /* 0x0000005460607212 */ /* 0x000fe400078e3cff */
[----:B------:R-:W-:Y:S01]  /*1d170*/  LOP3.LUT R6, R114, 0x380, RZ, 0xc0, !PT ;  /* 0x0000038072067812 */ /* 0x000fe200078ec0ff */
[----:B------:R-:W-:Y:S01]  /*1d180*/  IMAD.X R105, RZ, RZ, R121, P5 ;  /* 0x000000ffff697224 */ /* 0x000fe200028e0679 */
[----:B------:R-:W-:Y:S02]  /*1d190*/  IADD3.X R97, RZ, R121, RZ, P4, !PT ;  /* 0x00000079ff617210 */ /* 0x000fe400027fe4ff */
[----:B------:R-:W-:Y:S02]  /*1d1a0*/  SHF.R.U64 R21, R21, 0x3, RZ ;  /* 0x0000000315157819 */ /* 0x000fe400000012ff */
[----:B------:R-:W-:Y:S02]  /*1d1b0*/  LOP3.LUT R84, R104, 0x380, RZ, 0xc0, !PT ;  /* 0x0000038068547812 */ /* 0x000fe400078ec0ff */
[----:B------:R-:W-:-:S02]  /*1d1c0*/  SHF.R.U64 R118, R118, 0x3, RZ ;  /* 0x0000000376767819 */ /* 0x000fc400000012ff */
[----:B------:R-:W-:Y:S01]  /*1d1d0*/  LOP3.LUT R106, R46, R106, RZ, 0x3c, !PT ;  /* 0x0000006a2e6a7212 */ /* 0x000fe200078e3cff */
[--C-:B------:R-:W-:Y:S01]  /*1d1e0*/  IMAD.X R93, RZ, RZ, R121.reuse, P0 ;  /* 0x000000ffff5d7224 */ /* 0x100fe200000e0679 */
[----:B------:R-:W-:Y:S01]  /*1d1f0*/  IADD3 R112, P4, R120, 0x8040, RZ ;  /* 0x0000804078707810 */ /* 0x000fe20007f9e0ff */
[----:B------:R-:W-:Y:S01]  /*1d200*/  IMAD.X R109, RZ, RZ, R121, P1 ;  /* 0x000000ffff6d7224 */ /* 0x000fe200008e0679 */
[----:B------:R-:W-:Y:S02]  /*1d210*/  LOP3.LUT R46, R116, 0x380, RZ, 0xc0, !PT ;  /* 0x00000380742e7812 */ /* 0x000fe400078ec0ff */
[C---:B------:R-:W-:Y:S02]  /*1d220*/  IADD3 R20, P5, R120.reuse, 0xc020, RZ ;  /* 0x0000c02078147810 */ /* 0x040fe40007fbe0ff */
[----:B------:R-:W-:Y:S02]  /*1d230*/  IADD3.X R107, RZ, R121, RZ, P2, !PT ;  /* 0x00000079ff6b7210 */ /* 0x000fe400017fe4ff */
[----:B------:R-:W-:-:S02]  /*1d240*/  IADD3 R110, P0, R120, 0x8020, RZ ;  /* 0x00008020786e7810 */ /* 0x000fc40007f1e0ff */
[C---:B------:R-:W-:Y:S02]  /*1d250*/  IADD3 R26, P2, R120.reuse, 0xc040, RZ ;  /* 0x0000c040781a7810 */ /* 0x040fe40007f5e0ff */
[----:B------:R-:W-:Y:S02]  /*1d260*/  IADD3 R30, P1, R120, 0xc060, RZ ;  /* 0x0000c060781e7810 */ /* 0x000fe40007f3e0ff */
[----:B------:R-:W-:Y:S02]  /*1d270*/  SHF.R.U64 R6, R6, 0x3, RZ ;  /* 0x0000000306067819 */ /* 0x000fe400000012ff */
[----:B------:R-:W-:Y:S02]  /*1d280*/  LOP3.LUT R120, R21, R120, RZ, 0x3c, !PT ;  /* 0x0000007815787212 */ /* 0x000fe400078e3cff */
[----:B------:R-:W-:Y:S02]  /*1d290*/  SHF.R.U64 R84, R84, 0x3, RZ ;  /* 0x0000000354547819 */ /* 0x000fe400000012ff */
[----:B------:R-:W-:-:S02]  /*1d2a0*/  LOP3.LUT R102, R118, R102, RZ, 0x3c, !PT ;  /* 0x0000006676667212 */ /* 0x000fc400078e3cff */
[----:B------:R-:W-:Y:S02]  /*1d2b0*/  LOP3.LUT R118, R112, 0x380, RZ, 0xc0, !PT ;  /* 0x0000038070767812 */ /* 0x000fe400078ec0ff */
[----:B------:R-:W-:Y:S02]  /*1d2c0*/  SHF.R.U64 R46, R46, 0x3, RZ ;  /* 0x000000032e2e7819 */ /* 0x000fe400000012ff */
[----:B------:R-:W-:Y:S02]  /*1d2d0*/  LOP3.LUT R10, R20, 0x380, RZ, 0xc0, !PT ;  /* 0x00000380140a7812 */ /* 0x000fe400078ec0ff */
[----:B------:R-:W-:Y:S02]  /*1d2e0*/  LOP3.LUT R114, R6, R114, RZ, 0x3c, !PT ;  /* 0x0000007206727212 */ /* 0x000fe400078e3cff */
[----:B------:R-:W-:Y:S02]  /*1d2f0*/  LOP3.LUT R104, R84, R104, RZ, 0x3c, !PT ;  /* 0x0000006854687212 */ /* 0x000fe400078e3cff */
[----:B------:R-:W-:-:S02]  /*1d300*/  MOV R120, R120 ;  /* 0x0000007800787202 */ /* 0x000fc40000000f00 */
[----:B------:R-:W-:Y:S02]  /*1d310*/  F2FP.F16.F32.PACK_AB R6, R29, R28 ;  /* 0x0000001c1d06723e */ /* 0x000fe400000000ff */
[----:B------:R-:W-:Y:S02]  /*1d320*/  LOP3.LUT R84, R110, 0x380, RZ, 0xc0, !PT ;  /* 0x000003806e547812 */ /* 0x000fe400078ec0ff */
[----:B------:R-:W-:Y:S02]  /*1d330*/  SHF.R.U64 R118, R118, 0x3, RZ ;  /* 0x0000000376767819 */ /* 0x000fe400000012ff */
[----:B------:R-:W-:Y:S02]  /*1d340*/  LOP3.LUT R116, R46, R116, RZ, 0x3c, !PT ;  /* 0x000000742e747212 */ /* 0x000fe400078e3cff */
[----:B------:R-:W-:Y:S02]  /*1d350*/  LOP3.LUT R25, R26, 0x380, RZ, 0xc0, !PT ;  /* 0x000003801a197812 */ /* 0x000fe400078ec0ff */
[----:B------:R-:W-:-:S02]  /*1d360*/  LOP3.LUT R46, R30, 0x380, RZ, 0xc0, !PT ;  /* 0x000003801e2e7812 */ /* 0x000fc400078ec0ff */
[----:B------:R-:W-:Y:S01]  /*1d370*/  SHF.R.U64 R10, R10, 0x3, RZ ;  /* 0x000000030a0a7819 */ /* 0x000fe200000012ff */
[----:B------:R1:W-:Y:S01]  /*1d380*/  STSM.16.M88.4 [R120], R4 ;  /* 0x0000000478007844 */ /* 0x0003e20000000200 */
[----:B------:R-:W-:Y:S02]  /*1d390*/  SHF.R.U64 R84, R84, 0x3, RZ ;  /* 0x0000000354547819 */ /* 0x000fe400000012ff */
[----:B------:R-:W-:Y:S02]  /*1d3a0*/  LOP3.LUT R112, R118, R112, RZ, 0x3c, !PT ;  /* 0x0000007076707212 */ /* 0x000fe400078e3cff */
[----:B------:R-:W-:Y:S02]  /*1d3b0*/  SHF.R.U64 R25, R25, 0x3, RZ ;  /* 0x0000000319197819 */ /* 0x000fe400000012ff */
[----:B------:R-:W-:Y:S02]  /*1d3c0*/  SHF.R.U64 R46, R46, 0x3, RZ ;  /* 0x000000032e2e7819 */ /* 0x000fe400000012ff */
[----:B------:R-:W-:-:S02]  /*1d3d0*/  LOP3.LUT R118, R10, R20, RZ, 0x3c, !PT ;  /* 0x000000140a767212 */ /* 0x000fc400078e3cff */
[----:B------:R-:W-:Y:S02]  /*1d3e0*/  MOV R88, R88 ;  /* 0x0000005800587202 */ /* 0x000fe40000000f00 */
[----:B------:R-:W-:Y:S02]  /*1d3f0*/  MOV R92, R92 ;  /* 0x0000005c005c7202 */ /* 0x000fe40000000f00 */
[----:B------:R-:W-:Y:S02]  /*1d400*/  F2FP.F16.F32.PACK_AB R10, R45, R160 ;  /* 0x000000a02d0a723e */ /* 0x000fe400000000ff */
[----:B-1----:R-:W-:Y:S02]  /*1d410*/  F2FP.F16.F32.PACK_AB R4, R33, R32 ;  /* 0x000000202104723e */ /* 0x002fe400000000ff */
[----:B------:R-:W-:Y:S02]  /*1d420*/  F2FP.F16.F32.PACK_AB R5, R35, R34 ;  /* 0x000000222305723e */ /* 0x000fe400000000ff */
[----:B------:R-:W-:-:S02]  /*1d430*/  F2FP.F16.F32.PACK_AB R6, R37, R24 ;  /* 0x000000182506723e */ /* 0x000fc400000000ff */
[----:B------:R-:W-:Y:S02]  /*1d440*/  F2FP.F16.F32.PACK_AB R7, R39, R38 ;  /* 0x000000262707723e */ /* 0x000fe400000000ff */
[----:B------:R-:W-:Y:S02]  /*1d450*/  LOP3.LUT R110, R84, R110, RZ, 0x3c, !PT ;  /* 0x0000006e546e7212 */ /* 0x000fe400078e3cff */
[----:B------:R-:W-:Y:S01]  /*1d460*/  LOP3.LUT R20, R25, R26, RZ, 0x3c, !PT ;  /* 0x0000001a19147212 */ /* 0x000fe200078e3cff */
[----:B------:R1:W-:Y:S01]  /*1d470*/  STSM.16.M88.4 [R88], R4 ;  /* 0x0000000458007844 */ /* 0x0003e20000000200 */
[----:B------:R-:W-:Y:S02]  /*1d480*/  LOP3.LUT R84, R46, R30, RZ, 0x3c, !PT ;  /* 0x0000001e2e547212 */ /* 0x000fe400078e3cff */
[----:B------:R-:W-:Y:S02]  /*1d490*/  MOV R96, R96 ;  /* 0x0000006000607202 */ /* 0x000fe40000000f00 */
[----:B------:R-:W-:-:S02]  /*1d4a0*/  F2FP.F16.F32.PACK_AB R24, R49, R161 ;  /* 0x000000a13118723e */ /* 0x000fc400000000ff */
[----:B------:R-:W-:Y:S02]  /*1d4b0*/  F2FP.F16.F32.PACK_AB R25, R51, R50 ;  /* 0x000000323319723e */ /* 0x000fe400000000ff */
[----:B------:R-:W-:Y:S01]  /*1d4c0*/  F2FP.F16.F32.PACK_AB R26, R53, R162 ;  /* 0x000000a2351a723e */ /* 0x000fe200000000ff */
[----:B------:R2:W-:Y:S01]  /*1d4d0*/  STSM.16.M88.4 [R92], R8 ;  /* 0x000000085c007844 */ /* 0x0005e20000000200 */
[----:B------:R-:W-:Y:S02]  /*1d4e0*/  MOV R100, R100 ;  /* 0x0000006400647202 */ /* 0x000fe40000000f00 */
[----:B------:R-:W-:Y:S02]  /*1d4f0*/  F2FP.F16.F32.PACK_AB R28, R57, R163 ;  /* 0x000000a3391c723e */ /* 0x000fe400000000ff */
[----:B------:R-:W-:Y:S02]  /*1d500*/  F2FP.F16.F32.PACK_AB R29, R59, R58 ;  /* 0x0000003a3b1d723e */ /* 0x000fe400000000ff */
[----:B------:R-:W-:Y:S01]  /*1d510*/  F2FP.F16.F32.PACK_AB R30, R61, R164 ;  /* 0x000000a43d1e723e */ /* 0x000fe200000000ff */
[----:B------:R-:W-:Y:S01]  /*1d520*/  IMAD.X R113, RZ, RZ, R121, P4 ;  /* 0x000000ffff717224 */ /* 0x000fe200020e0679 */
[----:B------:R-:W-:-:S02]  /*1d530*/  MOV R102, R102 ;  /* 0x0000006600667202 */ /* 0x000fc40000000f00 */
[----:B-1----:R-:W-:Y:S02]  /*1d540*/  F2FP.F16.F32.PACK_AB R4, R65, R165 ;  /* 0x000000a54104723e */ /* 0x002fe400000000ff */
[----:B------:R-:W-:Y:S02]  /*1d550*/  F2FP.F16.F32.PACK_AB R5, R67, R66 ;  /* 0x000000424305723e */ /* 0x000fe400000000ff */
[----:B------:R-:W-:Y:S02]  /*1d560*/  F2FP.F16.F32.PACK_AB R6, R69, R166 ;  /* 0x000000a64506723e */ /* 0x000fe400000000ff */
[----:B------:R-:W-:Y:S02]  /*1d570*/  F2FP.F16.F32.PACK_AB R7, R71, R70 ;  /* 0x000000464707723e */ /* 0x000fe400000000ff */
[----:B------:R-:W-:Y:S02]  /*1d580*/  IADD3.X R111, RZ, R121, RZ, P0, !PT ;  /* 0x00000079ff6f7210 */ /* 0x000fe400007fe4ff */
[----:B------:R-:W-:-:S02]  /*1d590*/  MOV R104, R104 ;  /* 0x0000006800687202 */ /* 0x000fc40000000f00 */
[----:B--2---:R-:W-:Y:S02]  /*1d5a0*/  F2FP.F16.F32.PACK_AB R8, R73, R167 ;  /* 0x000000a74908723e */ /* 0x004fe400000000ff */
[----:B------:R-:W-:Y:S02]  /*1d5b0*/  F2FP.F16.F32.PACK_AB R9, R75, R74 ;  /* 0x0000004a4b09723e */ /* 0x000fe400000000ff */
[----:B------:R-:W-:Y:S02]  /*1d5c0*/  F2FP.F16.F32.PACK_AB R10, R77, R168 ;  /* 0x000000a84d0a723e */ /* 0x000fe400000000ff */
[----:B------:R-:W-:Y:S01]  /*1d5d0*/  F2FP.F16.F32.PACK_AB R11, R79, R78 ;  /* 0x0000004e4f0b723e */ /* 0x000fe200000000ff */
[----:B------:R-:W-:Y:S01]  /*1d5e0*/  STSM.16.M88.4 [R96], R24 ;  /* 0x0000001860007844 */ /* 0x000fe20000000200 */
[----:B------:R-:W-:Y:S02]  /*1d5f0*/  IADD3.X R115, RZ, R121, RZ, P3, !PT ;  /* 0x00000079ff737210 */ /* 0x000fe40001ffe4ff */
[----:B------:R-:W-:Y:S01]  /*1d600*/  MOV R106, R106 ;  /* 0x0000006a006a7202 */ /* 0x000fe20000000f00 */
[----:B------:R-:W-:Y:S01]  /*1d610*/  STSM.16.M88.4 [R100], R28 ;  /* 0x0000001c64007844 */ /* 0x000fe20000000200 */
[----:B------:R-:W-:-:S02]  /*1d620*/  F2FP.F16.F32.PACK_AB R32, R81, R169 ;  /* 0x000000a95120723e */ /* 0x000fc400000000ff */
[----:B------:R-:W-:Y:S02]  /*1d630*/  F2FP.F16.F32.PACK_AB R33, R83, R82 ;  /* 0x000000525321723e */ /* 0x000fe400000000ff */
[----:B------:R-:W-:Y:S02]  /*1d640*/  F2FP.F16.F32.PACK_AB R34, R44, R170 ;  /* 0x000000aa2c22723e */ /* 0x000fe400000000ff */
[----:B------:R-:W-:Y:S01]  /*1d650*/  F2FP.F16.F32.PACK_AB R35, R87, R86 ;  /* 0x000000565723723e */ /* 0x000fe200000000ff */
[----:B------:R1:W-:Y:S01]  /*1d660*/  STSM.16.M88.4 [R102], R4 ;  /* 0x0000000466007844 */ /* 0x0003e20000000200 */
[----:B------:R-:W-:Y:S02]  /*1d670*/  MOV R108, R108 ;  /* 0x0000006c006c7202 */ /* 0x000fe40000000f00 */
[----:B------:R-:W-:Y:S02]  /*1d680*/  F2FP.F16.F32.PACK_AB R44, R56, R171 ;  /* 0x000000ab382c723e */ /* 0x000fe400000000ff */
[----:B------:R-:W-:-:S02]  /*1d690*/  F2FP.F16.F32.PACK_AB R45, R91, R90 ;  /* 0x0000005a5b2d723e */ /* 0x000fc400000000ff */
[----:B------:R-:W-:Y:S01]  /*1d6a0*/  F2FP.F16.F32.PACK_AB R46, R80, R172 ;  /* 0x000000ac502e723e */ /* 0x000fe200000000ff */
[----:B------:R2:W-:Y:S01]  /*1d6b0*/  STSM.16.M88.4 [R104], R8 ;  /* 0x0000000868007844 */ /* 0x0005e20000000200 */
[----:B------:R-:W-:Y:S02]  /*1d6c0*/  MOV R110, R110 ;  /* 0x0000006e006e7202 */ /* 0x000fe40000000f00 */
[----:B------:R-:W-:Y:S02]  /*1d6d0*/  F2FP.F16.F32.PACK_AB R56, R152, R173 ;  /* 0x000000ad9838723e */ /* 0x000fe400000000ff */
[----:B------:R-:W-:Y:S02]  /*1d6e0*/  F2FP.F16.F32.PACK_AB R57, R99, R98 ;  /* 0x000000626339723e */ /* 0x000fe400000000ff */
[----:B------:R-:W-:Y:S02]  /*1d6f0*/  F2FP.F16.F32.PACK_AB R58, R153, R174 ;  /* 0x000000ae993a723e */ /* 0x000fe400000000ff */
[----:B------:R-:W-:-:S02]  /*1d700*/  F2FP.F16.F32.PACK_AB R59, R36, R13 ;  /* 0x0000000d243b723e */ /* 0x000fc400000000ff */
[----:B------:R-:W-:Y:S02]  /*1d710*/  MOV R112, R112 ;  /* 0x0000007000707202 */ /* 0x000fe40000000f00 */
[----:B-1----:R-:W-:Y:S02]  /*1d720*/  F2FP.F16.F32.PACK_AB R4, R154, R175 ;  /* 0x000000af9a04723e */ /* 0x002fe400000000ff */
[----:B------:R-:W-:Y:S02]  /*1d730*/  F2FP.F16.F32.PACK_AB R5, R42, R40 ;  /* 0x000000282a05723e */ /* 0x000fe400000000ff */
[----:B------:R-:W-:Y:S02]  /*1d740*/  F2FP.F16.F32.PACK_AB R6, R155, R176 ;  /* 0x000000b09b06723e */ /* 0x000fe400000000ff */
[----:B------:R-:W-:Y:S01]  /*1d750*/  F2FP.F16.F32.PACK_AB R7, R52, R48 ;  /* 0x000000303407723e */ /* 0x000fe200000000ff */
[----:B------:R-:W-:Y:S01]  /*1d760*/  STSM.16.M88.4 [R106], R32 ;  /* 0x000000206a007844 */ /* 0x000fe20000000200 */
[----:B------:R-:W-:-:S02]  /*1d770*/  MOV R114, R114 ;  /* 0x0000007200727202 */ /* 0x000fc40000000f00 */
[----:B--2---:R-:W-:Y:S02]  /*1d780*/  F2FP.F16.F32.PACK_AB R8, R156, R177 ;  /* 0x000000b19c08723e */ /* 0x004fe400000000ff */
[----:B------:R-:W-:Y:S02]  /*1d790*/  F2FP.F16.F32.PACK_AB R9, R60, R55 ;  /* 0x000000373c09723e */ /* 0x000fe400000000ff */
[----:B------:R-:W-:Y:S02]  /*1d7a0*/  F2FP.F16.F32.PACK_AB R10, R157, R178 ;  /* 0x000000b29d0a723e */ /* 0x000fe400000000ff */
[----:B------:R-:W-:Y:S01]  /*1d7b0*/  F2FP.F16.F32.PACK_AB R11, R64, R63 ;  /* 0x0000003f400b723e */ /* 0x000fe200000000ff */
[----:B------:R-:W-:Y:S01]  /*1d7c0*/  STSM.16.M88.4 [R108], R44 ;  /* 0x0000002c6c007844 */ /* 0x000fe20000000200 */
[----:B------:R-:W-:-:S03]  /*1d7d0*/  IMAD.X R117, RZ, RZ, R121, P6 ;  /* 0x000000ffff757224 */ /* 0x000fc600030e0679 */
[----:B------:R-:W-:Y:S01]  /*1d7e0*/  STSM.16.M88.4 [R110], R56 ;  /* 0x000000386e007844 */ /* 0x000fe20000000200 */
[----:B------:R-:W-:-:S03]  /*1d7f0*/  IADD3.X R119, RZ, R121, RZ, P5, !PT ;  /* 0x00000079ff777210 */ /* 0x000fc60002ffe4ff */
[----:B------:R3:W-:Y:S01]  /*1d800*/  STSM.16.M88.4 [R112], R4 ;  /* 0x0000000470007844 */ /* 0x0007e20000000200 */
[----:B------:R-:W-:-:S03]  /*1d810*/  IMAD.X R21, RZ, RZ, R121, P2 ;  /* 0x000000ffff157224 */ /* 0x000fc600010e0679 */
[----:B------:R1:W-:Y:S01]  /*1d820*/  STSM.16.M88.4 [R114], R8 ;  /* 0x0000000872007844 */ /* 0x0003e20000000200 */
[----:B------:R-:W-:Y:S02]  /*1d830*/  IADD3.X R85, RZ, R121, RZ, P1, !PT ;  /* 0x00000079ff557210 */ /* 0x000fe40000ffe4ff */
[----:B------:R-:W-:Y:S02]  /*1d840*/  MOV R116, R116 ;  /* 0x0000007400747202 */ /* 0x000fe40000000f00 */
[----:B------:R-:W-:Y:S02]  /*1d850*/  F2FP.F16.F32.PACK_AB R24, R158, R179 ;  /* 0x000000b39e18723e */ /* 0x000fe400000000ff */
[----:B------:R-:W-:Y:S01]  /*1d860*/  F2FP.F16.F32.PACK_AB R25, R123, R122 ;  /* 0x0000007a7b19723e */ /* 0x000fe200000000ff */
[----:B---3--:R-:W-:Y:S01]  /*1d870*/  IMAD.SHL.U32 R4, R148, 0x4, RZ ;  /* 0x0000000494047824 */ /* 0x008fe200078e00ff */
[----:B-1----:R-:W-:Y:S02]  /*1d880*/  SHF.R.S32.HI R10, RZ, 0x1f, R148 ;  /* 0x0000001fff0a7819 */ /* 0x002fe40000011494 */
[----:B------:R-:W-:-:S02]  /*1d890*/  F2FP.F16.F32.PACK_AB R26, R125, R124 ;  /* 0x0000007c7d1a723e */ /* 0x000fc400000000ff */
[----:B------:R-:W-:Y:S02]  /*1d8a0*/  F2FP.F16.F32.PACK_AB R27, R127, R126 ;  /* 0x0000007e7f1b723e */ /* 0x000fe400000000ff */
[----:B------:R-:W-:Y:S02]  /*1d8b0*/  ISETP.NE.U32.AND P3, PT, RZ, UR4, PT ;  /* 0x00000004ff007c0c */ /* 0x000fe4000bf65070 */
[----:B------:R-:W-:Y:S02]  /*1d8c0*/  SHF.L.U64.HI R8, R148, 0x2, R10 ;  /* 0x0000000294087819 */ /* 0x000fe4000001020a */
[----:B------:R-:W-:Y:S02]  /*1d8d0*/  IADD3 R6, P0, R4, UR4, RZ ;  /* 0x0000000404067c10 */ /* 0x000fe4000ff1e0ff */
[----:B------:R-:W-:Y:S02]  /*1d8e0*/  MOV R118, R118 ;  /* 0x0000007600767202 */ /* 0x000fe40000000f00 */
[----:B------:R-:W-:-:S02]  /*1d8f0*/  F2FP.F16.F32.PACK_AB R28, R129, R128 ;  /* 0x00000080811c723e */ /* 0x000fc400000000ff */
[----:B------:R-:W-:Y:S02]  /*1d900*/  F2FP.F16.F32.PACK_AB R29, R131, R130 ;  /* 0x00000082831d723e */ /* 0x000fe400000000ff */
[----:B------:R-:W-:Y:S02]  /*1d910*/  F2FP.F16.F32.PACK_AB R30, R133, R132 ;  /* 0x00000084851e723e */ /* 0x000fe400000000ff */
[----:B------:R-:W-:Y:S02]  /*1d920*/  F2FP.F16.F32.PACK_AB R31, R135, R134 ;  /* 0x00000086871f723e */ /* 0x000fe400000000ff */
[----:B------:R-:W-:Y:S02]  /*1d930*/  MOV R20, R20 ;  /* 0x0000001400147202 */ /* 0x000fe40000000f00 */
[----:B------:R-:W-:Y:S02]  /*1d940*/  F2FP.F16.F32.PACK_AB R32, R137, R136 ;  /* 0x000000888920723e */ /* 0x000fe400000000ff */
[----:B------:R-:W-:-:S02]  /*1d950*/  F2FP.F16.F32.PACK_AB R33, R139, R138 ;  /* 0x0000008a8b21723e */ /* 0x000fc400000000ff */
[----:B------:R-:W-:Y:S02]  /*1d960*/  F2FP.F16.F32.PACK_AB R34, R141, R140 ;  /* 0x0000008c8d22723e */ /* 0x000fe400000000ff */
[----:B------:R-:W-:Y:S02]  /*1d970*/  F2FP.F16.F32.PACK_AB R35, R143, R142 ;  /* 0x0000008e8f23723e */ /* 0x000fe400000000ff */
[----:B------:R-:W-:Y:S01]  /*1d980*/  MOV R84, R84 ;  /* 0x0000005400547202 */ /* 0x000fe20000000f00 */
[----:B------:R1:W-:Y:S01]  /*1d990*/  STSM.16.M88.4 [R116], R24 ;  /* 0x0000001874007844 */ /* 0x0003e20000000200 */
[----:B------:R-:W-:Y:S02]  /*1d9a0*/  ISETP.NE.AND.EX P3, PT, RZ, UR5, PT, P3 ;  /* 0x00000005ff007c0c */ /* 0x000fe4000bf65330 */
[----:B------:R-:W-:Y:S01]  /*1d9b0*/  IADD3.X R7, R8, UR5, RZ, P0, !PT ;  /* 0x0000000508077c10 */ /* 0x000fe200087fe4ff */
[----:B------:R-:W-:Y:S01]  /*1d9c0*/  ULDC.64 UR4, c[0x0][0xbe0] ;  /* 0x0002f80000047ab9 */ /* 0x000fe20000000a00 */
[----:B------:R1:W-:Y:S01]  /*1d9d0*/  STSM.16.M88.4 [R118], R28 ;  /* 0x0000001c76007844 */ /* 0x0003e20000000200 */
[----:B------:R-:W-:-:S03]  /*1d9e0*/  ISETP.NE.U32.AND P1, PT, RZ, UR4, PT ;  /* 0x00000004ff007c0c */ /* 0x000fc6000bf25070 */
[----:B------:R1:W-:Y:S01]  /*1d9f0*/  STSM.16.M88.4 [R20], R32 ;  /* 0x0000002014007844 */ /* 0x0003e20000000200 */
[----:B------:R-:W-:-:S03]  /*1da00*/  ISETP.NE.AND.EX P1, PT, RZ, UR5, PT, P1 ;  /* 0x00000005ff007c0c */ /* 0x000fc6000bf25310 */
[----:B------:R1:W-:Y:S01]  /*1da10*/  STSM.16.M88.4 [R84], R144 ;  /* 0x0000009054007844 */ /* 0x0003e20000000200 */
[----:B------:R-:W-:-:S05]  /*1da20*/  IMAD R5, R18, 0x8, R220 ;  /* 0x0000000812057824 */ /* 0x000fca00078e02dc */
[----:B------:R-:W-:Y:S01]  /*1da30*/  SHF.L.U32 R5, R5, 0x3, RZ ;  /* 0x0000000305057819 */ /* 0x000fe200000006ff */
[----:B------:R-:W-:Y:S03]  /*1da40*/  BAR.SYNC.DEFER_BLOCKING 0x1, 0x100 ;  /* 0x0044000000007b1d */ /* 0x000fe60000010000 */
[----:B------:R-:W-:Y:S01]  /*1da50*/  @P1 IADD3 R4, P0, R4, UR4, RZ ;  /* 0x0000000404041c10 */ /* 0x000fe2000ff1e0ff */
[----:B------:R-:W-:Y:S02]  /*1da60*/  IMAD.WIDE R14, R5, 0x2, R14 ;  /* 0x00000002050e7825 */ /* 0x000fe400078e020e */
[----:B------:R-:W-:Y:S01]  /*1da70*/  ULDC UR4, c[0x0][0xa88] ;  /* 0x0002a20000047ab9 */ /* 0x000fe20000000800 */
[----:B------:R-:W-:Y:S01]  /*1da80*/  MOV R77, RZ ;  /* 0x000000ff004d7202 */ /* 0x000fe20000000f00 */
[----:B------:R-:W-:Y:S01]  /*1da90*/  IMAD.U32 R2, RZ, RZ, UR4 ;  /* 0x00000004ff027e24 */ /* 0x000fe2000f8e00ff */
[----:B------:R-:W-:-:S02]  /*1daa0*/  @P1 IADD3.X R5, R8, UR5, RZ, P0, !PT ;  /* 0x0000000508051c10 */ /* 0x000fc400087fe4ff */
[----:B------:R-:W-:-:S04]  /*1dab0*/  IADD3 R9, P0, R14, 0x1000, RZ ;  /* 0x000010000e097810 */ /* 0x000fc80007f1e0ff */
[----:B------:R-:W-:Y:S01]  /*1dac0*/  LOP3.LUT R8, R9, 0x380, RZ, 0xc0, !PT ;  /* 0x0000038009087812 */ /* 0x000fe200078ec0ff */
[----:B------:R1:W5:Y:S04]  /*1dad0*/  @P3 LDG.E R77, desc[UR6][R6.64] ;  /* 0x00000006064d3981 */ /* 0x000368000c1e1900 */
[----:B------:R1:W5:Y:S01]  /*1dae0*/  @P1 LDG.E R2, desc[UR6][R4.64] ;  /* 0x0000000604021981 */ /* 0x000362000c1e1900 */
[----:B------:R-:W-:Y:S05]  /*1daf0*/  @P1 BRA `(.L_x_665) ;  /* 0x0000000000141947 */ /* 0x000fea0003800000 */
[----:B------:R-:W-:Y:S05]  /*1db00*/  @!P3 BRA `(.L_x_665) ;  /* 0x000000000010b947 */ /* 0x000fea0003800000 */
[----:B------:R-:W-:Y:S02]  /*1db10*/  ULDC.64 UR4, c[0x0][0x208] ;  /* 0x0000820000047ab9 */ /* 0x000fe40000000a00 */
[----:B-1----:R-:W2:Y:S04]  /*1db20*/  LDG.E R5, desc[UR4][R6.64] ;  /* 0x0000000406057981 */ /* 0x002ea8000c1e1900 */
[----:B-----5:R-:W2:Y:S02]  /*1db30*/  LDG.E R2, desc[UR4][R6.64+0x4] ;  /* 0x0000040406027981 */ /* 0x020ea4000c1e1900 */
[----:B--2---:R-:W-:-:S07]  /*1db40*/  IADD3 R2, -R5, R2, RZ ;  /* 0x0000000205027210 */ /* 0x004fce0007ffe1ff */
.L_x_665:
[----:B-1----:R-:W2:Y:S01]  /*1db50*/  LDL R6, [R1+0x8c] ;  /* 0x00008c0001067983 */ /* 0x002ea20000100800 */
[----:B------:R-:W-:-:S03]  /*1db60*/  ULDC.64 UR4, c[0x0][0xb70] ;  /* 0x0002dc0000047ab9 */ /* 0x000fc60000000a00 */
[----:B------:R-:W3:Y:S04]  /*1db70*/  LDL.LU R82, [R1+0x60] ;  /* 0x0000600001527983 */ /* 0x000ee80000300800 */
[----:B------:R-:W2:Y:S01]  /*1db80*/  LDL.LU R80, [R1+0x6c] ;  /* 0x00006c0001507983 */ /* 0x000ea20000300800 */
[----:B------:R-:W-:Y:S01]  /*1db90*/  SEL R19, R10, RZ, !P3 ;  /* 0x000000ff0a137207 */ /* 0x000fe20005800000 */
[--C-:B-----5:R-:W-:Y:S01]  /*1dba0*/  IMAD.MOV.U32 R20, RZ, RZ, R77.reuse ;  /* 0x000000ffff147224 */ /* 0x120fe200078e004d */
[----:B------:R-:W-:Y:S01]  /*1dbb0*/  SHF.R.S32.HI R21, RZ, 0x1f, R77 ;  /* 0x0000001fff157819 */ /* 0x000fe2000001144d */
[----:B------:R-:W4:Y:S01]  /*1dbc0*/  LDL R10, [R1+0x70] ;  /* 0x00007000010a7983 */ /* 0x000f220000100800 */
[C---:B------:R-:W-:Y:S02]  /*1dbd0*/  IADD3 R25, P2, R14.reuse, 0x3000, RZ ;  /* 0x000030000e197810 */ /* 0x040fe40007f5e0ff */
[----:B------:R-:W-:Y:S01]  /*1dbe0*/  IADD3 R13, P1, R14, 0x2000, RZ ;  /* 0x000020000e0d7810 */ /* 0x000fe20007f3e0ff */
[----:B------:R-:W4:Y:S01]  /*1dbf0*/  LDL R81, [R1+0x74] ;  /* 0x0000740001517983 */ /* 0x000f220000100800 */
[----:B------:R-:W-:-:S02]  /*1dc00*/  LOP3.LUT R24, R25, 0x380, RZ, 0xc0, !PT ;  /* 0x0000038019187812 */ /* 0x000fc400078ec0ff */
[----:B------:R-:W-:Y:S02]  /*1dc10*/  SHF.R.U64 R8, R8, 0x3, RZ ;  /* 0x0000000308087819 */ /* 0x000fe400000012ff */
[----:B------:R-:W-:Y:S02]  /*1dc20*/  LOP3.LUT R12, R13, 0x380, RZ, 0xc0, !PT ;  /* 0x000003800d0c7812 */ /* 0x000fe400078ec0ff */
[----:B------:R-:W-:Y:S02]  /*1dc30*/  SHF.R.U64 R24, R24, 0x3, RZ ;  /* 0x0000000318187819 */ /* 0x000fe400000012ff */
[----:B------:R-:W-:Y:S02]  /*1dc40*/  LOP3.LUT R8, R8, R9, RZ, 0x3c, !PT ;  /* 0x0000000908087212 */ /* 0x000fe400078e3cff */
[----:B------:R-:W-:Y:S02]  /*1dc50*/  SHF.R.U64 R12, R12, 0x3, RZ ;  /* 0x000000030c0c7819 */ /* 0x000fe400000012ff */
[----:B------:R-:W-:-:S02]  /*1dc60*/  IADD3.X R9, RZ, R15, RZ, P0, !PT ;  /* 0x0000000fff097210 */ /* 0x000fc400007fe4ff */
[----:B------:R-:W-:Y:S02]  /*1dc70*/  LOP3.LUT R24, R24, R25, RZ, 0x3c, !PT ;  /* 0x0000001918187212 */ /* 0x000fe400078e3cff */
[C---:B------:R-:W-:Y:S02]  /*1dc80*/  IADD3 R45, P0, R14.reuse, 0x8000, RZ ;  /* 0x000080000e2d7810 */ /* 0x040fe40007f1e0ff */
[C---:B------:R-:W-:Y:S02]  /*1dc90*/  IADD3 R33, P4, R14.reuse, 0x5000, RZ ;  /* 0x000050000e217810 */ /* 0x040fe40007f9e0ff */
[----:B------:R-:W-:Y:S02]  /*1dca0*/  IADD3 R37, P5, R14, 0x6000, RZ ;  /* 0x000060000e257810 */ /* 0x000fe40007fbe0ff */
[----:B------:R-:W-:Y:S02]  /*1dcb0*/  IADD3.X R25, RZ, R15, RZ, P2, !PT ;  /* 0x0000000fff197210 */ /* 0x000fe400017fe4ff */
[----:B------:R-:W-:Y:S01]  /*1dcc0*/  LOP3.LUT R12, R12, R13, RZ, 0x3c, !PT ;  /* 0x0000000d0c0c7212 */ /* 0x000fe200078e3cff */
[----:B------:R-:W-:Y:S01]  /*1dcd0*/  IMAD.X R13, RZ, RZ, R15, P1 ;  /* 0x000000ffff0d7224 */ /* 0x000fe200008e060f */
[----:B------:R-:W-:-:S02]  /*1dce0*/  IADD3 R53, P2, R14, 0xa000, RZ ;  /* 0x0000a0000e357810 */ /* 0x000fc40007f5e0ff */
[----:B------:R-:W-:Y:S02]  /*1dcf0*/  IADD3 R49, P1, R14, 0x9000, RZ ;  /* 0x000090000e317810 */ /* 0x000fe40007f3e0ff */
[----:B------:R-:W-:Y:S02]  /*1dd00*/  LOP3.LUT R44, R45, 0x380, RZ, 0xc0, !PT ;  /* 0x000003802d2c7812 */ /* 0x000fe400078ec0ff */
[----:B------:R-:W-:Y:S02]  /*1dd10*/  LOP3.LUT R32, R33, 0x380, RZ, 0xc0, !PT ;  /* 0x0000038021207812 */ /* 0x000fe400078ec0ff */
[----:B------:R-:W-:Y:S02]  /*1dd20*/  LOP3.LUT R36, R37, 0x380, RZ, 0xc0, !PT ;  /* 0x0000038025247812 */ /* 0x000fe400078ec0ff */
[----:B------:R-:W-:Y:S02]  /*1dd30*/  LOP3.LUT R52, R53, 0x380, RZ, 0xc0, !PT ;  /* 0x0000038035347812 */ /* 0x000fe400078ec0ff */
[----:B------:R-:W-:-:S02]  /*1dd40*/  LOP3.LUT R48, R49, 0x380, RZ, 0xc0, !PT ;  /* 0x0000038031307812 */ /* 0x000fc400078ec0ff */
[----:B------:R-:W-:Y:S02]  /*1dd50*/  SHF.R.U64 R44, R44, 0x3, RZ ;  /* 0x000000032c2c7819 */ /* 0x000fe400000012ff */
[----:B------:R-:W-:Y:S02]  /*1dd60*/  SHF.R.U64 R32, R32, 0x3, RZ ;  /* 0x0000000320207819 */ /* 0x000fe400000012ff */
[----:B------:R-:W-:Y:S02]  /*1dd70*/  SHF.R.U64 R36, R36, 0x3, RZ ;  /* 0x0000000324247819 */ /* 0x000fe400000012ff */
[----:B------:R-:W-:Y:S02]  /*1dd80*/  SHF.R.U64 R52, R52, 0x3, RZ ;  /* 0x0000000334347819 */ /* 0x000fe400000012ff */
[----:B------:R-:W-:Y:S02]  /*1dd90*/  SHF.R.U64 R48, R48, 0x3, RZ ;  /* 0x0000000330307819 */ /* 0x000fe400000012ff */
[----:B------:R-:W-:Y:S01]  /*1dda0*/  LOP3.LUT R44, R44, R45, RZ, 0x3c, !PT ;  /* 0x0000002d2c2c7212 */ /* 0x000fe200078e3cff */
[----:B------:R-:W-:Y:S01]  /*1ddb0*/  IMAD.X R45, RZ, RZ, R15, P0 ;  /* 0x000000ffff2d7224 */ /* 0x000fe200000e060f */
[----:B------:R-:W-:-:S02]  /*1ddc0*/  LOP3.LUT R32, R32, R33, RZ, 0x3c, !PT ;  /* 0x0000002120207212 */ /* 0x000fc400078e3cff */
[----:B------:R-:W-:Y:S01]  /*1ddd0*/  LOP3.LUT R36, R36, R37, RZ, 0x3c, !PT ;  /* 0x0000002524247212 */ /* 0x000fe200078e3cff */
[----:B------:R-:W-:Y:S01]  /*1dde0*/  IMAD.X R37, RZ, RZ, R15, P5 ;  /* 0x000000ffff257224 */ /* 0x000fe200028e060f */
[----:B------:R-:W-:Y:S02]  /*1ddf0*/  LOP3.LUT R52, R52, R53, RZ, 0x3c, !PT ;  /* 0x0000003534347212 */ /* 0x000fe400078e3cff */
[-C--:B------:R-:W-:Y:S02]  /*1de00*/  IADD3.X R33, RZ, R15.reuse, RZ, P4, !PT ;  /* 0x0000000fff217210 */ /* 0x080fe400027fe4ff */
[C---:B------:R-:W-:Y:S02]  /*1de10*/  IADD3 R61, P4, R14.reuse, 0xc000, RZ ;  /* 0x0000c0000e3d7810 */ /* 0x040fe40007f9e0ff */
[----:B------:R-:W-:Y:S02]  /*1de20*/  IADD3 R65, P5, R14, 0xd000, RZ ;  /* 0x0000d0000e417810 */ /* 0x000fe40007fbe0ff */
[----:B------:R-:W-:-:S02]  /*1de30*/  IADD3.X R53, RZ, R15, RZ, P2, !PT ;  /* 0x0000000fff357210 */ /* 0x000fc400017fe4ff */
[----:B------:R-:W-:Y:S02]  /*1de40*/  LOP3.LUT R48, R48, R49, RZ, 0x3c, !PT ;  /* 0x0000003130307212 */ /* 0x000fe400078e3cff */
[----:B------:R-:W-:Y:S02]  /*1de50*/  IADD3.X R49, RZ, R15, RZ, P1, !PT ;  /* 0x0000000fff317210 */ /* 0x000fe40000ffe4ff */
[----:B------:R-:W-:Y:S02]  /*1de60*/  LOP3.LUT R60, R61, 0x380, RZ, 0xc0, !PT ;  /* 0x000003803d3c7812 */ /* 0x000fe400078ec0ff */
[----:B------:R-:W-:Y:S02]  /*1de70*/  LOP3.LUT R64, R65, 0x380, RZ, 0xc0, !PT ;  /* 0x0000038041407812 */ /* 0x000fe400078ec0ff */
[----:B------:R-:W-:Y:S02]  /*1de80*/  SHF.R.U64 R60, R60, 0x3, RZ ;  /* 0x000000033c3c7819 */ /* 0x000fe400000012ff */
[----:B------:R-:W-:-:S02]  /*1de90*/  SHF.R.U64 R64, R64, 0x3, RZ ;  /* 0x0000000340407819 */ /* 0x000fc400000012ff */
[----:B------:R-:W-:Y:S02]  /*1dea0*/  LOP3.LUT R60, R60, R61, RZ, 0x3c, !PT ;  /* 0x0000003d3c3c7212 */ /* 0x000fe400078e3cff */
[----:B------:R-:W-:Y:S01]  /*1deb0*/  LOP3.LUT R64, R64, R65, RZ, 0x3c, !PT ;  /* 0x0000004140407212 */ /* 0x000fe200078e3cff */
[----:B------:R-:W-:Y:S01]  /*1dec0*/  IMAD.X R65, RZ, RZ, R15, P5 ;  /* 0x000000ffff417224 */ /* 0x000fe200028e060f */
[----:B------:R-:W-:Y:S01]  /*1ded0*/  IADD3.X R61, RZ, R15, RZ, P4, !PT ;  /* 0x0000000fff3d7210 */ /* 0x000fe200027fe4ff */
[----:B------:R-:W-:Y:S01]  /*1dee0*/  ULDC.64 UR6, c[0x0][0x208] ;  /* 0x0000820000067ab9 */ /* 0x000fe20000000a00 */
[--C-:B------:R-:W-:Y:S01]  /*1def0*/  SHF.R.S32.HI R79, RZ, 0x1f, R212.reuse ;  /* 0x0000001fff4f7819 */ /* 0x100fe200000114d4 */
[----:B------:R-:W-:Y:S01]  /*1df00*/  IMAD.MOV.U32 R78, RZ, RZ, R212 ;  /* 0x000000ffff4e7224 */ /* 0x000fe200078e00d4 */
[----:B------:R-:W-:Y:S01]  /*1df10*/  BSSY B1, `(.L_x_666) ;  /* 0x0000079000017945 */ /* 0x000fe20003800000 */
[----:B---3--:R-:W-:Y:S01]  /*1df20*/  SHF.R.S32.HI R76, RZ, 0x1f, R82 ;  /* 0x0000001fff4c7819 */ /* 0x008fe20000011452 */
[----:B--2---:R-:W-:-:S04]  /*1df30*/  IMAD R11, R80, 0x80, R6 ;  /* 0x00000080500b7824 */ /* 0x004fc800078e0206 */
[----:B------:R-:W-:-:S04]  /*1df40*/  IMAD R4, R76, UR4, RZ ;  /* 0x000000044c047c24 */ /* 0x000fc8000f8e02ff */
[C---:B------:R-:W-:Y:S02]  /*1df50*/  IMAD R7, R82.reuse, UR5, R4 ;  /* 0x0000000552077c24 */ /* 0x040fe4000f8e0204 */
[----:B------:R-:W-:Y:S01]  /*1df60*/  IMAD.WIDE.U32 R4, R82, UR4, R20 ;  /* 0x0000000452047c25 */ /* 0x000fe2000f8e0014 */
[----:B------:R-:W-:Y:S01]  /*1df70*/  SEL R20, R148, RZ, !P3 ;  /* 0x000000ff94147207 */ /* 0x000fe20005800000 */
[----:B------:R-:W-:-:S03]  /*1df80*/  ULDC.64 UR4, c[0x0][0xb78] ;  /* 0x0002de0000047ab9 */ /* 0x000fc60000000a00 */
[----:B------:R-:W-:Y:S01]  /*1df90*/  IADD3 R5, R5, R7, RZ ;  /* 0x0000000705057210 */ /* 0x000fe20007ffe0ff */
[----:B------:R-:W-:Y:S02]  /*1dfa0*/  IMAD R7, R19, UR4, RZ ;  /* 0x0000000413077c24 */ /* 0x000fe4000f8e02ff */
[----:B------:R-:W-:-:S04]  /*1dfb0*/  IMAD.WIDE.U32 R4, R20, UR4, R4 ;  /* 0x0000000414047c25 */ /* 0x000fc8000f8e0004 */
[----:B------:R-:W-:Y:S01]  /*1dfc0*/  IMAD R6, R20, UR5, R7 ;  /* 0x0000000514067c24 */ /* 0x000fe2000f8e0207 */
[----:B------:R-:W-:Y:S01]  /*1dfd0*/  SHF.R.S32.HI R7, RZ, 0x1f, R11 ;  /* 0x0000001fff077819 */ /* 0x000fe2000001140b */
[----:B------:R-:W-:Y:S01]  /*1dfe0*/  ULDC.64 UR4, c[0x0][0xb40] ;  /* 0x0002d00000047ab9 */ /* 0x000fe20000000a00 */
[----:B------:R-:W-:-:S04]  /*1dff0*/  IADD3 R4, P6, R11, R4, RZ ;  /* 0x000000040b047210 */ /* 0x000fc80007fde0ff */
[----:B------:R-:W-:Y:S02]  /*1e000*/  IADD3.X R7, R7, R5, R6, P6, !PT ;  /* 0x0000000507077210 */ /* 0x000fe400037fe406 */
[----:B------:R-:W-:Y:S02]  /*1e010*/  LEA R54, P6, R4, UR4, 0x2 ;  /* 0x0000000404367c11 */ /* 0x000fe4000f8c10ff */
[----:B------:R-:W-:Y:S02]  /*1e020*/  IADD3 R29, P3, R14, 0x4000, RZ ;  /* 0x000040000e1d7810 */ /* 0x000fe40007f7e0ff */
[----:B------:R-:W-:Y:S01]  /*1e030*/  LEA.HI.X R55, R4, UR5, R7, 0x2, P6 ;  /* 0x0000000504377c11 */ /* 0x000fe2000b0f1407 */
[----:B------:R-:W-:Y:S01]  /*1e040*/  VIADD R5, R11, 0x8 ;  /* 0x000000080b057836 */ /* 0x000fe20000000000 */
[----:B------:R-:W-:Y:S01]  /*1e050*/  IADD3 R41, P6, R14, 0x7000, RZ ;  /* 0x000070000e297810 */ /* 0x000fe20007fde0ff */
[----:B------:R-:W-:Y:S01]  /*1e060*/  ULDC.64 UR4, c[0x0][0xaa0] ;  /* 0x0002a80000047ab9 */ /* 0x000fe20000000a00 */
[----:B------:R-:W-:-:S02]  /*1e070*/  LOP3.LUT R28, R29, 0x380, RZ, 0xc0, !PT ;  /* 0x000003801d1c7812 */ /* 0x000fc400078ec0ff */
[----:B------:R-:W-:Y:S02]  /*1e080*/  LOP3.LUT R40, R41, 0x380, RZ, 0xc0, !PT ;  /* 0x0000038029287812 */ /* 0x000fe400078ec0ff */
[----:B------:R-:W-:Y:S02]  /*1e090*/  SHF.R.U64 R28, R28, 0x3, RZ ;  /* 0x000000031c1c7819 */ /* 0x000fe400000012ff */
[----:B------:R-:W-:Y:S02]  /*1e0a0*/  SHF.R.U64 R40, R40, 0x3, RZ ;  /* 0x0000000328287819 */ /* 0x000fe400000012ff */
[----:B------:R-:W-:Y:S01]  /*1e0b0*/  LOP3.LUT R28, R28, R29, RZ, 0x3c, !PT ;  /* 0x0000001d1c1c7212 */ /* 0x000fe200078e3cff */
[----:B------:R-:W-:Y:S01]  /*1e0c0*/  IMAD.X R29, RZ, RZ, R15, P3 ;  /* 0x000000ffff1d7224 */ /* 0x000fe200018e060f */
[----:B------:R-:W-:Y:S02]  /*1e0d0*/  LOP3.LUT R40, R40, R41, RZ, 0x3c, !PT ;  /* 0x0000002928287212 */ /* 0x000fe400078e3cff */
[----:B------:R-:W-:-:S02]  /*1e0e0*/  IADD3.X R41, RZ, R15, RZ, P6, !PT ;  /* 0x0000000fff297210 */ /* 0x000fc400037fe4ff */
[----:B----4-:R-:W-:Y:S02]  /*1e0f0*/  LOP3.LUT P0, RZ, R10, 0x3, RZ, 0xc0, !PT ;  /* 0x000000030aff7812 */ /* 0x010fe4000780c0ff */
[C---:B------:R-:W-:Y:S02]  /*1e100*/  IADD3 R57, P3, R14.reuse, 0xb000, RZ ;  /* 0x0000b0000e397810 */ /* 0x040fe40007f7e0ff */
[C---:B------:R-:W-:Y:S02]  /*1e110*/  IADD3 R69, P6, R14.reuse, 0xe000, RZ ;  /* 0x0000e0000e457810 */ /* 0x040fe40007fde0ff */
[----:B------:R-:W-:Y:S02]  /*1e120*/  IADD3 R7, P2, R14, 0xf000, RZ ;  /* 0x0000f0000e077810 */ /* 0x000fe40007f5e0ff */
[----:B------:R-:W-:Y:S02]  /*1e130*/  ISETP.GE.OR P1, PT, R11, R2, P0 ;  /* 0x000000020b00720c */ /* 0x000fe40000726670 */
[----:B------:R-:W-:-:S02]  /*1e140*/  LOP3.LUT R56, R57, 0x380, RZ, 0xc0, !PT ;  /* 0x0000038039387812 */ /* 0x000fc400078ec0ff */
[----:B------:R-:W-:Y:S02]  /*1e150*/  LOP3.LUT R68, R69, 0x380, RZ, 0xc0, !PT ;  /* 0x0000038045447812 */ /* 0x000fe400078ec0ff */
[----:B------:R-:W-:Y:S02]  /*1e160*/  LOP3.LUT R4, R14, 0x380, RZ, 0xc0, !PT ;  /* 0x000003800e047812 */ /* 0x000fe400078ec0ff */
[----:B------:R-:W-:Y:S02]  /*1e170*/  ISETP.GE.OR P0, PT, R5, R2, P0 ;  /* 0x000000020500720c */ /* 0x000fe40000706670 */
[----:B------:R-:W-:Y:S02]  /*1e180*/  LOP3.LUT R6, R7, 0x380, RZ, 0xc0, !PT ;  /* 0x0000038007067812 */ /* 0x000fe400078ec0ff */
[----:B------:R-:W-:Y:S02]  /*1e190*/  SHF.R.U64 R56, R56, 0x3, RZ ;  /* 0x0000000338387819 */ /* 0x000fe400000012ff */
[----:B------:R-:W-:-:S02]  /*1e1a0*/  SHF.R.U64 R68, R68, 0x3, RZ ;  /* 0x0000000344447819 */ /* 0x000fc400000012ff */
[----:B------:R-:W-:Y:S02]  /*1e1b0*/  SHF.R.U64 R5, R4, 0x3, RZ ;  /* 0x0000000304057819 */ /* 0x000fe400000012ff */
[----:B------:R-:W-:Y:S01]  /*1e1c0*/  SHF.R.U64 R6, R6, 0x3, RZ ;  /* 0x0000000306067819 */ /* 0x000fe200000012ff */
[--C-:B------:R-:W-:Y:S01]  /*1e1d0*/  IMAD.X R73, RZ, RZ, R15.reuse, P2 ;  /* 0x000000ffff497224 */ /* 0x100fe200010e060f */
[----:B------:R-:W-:Y:S01]  /*1e1e0*/  LOP3.LUT R56, R56, R57, RZ, 0x3c, !PT ;  /* 0x0000003938387212 */ /* 0x000fe200078e3cff */
[----:B------:R-:W-:Y:S01]  /*1e1f0*/  IMAD.X R57, RZ, RZ, R15, P3 ;  /* 0x000000ffff397224 */ /* 0x000fe200018e060f */
[----:B------:R-:W-:Y:S02]  /*1e200*/  LOP3.LUT R68, R68, R69, RZ, 0x3c, !PT ;  /* 0x0000004544447212 */ /* 0x000fe400078e3cff */
[----:B------:R-:W-:Y:S02]  /*1e210*/  LOP3.LUT R4, R5, R14, RZ, 0x3c, !PT ;  /* 0x0000000e05047212 */ /* 0x000fe400078e3cff */
[----:B------:R-:W-:-:S02]  /*1e220*/  IADD3.X R69, RZ, R15, RZ, P6, !PT ;  /* 0x0000000fff457210 */ /* 0x000fc400037fe4ff */
[----:B------:R-:W-:Y:S02]  /*1e230*/  MOV R5, R15 ;  /* 0x0000000f00057202 */ /* 0x000fe40000000f00 */
[----:B------:R-:W-:Y:S01]  /*1e240*/  LOP3.LUT R72, R6, R7, RZ, 0x3c, !PT ;  /* 0x0000000706487212 */ /* 0x000fe200078e3cff */
[----:B------:R1:W-:Y:S01]  /*1e250*/  @!P1 STG.E desc[UR6][R54.64], R0 ;  /* 0x0000000036009986 */ /* 0x0003e2000c101906 */
[----:B------:R-:W-:-:S03]  /*1e260*/  IMAD.WIDE.U32 R78, R77, UR4, R78 ;  /* 0x000000044d4e7c25 */ /* 0x000fc6000f8e004e */
[----:B------:R2:W-:Y:S04]  /*1e270*/  @!P0 STG.E desc[UR6][R54.64+0x20], R3 ;  /* 0x0000200336008986 */ /* 0x0005e8000c101906 */
[----:B------:R-:W5:Y:S01]  /*1e280*/  LD.E.128 R4, desc[UR6][R4.64] ;  /* 0x0000000604047980 */ /* 0x000f62000c101d00 */
[----:B-1----:R-:W-:-:S03]  /*1e290*/  IMAD R0, R21, UR4, RZ ;  /* 0x0000000415007c24 */ /* 0x002fc6000f8e02ff */
[----:B------:R-:W5:Y:S04]  /*1e2a0*/  LD.E.128 R8, desc[UR6][R8.64] ;  /* 0x0000000608087980 */ /* 0x000f68000c101d00 */
[----:B------:R-:W5:Y:S01]  /*1e2b0*/  LD.E.128 R12, desc[UR6][R12.64] ;  /* 0x000000060c0c7980 */ /* 0x000f62000c101d00 */
[----:B------:R-:W-:Y:S01]  /*1e2c0*/  IMAD R77, R77, UR5, R0 ;  /* 0x000000054d4d7c24 */ /* 0x000fe2000f8e0200 */
[----:B------:R-:W-:Y:S02]  /*1e2d0*/  ULDC.64 UR4, c[0x0][0xae0] ;  /* 0x0002b80000047ab9 */ /* 0x000fe40000000a00 */
[----:B------:R-:W5:Y:S04]  /*1e2e0*/  LD.E.128 R24, desc[UR6][R24.64] ;  /* 0x0000000618187980 */ /* 0x000f68000c101d00 */
[----:B------:R-:W5:Y:S04]  /*1e2f0*/  LD.E.128 R28, desc[UR6][R28.64] ;  /* 0x000000061c1c7980 */ /* 0x000f68000c101d00 */
[----:B------:R-:W5:Y:S04]  /*1e300*/  LD.E.128 R32, desc[UR6][R32.64] ;  /* 0x0000000620207980 */ /* 0x000f68000c101d00 */
[----:B------:R-:W5:Y:S04]  /*1e310*/  LD.E.128 R36, desc[UR6][R36.64] ;  /* 0x0000000624247980 */ /* 0x000f68000c101d00 */
[----:B------:R-:W5:Y:S04]  /*1e320*/  LD.E.128 R40, desc[UR6][R40.64] ;  /* 0x0000000628287980 */ /* 0x000f68000c101d00 */
[----:B------:R-:W5:Y:S04]  /*1e330*/  LD.E.128 R44, desc[UR6][R44.64] ;  /* 0x000000062c2c7980 */ /* 0x000f68000c101d00 */
[----:B------:R-:W5:Y:S04]  /*1e340*/  LD.E.128 R48, desc[UR6][R48.64] ;  /* 0x0000000630307980 */ /* 0x000f68000c101d00 */
[----:B--2---:R-:W5:Y:S04]  /*1e350*/  LD.E.128 R52, desc[UR6][R52.64] ;  /* 0x0000000634347980 */ /* 0x004f68000c101d00 */
[----:B------:R-:W5:Y:S04]  /*1e360*/  LD.E.128 R56, desc[UR6][R56.64] ;  /* 0x0000000638387980 */ /* 0x000f68000c101d00 */
[----:B------:R-:W5:Y:S04]  /*1e370*/  LD.E.128 R60, desc[UR6][R60.64] ;  /* 0x000000063c3c7980 */ /* 0x000f68000c101d00 */
[----:B------:R-:W5:Y:S04]  /*1e380*/  LD.E.128 R64, desc[UR6][R64.64] ;  /* 0x0000000640407980 */ /* 0x000f68000c101d00 */
[----:B------:R-:W5:Y:S04]  /*1e390*/  LD.E.128 R68, desc[UR6][R68.64] ;  /* 0x0000000644447980 */ /* 0x000f68000c101d00 */
[----:B------:R-:W5:Y:S01]  /*1e3a0*/  LD.E.128 R72, desc[UR6][R72.64] ;  /* 0x0000000648487980 */ /* 0x000f62000c101d00 */
[----:B------:R-:W-:Y:S01]  /*1e3b0*/  @!PT LDS RZ, [RZ] ;  /* 0x00000000fffff984 */ /* 0x000fe20000000800 */
[----:B------:R-:W-:Y:S01]  /*1e3c0*/  @!PT LDS RZ, [RZ] ;  /* 0x00000000fffff984 */ /* 0x000fe20000000800 */
[----:B------:R-:W-:Y:S01]  /*1e3d0*/  @!PT LDS RZ, [RZ] ;  /* 0x00000000fffff984 */ /* 0x000fe20000000800 */
[----:B------:R-:W-:Y:S01]  /*1e3e0*/  @!PT LDS RZ, [RZ] ;  /* 0x00000000fffff984 */ /* 0x000fe20000000800 */
[----:B------:R1:W-:Y:S06]  /*1e3f0*/  MEMBAR.ALL.CTA ;  /* 0x0000000000007992 */ /* 0x0003ec0000008000 */
[----:B-1----:R-:W1:Y:S01]  /*1e400*/  FENCE.VIEW.ASYNC.S ;  /* 0x00000000000073c6 */ /* 0x002e620000000000 */
[----:B------:R-:W-:Y:S01]  /*1e410*/  IADD3 R79, R79, R77, RZ ;  /* 0x0000004d4f4f7210 */ /* 0x000fe20007ffe0ff */
[----:B------:R-:W-:-:S02]  /*1e420*/  IMAD R77, R80, -0x80, R2 ;  /* 0xffffff80504d7824 */ /* 0x000fc400078e0202 */
[----:B------:R-:W-:Y:S02]  /*1e430*/  IMAD R76, R76, UR4, RZ ;  /* 0x000000044c4c7c24 */ /* 0x000fe4000f8e02ff */
[----:B------:R-:W-:Y:S01]  /*1e440*/  IMAD.WIDE.U32 R2, R82, UR4, R78 ;  /* 0x0000000452027c25 */ /* 0x000fe2000f8e004e */
[----:B------:R-:W-:-:S03]  /*1e450*/  ISETP.GE.AND P3, PT, R18, R77, PT ;  /* 0x0000004d1200720c */ /* 0x000fc60003f66270 */
[----:B------:R-:W-:Y:S01]  /*1e460*/  IMAD R21, R82, UR5, R76 ;  /* 0x0000000552157c24 */ /* 0x000fe2000f8e024c */
[----:B------:R-:W-:Y:S01]  /*1e470*/  ULDC.64 UR4, c[0x0][0xae8] ;  /* 0x0002ba0000047ab9 */ /* 0x000fe20000000a00 */
[----:B------:R-:W-:Y:S02]  /*1e480*/  IADD3 R0, R16, 0x38820, RZ ;  /* 0x0003882010007810 */ /* 0x000fe40007ffe0ff */
[----:B------:R-:W-:Y:S02]  /*1e490*/  IMAD.IADD R3, R3, 0x1, R21 ;  /* 0x0000000103037824 */ /* 0x000fe400078e0215 */
[----:B------:R-:W-:Y:S01]  /*1e4a0*/  IMAD R21, R19, UR4, RZ ;  /* 0x0000000413157c24 */ /* 0x000fe2000f8e02ff */
[----:B------:R-:W-:Y:S02]  /*1e4b0*/  PRMT R0, RZ, 0x654, R0 ;  /* 0x00000654ff007816 */ /* 0x000fe40000000000 */
[----:B------:R-:W-:Y:S01]  /*1e4c0*/  SHF.R.S32.HI R19, RZ, 0x1f, R18 ;  /* 0x0000001fff137819 */ /* 0x000fe20000011412 */
[----:B------:R-:W-:-:S02]  /*1e4d0*/  IMAD R79, R20, UR5, R21 ;  /* 0x00000005144f7c24 */ /* 0x000fc4000f8e0215 */
[----:B------:R-:W-:Y:S01]  /*1e4e0*/  IMAD.WIDE.U32 R20, R20, UR4, R2 ;  /* 0x0000000414147c25 */ /* 0x000fe2000f8e0002 */
[----:B-1----:R1:W-:Y:S01]  /*1e4f0*/  SYNCS.ARRIVE.TRANS64.RED.A1T0 RZ, [R0+URZ], RZ ;  /* 0x000000ff00ff79a7 */ /* 0x0023e2000810043f */
[-C--:B------:R-:W-:Y:S02]  /*1e500*/  ISETP.GE.AND P0, PT, R217, R77.reuse, PT ;  /* 0x0000004dd900720c */ /* 0x080fe40003f06270 */
[-C--:B------:R-:W-:Y:S02]  /*1e510*/  ISETP.GE.AND P1, PT, R218, R77.reuse, PT ;  /* 0x0000004dda00720c */ /* 0x080fe40003f26270 */
[----:B------:R-:W-:Y:S01]  /*1e520*/  ISETP.GE.AND P2, PT, R81, R77, PT ;  /* 0x0000004d5100720c */ /* 0x000fe20003f46270 */
[----:B------:R-:W-:-:S04]  /*1e530*/  IMAD.WIDE R76, R80, 0x80, R18 ;  /* 0x00000080504c7825 */ /* 0x000fc800078e0212 */
[----:B------:R-:W-:Y:S01]  /*1e540*/  IMAD.IADD R81, R21, 0x1, R79 ;  /* 0x0000000115517824 */ /* 0x000fe200078e024f */
[----:B-1----:R-:W-:Y:S07]  /*1e550*/  @P3 BRA `(.L_x_667) ;  /* 0x0000000000503947 */ /* 0x002fee0003800000 */
[----:B------:R-:W-:Y:S01]  /*1e560*/  ULDC.64 UR4, c[0x0][0xad8] ;  /* 0x0002b60000047ab9 */ /* 0x000fe20000000a00 */
[----:B------:R-:W-:Y:S01]  /*1e570*/  MOV R2, R20 ;  /* 0x0000001400027202 */ /* 0x000fe20000000f00 */
[----:B------:R-:W-:Y:S01]  /*1e580*/  IMAD R79, R77, UR4, RZ ;  /* 0x000000044d4f7c24 */ /* 0x000fe2000f8e02ff */
[----:B------:R-:W-:Y:S01]  /*1e590*/  ULDC.64 UR6, c[0x0][0xa80] ;  /* 0x0002a00000067ab9 */ /* 0x000fe20000000a00 */
[----:B------:R-:W-:Y:S01]  /*1e5a0*/  IMAD.MOV.U32 R3, RZ, RZ, R81 ;  /* 0x000000ffff037224 */ /* 0x000fe200078e0051 */
[----:B------:R-:W-:Y:S01]  /*1e5b0*/  ULDC.64 UR8, c[0x0][0x208] ;  /* 0x0000820000087ab9 */ /* 0x000fe20000000a00 */
[C---:B------:R-:W-:Y:S02]  /*1e5c0*/  IMAD R79, R76.reuse, UR5, R79 ;  /* 0x000000054c4f7c24 */ /* 0x040fe4000f8e024f */
[----:B------:R-:W-:Y:S01]  /*1e5d0*/  IMAD.WIDE.U32 R2, R76, UR4, R2 ;  /* 0x000000044c027c25 */ /* 0x000fe2000f8e0002 */
[----:B------:R-:W-:Y:S02]  /*1e5e0*/  ULDC UR4, c[0x0][0xa8c] ;  /* 0x0002a30000047ab9 */ /* 0x000fe40000000800 */
[----:B------:R-:W-:-:S02]  /*1e5f0*/  ISETP.GE.AND P3, PT, R212, UR4, PT ;  /* 0x00000004d4007c0c */ /* 0x000fc4000bf66270 */
[C---:B------:R-:W-:Y:S02]  /*1e600*/  LEA R78, P5, R2.reuse, UR6, 0x1 ;  /* 0x00000006024e7c11 */ /* 0x040fe4000f8a08ff */
[----:B------:R-:W-:Y:S02]  /*1e610*/  IADD3 R3, R3, R79, RZ ;  /* 0x0000004f03037210 */ /* 0x000fe40007ffe0ff */
[----:B------:R-:W-:Y:S02]  /*1e620*/  ISETP.GE.AND P4, PT, R213, UR4, PT ;  /* 0x00000004d5007c0c */ /* 0x000fe4000bf86270 */
[----:B------:R-:W-:Y:S02]  /*1e630*/  LEA.HI.X R79, R2, UR7, R3, 0x1, P5 ;  /* 0x00000007024f7c11 */ /* 0x000fe4000a8f0c03 */
[----:B------:R-:W-:Y:S02]  /*1e640*/  ISETP.GE.AND P5, PT, R225, UR4, PT ;  /* 0x00000004e1007c0c */ /* 0x000fe4000bfa6270 */
[----:B------:R-:W-:Y:S01]  /*1e650*/  ISETP.GE.AND P6, PT, R224, UR4, PT ;  /* 0x00000004e0007c0c */ /* 0x000fe2000bfc6270 */
[----:B-----5:R1:W-:Y:S06]  /*1e660*/  @!P3 STG.E.128 desc[UR8][R78.64], R4 ;  /* 0x000000044e00b986 */ /* 0x0203ec000c101d08 */
[----:B------:R1:W-:Y:S04]  /*1e670*/  @!P4 STG.E.128 desc[UR8][R78.64+0x80], R28 ;  /* 0x0000801c4e00c986 */ /* 0x0003e8000c101d08 */
[----:B------:R1:W-:Y:S04]  /*1e680*/  @!P5 STG.E.128 desc[UR8][R78.64+0x100], R44 ;  /* 0x0001002c4e00d986 */ /* 0x0003e8000c101d08 */
[----:B------:R1:W-:Y:S02]  /*1e690*/  @!P6 STG.E.128 desc[UR8][R78.64+0x180], R60 ;  /* 0x0001803c4e00e986 */ /* 0x0003e4000c101d08 */
.L_x_667:
[----:B------:R-:W-:Y:S05]  /*1e6a0*/  BSYNC B1 ;  /* 0x0000000000017941 */ /* 0x000fea0003800000 */
.L_x_666:
[----:B------:R-:W-:Y:S04]  /*1e6b0*/  BSSY B1, `(.L_x_668) ;  /* 0x0000018000017945 */ /* 0x000fe80003800000 */
[----:B------:R-:W-:Y:S05]  /*1e6c0*/  @P0 BRA `(.L_x_669) ;  /* 0x0000000000580947 */ /* 0x000fea0003800000 */
[----:B-1---5:R-:W-:Y:S01]  /*1e6d0*/  IADD3 R5, P0, R76, 0x20, RZ ;  /* 0x000000204c057810 */ /* 0x022fe20007f1e0ff */
[----:B------:R-:W-:Y:S01]  /*1e6e0*/  ULDC.64 UR6, c[0x0][0xad8] ;  /* 0x0002b60000067ab9 */ /* 0x000fe20000000a00 */
[----:B------:R-:W-:Y:S01]  /*1e6f0*/  MOV R2, R20 ;  /* 0x0000001400027202 */ /* 0x000fe20000000f00 */
[----:B------:R-:W-:Y:S01]  /*1e700*/  IMAD.MOV.U32 R3, RZ, RZ, R81 ;  /* 0x000000ffff037224 */ /* 0x000fe200078e0051 */
[----:B------:R-:W-:Y:S01]  /*1e710*/  ULDC UR4, c[0x0][0xa8c] ;  /* 0x0002a30000047ab9 */ /* 0x000fe20000000800 */
[----:B------:R-:W-:Y:S01]  /*1e720*/  IMAD.X R0, RZ, RZ, R77, P0 ;  /* 0x000000ffff007224 */ /* 0x000fe200000e064d */
[----:B------:R-:W-:Y:S01]  /*1e730*/  ISETP.GE.AND P3, PT, R212, UR4, PT ;  /* 0x00000004d4007c0c */ /* 0x000fe2000bf66270 */
[----:B------:R-:W-:Y:S01]  /*1e740*/  IMAD.WIDE.U32 R2, R5, UR6, R2 ;  /* 0x0000000605027c25 */ /* 0x000fe2000f8e0002 */
[----:B------:R-:W-:Y:S01]  /*1e750*/  ISETP.GE.AND P4, PT, R213, UR4, PT ;  /* 0x00000004d5007c0c */ /* 0x000fe2000bf86270 */
[----:B------:R-:W-:Y:S01]  /*1e760*/  ULDC.64 UR8, c[0x0][0x208] ;  /* 0x0000820000087ab9 */ /* 0x000fe20000000a00 */
[----:B------:R-:W-:Y:S01]  /*1e770*/  ISETP.GE.AND P5, PT, R225, UR4, PT ;  /* 0x00000004e1007c0c */ /* 0x000fe2000bfa6270 */
[----:B------:R-:W-:Y:S01]  /*1e780*/  IMAD R0, R0, UR6, RZ ;  /* 0x0000000600007c24 */ /* 0x000fe2000f8e02ff */
[----:B------:R-:W-:-:S03]  /*1e790*/  ISETP.GE.AND P6, PT, R224, UR4, PT ;  /* 0x00000004e0007c0c */ /* 0x000fc6000bfc6270 */
[----:B------:R-:W-:Y:S01]  /*1e7a0*/  IMAD R5, R5, UR7, R0 ;  /* 0x0000000705057c24 */ /* 0x000fe2000f8e0200 */
[----:B------:R-:W-:Y:S02]  /*1e7b0*/  ULDC.64 UR6, c[0x0][0xa80] ;  /* 0x0002a00000067ab9 */ /* 0x000fe40000000a00 */
[----:B------:R-:W-:Y:S02]  /*1e7c0*/  LEA R4, P0, R2, UR6, 0x1 ;  /* 0x0000000602047c11 */ /* 0x000fe4000f8008ff */
[----:B------:R-:W-:-:S04]  /*1e7d0*/  IADD3 R3, R3, R5, RZ ;  /* 0x0000000503037210 */ /* 0x000fc80007ffe0ff */
[----:B------:R-:W-:-:S05]  /*1e7e0*/  LEA.HI.X R5, R2, UR7, R3, 0x1, P0 ;  /* 0x0000000702057c11 */ /* 0x000fca00080f0c03 */
[----:B------:R2:W-:Y:S04]  /*1e7f0*/  @!P3 STG.E.128 desc[UR8][R4.64], R8 ;  /* 0x000000080400b986 */ /* 0x0005e8000c101d08 */
[----:B------:R2:W-:Y:S04]  /*1e800*/  @!P4 STG.E.128 desc[UR8][R4.64+0x80], R32 ;  /* 0x000080200400c986 */ /* 0x0005e8000c101d08 */
[----:B------:R2:W-:Y:S04]  /*1e810*/  @!P5 STG.E.128 desc[UR8][R4.64+0x100], R48 ;  /* 0x000100300400d986 */ /* 0x0005e8000c101d08 */
[----:B------:R2:W-:Y:S02]  /*1e820*/  @!P6 STG.E.128 desc[UR8][R4.64+0x180], R64 ;  /* 0x000180400400e986 */ /* 0x0005e4000c101d08 */
.L_x_669:
[----:B------:R-:W-:Y:S05]  /*1e830*/  BSYNC B1 ;  /* 0x0000000000017941 */ /* 0x000fea0003800000 */
.L_x_668:
[----:B------:R-:W-:Y:S04]  /*1e840*/  BSSY B1, `(.L_x_670) ;  /* 0x0000018000017945 */ /* 0x000fe80003800000 */
[----:B------:R-:W-:Y:S05]  /*1e850*/  @P1 BRA `(.L_x_671) ;  /* 0x0000000000581947 */ /* 0x000fea0003800000 */
[----:B-12--5:R-:W-:Y:S01]  /*1e860*/  IADD3 R5, P0, R76, 0x40, RZ ;  /* 0x000000404c057810 */ /* 0x026fe20007f1e0ff */
        /* <DEDUP_REMOVED lines=21> */
.L_x_671:
[----:B------:R-:W-:Y:S05]  /*1e9c0*/  BSYNC B1 ;  /* 0x0000000000017941 */ /* 0x000fea0003800000 */
.L_x_670:
[----:B------:R-:W-:Y:S05]  /*1e9d0*/  @P2 BRA `(.L_x_672) ;  /* 0x0000000c00402947 */ /* 0x000fea0003800000 */
[----:B-123-5:R-:W-:Y:S01]  /*1e9e0*/  IADD3 R5, P0, R76, 0x60, RZ ;  /* 0x000000604c057810 */ /* 0x02efe20007f1e0ff */
        /* <DEDUP_REMOVED lines=10> */
[----:B------:R-:W-:-:S04]  /*1ea90*/  IMAD R76, R76, UR6, RZ ;  /* 0x000000064c4c7c24 */ /* 0x000fc8000f8e02ff */
[----:B------:R-:W-:Y:S01]  /*1eaa0*/  IMAD R5, R5, UR7, R76 ;  /* 0x0000000705057c24 */ /* 0x000fe2000f8e024c */
[----:B------:R-:W-:Y:S02]  /*1eab0*/  ULDC.64 UR6, c[0x0][0xa80] ;  /* 0x0002a00000067ab9 */ /* 0x000fe40000000a00 */
[----:B------:R-:W-:Y:S02]  /*1eac0*/  LEA R4, P0, R2, UR6, 0x1 ;  /* 0x0000000602047c11 */ /* 0x000fe4000f8008ff */
[----:B------:R-:W-:-:S04]  /*1ead0*/  IADD3 R3, R3, R5, RZ ;  /* 0x0000000503037210 */ /* 0x000fc80007ffe0ff */
        /* <DEDUP_REMOVED lines=9> */
.L_x_664:
[----:B------:R-:W2:Y:S01]  /*1eb70*/  LDL R13, [R1+0x5c] ;  /* 0x00005c00010d7983 */ /* 0x000ea20000100800 */
[----:B------:R-:W-:Y:S01]  /*1eb80*/  ULDC.64 UR4, c[0x0][0xbd8] ;  /* 0x0002f60000047ab9 */ /* 0x000fe20000000a00 */
[----:B------:R-:W-:Y:S01]  /*1eb90*/  MOV R7, RZ ;  /* 0x000000ff00077202 */ /* 0x000fe20000000f00 */
[----:B------:R-:W-:Y:S01]  /*1eba0*/  ULDC.64 UR6, c[0x0][0x208] ;  /* 0x0000820000067ab9 */ /* 0x000fe20000000a00 */
[----:B------:R-:W-:Y:S01]  /*1ebb0*/  ISETP.NE.U32.AND P0, PT, RZ, UR4, PT ;  /* 0x00000004ff007c0c */ /* 0x000fe2000bf05070 */
[----:B------:R-:W3:Y:S03]  /*1ebc0*/  S2R R8, SR_TID.X ;  /* 0x0000000000087919 */ /* 0x000ee60000002100 */
[----:B------:R-:W-:Y:S02]  /*1ebd0*/  ISETP.NE.AND.EX P0, PT, RZ, UR5, PT, P0 ;  /* 0x00000005ff007c0c */ /* 0x000fe4000bf05300 */
[----:B---3--:R-:W-:Y:S01]  /*1ebe0*/  IADD3 R6, R8, -0x80, RZ ;  /* 0xffffff8008067810 */ /* 0x008fe20007ffe0ff */
[----:B--2---:R-:W-:Y:S01]  /*1ebf0*/  IMAD.SHL.U32 R4, R13, 0x4, RZ ;  /* 0x000000040d047824 */ /* 0x004fe200078e00ff */
[----:B------:R-:W-:-:S04]  /*1ec00*/  SHF.R.S32.HI R10, RZ, 0x1f, R13 ;  /* 0x0000001fff0a7819 */ /* 0x000fc8000001140d */
[----:B------:R-:W-:Y:S02]  /*1ec10*/  IADD3 R2, P1, R4, UR4, RZ ;  /* 0x0000000404027c10 */ /* 0x000fe4000ff3e0ff */
[----:B------:R-:W-:-:S04]  /*1ec20*/  SHF.L.U64.HI R0, R13, 0x2, R10 ;  /* 0x000000020d007819 */ /* 0x000fc8000001020a */
[----:B------:R-:W-:Y:S01]  /*1ec30*/  IADD3.X R3, R0, UR5, RZ, P1, !PT ;  /* 0x0000000500037c10 */ /* 0x000fe20008ffe4ff */
[----:B------:R-:W-:Y:S02]  /*1ec40*/  ULDC.64 UR4, c[0x0][0xbe0] ;  /* 0x0002f80000047ab9 */ /* 0x000fe40000000a00 */
[----:B------:R-:W-:Y:S02]  /*1ec50*/  ISETP.NE.U32.AND P1, PT, RZ, UR4, PT ;  /* 0x00000004ff007c0c */ /* 0x000fe4000bf25070 */
[----:B------:R2:W5:Y:S02]  /*1ec60*/  @P0 LDG.E R7, desc[UR6][R2.64] ;  /* 0x0000000602070981 */ /* 0x000564000c1e1900 */
[----:B------:R-:W-:-:S13]  /*1ec70*/  ISETP.NE.AND.EX P1, PT, RZ, UR5, PT, P1 ;  /* 0x00000005ff007c0c */ /* 0x000fda000bf25310 */
[----:B------:R-:W-:Y:S01]  /*1ec80*/  @P1 IADD3 R4, P2, R4, UR4, RZ ;  /* 0x0000000404041c10 */ /* 0x000fe2000ff5e0ff */
[----:B------:R-:W-:-:S03]  /*1ec90*/  ULDC UR4, c[0x0][0xa88] ;  /* 0x0002a20000047ab9 */ /* 0x000fc60000000800 */
[----:B------:R-:W-:Y:S01]  /*1eca0*/  @P1 IADD3.X R5, R0, UR5, RZ, P2, !PT ;  /* 0x0000000500051c10 */ /* 0x000fe200097fe4ff */
[----:B------:R-:W-:Y:S01]  /*1ecb0*/  IMAD.U32 R0, RZ, RZ, UR4 ;  /* 0x00000004ff007e24 */ /* 0x000fe2000f8e00ff */
[----:B------:R-:W-:-:S05]  /*1ecc0*/  ISETP.GE.AND P2, PT, R6, 0x80, PT ;  /* 0x000000800600780c */ /* 0x000fca0003f46270 */
[----:B------:R2:W5:Y:S01]  /*1ecd0*/  @P1 LDG.E R0, desc[UR6][R4.64] ;  /* 0x0000000604001981 */ /* 0x000562000c1e1900 */
[----:B------:R-:W-:Y:S07]  /*1ece0*/  @P1 BRA `(.L_x_673) ;  /* 0x0000000000141947 */ /* 0x000fee0003800000 */
[----:B------:R-:W-:Y:S05]  /*1ecf0*/  @!P0 BRA `(.L_x_673) ;  /* 0x0000000000108947 */ /* 0x000fea0003800000 */
[----:B------:R-:W-:Y:S02]  /*1ed00*/  ULDC.64 UR4, c[0x0][0x208] ;  /* 0x0000820000047ab9 */ /* 0x000fe40000000a00 */
[----:B--2---:R-:W2:Y:S04]  /*1ed10*/  LDG.E R5, desc[UR4][R2.64] ;  /* 0x0000000402057981 */ /* 0x004ea8000c1e1900 */
[----:B-----5:R-:W2:Y:S02]  /*1ed20*/  LDG.E R0, desc[UR4][R2.64+0x4] ;  /* 0x0000040402007981 */ /* 0x020ea4000c1e1900 */
[----:B--2---:R-:W-:-:S07]  /*1ed30*/  IMAD.IADD R0, R0, 0x1, -R5 ;  /* 0x0000000100007824 */ /* 0x004fce00078e0a05 */
.L_x_673:
[----:B------:R-:W3:Y:S04]  /*1ed40*/  LDL R14, [R1+0x60] ;  /* 0x00006000010e7983 */ /* 0x000ee80000100800 */
[----:B------:R4:W5:Y:S01]  /*1ed50*/  LDL R12, [R1+0x6c] ;  /* 0x00006c00010c7983 */ /* 0x0009620000100800 */
[----:B------:R-:W-:Y:S01]  /*1ed60*/  BSSY B1, `(.L_x_674) ;  /* 0x000001d000017945 */ /* 0x000fe20003800000 */
[----:B------:R-:W-:Y:S02]  /*1ed70*/  SHF.R.S32.HI R11, RZ, 0x1f, R212 ;  /* 0x0000001fff0b7819 */ /* 0x000fe400000114d4 */
[----:B------:R-:W-:Y:S02]  /*1ed80*/  SEL R13, R13, RZ, !P0 ;  /* 0x000000ff0d0d7207 */ /* 0x000fe40004000000 */
[----:B------:R-:W-:-:S02]  /*1ed90*/  SEL R10, R10, RZ, !P0 ;  /* 0x000000ff0a0a7207 */ /* 0x000fc40004000000 */
[----:B-----5:R-:W-:Y:S02]  /*1eda0*/  SHF.R.S32.HI R6, RZ, 0x1f, R7 ;  /* 0x0000001fff067819 */ /* 0x020fe40000011407 */
[----:B---3--:R-:W-:Y:S01]  /*1edb0*/  SHF.R.S32.HI R9, RZ, 0x1f, R14 ;  /* 0x0000001fff097819 */ /* 0x008fe2000001140e */
[----:B----4-:R-:W-:Y:S06]  /*1edc0*/  @P2 BRA `(.L_x_675) ;  /* 0x0000000000582947 */ /* 0x010fec0003800000 */
[----:B--2---:R-:W-:-:S05]  /*1edd0*/  LEA R2, R12, R8, 0x7 ;  /* 0x000000080c027211 */ /* 0x004fca00078e38ff */
[----:B------:R-:W-:-:S05]  /*1ede0*/  VIADD R3, R2, 0xffffff80 ;  /* 0xffffff8002037836 */ /* 0x000fca0000000000 */
[----:B------:R-:W-:-:S13]  /*1edf0*/  ISETP.GE.AND P0, PT, R3, R0, PT ;  /* 0x000000000300720c */ /* 0x000fda0003f06270 */
[----:B------:R-:W-:Y:S05]  /*1ee00*/  @P0 BRA `(.L_x_675) ;  /* 0x0000000000480947 */ /* 0x000fea0003800000 */
[----:B------:R-:W-:Y:S01]  /*1ee10*/  IADD3 R2, P0, R3, R7, RZ ;  /* 0x0000000703027210 */ /* 0x000fe20007f1e0ff */
[----:B------:R-:W-:Y:S01]  /*1ee20*/  ULDC.64 UR4, c[0x0][0xb70] ;  /* 0x0002dc0000047ab9 */ /* 0x000fe20000000a00 */
[----:B------:R-:W-:Y:S01]  /*1ee30*/  ULDC.64 UR6, c[0x0][0x208] ;  /* 0x0000820000067ab9 */ /* 0x000fe20000000a00 */
[----:B------:R-:W-:Y:S01]  /*1ee40*/  IMAD R4, R9, UR4, RZ ;  /* 0x0000000409047c24 */ /* 0x000fe2000f8e02ff */
[----:B------:R-:W-:-:S03]  /*1ee50*/  LEA.HI.X.SX32 R3, R3, R6, 0x1, P0 ;  /* 0x0000000603037211 */ /* 0x000fc600000f0eff */
[C---:B------:R-:W-:Y:S02]  /*1ee60*/  IMAD R5, R14.reuse, UR5, R4 ;  /* 0x000000050e057c24 */ /* 0x040fe4000f8e0204 */
[----:B------:R-:W-:Y:S01]  /*1ee70*/  IMAD.WIDE.U32 R2, R14, UR4, R2 ;  /* 0x000000040e027c25 */ /* 0x000fe2000f8e0002 */
[----:B------:R-:W-:-:S03]  /*1ee80*/  ULDC.64 UR4, c[0x0][0xb78] ;  /* 0x0002de0000047ab9 */ /* 0x000fc60000000a00 */
[----:B------:R-:W-:Y:S01]  /*1ee90*/  IMAD R4, R10, UR4, RZ ;  /* 0x000000040a047c24 */ /* 0x000fe2000f8e02ff */
[----:B------:R-:W-:-:S03]  /*1eea0*/  IADD3 R3, R3, R5, RZ ;  /* 0x0000000503037210 */ /* 0x000fc60007ffe0ff */
[C---:B------:R-:W-:Y:S02]  /*1eeb0*/  IMAD R5, R13.reuse, UR5, R4 ;  /* 0x000000050d057c24 */ /* 0x040fe4000f8e0204 */
[----:B------:R-:W-:Y:S01]  /*1eec0*/  IMAD.WIDE.U32 R2, R13, UR4, R2 ;  /* 0x000000040d027c25 */ /* 0x000fe2000f8e0002 */
[----:B------:R-:W-:-:S03]  /*1eed0*/  ULDC.64 UR4, c[0x0][0xb40] ;  /* 0x0002d00000047ab9 */ /* 0x000fc60000000a00 */
[----:B------:R-:W-:Y:S01]  /*1eee0*/  IMAD.IADD R3, R3, 0x1, R5 ;  /* 0x0000000103037824 */ /* 0x000fe200078e0205 */
[----:B------:R-:W-:-:S04]  /*1eef0*/  LEA R4, P0, R2, UR4, 0x2 ;  /* 0x0000000402047c11 */ /* 0x000fc8000f8010ff */
[----:B------:R-:W-:Y:S02]  /*1ef00*/  LEA.HI.X R5, R2, UR5, R3, 0x2, P0 ;  /* 0x0000000502057c11 */ /* 0x000fe400080f1403 */
[----:B------:R-:W-:-:S05]  /*1ef10*/  MOV R3, 0xff800000 ;  /* 0xff80000000037802 */ /* 0x000fca0000000f00 */
[----:B------:R3:W-:Y:S02]  /*1ef20*/  STG.E desc[UR6][R4.64], R3 ;  /* 0x0000000304007986 */ /* 0x0007e4000c101906 */
.L_x_675:
[----:B------:R-:W-:Y:S05]  /*1ef30*/  BSYNC B1 ;  /* 0x0000000000017941 */ /* 0x000fea0003800000 */
.L_x_674:
[----:B------:R-:W-:Y:S01]  /*1ef40*/  ULDC.64 UR4, c[0x0][0xaa0] ;  /* 0x0002a80000047ab9 */ /* 0x000fe20000000a00 */
[----:B--23--:R-:W-:Y:S01]  /*1ef50*/  MOV R3, R11 ;  /* 0x0000000b00037202 */ /* 0x00cfe20000000f00 */
[----:B------:R-:W-:Y:S01]  /*1ef60*/  IMAD.MOV.U32 R2, RZ, RZ, R212 ;  /* 0x000000ffff027224 */ /* 0x000fe200078e00d4 */
[----:B------:R-:W-:Y:S01]  /*1ef70*/  BSSY B1, `(.L_x_676) ;  /* 0x000002b000017945 */ /* 0x000fe20003800000 */
[----:B------:R-:W-:Y:S02]  /*1ef80*/  IMAD R4, R6, UR4, RZ ;  /* 0x0000000406047c24 */ /* 0x000fe4000f8e02ff */
[----:B------:R-:W-:-:S04]  /*1ef90*/  IMAD.WIDE.U32 R2, R7, UR4, R2 ;  /* 0x0000000407027c25 */ /* 0x000fc8000f8e0002 */
[----:B------:R-:W-:Y:S01]  /*1efa0*/  IMAD R7, R7, UR5, R4 ;  /* 0x0000000507077c24 */ /* 0x000fe2000f8e0204 */
[----:B------:R-:W-:Y:S01]  /*1efb0*/  ULDC.64 UR4, c[0x0][0xae0] ;  /* 0x0002b80000047ab9 */ /* 0x000fe20000000a00 */
[----:B------:R-:W-:Y:S02]  /*1efc0*/  IMAD R11, R12, -0x80, R0 ;  /* 0xffffff800c0b7824 */ /* 0x000fe400078e0200 */
[----:B------:R-:W-:Y:S02]  /*1efd0*/  IMAD R4, R9, UR4, RZ ;  /* 0x0000000409047c24 */ /* 0x000fe4000f8e02ff */
[----:B------:R-:W-:Y:S01]  /*1efe0*/  IMAD.IADD R3, R3, 0x1, R7 ;  /* 0x0000000103037824 */ /* 0x000fe200078e0207 */
[-C--:B------:R-:W-:Y:S01]  /*1eff0*/  ISETP.GE.AND P2, PT, R18, R11.reuse, PT ;  /* 0x0000000b1200720c */ /* 0x080fe20003f46270 */
[C---:B------:R-:W-:Y:S01]  /*1f000*/  IMAD R5, R14.reuse, UR5, R4 ;  /* 0x000000050e057c24 */ /* 0x040fe2000f8e0204 */
[----:B------:R-:W-:Y:S01]  /*1f010*/  SHF.R.S32.HI R7, RZ, 0x1f, R18 ;  /* 0x0000001fff077819 */ /* 0x000fe20000011412 */
[----:B------:R-:W-:Y:S01]  /*1f020*/  IMAD.WIDE.U32 R2, R14, UR4, R2 ;  /* 0x000000040e027c25 */ /* 0x000fe2000f8e0002 */
[----:B------:R-:W-:Y:S01]  /*1f030*/  ULDC.64 UR4, c[0x0][0xae8] ;  /* 0x0002ba0000047ab9 */ /* 0x000fe20000000a00 */
[----:B------:R-:W-:-:S02]  /*1f040*/  ISETP.GE.AND P1, PT, R217, R11, PT ;  /* 0x0000000bd900720c */ /* 0x000fc40003f26270 */
[----:B------:R-:W-:Y:S01]  /*1f050*/  IMAD R0, R10, UR4, RZ ;  /* 0x000000040a007c24 */ /* 0x000fe2000f8e02ff */
[----:B------:R-:W-:Y:S01]  /*1f060*/  IADD3 R3, R3, R5, RZ ;  /* 0x0000000503037210 */ /* 0x000fe20007ffe0ff */
[----:B------:R-:W-:Y:S01]  /*1f070*/  IMAD.MOV.U32 R6, RZ, RZ, R18 ;  /* 0x000000ffff067224 */ /* 0x000fe200078e0012 */
[----:B------:R-:W-:Y:S01]  /*1f080*/  ISETP.GE.AND P0, PT, R218, R11, PT ;  /* 0x0000000bda00720c */ /* 0x000fe20003f06270 */
[C---:B------:R-:W-:Y:S02]  /*1f090*/  IMAD R9, R13.reuse, UR5, R0 ;  /* 0x000000050d097c24 */ /* 0x040fe4000f8e0200 */
[----:B------:R-:W-:-:S04]  /*1f0a0*/  IMAD.WIDE.U32 R4, R13, UR4, R2 ;  /* 0x000000040d047c25 */ /* 0x000fc8000f8e0002 */
[----:B------:R-:W-:Y:S01]  /*1f0b0*/  IMAD.WIDE R6, R12, 0x80, R6 ;  /* 0x000000800c067825 */ /* 0x000fe200078e0206 */
[----:B------:R-:W-:Y:S01]  /*1f0c0*/  IADD3 R13, R5, R9, RZ ;  /* 0x00000009050d7210 */ /* 0x000fe20007ffe0ff */
[----:B------:R-:W-:Y:S06]  /*1f0d0*/  @P2 BRA `(.L_x_677) ;  /* 0x0000000000502947 */ /* 0x000fec0003800000 */
[----:B------:R-:W-:Y:S01]  /*1f0e0*/  ULDC.64 UR6, c[0x0][0xad8] ;  /* 0x0002b60000067ab9 */ /* 0x000fe20000000a00 */
[----:B------:R-:W-:Y:S01]  /*1f0f0*/  MOV R3, R13 ;  /* 0x0000000d00037202 */ /* 0x000fe20000000f00 */
[----:B------:R-:W-:Y:S01]  /*1f100*/  IMAD R9, R7, UR6, RZ ;  /* 0x0000000607097c24 */ /* 0x000fe2000f8e02ff */
[----:B------:R-:W-:Y:S01]  /*1f110*/  ULDC UR4, c[0x0][0xa8c] ;  /* 0x0002a30000047ab9 */ /* 0x000fe20000000800 */
[----:B------:R-:W-:Y:S01]  /*1f120*/  IMAD.MOV.U32 R2, RZ, RZ, R4 ;  /* 0x000000ffff027224 */ /* 0x000fe200078e0004 */
[----:B------:R-:W-:Y:S01]  /*1f130*/  ISETP.GE.AND P3, PT, R212, UR4, PT ;  /* 0x00000004d4007c0c */ /* 0x000fe2000bf66270 */
[C---:B------:R-:W-:Y:S01]  /*1f140*/  IMAD R9, R6.reuse, UR7, R9 ;  /* 0x0000000706097c24 */ /* 0x040fe2000f8e0209 */
[----:B------:R-:W-:Y:S01]  /*1f150*/  ISETP.GE.AND P4, PT, R213, UR4, PT ;  /* 0x00000004d5007c0c */ /* 0x000fe2000bf86270 */
[----:B------:R-:W-:Y:S01]  /*1f160*/  IMAD.WIDE.U32 R2, R6, UR6, R2 ;  /* 0x0000000606027c25 */ /* 0x000fe2000f8e0002 */
[----:B------:R-:W-:Y:S01]  /*1f170*/  ISETP.GE.AND P5, PT, R225, UR4, PT ;  /* 0x00000004e1007c0c */ /* 0x000fe2000bfa6270 */
[----:B------:R-:W-:Y:S01]  /*1f180*/  ULDC.64 UR6, c[0x0][0xa80] ;  /* 0x0002a00000067ab9 */ /* 0x000fe20000000a00 */
[----:B------:R-:W-:Y:S01]  /*1f190*/  ISETP.GE.AND P6, PT, R224, UR4, PT ;  /* 0x00000004e0007c0c */ /* 0x000fe2000bfc6270 */
[----:B------:R-:W-:Y:S01]  /*1f1a0*/  IMAD.IADD R3, R3, 0x1, R9 ;  /* 0x0000000103037824 */ /* 0x000fe200078e0209 */
[----:B------:R-:W-:Y:S01]  /*1f1b0*/  LEA R8, P2, R2, UR6, 0x1 ;  /* 0x0000000602087c11 */ /* 0x000fe2000f8408ff */
[----:B------:R-:W-:-:S03]  /*1f1c0*/  ULDC.64 UR8, c[0x0][0x208] ;  /* 0x0000820000087ab9 */ /* 0x000fc60000000a00 */
[----:B------:R-:W-:-:S05]  /*1f1d0*/  LEA.HI.X R9, R2, UR7, R3, 0x1, P2 ;  /* 0x0000000702097c11 */ /* 0x000fca00090f0c03 */
[----:B------:R2:W-:Y:S04]  /*1f1e0*/  @!P3 STG.E.128 desc[UR8][R8.64], RZ ;  /* 0x000000ff0800b986 */ /* 0x0005e8000c101d08 */
[----:B------:R2:W-:Y:S04]  /*1f1f0*/  @!P4 STG.E.128 desc[UR8][R8.64+0x80], RZ ;  /* 0x000080ff0800c986 */ /* 0x0005e8000c101d08 */
[----:B------:R2:W-:Y:S04]  /*1f200*/  @!P5 STG.E.128 desc[UR8][R8.64+0x100], RZ ;  /* 0x000100ff0800d986 */ /* 0x0005e8000c101d08 */
[----:B------:R2:W-:Y:S02]  /*1f210*/  @!P6 STG.E.128 desc[UR8][R8.64+0x180], RZ ;  /* 0x000180ff0800e986 */ /* 0x0005e4000c101d08 */
.L_x_677:
[----:B------:R-:W-:Y:S05]  /*1f220*/  BSYNC B1 ;  /* 0x0000000000017941 */ /* 0x000fea0003800000 */
.L_x_676:
[----:B------:R-:W3:Y:S01]  /*1f230*/  LDL R0, [R1+0x74] ;  /* 0x0000740001007983 */ /* 0x000ee20000100800 */
[----:B------:R-:W-:Y:S01]  /*1f240*/  BSSY B1, `(.L_x_678) ;  /* 0x0000019000017945 */ /* 0x000fe20003800000 */
[----:B---3--:R-:W-:-:S03]  /*1f250*/  ISETP.GE.AND P2, PT, R0, R11, PT ;  /* 0x0000000b0000720c */ /* 0x008fc60003f46270 */
[----:B------:R-:W-:Y:S10]  /*1f260*/  @P1 BRA `(.L_x_679) ;  /* 0x0000000000581947 */ /* 0x000ff40003800000 */
[----:B--2---:R-:W-:Y:S01]  /*1f270*/  IADD3 R9, P1, R6, 0x20, RZ ;  /* 0x0000002006097810 */ /* 0x004fe20007f3e0ff */
[----:B------:R-:W-:Y:S01]  /*1f280*/  ULDC.64 UR6, c[0x0][0xad8] ;  /* 0x0002b60000067ab9 */ /* 0x000fe20000000a00 */
[----:B------:R-:W-:Y:S01]  /*1f290*/  MOV R3, R13 ;  /* 0x0000000d00037202 */ /* 0x000fe20000000f00 */
[----:B------:R-:W-:Y:S01]  /*1f2a0*/  IMAD.MOV.U32 R2, RZ, RZ, R4 ;  /* 0x000000ffff027224 */ /* 0x000fe200078e0004 */
[----:B------:R-:W-:Y:S01]  /*1f2b0*/  IADD3.X R0, RZ, R7, RZ, P1, !PT ;  /* 0x00000007ff007210 */ /* 0x000fe20000ffe4ff */
[----:B------:R-:W-:Y:S01]  /*1f2c0*/  ULDC UR4, c[0x0][0xa8c] ;  /* 0x0002a30000047ab9 */ /* 0x000fe20000000800 */
[----:B------:R-:W-:Y:S01]  /*1f2d0*/  ULDC.64 UR8, c[0x0][0x208] ;  /* 0x0000820000087ab9 */ /* 0x000fe20000000a00 */
[----:B------:R-:W-:Y:S01]  /*1f2e0*/  IMAD.WIDE.U32 R2, R9, UR6, R2 ;  /* 0x0000000609027c25 */ /* 0x000fe2000f8e0002 */
[----:B------:R-:W-:Y:S02]  /*1f2f0*/  ISETP.GE.AND P3, PT, R212, UR4, PT ;  /* 0x00000004d4007c0c */ /* 0x000fe4000bf66270 */
[----:B------:R-:W-:Y:S01]  /*1f300*/  ISETP.GE.AND P4, PT, R213, UR4, PT ;  /* 0x00000004d5007c0c */ /* 0x000fe2000bf86270 */
[----:B------:R-:W-:Y:S01]  /*1f310*/  IMAD R0, R0, UR6, RZ ;  /* 0x0000000600007c24 */ /* 0x000fe2000f8e02ff */
[----:B------:R-:W-:-:S02]  /*1f320*/  ISETP.GE.AND P5, PT, R225, UR4, PT ;  /* 0x00000004e1007c0c */ /* 0x000fc4000bfa6270 */
        /* <DEDUP_REMOVED lines=10> */
.L_x_679:
[----:B------:R-:W-:Y:S05]  /*1f3d0*/  BSYNC B1 ;  /* 0x0000000000017941 */ /* 0x000fea0003800000 */
.L_x_678:
[----:B------:R-:W-:Y:S04]  /*1f3e0*/  BSSY B1, `(.L_x_680) ;  /* 0x0000018000017945 */ /* 0x000fe80003800000 */
[----:B------:R-:W-:Y:S05]  /*1f3f0*/  @P0 BRA `(.L_x_681) ;  /* 0x0000000000580947 */ /* 0x000fea0003800000 */
[----:B--23--:R-:W-:Y:S01]  /*1f400*/  IADD3 R9, P0, R6, 0x40, RZ ;  /* 0x0000004006097810 */ /* 0x00cfe20007f1e0ff */
        /* <DEDUP_REMOVED lines=21> */
.L_x_681:
[----:B------:R-:W-:Y:S05]  /*1f560*/  BSYNC B1 ;  /* 0x0000000000017941 */ /* 0x000fea0003800000 */
.L_x_680:
[----:B------:R-:W-:Y:S05]  /*1f570*/  @P2 BRA `(.L_x_672) ;  /* 0x0000000000582947 */ /* 0x000fea0003800000 */
[----:B------:R-:W-:Y:S01]  /*1f580*/  IADD3 R5, P0, R6, 0x60, RZ ;  /* 0x0000006006057810 */ /* 0x000fe20007f1e0ff */
        /* <DEDUP_REMOVED lines=21> */
.L_x_672:
[----:B------:R-:W-:Y:S05]  /*1f6e0*/  BSYNC B0 ;  /* 0x0000000000007941 */ /* 0x000fea0003800000 */
.L_x_663:
[----:B------:R-:W-:Y:S02]  /*1f6f0*/  ULDC UR4, c[0x0][0xc14] ;  /* 0x0003050000047ab9 */ /* 0x000fe40000000800 */
[----:B-1----:R-:W-:-:S13]  /*1f700*/  ISETP.GE.AND P0, PT, R151, UR4, PT ;  /* 0x0000000497007c0c */ /* 0x002fda000bf06270 */
[----:B------:R-:W-:Y:S05]  /*1f710*/  @!P0 BRA `(.L_x_682) ;  /* 0xfffffe1800948947 */ /* 0x000fea000383ffff */
[----:B------:R-:W-:Y:S05]  /*1f720*/  BRA `(.L_x_451) ;  /* 0x0000006000c87947 */ /* 0x000fea0003800000 */
.L_x_449:
[----:B------:R-:W-:-:S08]  /*1f730*/  NOP ;  /* 0x0000000000007918 */ /* 0x000fd00000000000 */
[----:B0-----:R-:W0:-:S00]  /*1f740*/  USETMAXREG.DEALLOC.CTAPOOL 0x18 ;  /* 0x00000018000079c8 */ /* 0x001e0000080e0500 */
[----:B0-----:R-:W-:-:S06]  /*1f750*/  LOP3.LUT R0, R0, 0x3, RZ, 0xc0, !PT ;  /* 0x0000000300007812 */ /* 0x001fcc00078ec0ff */
[----:B------:R-:W0:Y:S02]  /*1f760*/  SHFL.IDX PT, R0, R0, RZ, 0x1f ;  /* 0x00001fff00007589 */ /* 0x000e2400000e0000 */
[----:B0-----:R-:W-:-:S13]  /*1f770*/  ISETP.NE.AND P0, PT, R0, RZ, PT ;  /* 0x000000ff0000720c */ /* 0x001fda0003f05270 */
[----:B------:R-:W-:Y:S05]  /*1f780*/  @P0 BRA `(.L_x_451) ;  /* 0x0000006000b00947 */ /* 0x000fea0003800000 */
[----:B------:R-:W-:Y:S01]  /*1f790*/  LOP3.LUT R8, R3, 0x1f, RZ, 0xc0, !PT ;  /* 0x0000001f03087812 */ /* 0x000fe200078ec0ff */
[----:B------:R-:W-:Y:S01]  /*1f7a0*/  ULDC UR5, c[0x0][0xc14] ;  /* 0x0003050000057ab9 */ /* 0x000fe20000000800 */
[----:B------:R-:W-:Y:S01]  /*1f7b0*/  LOP3.LUT R4, R4, 0xffffffdf, RZ, 0xc0, !PT ;  /* 0xffffffdf04047812 */ /* 0x000fe200078ec0ff */
[----:B------:R-:W-:Y:S01]  /*1f7c0*/  ULDC.64 UR6, c[0x0][0x208] ;  /* 0x0000820000067ab9 */ /* 0x000fe20000000a00 */
[----:B------:R-:W-:Y:S01]  /*1f7d0*/  ISETP.NE.AND P0, PT, R8, 0x1f, PT ;  /* 0x0000001f0800780c */ /* 0x000fe20003f05270 */
[----:B------:R-:W-:Y:S01]  /*1f7e0*/  ULDC UR4, c[0x0][0xc10] ;  /* 0x0003040000047ab9 */ /* 0x000fe20000000800 */
[----:B------:R-:W-:-:S11]  /*1f7f0*/  MOV R0, RZ ;  /* 0x000000ff00007202 */ /* 0x000fd60000000f00 */
        /* <DEDUP_REMOVED lines=20> */
[----:B------:R-:W-:Y:S02]  /*1f940*/  ISETP.GE.U32.AND P0, PT, R8, 0x4, PT ;  /* 0x000000040800780c */ /* 0x000fe40003f06070 */
[----:B------:R-:W-:-:S05]  /*1f950*/  IADD3 R6, R5, R6, RZ ;  /* 0x0000000605067210 */ /* 0x000fca0007ffe0ff */
[----:B------:R-:W1:Y:S06]  /*1f960*/  SHFL.UP PT, R7, R6, 0x4, RZ ;  /* 0x0480000006077989 */ /* 0x000e6c00000e00ff */
        /* <DEDUP_REMOVED lines=9> */
[----:B------:R-:W-:Y:S02]  /*1fa00*/  ISETP.GE.U32.AND P0, PT, R8, 0x10, PT ;  /* 0x000000100800780c */ /* 0x000fe40003f06070 */
[----:B------:R-:W-:-:S05]  /*1fa10*/  IADD3 R3, R7, R2, RZ ;  /* 0x0000000207037210 */ /* 0x000fca0007ffe0ff */
[----:B------:R-:W1:Y:S06]  /*1fa20*/  SHFL.UP PT, R2, R3, 0x10, RZ ;  /* 0x0600000003027989 */ /* 0x000e6c00000e00ff */
[----:B------:R-:W-:Y:S02]  /*1fa30*/  @P0 LOP3.LUT R4, R4, 0x2, RZ, 0xfc, !PT ;  /* 0x0000000204040812 */ /* 0x000fe400078efcff */
[----:B-1----:R-:W-:-:S05]  /*1fa40*/  SEL R2, R2, RZ, P0 ;  /* 0x000000ff02027207 */ /* 0x002fca0000000000 */
[----:B------:R-:W-:-:S05]  /*1fa50*/  IMAD.IADD R2, R3, 0x1, R2 ;  /* 0x0000000103027824 */ /* 0x000fca00078e0202 */
[----:B------:R-:W1:Y:S02]  /*1fa60*/  SHFL.IDX PT, R5, R2, 0x1f, 0x1f ;  /* 0x03e01f0002057f89 */ /* 0x000e6400000e0000 */
[----:B-1----:R-:W-:-:S05]  /*1fa70*/  IMAD R5, R5, UR4, RZ ;  /* 0x0000000405057c24 */ /* 0x002fca000f8e02ff */
[----:B0-----:R-:W-:Y:S02]  /*1fa80*/  ISETP.GT.AND P0, PT, R5, UR6, PT ;  /* 0x0000000605007c0c */ /* 0x001fe4000bf04270 */
[----:B------:R-:W-:-:S11]  /*1fa90*/  MOV R6, R5 ;  /* 0x0000000500067202 */ /* 0x000fd60000000f00 */
[----:B------:R-:W-:Y:S05]  /*1faa0*/  @P0 BRA `(.L_x_683) ;  /* 0x0000000000c40947 */ /* 0x000fea0003800000 */
[----:B------:R-:W-:Y:S01]  /*1fab0*/  IMAD.MOV.U32 R5, RZ, RZ, R6 ;  /* 0x000000ffff057224 */ /* 0x000fe200078e0006 */
[----:B------:R-:W-:Y:S01]  /*1fac0*/  MOV R19, RZ ;  /* 0x000000ff00137202 */ /* 0x000fe20000000f00 */
[----:B------:R-:W-:Y:S01]  /*1fad0*/  ULDC UR5, c[0x0][0xc14] ;  /* 0x0003050000057ab9 */ /* 0x000fe20000000800 */
[----:B------:R-:W-:Y:S01]  /*1fae0*/  ULDC UR7, c[0x0][0xc14] ;  /* 0x0003050000077ab9 */ /* 0x000fe20000000800 */
[----:B------:R-:W-:-:S05]  /*1faf0*/  ULDC UR4, c[0x0][0xc10] ;  /* 0x0003040000047ab9 */ /* 0x000fca0000000800 */
.L_x_687:
        /* <DEDUP_REMOVED lines=9> */
[C---:B------:R-:W-:Y:S02]  /*1fb90*/  ISETP.NE.AND P1, PT, R8.reuse, 0x1f, PT ;  /* 0x0000001f0800780c */ /* 0x040fe40003f25270 */
[----:B------:R-:W-:-:S04]  /*1fba0*/  IADD3 R7, R8, R19, RZ ;  /* 0x0000001308077210 */ /* 0x000fc80007ffe0ff */
[----:B------:R-:W-:-:S13]  /*1fbb0*/  ISETP.GE.OR P0, PT, R7, UR5, !P1 ;  /* 0x0000000507007c0c */ /* 0x000fda000cf06670 */
[----:B------:R-:W-:Y:S05]  /*1fbc0*/  @P0 BRA `(.L_x_686) ;  /* 0x0000000000100947 */ /* 0x000fea0003800000 */
[----:B------:R-:W0:Y:S01]  /*1fbd0*/  LDC.64 R2, c[0x0][0xc58] ;  /* 0x00031600ff027b82 */ /* 0x000e220000000a00 */
[----:B------:R-:W-:Y:S01]  /*1fbe0*/  ULDC.64 UR8, c[0x0][0x208] ;  /* 0x0000820000087ab9 */ /* 0x000fe20000000a00 */
[----:B0-----:R-:W-:-:S05]  /*1fbf0*/  IMAD.WIDE R2, R7, 0x4, R2 ;  /* 0x0000000407027825 */ /* 0x001fca00078e0202 */
[----:B------:R0:W5:Y:S02]  /*1fc00*/  LDG.E R0, desc[UR8][R2.64] ;  /* 0x0000000802007981 */ /* 0x000164000c1e1900 */
.L_x_686:
[----:B------:R-:W-:Y:S05]  /*1fc10*/  BSYNC B0 ;  /* 0x0000000000007941 */ /* 0x000fea0003800000 */
.L_x_685:
[----:B0----5:R-:W0:Y:S01]  /*1fc20*/  SHFL.UP PT, R2, R0, 0x1, RZ ;  /* 0x0420000000027989 */ /* 0x021e2200000e00ff */
[C---:B------:R-:W-:Y:S02]  /*1fc30*/  ISETP.NE.AND P0, PT, R8.reuse, RZ, PT ;  /* 0x000000ff0800720c */ /* 0x040fe40003f05270 */
[----:B------:R-:W-:Y:S02]  /*1fc40*/  ISETP.GE.U32.AND P1, PT, R8, 0x2, PT ;  /* 0x000000020800780c */ /* 0x000fe40003f26070 */
[----:B0-----:R-:W-:Y:S02]  /*1fc50*/  SEL R3, R2, RZ, P0 ;  /* 0x000000ff02037207 */ /* 0x001fe40000000000 */
[----:B------:R-:W-:Y:S02]  /*1fc60*/  ISETP.GE.U32.AND P0, PT, R8, 0x4, PT ;  /* 0x000000040800780c */ /* 0x000fe40003f06070 */
[----:B------:R-:W-:-:S05]  /*1fc70*/  IADD3 R3, R0, R3, RZ ;  /* 0x0000000300037210 */ /* 0x000fca0007ffe0ff */
        /* <DEDUP_REMOVED lines=12> */
[----:B0-----:R-:W-:-:S04]  /*1fd40*/  SEL R9, R8, RZ, P0 ;  /* 0x000000ff08097207 */ /* 0x001fc80000000000 */
[----:B------:R-:W-:-:S05]  /*1fd50*/  IADD3 R9, R6, R9, RZ ;  /* 0x0000000906097210 */ /* 0x000fca0007ffe0ff */
[----:B------:R-:W0:Y:S02]  /*1fd60*/  SHFL.IDX PT, R3, R9, 0x1f, 0x1f ;  /* 0x03e01f0009037f89 */ /* 0x000e2400000e0000 */
[----:B0-----:R-:W-:-:S04]  /*1fd70*/  IMAD R6, R3, UR4, RZ ;  /* 0x0000000403067c24 */ /* 0x001fc8000f8e02ff */
[----:B------:R-:W-:-:S05]  /*1fd80*/  IMAD.IADD R5, R6, 0x1, R5 ;  /* 0x0000000106057824 */ /* 0x000fca00078e0205 */
[----:B------:R-:W-:-:S13]  /*1fd90*/  ISETP.GT.AND P0, PT, R5, UR6, PT ;  /* 0x0000000605007c0c */ /* 0x000fda000bf04270 */
[----:B------:R-:W-:Y:S05]  /*1fda0*/  @!P0 BRA `(.L_x_687) ;  /* 0xfffffffc00548947 */ /* 0x000fea000383ffff */
[----:B------:R-:W-:-:S07]  /*1fdb0*/  MOV R2, R9 ;  /* 0x0000000900027202 */ /* 0x000fce0000000f00 */
.L_x_683:
        /* <DEDUP_REMOVED lines=14> */
[----:B------:R-:W-:-:S05]  /*1fea0*/  IADD3 R9, R5, -0x1, RZ ;  /* 0xffffffff05097810 */ /* 0x000fca0007ffe0ff */
[----:B------:R0:W1:Y:S02]  /*1feb0*/  SHFL.IDX PT, R16, R2, R9, 0x1f ;  /* 0x00001f0902107589 */ /* 0x00006400000e0000 */
.L_x_688:
[----:B-1----:R-:W-:Y:S01]  /*1fec0*/  IMAD R16, R16, UR4, R7 ;  /* 0x0000000410107c24 */ /* 0x002fe2000f8e0207 */
[----:B------:R-:W-:Y:S01]  /*1fed0*/  IADD3 R19, R5, R19, RZ ;  /* 0x0000001305137210 */ /* 0x000fe20007ffe0ff */
[----:B------:R-:W-:Y:S02]  /*1fee0*/  IMAD R7, R11, R6, RZ ;  /* 0x000000060b077224 */ /* 0x000fe400078e02ff */
[----:B0-----:R-:W-:Y:S01]  /*1fef0*/  IMAD.MOV.U32 R2, RZ, RZ, RZ ;  /* 0x000000ffff027224 */ /* 0x001fe200078e00ff */
[----:B------:R-:W-:-:S03]  /*1ff00*/  IADD3 R17, -R16, UR6, RZ ;  /* 0x0000000610117c10 */ /* 0x000fc6000fffe1ff */
[----:B------:R-:W-:Y:S01]  /*1ff10*/  IMAD.HI.U32 R2, R3, R7, R2 ;  /* 0x0000000703027227 */ /* 0x000fe200078e0002 */
[----:B------:R-:W-:Y:S02]  /*1ff20*/  IABS R7, R0 ;  /* 0x0000000000077213 */ /* 0x000fe40000000000 */
[----:B------:R-:W-:Y:S02]  /*1ff30*/  IABS R3, R17 ;  /* 0x0000001100037213 */ /* 0x000fe40000000000 */
[----:B------:R-:W-:-:S03]  /*1ff40*/  IADD3 R7, RZ, -R7, RZ ;  /* 0x80000007ff077210 */ /* 0x000fc60007ffe0ff */
        /* <DEDUP_REMOVED lines=9> */
[----:B------:R-:W-:Y:S02]  /*1ffe0*/  @!P0 IADD3 R2, -R2, RZ, RZ ;  /* 0x000000ff02028210 */ /* 0x000fe40007ffe1ff */
[----:B------:R-:W-:-:S13]  /*1fff0*/  ISETP.NE.AND P0, PT, R0, RZ, PT ;  /* 0x000000ff0000720c */ /* 0x000fda0003f05270 */
[----:B------:R-:W-:-:S05]  /*20000*/  @!P0 LOP3.LUT R2, RZ, R0, RZ, 0x33, !PT ;  /* 0x00000000ff028212 */ /* 0x000fca00078e33ff */
[--C-:B------:R-:W-:Y:S02]  /*20010*/  IMAD.MOV R3, RZ, RZ, -R2.reuse ;  /* 0x000000ffff037224 */ /* 0x100fe400078e0a02 */
[----:B------:R-:W-:Y:S02]  /*20020*/  IMAD.MOV.U32 R18, RZ, RZ, R2 ;  /* 0x000000ffff127224 */ /* 0x000fe400078e0002 */
[----:B------:R-:W-:Y:S01]  /*20030*/  IMAD R17, R0, R3, R17 ;  /* 0x0000000300117224 */ /* 0x000fe200078e0211 */
[----:B------:R-:W-:Y:S06]  /*20040*/  BRA `(.L_x_689) ;  /* 0x00000000000c7947 */ /* 0x000fec0003800000 */
.L_x_684:
[----:B------:R-:W-:Y:S01]  /*20050*/  MOV R17, RZ ;  /* 0x000000ff00117202 */ /* 0x000fe20000000f00 */
[----:B------:R-:W-:Y:S01]  /*20060*/  IMAD.U32 R16, RZ, RZ, UR6 ;  /* 0x00000006ff107e24 */ /* 0x000fe2000f8e00ff */
[----:B------:R-:W-:-:S07]  /*20070*/  MOV R18, RZ ;  /* 0x000000ff00127202 */ /* 0x000fce0000000f00 */
.L_x_689:
        /* <DEDUP_REMOVED lines=14> */
[----:B0-----:R-:W-:Y:S01]  /*20160*/  MOV R0, 0x1 ;  /* 0x0000000100007802 */ /* 0x001fe20000000f00 */
[----:B------:R0:W-:Y:S01]  /*20170*/  STL [R1], RZ ;  /* 0x000000ff01007387 */ /* 0x0001e20000100800 */
[----:B------:R-:W-:Y:S01]  /*20180*/  ULDC.64 UR38, c[0x0][0x198] ;  /* 0x0000660000267ab9 */ /* 0x000fe20000000a00 */
[----:B------:R-:W-:Y:S02]  /*20190*/  ULDC UR36, c[0x0][0xc] ;  /* 0x0000030000247ab9 */ /* 0x000fe40000000800 */
[----:B------:R0:W-:Y:S04]  /*201a0*/  STL [R1+0x8], R0 ;  /* 0x0000080001007387 */ /* 0x0001e80000100800 */
[----:B------:R0:W-:Y:S04]  /*201b0*/  STL [R1+0x10], RZ ;  /* 0x000010ff01007387 */ /* 0x0001e80000100800 */
[----:B------:R0:W-:Y:S04]  /*201c0*/  STL [R1+0x14], R0 ;  /* 0x0000140001007387 */ /* 0x0001e80000100800 */
[----:B------:R0:W-:Y:S02]  /*201d0*/  STL [R1+0x30], RZ ;  /* 0x000030ff01007387 */ /* 0x0001e40000100800 */
.L_x_775:
[----:B-12---:R-:W1:Y:S01]  /*201e0*/  LDC.64 R2, c[0x0][0xc60] ;  /* 0x00031800ff027b82 */ /* 0x006e620000000a00 */
[----:B------:R-:W-:Y:S01]  /*201f0*/  ULDC.64 UR4, c[0x0][0x208] ;  /* 0x0000820000047ab9 */ /* 0x000fe20000000a00 */
[----:B-1----:R-:W-:-:S05]  /*20200*/  IMAD.WIDE R2, R19, 0x4, R2 ;  /* 0x0000000413027825 */ /* 0x002fca00078e0202 */
[----:B------:R-:W0:Y:S01]  /*20210*/  LDG.E R11, desc[UR4][R2.64] ;  /* 0x00000004020b7981 */ /* 0x000e22000c1e1900 */
[----:B------:R-:W-:Y:S05]  /*20220*/  YIELD ;  /* 0x0000000000007946 */ /* 0x000fea0003800000 */
[----:B------:R-:W-:Y:S01]  /*20230*/  ULDC.64 UR4, c[0x0][0xa28] ;  /* 0x00028a0000047ab9 */ /* 0x000fe20000000a00 */
[----:B------:R-:W-:Y:S01]  /*20240*/  IMAD.MOV.U32 R6, RZ, RZ, RZ ;  /* 0x000000ffff067224 */ /* 0x000fe200078e00ff */
[----:B------:R-:W-:Y:S01]  /*20250*/  ISETP.NE.U32.AND P0, PT, RZ, UR4, PT ;  /* 0x00000004ff007c0c */ /* 0x000fe2000bf05070 */
[----:B------:R-:W-:Y:S01]  /*20260*/  ULDC.64 UR8, c[0x0][0x208] ;  /* 0x0000820000087ab9 */ /* 0x000fe20000000a00 */
[----:B------:R-:W-:Y:S01]  /*20270*/  MOV R4, RZ ;  /* 0x000000ff00047202 */ /* 0x000fe20000000f00 */
[----:B------:R-:W-:Y:S01]  /*20280*/  ULDC.64 UR6, c[0x0][0xa10] ;  /* 0x0002840000067ab9 */ /* 0x000fe20000000a00 */
[----:B------:R-:W-:-:S02]  /*20290*/  ISETP.NE.AND.EX P0, PT, RZ, UR5, PT, P0 ;  /* 0x00000005ff007c0c */ /* 0x000fc4000bf05300 */
[----:B0-----:R-:W-:Y:S01]  /*202a0*/  SHF.R.S32.HI R0, RZ, 0x1f, R11 ;  /* 0x0000001fff007819 */ /* 0x001fe2000001140b */
[----:B------:R-:W-:Y:S10]  /*202b0*/  STL [R1+0x20], R11 ;  /* 0x0000200b01007387 */ /* 0x000ff40000100800 */
[----:B------:R-:W-:-:S04]  /*202c0*/  @P0 LEA R2, P1, R11, UR4, 0x2 ;  /* 0x000000040b020c11 */ /* 0x000fc8000f8210ff */
        /* <DEDUP_REMOVED lines=9> */
[----:B------:R-:W-:Y:S02]  /*20360*/  ISETP.NE.U32.AND P1, PT, RZ, UR4, PT ;  /* 0x00000004ff007c0c */ /* 0x000fe4000bf25070 */
[C---:B------:R-:W-:Y:S02]  /*20370*/  SHF.L.U64.HI R0, R11.reuse, 0x2, R0 ;  /* 0x000000020b007819 */ /* 0x040fe40000010200 */
[----:B------:R-:W-:Y:S02]  /*20380*/  ISETP.NE.AND.EX P1, PT, RZ, UR5, PT, P1 ;  /* 0x00000005ff007c0c */ /* 0x000fe4000bf25310 */
[----:B------:R-:W-:Y:S01]  /*20390*/  MOV R10, RZ ;  /* 0x000000ff000a7202 */ /* 0x000fe20000000f00 */
[----:B--2---:R0:W-:Y:S02]  /*203a0*/  STL [R1+0x38], R4 ;  /* 0x0000380401007387 */ /* 0x0041e40000100800 */
[----:B0-----:R-:W-:-:S08]  /*203b0*/  IMAD.SHL.U32 R4, R11, 0x4, RZ ;  /* 0x000000040b047824 */ /* 0x001fd000078e00ff */
[----:B------:R-:W-:Y:S01]  /*203c0*/  @P1 IADD3 R8, P0, R4, UR4, RZ ;  /* 0x0000000404081c10 */ /* 0x000fe2000ff1e0ff */
[----:B------:R0:W-:Y:S03]  /*203d0*/  STL [R1+0x28], R4 ;  /* 0x0000280401007387 */ /* 0x0001e60000100800 */
[----:B------:R-:W-:Y:S01]  /*203e0*/  @P1 IADD3.X R9, R0, UR5, RZ, P0, !PT ;  /* 0x0000000500091c10 */ /* 0x000fe200087fe4ff */
[----:B------:R-:W-:Y:S01]  /*203f0*/  ULDC.64 UR4, c[0x0][0xa08] ;  /* 0x0002820000047ab9 */ /* 0x000fe20000000a00 */
[----:B------:R1:W-:Y:S01]  /*20400*/  STL [R1+0x2c], R0 ;  /* 0x00002c0001007387 */ /* 0x0003e20000100800 */
[----:B------:R-:W-:Y:S02]  /*20410*/  IADD3 R2, P0, R4, UR4, RZ ;  /* 0x0000000404027c10 */ /* 0x000fe4000ff1e0ff */
[----:B------:R-:W-:Y:S02]  /*20420*/  ISETP.NE.U32.AND P2, PT, RZ, UR4, PT ;  /* 0x00000004ff007c0c */ /* 0x000fe4000bf45070 */
[----:B------:R-:W-:-:S02]  /*20430*/  IADD3.X R3, R0, UR5, RZ, P0, !PT ;  /* 0x0000000500037c10 */ /* 0x000fc400087fe4ff */
[----:B------:R-:W-:Y:S01]  /*20440*/  ISETP.NE.AND.EX P2, PT, RZ, UR5, PT, P2 ;  /* 0x00000005ff007c0c */ /* 0x000fe2000bf45320 */
[----:B------:R-:W-:Y:S01]  /*20450*/  ULDC.64 UR4, c[0x0][0x3f8] ;  /* 0x0000fe0000047ab9 */ /* 0x000fe20000000a00 */
[----:B0-----:R-:W-:Y:S01]  /*20460*/  IADD3 R4, P0, R4, UR6, RZ ;  /* 0x0000000604047c10 */ /* 0x001fe2000ff1e0ff */
[----:B------:R-:W-:-:S03]  /*20470*/  UISETP.NE.U32.AND UP0, UPT, UR4, URZ, UPT ;  /* 0x0000003f0400728c */ /* 0x000fc6000bf05070 */
[----:B------:R-:W-:Y:S01]  /*20480*/  ULDC UR4, c[0x0][0x404] ;  /* 0x0001010000047ab9 */ /* 0x000fe20000000800 */
[----:B------:R-:W-:Y:S01]  /*20490*/  UISETP.NE.AND.EX UP0, UPT, UR5, URZ, UPT, UP0 ;  /* 0x0000003f0500728c */ /* 0x000fe2000bf05300 */
[----:B------:R-:W-:Y:S02]  /*204a0*/  IADD3.X R5, R0, UR7, RZ, P0, !PT ;  /* 0x0000000700057c10 */ /* 0x000fe400087fe4ff */
[----:B------:R-:W-:Y:S01]  /*204b0*/  ULDC UR5, c[0x0][0x2e0] ;  /* 0x0000b80000057ab9 */ /* 0x000fe20000000800 */
[----:B------:R-:W-:Y:S02]  /*204c0*/  USEL UR4, UR4, 0x1, UP0 ;  /* 0x0000000104047887 */ /* 0x000fe40008000000 */
[----:B------:R0:W5:Y:S02]  /*204d0*/  @P2 LDG.E R10, desc[UR8][R2.64] ;  /* 0x00000008020a2981 */ /* 0x000164000c1e1900 */
[----:B------:R-:W-:Y:S01]  /*204e0*/  UIMAD UR4, UR4, UR5, URZ ;  /* 0x00000005040472a4 */ /* 0x000fe2000f8e023f */
[----:B------:R-:W-:-:S05]  /*204f0*/  ISETP.NE.U32.AND P0, PT, RZ, UR6, PT ;  /* 0x00000006ff007c0c */ /* 0x000fca000bf05070 */
[----:B------:R-:W-:Y:S01]  /*20500*/  IMAD.U32 R7, RZ, RZ, UR4 ;  /* 0x00000004ff077e24 */ /* 0x000fe2000f8e00ff */
[----:B------:R-:W-:Y:S01]  /*20510*/  ULDC UR4, c[0x0][0x338] ;  /* 0x0000ce0000047ab9 */ /* 0x000fe20000000800 */
[----:B------:R-:W-:Y:S02]  /*20520*/  ISETP.NE.AND.EX P0, PT, RZ, UR7, PT, P0 ;  /* 0x00000007ff007c0c */ /* 0x000fe4000bf05300 */
[----:B-1----:R-:W-:Y:S02]  /*20530*/  MOV R0, UR4 ;  /* 0x0000000400007c02 */ /* 0x002fe40008000f00 */
[----:B------:R0:W5:Y:S01]  /*20540*/  @P1 LDG.E R7, desc[UR8][R8.64] ;  /* 0x0000000808071981 */ /* 0x000162000c1e1900 */
[----:B------:R-:W-:Y:S08]  /*20550*/  @P1 BRA `(.L_x_691) ;  /* 0x0000000000141947 */ /* 0x000ff00003800000 */
[----:B------:R-:W-:Y:S05]  /*20560*/  @!P2 BRA `(.L_x_691) ;  /* 0x000000000010a947 */ /* 0x000fea0003800000 */
[----:B------:R-:W-:Y:S02]  /*20570*/  ULDC.64 UR4, c[0x0][0x208] ;  /* 0x0000820000047ab9 */ /* 0x000fe40000000a00 */
[----:B-----5:R-:W2:Y:S04]  /*20580*/  LDG.E R7, desc[UR4][R2.64] ;  /* 0x0000000402077981 */ /* 0x020ea8000c1e1900 */
[----:B0-----:R-:W2:Y:S02]  /*20590*/  LDG.E R2, desc[UR4][R2.64+0x4] ;  /* 0x0000040402027981 */ /* 0x001ea4000c1e1900 */
[----:B--2---:R-:W-:-:S07]  /*205a0*/  IMAD.IADD R7, R2, 0x1, -R7 ;  /* 0x0000000102077824 */ /* 0x004fce00078e0a07 */
.L_x_691:
[----:B------:R-:W-:Y:S02]  /*205b0*/  ULDC.64 UR4, c[0x0][0x208] ;  /* 0x0000820000047ab9 */ /* 0x000fe40000000a00 */
[----:B0-----:R-:W2:Y:S04]  /*205c0*/  @P0 LDG.E R2, desc[UR4][R4.64] ;  /* 0x0000000404020981 */ /* 0x001ea8000c1e1900 */
[----:B------:R-:W2:Y:S01]  /*205d0*/  @P0 LDG.E R3, desc[UR4][R4.64+0x4] ;  /* 0x0000040404030981 */ /* 0x000ea2000c1e1900 */
[----:B-----5:R-:W-:Y:S01]  /*205e0*/  IMAD.IADD R7, R7, 0x1, -R6 ;  /* 0x0000000107077824 */ /* 0x020fe200078e0a06 */
[----:B------:R-:W-:Y:S01]  /*205f0*/  BSSY B0, `(.L_x_692) ;  /* 0x0000108000007945 */ /* 0x000fe20003800000 */
[----:B------:R-:W-:Y:S02]  /*20600*/  PLOP3.LUT P2, PT, PT, PT, PT, 0x80, 0x0 ;  /* 0x000000000000781c */ /* 0x000fe40003f4f070 */
[----:B--2---:R-:W-:-:S04]  /*20610*/  @P0 IADD3 R0, -R2, R3, RZ ;  /* 0x0000000302000210 */ /* 0x004fc80007ffe1ff */
[----:B------:R-:W-:-:S05]  /*20620*/  IADD3 R8, R7, R0, RZ ;  /* 0x0000000007087210 */ /* 0x000fca0007ffe0ff */
[----:B------:R-:W-:Y:S01]  /*20630*/  VIADD R2, R8, 0x4f ;  /* 0x0000004f08027836 */ /* 0x000fe20000000000 */
[----:B------:R0:W-:Y:S03]  /*20640*/  STL [R1+0x34], R8 ;  /* 0x0000340801007387 */ /* 0x0001e60000100800 */
[----:B------:R-:W-:-:S05]  /*20650*/  IMAD.HI R2, R2, 0x66666667, RZ ;  /* 0x6666666702027827 */ /* 0x000fca00078e02ff */
[----:B------:R-:W-:-:S04]  /*20660*/  SHF.R.U32.HI R3, RZ, 0x1f, R2 ;  /* 0x0000001fff037819 */ /* 0x000fc80000011602 */
[----:B0-----:R-:W-:-:S05]  /*20670*/  LEA.HI.SX32 R8, R2, R3, 0x1b ;  /* 0x0000000302087211 */ /* 0x001fca00078fdaff */
[----:B------:R-:W-:Y:S01]  /*20680*/  IMAD R2, R8, 0x50, -R7 ;  /* 0x0000005008027824 */ /* 0x000fe200078e0a07 */
[----:B------:R-:W-:Y:S01]  /*20690*/  IADD3 R7, -R7, RZ, RZ ;  /* 0x000000ff07077210 */ /* 0x000fe20007ffe1ff */
[----:B------:R0:W-:Y:S03]  /*206a0*/  STL [R1+0x24], R8 ;  /* 0x0000240801007387 */ /* 0x0001e60000100800 */
[----:B------:R-:W-:Y:S02]  /*206b0*/  VIMNMX R0, R2, R0, PT ;  /* 0x0000000002007248 */ /* 0x000fe40003fe0100 */
[----:B------:R-:W-:-:S04]  /*206c0*/  VIMNMX R2, RZ, R7, !PT ;  /* 0x00000007ff027248 */ /* 0x000fc80007fe0100 */
[----:B------:R-:W-:Y:S01]  /*206d0*/  ISETP.GT.AND P1, PT, R0, R2, PT ;  /* 0x000000020000720c */ /* 0x000fe20003f24270 */
[----:B0-----:R-:W-:-:S12]  /*206e0*/  IMAD.WIDE.U32 R8, R2, -0x33333333, RZ ;  /* 0xcccccccd02087825 */ /* 0x001fd800078e00ff */
[----:B------:R-:W-:Y:S01]  /*206f0*/  @P1 VIADD R3, R0, 0x4f ;  /* 0x0000004f00031836 */ /* 0x000fe20000000000 */
[----:B------:R-:W-:-:S03]  /*20700*/  SHF.R.U32.HI R0, RZ, 0x6, R9 ;  /* 0x00000006ff007819 */ /* 0x000fc60000011609 */
[----:B------:R-:W-:Y:S01]  /*20710*/  @P1 IMAD.HI R3, R3, 0x66666667, RZ ;  /* 0x6666666703031827 */ /* 0x000fe200078e02ff */
[----:B------:R-:W-:-:S04]  /*20720*/  MOV R2, R0 ;  /* 0x0000000000027202 */ /* 0x000fc80000000f00 */
[----:B------:R-:W-:-:S04]  /*20730*/  @P1 SHF.R.U32.HI R7, RZ, 0x1f, R3 ;  /* 0x0000001fff071819 */ /* 0x000fc80000011603 */
[----:B------:R-:W-:Y:S01]  /*20740*/  @P1 LEA.HI.SX32 R2, R3, R7, 0x1b ;  /* 0x0000000703021211 */ /* 0x000fe200078fdaff */
[----:B------:R-:W-:Y:S01]  /*20750*/  IMAD.MOV.U32 R7, RZ, RZ, RZ ;  /* 0x000000ffff077224 */ /* 0x000fe200078e00ff */
[----:B------:R-:W-:-:S05]  /*20760*/  IADD3 R3, R10, R6, RZ ;  /* 0x000000060a037210 */ /* 0x000fca0007ffe0ff */
[----:B------:R0:W-:Y:S01]  /*20770*/  STL [R1+0x4], R3 ;  /* 0x0000040301007387 */ /* 0x0001e20000100800 */
[----:B------:R-:W-:-:S03]  /*20780*/  ISETP.GT.AND P1, PT, R2, R0, PT ;  /* 0x000000000200720c */ /* 0x000fc60003f24270 */
[----:B------:R0:W5:Y:S10]  /*20790*/  @P0 LDG.E R7, desc[UR4][R4.64] ;  /* 0x0000000404070981 */ /* 0x000174000c1e1900 */
[----:B0-----:R-:W-:Y:S05]  /*207a0*/  @!P1 BRA `(.L_x_693) ;  /* 0x0000000c00b09947 */ /* 0x001fea0003800000 */
[----:B------:R-:W0:Y:S01]  /*207b0*/  LDC R3, c[0x0][0x428] ;  /* 0x00010a00ff037b82 */ /* 0x000e220000000800 */
[----:B------:R-:W-:Y:S01]  /*207c0*/  UMOV UR4, 0xffffffff ;  /* 0xffffffff00047882 */ /* 0x000fe20000000000 */
[----:B0-----:R-:W-:Y:S01]  /*207d0*/  ISETP.NE.AND P1, PT, R3, 0x1, PT ;  /* 0x000000010300780c */ /* 0x001fe20003f25270 */
[----:B------:R-:W-:-:S12]  /*207e0*/  IMAD.MOV.U32 R3, RZ, RZ, R18 ;  /* 0x000000ffff037224 */ /* 0x000fd800078e0012 */
[----:B------:R-:W0:Y:S08]  /*207f0*/  @P1 LDC R4, c[0x0][0x42c] ;  /* 0x00010b00ff041b82 */ /* 0x000e300000000800 */
[----:B------:R-:W1:Y:S01]  /*20800*/  @P1 LDC R5, c[0x0][0x430] ;  /* 0x00010c00ff051b82 */ /* 0x000e620000000800 */
[----:B0-----:R-:W-:-:S05]  /*20810*/  @P1 IMAD.HI.U32 R4, R18, R4, RZ ;  /* 0x0000000412041227 */ /* 0x001fca00078e00ff */
[----:B-1----:R-:W-:Y:S02]  /*20820*/  @P1 SHF.R.U32.HI R3, RZ, R5, R4 ;  /* 0x00000005ff031219 */ /* 0x002fe40000011604 */
[----:B------:R-:W-:Y:S01]  /*20830*/  SEL R4, R11, RZ, !P0 ;  /* 0x000000ff0b047207 */ /* 0x000fe20004000000 */
[----:B------:R-:W-:Y:S06]  /*20840*/  BRA.DIV UR4, `(.L_x_694) ;  /* 0x0000005a04907947 */ /* 0x000fec000b800000 */
.L_x_818:
[----:B------:R-:W-:-:S03]  /*20850*/  UMOV UR4, 0xffffffff ;  /* 0xffffffff00047882 */ /* 0x000fc60000000000 */
[----:B------:R-:W-:Y:S05]  /*20860*/  BRA.DIV UR4, `(.L_x_695) ;  /* 0x0000005a04bc7947 */ /* 0x000fea000b800000 */
[----:B------:R-:W-:-:S13]  /*20870*/  ELECT P6, URZ, PT ;  /* 0x00000000003f782f */ /* 0x000fda00038c0000 */
.L_x_821:
[----:B------:R-:W2:Y:S01]  /*20880*/  LDL R5, [R1+0x30] ;  /* 0x0000300001057983 */ /* 0x000ea20000100800 */
[----:B------:R-:W-:Y:S01]  /*20890*/  BSSY B1, `(.L_x_696) ;  /* 0x000000b000017945 */ /* 0x000fe20003800000 */
[----:B------:R-:W0:Y:S01]  /*208a0*/  S2R R9, SR_CgaCtaId ;  /* 0x0000000000097919 */ /* 0x000e220000008800 */
[----:B--2---:R-:W-:-:S04]  /*208b0*/  IADD3 R5, R5, 0x1, RZ ;  /* 0x0000000105057810 */ /* 0x004fc80007ffe0ff */
[----:B------:R-:W-:-:S04]  /*208c0*/  LEA.HI R6, R5, R5, RZ, 0x1 ;  /* 0x0000000505067211 */ /* 0x000fc800078f08ff */
[----:B------:R-:W-:-:S05]  /*208d0*/  LOP3.LUT R6, R6, 0xfffffffe, RZ, 0xc0, !PT ;  /* 0xfffffffe06067812 */ /* 0x000fca00078ec0ff */
[----:B------:R-:W-:Y:S01]  /*208e0*/  IMAD.IADD R5, R5, 0x1, -R6 ;  /* 0x0000000105057824 */ /* 0x000fe200078e0a06 */
[----:B------:R-:W-:-:S04]  /*208f0*/  MOV R6, 0x400 ;  /* 0x0000040000067802 */ /* 0x000fc80000000f00 */
[----:B0-----:R-:W-:Y:S02]  /*20900*/  LEA R9, R9, R6, 0x18 ;  /* 0x0000000609097211 */ /* 0x001fe400078ec0ff */
[----:B------:R-:W-:-:S04]  /*20910*/  SHF.L.U32 R5, R5, 0x1f, RZ ;  /* 0x0000001f05057819 */ /* 0x000fc800000006ff */
[----:B------:R-:W0:Y:S02]  /*20920*/  SYNCS.PHASECHK.TRANS64.TRYWAIT P0, [R9+URZ+0x38820], R5 ;  /* 0x03882005090075a7 */ /* 0x000e24000800017f */
[----:B0-----:R-:W-:Y:S05]  /*20930*/  @!P0 BRA `(.L_x_697) ;  /* 0x0000005800a88947 */ /* 0x001fea0003800000 */
.L_x_822:
[----:B------:R-:W-:Y:S05]  /*20940*/  BSYNC B1 ;  /* 0x0000000000017941 */ /* 0x000fea0003800000 */
.L_x_696:
[----:B------:R-:W-:Y:S04]  /*20950*/  BSSY B1, `(.L_x_698) ;  /* 0x000005a000017945 */ /* 0x000fe80003800000 */
[----:B------:R-:W-:Y:S05]  /*20960*/  @!P6 BRA `(.L_x_699) ;  /* 0x000000040060e947 */ /* 0x000fea0003800000 */
[----:B------:R-:W0:Y:S04]  /*20970*/  LDL R8, [R1+0x10] ;  /* 0x0000100001087983 */ /* 0x000e280000100800 */
[----:B------:R-:W2:Y:S01]  /*20980*/  LDL R6, [R1+0x14] ;  /* 0x0000140001067983 */ /* 0x000ea20000100800 */
[----:B0-----:R-:W-:Y:S02]  /*20990*/  LEA R5, R8, R9, 0x3 ;  /* 0x0000000908057211 */ /* 0x001fe400078e18ff */
[----:B--2---:R-:W-:-:S04]  /*209a0*/  SHF.L.U32 R10, R6, 0x1f, RZ ;  /* 0x0000001f060a7819 */ /* 0x004fc800000006ff */
[----:B------:R-:W0:Y:S02]  /*209b0*/  SYNCS.PHASECHK.TRANS64.TRYWAIT P0, [R5+URZ+0x388a0], R10 ;  /* 0x0388a00a050075a7 */ /* 0x000e24000800017f */
[----:B0-----:R-:W-:Y:S05]  /*209c0*/  @!P0 BRA `(.L_x_700) ;  /* 0x0000005800988947 */ /* 0x001fea0003800000 */
.L_x_823:
[----:B------:R-:W1:Y:S02]  /*209d0*/  S2R R6, SR_TID.X ;  /* 0x0000000000067919 */ /* 0x000e640000002100 */
[----:B-1----:R-:W-:-:S04]  /*209e0*/  LOP3.LUT R6, R6, 0x7f, RZ, 0xc0, !PT ;  /* 0x0000007f06067812 */ /* 0x002fc800078ec0ff */
[----:B------:R-:W-:-:S13]  /*209f0*/  ISETP.NE.AND P1, PT, R6, RZ, PT ;  /* 0x000000ff0600720c */ /* 0x000fda0003f25270 */
        /* <DEDUP_REMOVED lines=8> */
.L_x_701:
[----:B-1----:R-:W2:Y:S01]  /*20a80*/  LDL R6, [R1+0x10] ;  /* 0x0000100001067983 */ /* 0x002ea20000100800 */
[----:B------:R-:W-:Y:S01]  /*20a90*/  R2UR UR9, R5 ;  /* 0x00000000050972ca */ /* 0x000fe200000e0000 */
[----:B-----5:R-:W-:Y:S01]  /*20aa0*/  IMAD R8, R2, 0x50, R7 ;  /* 0x0000005002087824 */ /* 0x020fe200078e0207 */
[----:B------:R-:W-:Y:S01]  /*20ab0*/  UIADD3 UR4, UP0, UR38, 0x570, URZ ;  /* 0x0000057026047890 */ /* 0x000fe2000ff1e03f */
[----:B------:R-:W-:Y:S01]  /*20ac0*/  R2UR UR12, R3 ;  /* 0x00000000030c72ca */ /* 0x000fe200000e0000 */
[----:B------:R-:W-:Y:S01]  /*20ad0*/  UMOV UR10, URZ ;  /* 0x0000003f000a7c82 */ /* 0x000fe20008000000 */
[----:B------:R-:W-:Y:S01]  /*20ae0*/  R2UR UR13, R4 ;  /* 0x00000000040d72ca */ /* 0x000fe200000e0000 */
[----:B------:R-:W-:Y:S01]  /*20af0*/  UIADD3.X UR5, URZ, UR39, URZ, UP0, !UPT ;  /* 0x000000273f057290 */ /* 0x000fe200087fe43f */
[----:B------:R-:W-:Y:S01]  /*20b00*/  IADD3 R8, R8, -0x50, RZ ;  /* 0xffffffb008087810 */ /* 0x000fe20007ffe0ff */
[----:B------:R-:W-:Y:S01]  /*20b10*/  UMOV UR6, 0x0 ;  /* 0x0000000000067882 */ /* 0x000fe20000000000 */
[----:B------:R-:W-:Y:S01]  /*20b20*/  UMOV UR7, 0x12f00000 ;  /* 0x12f0000000077882 */ /* 0x000fe20000000000 */
[----:B------:R-:W-:Y:S01]  /*20b30*/  UMOV UR17, 0x40 ;  /* 0x0000004000117882 */ /* 0x000fe20000000000 */
[----:B------:R-:W-:-:S02]  /*20b40*/  R2UR UR11, R8 ;  /* 0x00000000080b72ca */ /* 0x000fc400000e0000 */
[----:B------:R-:W-:Y:S01]  /*20b50*/  UIADD3 UR9, UR9, 0x38890, URZ ;  /* 0x0003889009097890 */ /* 0x000fe2000fffe03f */
[----:B--2---:R-:W-:-:S05]  /*20b60*/  IMAD R6, R6, 0xa000, R9 ;  /* 0x0000a00006067824 */ /* 0x004fca00078e0209 */
[----:B------:R-:W-:-:S13]  /*20b70*/  R2UR UR16, R6 ;  /* 0x00000000061072ca */ /* 0x000fda00000e0000 */
[----:B------:R-:W-:Y:S02]  /*20b80*/  UIADD3 UR8, UR16, 0x24400, URZ ;  /* 0x0002440010087890 */ /* 0x000fe4000fffe03f */
        /* <DEDUP_REMOVED lines=14> */
[----:B------:R1:W-:Y:S01]  /*20c70*/  UTMALDG.4D [UR8], [UR4], desc[UR6] ;  /* 0x00000608040075b4 */ /* 0x0003e20008019000 */
[----:B------:R-:W2:Y:S02]  /*20c80*/  SYNCS.PHASECHK.TRANS64.TRYWAIT P0, [R5+URZ+0x388c0], R10 ;  /* 0x0388c00a050075a7 */ /* 0x000ea4000800017f */
[----:B-12---:R-:W-:Y:S05]  /*20c90*/  @!P0 BRA `(.L_x_702) ;  /* 0x0000005400f88947 */ /* 0x006fea0003800000 */
.L_x_824:
[----:B------:R-:W-:Y:S05]  /*20ca0*/  @P1 BRA `(.L_x_703) ;  /* 0x00000000001c1947 */ /* 0x000fea0003800000 */
[----:B------:R-:W2:Y:S01]  /*20cb0*/  S2R R11, SR_TID.X ;  /* 0x00000000000b7919 */ /* 0x000ea20000002100 */
[----:B01----:R-:W-:-:S04]  /*20cc0*/  IMAD.MOV.U32 R10, RZ, RZ, 0xa000 ;  /* 0x0000a000ff0a7424 */ /* 0x003fc800078e00ff */
[----:B------:R3:W-:Y:S01]  /*20cd0*/  SYNCS.ARRIVE.TRANS64 RZ, [R5+URZ+0x388b0], R10 ;  /* 0x0388b00a05ff79a7 */ /* 0x0007e2000800003f */
[----:B--2---:R-:W-:-:S04]  /*20ce0*/  LOP3.LUT R11, R11, 0x1f, RZ, 0xc0, !PT ;  /* 0x0000001f0b0b7812 */ /* 0x004fc800078ec0ff */
[----:B------:R-:W-:-:S13]  /*20cf0*/  ISETP.NE.AND P0, PT, R11, RZ, PT ;  /* 0x000000ff0b00720c */ /* 0x000fda0003f05270 */
[----:B---3--:R-:W-:Y:S05]  /*20d00*/  @!P0 BRA `(.L_x_703) ;  /* 0x0000000000048947 */ /* 0x008fea0003800000 */
[----:B------:R-:W-:Y:S01]  /*20d10*/  BPT.TRAP 0x1 ;  /* 0x000000040000795c */ /* 0x000fe20000300000 */
.L_x_703:
[----:B------:R-:W-:Y:S01]  /*20d20*/  R2UR UR16, R6 ;  /* 0x00000000061072ca */ /* 0x000fe200000e0000 */
[----:B------:R-:W-:Y:S01]  /*20d30*/  UIADD3 UR4, UP0, UR38, 0x670, URZ ;  /* 0x0000067026047890 */ /* 0x000fe2000ff1e03f */
[----:B------:R-:W-:Y:S01]  /*20d40*/  R2UR UR9, R5 ;  /* 0x00000000050972ca */ /* 0x000fe200000e0000 */
[----:B------:R-:W-:Y:S01]  /*20d50*/  UMOV UR10, URZ ;  /* 0x0000003f000a7c82 */ /* 0x000fe20008000000 */
[----:B------:R-:W-:Y:S01]  /*20d60*/  R2UR UR11, R8 ;  /* 0x00000000080b72ca */ /* 0x000fe200000e0000 */
[----:B------:R-:W-:Y:S01]  /*20d70*/  UIADD3.X UR5, URZ, UR39, URZ, UP0, !UPT ;  /* 0x000000273f057290 */ /* 0x000fe200087fe43f */
[----:B------:R-:W-:Y:S01]  /*20d80*/  R2UR UR12, R3 ;  /* 0x00000000030c72ca */ /* 0x000fe200000e0000 */
[----:B------:R-:W-:Y:S01]  /*20d90*/  UMOV UR6, 0x0 ;  /* 0x0000000000067882 */ /* 0x000fe20000000000 */
[----:B------:R-:W-:Y:S01]  /*20da0*/  R2UR UR13, R4 ;  /* 0x00000000040d72ca */ /* 0x000fe200000e0000 */
[----:B------:R-:W-:Y:S01]  /*20db0*/  UMOV UR7, 0x12f00000 ;  /* 0x12f0000000077882 */ /* 0x000fe20000000000 */
[----:B------:R-:W-:-:S03]  /*20dc0*/  UMOV UR17, 0x40 ;  /* 0x0000004000117882 */ /* 0x000fc60000000000 */
[----:B------:R-:W-:Y:S02]  /*20dd0*/  UIADD3 UR8, UR16, 0x400, URZ ;  /* 0x0000040010087890 */ /* 0x000fe4000fffe03f */
[----:B------:R-:W-:Y:S02]  /*20de0*/  UIADD3 UR9, UR9, 0x388b0, URZ ;  /* 0x000388b009097890 */ /* 0x000fe4000fffe03f */
[----:B------:R-:W-:Y:S02]  /*20df0*/  UIADD3 UR14, UR16, 0x2c00, URZ ;  /* 0x00002c00100e7890 */ /* 0x000fe4000fffe03f */
[----:B------:R-:W-:Y:S02]  /*20e00*/  UIADD3 UR15, UR16, 0x5400, URZ ;  /* 0x00005400100f7890 */ /* 0x000fe4000fffe03f */
[----:B------:R-:W-:-:S03]  /*20e10*/  UIADD3 UR16, UR16, 0x7c00, URZ ;  /* 0x00007c0010107890 */ /* 0x000fc6000fffe03f */
        /* <DEDUP_REMOVED lines=13> */
.L_x_699:
[----:B------:R-:W-:Y:S05]  /*20ef0*/  BSYNC B1 ;  /* 0x0000000000017941 */ /* 0x000fea0003800000 */
.L_x_698:
[----:B01----:R-:W2:Y:S04]  /*20f00*/  LDL.LU R5, [R1+0x10] ;  /* 0x0000100001057983 */ /* 0x003ea80000300800 */
[----:B------:R-:W3:Y:S01]  /*20f10*/  LDL.LU R8, [R1+0x14] ;  /* 0x0000140001087983 */ /* 0x000ee20000300800 */
[----:B------:R-:W-:Y:S02]  /*20f20*/  PLOP3.LUT P2, PT, PT, PT, PT, 0x8, 0x0 ;  /* 0x000000000000781c */ /* 0x000fe40003f4e170 */
[----:B--2---:R-:W-:-:S04]  /*20f30*/  IADD3 R5, R5, 0x1, RZ ;  /* 0x0000000105057810 */ /* 0x004fc80007ffe0ff */
[----:B------:R-:W-:-:S04]  /*20f40*/  ISETP.NE.AND P0, PT, R5, 0x2, PT ;  /* 0x000000020500780c */ /* 0x000fc80003f05270 */
[----:B------:R-:W-:Y:S02]  /*20f50*/  SEL R6, RZ, 0x1, P0 ;  /* 0x00000001ff067807 */ /* 0x000fe40000000000 */
[----:B------:R-:W-:Y:S01]  /*20f60*/  SEL R10, R5, RZ, P0 ;  /* 0x000000ff050a7207 */ /* 0x000fe20000000000 */
[----:B------:R-:W-:Y:S01]  /*20f70*/  VIADD R5, R2, 0xfffffffe ;  /* 0xfffffffe02057836 */ /* 0x000fe20000000000 */
[----:B---3--:R-:W-:-:S03]  /*20f80*/  LOP3.LUT R8, R8, R6, RZ, 0x3c, !PT ;  /* 0x0000000608087212 */ /* 0x008fc600078e3cff */
[----:B------:R0:W-:Y:S01]  /*20f90*/  STL [R1+0x10], R10 ;  /* 0x0000100a01007387 */ /* 0x0001e20000100800 */
[----:B------:R-:W-:-:S03]  /*20fa0*/  ISETP.GE.AND P0, PT, R5, R0, PT ;  /* 0x000000000500720c */ /* 0x000fc60003f06270 */
[----:B------:R0:W-:Y:S10]  /*20fb0*/  STL [R1+0x14], R8 ;  /* 0x0000140801007387 */ /* 0x0001f40000100800 */
[----:B0-----:R-:W-:Y:S05]  /*20fc0*/  @!P0 BRA `(.L_x_693) ;  /* 0x0000000400a88947 */ /* 0x001fea0003800000 */
[C---:B-----5:R-:W-:Y:S01]  /*20fd0*/  IMAD R5, R2.reuse, 0x50, R7 ;  /* 0x0000005002057824 */ /* 0x060fe200078e0207 */
[----:B------:R-:W-:-:S03]  /*20fe0*/  IADD3 R2, R2, -0x1, RZ ;  /* 0xffffffff02027810 */ /* 0x000fc60007ffe0ff */
[----:B------:R-:W-:-:S07]  /*20ff0*/  VIADD R5, R5, 0xffffff60 ;  /* 0xffffff6005057836 */ /* 0x000fce0000000000 */
.L_x_710:
[----:B------:R-:W-:Y:S05]  /*21000*/  YIELD ;  /* 0x0000000000007946 */ /* 0x000fea0003800000 */
[----:B------:R-:W-:Y:S04]  /*21010*/  BSSY B1, `(.L_x_704) ;  /* 0x0000058000017945 */ /* 0x000fe80003800000 */
[----:B0-----:R-:W-:Y:S05]  /*21020*/  @!P6 BRA `(.L_x_705) ;  /* 0x000000040058e947 */ /* 0x001fea0003800000 */
[----:B------:R-:W2:Y:S04]  /*21030*/  LDL R6, [R1+0x10] ;  /* 0x0000100001067983 */ /* 0x000ea80000100800 */
[----:B------:R-:W3:Y:S01]  /*21040*/  LDL R7, [R1+0x14] ;  /* 0x0000140001077983 */ /* 0x000ee20000100800 */
[----:B--2---:R-:W-:Y:S02]  /*21050*/  LEA R6, R6, R9, 0x3 ;  /* 0x0000000906067211 */ /* 0x004fe400078e18ff */
[----:B---3--:R-:W-:-:S04]  /*21060*/  SHF.L.U32 R7, R7, 0x1f, RZ ;  /* 0x0000001f07077819 */ /* 0x008fc800000006ff */
[----:B------:R-:W0:Y:S02]  /*21070*/  SYNCS.PHASECHK.TRANS64.TRYWAIT P0, [R6+URZ+0x388a0], R7 ;  /* 0x0388a007060075a7 */ /* 0x000e24000800017f */
[----:B0-----:R-:W-:Y:S05]  /*21080*/  @!P0 BRA `(.L_x_706) ;  /* 0x0000005400108947 */ /* 0x001fea0003800000 */
.L_x_825:
        /* <DEDUP_REMOVED lines=11> */
.L_x_707:
[----:B-1----:R-:W2:Y:S01]  /*21140*/  LDL R8, [R1+0x10] ;  /* 0x0000100001087983 */ /* 0x002ea20000100800 */
        /* <DEDUP_REMOVED lines=8> */
[----:B------:R-:W-:Y:S01]  /*211d0*/  UMOV UR7, 0x12f00000 ;  /* 0x12f0000000077882 */ /* 0x000fe20000000000 */
[----:B------:R-:W-:-:S04]  /*211e0*/  UMOV UR17, 0x40 ;  /* 0x0000004000117882 */ /* 0x000fc80000000000 */
        /* <DEDUP_REMOVED lines=21> */
.L_x_826:
[----:B------:R-:W-:Y:S05]  /*21340*/  @P0 BRA `(.L_x_709) ;  /* 0x00000000001c0947 */ /* 0x000fea0003800000 */
[----:B------:R-:W2:Y:S01]  /*21350*/  S2R R10, SR_TID.X ;  /* 0x00000000000a7919 */ /* 0x000ea20000002100 */
[----:B01----:R-:W-:-:S04]  /*21360*/  MOV R7, 0xa000 ;  /* 0x0000a00000077802 */ /* 0x003fc80000000f00 */
[----:B------:R3:W-:Y:S01]  /*21370*/  SYNCS.ARRIVE.TRANS64 RZ, [R6+URZ+0x388b0], R7 ;  /* 0x0388b00706ff79a7 */ /* 0x0007e2000800003f */
[----:B--2---:R-:W-:-:S04]  /*21380*/  LOP3.LUT R10, R10, 0x1f, RZ, 0xc0, !PT ;  /* 0x0000001f0a0a7812 */ /* 0x004fc800078ec0ff */
[----:B------:R-:W-:-:S13]  /*21390*/  ISETP.NE.AND P1, PT, R10, RZ, PT ;  /* 0x000000ff0a00720c */ /* 0x000fda0003f25270 */
[----:B---3--:R-:W-:Y:S05]  /*213a0*/  @!P1 BRA `(.L_x_709) ;  /* 0x0000000000049947 */ /* 0x008fea0003800000 */
[----:B------:R-:W-:Y:S01]  /*213b0*/  BPT.TRAP 0x1 ;  /* 0x000000040000795c */ /* 0x000fe20000300000 */
.L_x_709:
        /* <DEDUP_REMOVED lines=29> */
.L_x_705:
[----:B------:R-:W-:Y:S05]  /*21590*/  BSYNC B1 ;  /* 0x0000000000017941 */ /* 0x000fea0003800000 */
.L_x_704:
[----:B01----:R-:W2:Y:S04]  /*215a0*/  LDL.LU R6, [R1+0x10] ;  /* 0x0000100001067983 */ /* 0x003ea80000300800 */
[----:B------:R-:W3:Y:S01]  /*215b0*/  LDL.LU R7, [R1+0x14] ;  /* 0x0000140001077983 */ /* 0x000ee20000300800 */
[----:B------:R-:W-:Y:S01]  /*215c0*/  IADD3 R2, R2, -0x1, RZ ;  /* 0xffffffff02027810 */ /* 0x000fe20007ffe0ff */
[----:B------:R-:W-:Y:S02]  /*215d0*/  VIADD R5, R5, 0xffffffb0 ;  /* 0xffffffb005057836 */ /* 0x000fe40000000000 */
[----:B--2---:R-:W-:-:S05]  /*215e0*/  VIADD R6, R6, 0x1 ;  /* 0x0000000106067836 */ /* 0x004fca0000000000 */
[----:B------:R-:W-:-:S04]  /*215f0*/  ISETP.NE.AND P0, PT, R6, 0x2, PT ;  /* 0x000000020600780c */ /* 0x000fc80003f05270 */
[----:B------:R-:W-:Y:S02]  /*21600*/  SEL R8, R6, RZ, P0 ;  /* 0x000000ff06087207 */ /* 0x000fe40000000000 */
[----:B------:R-:W-:Y:S02]  /*21610*/  SEL R6, RZ, 0x1, P0 ;  /* 0x00000001ff067807 */ /* 0x000fe40000000000 */
[----:B------:R-:W-:Y:S01]  /*21620*/  ISETP.GT.AND P0, PT, R2, R0, PT ;  /* 0x000000000200720c */ /* 0x000fe20003f04270 */
[----:B------:R0:W-:Y:S01]  /*21630*/  STL [R1+0x10], R8 ;  /* 0x0000100801007387 */ /* 0x0001e20000100800 */
[----:B---3--:R-:W-:-:S05]  /*21640*/  LOP3.LUT R7, R7, R6, RZ, 0x3c, !PT ;  /* 0x0000000607077212 */ /* 0x008fca00078e3cff */
[----:B------:R0:W-:Y:S06]  /*21650*/  STL [R1+0x14], R7 ;  /* 0x0000140701007387 */ /* 0x0001ec0000100800 */
[----:B------:R-:W-:Y:S05]  /*21660*/  @P0 BRA `(.L_x_710) ;  /* 0xfffffff800640947 */ /* 0x000fea000383ffff */
.L_x_693:
[----:B------:R-:W-:Y:S05]  /*21670*/  BSYNC B0 ;  /* 0x0000000000007941 */ /* 0x000fea0003800000 */
.L_x_692:
[----:B------:R-:W2:Y:S01]  /*21680*/  LDL R6, [R1+0x34] ;  /* 0x0000340001067983 */ /* 0x000ea20000100800 */
[----:B------:R-:W-:Y:S05]  /*21690*/  @!P2 WARPSYNC.ALL ;  /* 0x000000000000a948 */ /* 0x000fea0003800000 */
[----:B------:R-:W-:Y:S01]  /*216a0*/  BSSY B6, `(.L_x_711) ;  /* 0x0000361000067945 */ /* 0x000fe20003800000 */
[----:B------:R-:W-:Y:S01]  /*216b0*/  @!P2 BAR.SYNC.DEFER_BLOCKING 0xc, 0x120 ;  /* 0x030480000000ab1d */ /* 0x000fe20000010000 */
[----:B--2---:R-:W-:-:S13]  /*216c0*/  ISETP.GT.AND P0, PT, R6, RZ, PT ;  /* 0x000000ff0600720c */ /* 0x004fda0003f04270 */
[----:B------:R-:W-:Y:S05]  /*216d0*/  @P0 BRA `(.L_x_712) ;  /* 0x0000000000480947 */ /* 0x000fea0003800000 */
[----:B------:R-:W1:Y:S02]  /*216e0*/  S2R R6, SR_TID.X ;  /* 0x0000000000067919 */ /* 0x000e640000002100 */
[----:B-1----:R-:W-:-:S04]  /*216f0*/  LOP3.LUT R6, R6, 0x1f, RZ, 0xc0, !PT ;  /* 0x0000001f06067812 */ /* 0x002fc800078ec0ff */
[----:B------:R-:W-:-:S13]  /*21700*/  ISETP.NE.AND P1, PT, R6, RZ, PT ;  /* 0x000000ff0600720c */ /* 0x000fda0003f25270 */
[----:B------:R-:W-:Y:S05]  /*21710*/  @P1 BRA `(.L_x_713) ;  /* 0x0000003400641947 */ /* 0x000fea0003800000 */
[----:B0----5:R-:W0:Y:S01]  /*21720*/  S2R R7, SR_LANEID ;  /* 0x0000000000077919 */ /* 0x021e220000000000 */
[----:B------:R-:W-:Y:S01]  /*21730*/  VOTEU.ANY UR4, UPT, PT ;  /* 0x0000000000047886 */ /* 0x000fe200038e0100 */
[----:B------:R-:W1:Y:S01]  /*21740*/  LDC.64 R2, c[0x0][0xc38] ;  /* 0x00030e00ff027b82 */ /* 0x000e620000000a00 */
[----:B------:R-:W0:Y:S01]  /*21750*/  FLO.U32 R0, UR4 ;  /* 0x0000000400007d00 */ /* 0x000e2200080e0000 */
[----:B------:R-:W-:-:S07]  /*21760*/  ULDC.64 UR6, c[0x0][0x208] ;  /* 0x0000820000067ab9 */ /* 0x000fce0000000a00 */
[----:B------:R-:W1:Y:S01]  /*21770*/  POPC R5, UR4 ;  /* 0x0000000400057d09 */ /* 0x000e620008000000 */
[----:B0-----:R-:W-:-:S13]  /*21780*/  ISETP.EQ.U32.AND P0, PT, R0, R7, PT ;  /* 0x000000070000720c */ /* 0x001fda0003f02070 */
[----:B-1----:R-:W2:Y:S01]  /*21790*/  @P0 ATOMG.E.ADD.STRONG.GPU PT, R3, desc[UR6][R2.64], R5 ;  /* 0x00000005020309a8 */ /* 0x002ea200081ee1c6 */
[----:B------:R-:W0:Y:S02]  /*217a0*/  S2R R4, SR_LTMASK ;  /* 0x0000000000047919 */ /* 0x000e240000003900 */
[----:B0-----:R-:W-:-:S04]  /*217b0*/  LOP3.LUT R4, R4, UR4, RZ, 0xc0, !PT ;  /* 0x0000000404047c12 */ /* 0x001fc8000f8ec0ff */
[----:B------:R-:W0:Y:S01]  /*217c0*/  POPC R7, R4 ;  /* 0x0000000400077309 */ /* 0x000e220000000000 */
[----:B--2---:R-:W0:Y:S02]  /*217d0*/  SHFL.IDX PT, R0, R3, R0, 0x1f ;  /* 0x00001f0003007589 */ /* 0x004e2400000e0000 */
[----:B0-----:R-:W-:Y:S01]  /*217e0*/  IADD3 R16, R0, UR36, R7 ;  /* 0x0000002400107c10 */ /* 0x001fe2000fffe007 */
[----:B------:R-:W-:Y:S06]  /*217f0*/  BRA `(.L_x_713) ;  /* 0x00000034002c7947 */ /* 0x000fec0003800000 */
.L_x_712:
[----:B------:R-:W1:Y:S01]  /*21800*/  S2R R0, SR_CgaCtaId ;  /* 0x0000000000007919 */ /* 0x000e620000008800 */
[----:B------:R-:W-:-:S04]  /*21810*/  MOV R2, 0x400 ;  /* 0x0000040000027802 */ /* 0x000fc80000000f00 */
[----:B-1----:R-:W-:-:S04]  /*21820*/  LEA R3, R0, R2, 0x18 ;  /* 0x0000000200037211 */ /* 0x002fc800078ec0ff */
[----:B------:R-:W-:Y:S01]  /*21830*/  IADD3 R0, R3, 0x24400, RZ ;  /* 0x0002440003007810 */ /* 0x000fe20007ffe0ff */
[----:B------:R1:W-:Y:S03]  /*21840*/  STL [R1+0x18], R3 ;  /* 0x0000180301007387 */ /* 0x0003e60000100800 */
[----:B------:R-:W-:-:S13]  /*21850*/  LOP3.LUT P0, RZ, R0, 0x3ff, RZ, 0xc0, !PT ;  /* 0x000003ff00ff7812 */ /* 0x000fda000780c0ff */
[----:B-1----:R-:W-:Y:S05]  /*21860*/  @!P0 BRA `(.L_x_714) ;  /* 0x0000000000408947 */ /* 0x002fea0003800000 */
        /* <DEDUP_REMOVED lines=8> */
[----:B0----5:R-:W-:Y:S01]  /*218f0*/  MOV R7, UR9 ;  /* 0x0000000900077c02 */ /* 0x021fe20008000f00 */
[----:B------:R-:W-:Y:S01]  /*21900*/  IMAD.U32 R10, RZ, RZ, UR4 ;  /* 0x00000004ff0a7e24 */ /* 0x000fe2000f8e00ff */
[----:B------:R-:W-:Y:S01]  /*21910*/  MOV R11, UR5 ;  /* 0x00000005000b7c02 */ /* 0x000fe20008000f00 */
[----:B------:R-:W-:Y:S01]  /*21920*/  IMAD.MOV.U32 R8, RZ, RZ, 0x70 ;  /* 0x00000070ff087424 */ /* 0x000fe200078e00ff */
[----:B------:R-:W-:Y:S01]  /*21930*/  MOV R12, 0x1 ;  /* 0x00000001000c7802 */ /* 0x000fe20000000f00 */
[----:B------:R-:W-:-:S07]  /*21940*/  IMAD.MOV.U32 R13, RZ, RZ, RZ ;  /* 0x000000ffff0d7224 */ /* 0x000fce00078e00ff */
[----:B------:R-:W-:-:S07]  /*21950*/  LEPC R20, `(.L_x_714) ;  /* 0x000000001014794e */ /* 0x000fce0000000000 */
[----:B-1----:R-:W-:Y:S05]  /*21960*/  CALL.ABS.NOINC R2 ;  /* 0x0000000002007343 */ /* 0x002fea0003c00000 */
.L_x_714:
        /* <DEDUP_REMOVED lines=12> */
[----:B0----5:R-:W-:Y:S01]  /*21a30*/  MOV R7, UR9 ;  /* 0x0000000900077c02 */ /* 0x021fe20008000f00 */
[----:B------:R-:W-:Y:S01]  /*21a40*/  IMAD.U32 R10, RZ, RZ, UR4 ;  /* 0x00000004ff0a7e24 */ /* 0x000fe2000f8e00ff */
[----:B------:R-:W-:Y:S01]  /*21a50*/  MOV R11, UR5 ;  /* 0x00000005000b7c02 */ /* 0x000fe20008000f00 */
[----:B------:R-:W-:Y:S01]  /*21a60*/  IMAD.MOV.U32 R8, RZ, RZ, 0x70 ;  /* 0x00000070ff087424 */ /* 0x000fe200078e00ff */
[----:B------:R-:W-:Y:S01]  /*21a70*/  MOV R12, 0x1 ;  /* 0x00000001000c7802 */ /* 0x000fe20000000f00 */
[----:B-1----:R-:W-:-:S07]  /*21a80*/  IMAD.MOV.U32 R13, RZ, RZ, RZ ;  /* 0x000000ffff0d7224 */ /* 0x002fce00078e00ff */
[----:B------:R-:W-:-:S07]  /*21a90*/  LEPC R20, `(.L_x_716) ;  /* 0x000000001014794e */ /* 0x000fce0000000000 */
[----:B--2---:R-:W-:Y:S05]  /*21aa0*/  CALL.ABS.NOINC R2 ;  /* 0x0000000002007343 */ /* 0x004fea0003c00000 */
.L_x_716:
[----:B------:R-:W-:Y:S01]  /*21ab0*/  MOV R2, 0x0 ;  /* 0x0000000000027802 */ /* 0x000fe20000000f00 */
[----:B------:R-:W-:Y:S01]  /*21ac0*/  ULDC.64 UR4, c[0x4][0xa8] ;  /* 0x01002a0000047ab9 */ /* 0x000fe20000000a00 */
[----:B------:R-:W-:Y:S01]  /*21ad0*/  ULDC.64 UR6, c[0x4][0xb0] ;  /* 0x01002c0000067ab9 */ /* 0x000fe20000000a00 */
[----:B------:R-:W-:Y:S01]  /*21ae0*/  ULDC.64 UR8, c[0x4][0x18] ;  /* 0x0100060000087ab9 */ /* 0x000fe20000000a00 */
[----:B------:R-:W-:Y:S01]  /*21af0*/  MOV R4, UR4 ;  /* 0x0000000400047c02 */ /* 0x000fe20008000f00 */
[----:B------:R-:W-:Y:S01]  /*21b00*/  IMAD.U32 R5, RZ, RZ, UR5 ;  /* 0x00000005ff057e24 */ /* 0x000fe2000f8e00ff */
[----:B------:R-:W0:Y:S01]  /*21b10*/  LDC.64 R2, c[0x4][R2] ;  /* 0x0100000002027b82 */ /* 0x000e220000000a00 */
        /* <DEDUP_REMOVED lines=8> */
[----:B0-----:R-:W-:Y:S05]  /*21ba0*/  CALL.ABS.NOINC R2 ;  /* 0x0000000002007343 */ /* 0x001fea0003c00000 */
.L_x_715:
        /* <DEDUP_REMOVED lines=8> */
[----:B------:R-:W1:Y:S02]  /*21c30*/  S2R R6, SR_TID.X ;  /* 0x0000000000067919 */ /* 0x000e640000002100 */
[----:B-1----:R-:W-:-:S04]  /*21c40*/  LOP3.LUT R6, R6, 0x1f, RZ, 0xc0, !PT ;  /* 0x0000001f06067812 */ /* 0x002fc800078ec0ff */
        /* <DEDUP_REMOVED lines=8> */
[----:B----4-:R-:W-:Y:S02]  /*21cd0*/  LEA R17, R17, R4, 0x7 ;  /* 0x0000000411117211 */ /* 0x010fe400078e38ff */
[----:B------:R-:W1:Y:S01]  /*21ce0*/  LDC R4, c[0x0][0x428] ;  /* 0x00010a00ff047b82 */ /* 0x000e620000000800 */
[----:B------:R-:W-:-:S06]  /*21cf0*/  IMAD.MOV.U32 R0, RZ, RZ, R5 ;  /* 0x000000ffff007224 */ /* 0x000fcc00078e0005 */
[----:B------:R2:W5:Y:S01]  /*21d00*/  @P0 LDG.E R0, desc[UR6][R2.64] ;  /* 0x0000000602000981 */ /* 0x000562000c1e1900 */
[----:B------:R-:W-:Y:S02]  /*21d10*/  PLOP3.LUT P1, PT, P6, PT, PT, 0x8, 0x0 ;  /* 0x000000000000781c */ /* 0x000fe4000372e170 */
[----:B-1----:R-:W-:Y:S01]  /*21d20*/  ISETP.NE.AND P0, PT, R4, 0x1, PT ;  /* 0x000000010400780c */ /* 0x002fe20003f05270 */
[----:B------:R-:W-:-:S12]  /*21d30*/  IMAD.MOV.U32 R4, RZ, RZ, R18 ;  /* 0x000000ffff047224 */ /* 0x000fd800078e0012 */
[----:B--2---:R-:W1:Y:S08]  /*21d40*/  @P0 LDC R3, c[0x0][0x42c] ;  /* 0x00010b00ff030b82 */ /* 0x004e700000000800 */
[----:B------:R-:W2:Y:S01]  /*21d50*/  @P0 LDC R2, c[0x0][0x430] ;  /* 0x00010c00ff020b82 */ /* 0x000ea20000000800 */
[----:B-1----:R-:W-:-:S05]  /*21d60*/  @P0 IMAD.HI.U32 R3, R18, R3, RZ ;  /* 0x0000000312030227 */ /* 0x002fca00078e00ff */
[----:B--2---:R-:W-:Y:S02]  /*21d70*/  @P0 SHF.R.U32.HI R4, RZ, R2, R3 ;  /* 0x00000002ff040219 */ /* 0x004fe40000011603 */
[----:B------:R-:W-:-:S04]  /*21d80*/  ISETP.NE.U32.AND P0, PT, RZ, UR4, PT ;  /* 0x00000004ff007c0c */ /* 0x000fc8000bf05070 */
[----:B------:R-:W-:-:S04]  /*21d90*/  ISETP.NE.AND.EX P0, PT, RZ, UR5, PT, P0 ;  /* 0x00000005ff007c0c */ /* 0x000fc8000bf05300 */
[----:B------:R-:W-:-:S09]  /*21da0*/  SEL R2, R5, RZ, !P0 ;  /* 0x000000ff05027207 */ /* 0x000fd20004000000 */
.L_x_717:
        /* <DEDUP_REMOVED lines=10> */
[----:B------:R-:W1:Y:S01]  /*21e50*/  S2R R3, SR_TID.X ;  /* 0x0000000000037919 */ /* 0x000e620000002100 */
[----:B------:R-:W-:Y:S01]  /*21e60*/  UMOV UR4, 0x40 ;  /* 0x0000004000047882 */ /* 0x000fe20000000000 */
[----:B-1----:R-:W-:-:S04]  /*21e70*/  LOP3.LUT R3, R3, 0x1f, RZ, 0xc0, !PT ;  /* 0x0000001f03037812 */ /* 0x002fc800078ec0ff */
[----:B------:R-:W-:-:S04]  /*21e80*/  ISETP.NE.AND P2, PT, R3, RZ, PT ;  /* 0x000000ff0300720c */ /* 0x000fc80003f45270 */
[----:B------:R-:W-:-:S09]  /*21e90*/  PLOP3.LUT P1, PT, P2, PT, PT, 0x8, 0x0 ;  /* 0x000000000000781c */ /* 0x000fd2000172e170 */
[----:B------:R-:W-:-:S05]  /*21ea0*/  VOTEU.ALL UP0, P2 ;  /* 0x00000000003f7886 */ /* 0x000fca0001000000 */
.L_x_718:
        /* <DEDUP_REMOVED lines=15> */
.L_x_719:
        /* <DEDUP_REMOVED lines=15> */
.L_x_720:
        /* <DEDUP_REMOVED lines=9> */
[----:B0-----:R-:W0:Y:S01]  /*22120*/  LDC.64 R8, c[0x0][0x3f8] ;  /* 0x0000fe00ff087b82 */ /* 0x001e220000000a00 */
[----:B------:R-:W-:Y:S02]  /*22130*/  ULDC.64 UR4, c[0x0][0xa08] ;  /* 0x0002820000047ab9 */ /* 0x000fe40000000a00 */
[----:B0-----:R-:W-:Y:S01]  /*22140*/  LOP3.LUT P0, RZ, R8, UR4, RZ, 0xfc, !PT ;  /* 0x0000000408ff7c12 */ /* 0x001fe2000f80fcff */
[----:B------:R-:W-:-:S03]  /*22150*/  UMOV UR4, 0xffffffff ;  /* 0xffffffff00047882 */ /* 0x000fc60000000000 */
[----:B------:R-:W-:-:S04]  /*22160*/  LOP3.LUT P0, RZ, R9, UR5, RZ, 0xfc, P0 ;  /* 0x0000000509ff7c12 */ /* 0x000fc8000800fcff */
[----:B-----5:R-:W-:Y:S01]  /*22170*/  SEL R5, R0, RZ, !P0 ;  /* 0x000000ff00057207 */ /* 0x020fe20004000000 */
[----:B------:R-:W-:Y:S08]  /*22180*/  BRA.DIV UR4, `(.L_x_721) ;  /* 0x0000004204f87947 */ /* 0x000ff0000b800000 */
.L_x_829:
[----:B------:R-:W2:Y:S01]  /*22190*/  LDL R3, [R1+0x24] ;  /* 0x0000240001037983 */ /* 0x000ea20000100800 */
[----:B------:R-:W-:Y:S01]  /*221a0*/  UMOV UR4, 0xffffffff ;  /* 0xffffffff00047882 */ /* 0x000fe20000000000 */
[----:B------:R-:W-:Y:S02]  /*221b0*/  SHF.R.S32.HI R12, RZ, 0x1f, R0 ;  /* 0x0000001fff0c7819 */ /* 0x000fe40000011400 */
[----:B--2---:R-:W-:Y:S01]  /*221c0*/  IADD3 R3, R3, -0x1, RZ ;  /* 0xffffffff03037810 */ /* 0x004fe20007ffe0ff */
[----:B------:R-:W-:Y:S06]  /*221d0*/  BRA.DIV UR4, `(.L_x_722) ;  /* 0x0000004604187947 */ /* 0x000fec000b800000 */
[----:B------:R-:W-:-:S13]  /*221e0*/  ELECT P6, URZ, PT ;  /* 0x00000000003f782f */ /* 0x000fda00038c0000 */
.L_x_832:
        /* <DEDUP_REMOVED lines=20> */
[----:B------:R-:W-:-:S05]  /*22330*/  IMAD.WIDE.U32 R6, R0, UR4, R6 ;  /* 0x0000000400067c25 */ /* 0x000fca000f8e0006 */
[----:B------:R-:W-:Y:S02]  /*22340*/  IADD3 R5, R7, R10, RZ ;  /* 0x0000000a07057210 */ /* 0x000fe40007ffe0ff */
[----:B------:R-:W-:-:S04]  /*22350*/  LEA R10, P0, R6, R8, 0x2 ;  /* 0x00000008060a7211 */ /* 0x000fc800078010ff */
[----:B------:R-:W-:-:S05]  /*22360*/  LEA.HI.X R11, R6, R9, R5, 0x2, P0 ;  /* 0x00000009060b7211 */ /* 0x000fca00000f1405 */
[----:B------:R0:W5:Y:S04]  /*22370*/  LDG.E R5, desc[UR6][R10.64] ;  /* 0x000000060a057981 */ /* 0x000168000c1e1900 */
.L_x_724:
        /* <DEDUP_REMOVED lines=9> */
.L_x_833:
        /* <DEDUP_REMOVED lines=11> */
.L_x_726:
        /* <DEDUP_REMOVED lines=38> */
.L_x_723:
        /* <DEDUP_REMOVED lines=55> */
.L_x_834:
[----:B------:R-:W-:Y:S05]  /*22a90*/  BSYNC B0 ;  /* 0x0000000000007941 */ /* 0x000fea0003800000 */
.L_x_727:
[----:B0-----:R-:W2:Y:S01]  /*22aa0*/  LDL.LU R6, [R1+0x34] ;  /* 0x0000340001067983 */ /* 0x001ea20000300800 */
[----:B------:R-:W-:Y:S01]  /*22ab0*/  BSSY B0, `(.L_x_729) ;  /* 0x00001c6000007945 */ /* 0x000fe20003800000 */
[----:B--2---:R-:W-:-:S13]  /*22ac0*/  ISETP.GE.AND P0, PT, R6, 0x51, PT ;  /* 0x000000510600780c */ /* 0x004fda0003f06270 */
[----:B------:R-:W-:Y:S05]  /*22ad0*/  @!P0 BRA `(.L_x_730) ;  /* 0x0000001c000c8947 */ /* 0x000fea0003800000 */
[----:B------:R-:W2:Y:S01]  /*22ae0*/  LDL R6, [R1+0x24] ;  /* 0x0000240001067983 */ /* 0x000ea20000100800 */
[----:B------:R-:W-:Y:S01]  /*22af0*/  IMAD.MOV.U32 R2, RZ, RZ, 0x1 ;  /* 0x00000001ff027424 */ /* 0x000fe200078e00ff */
[----:B------:R-:W-:Y:S01]  /*22b00*/  BSSY B1, `(.L_x_731) ;  /* 0x000009f000017945 */ /* 0x000fe20003800000 */
[----:B--2---:R-:W-:-:S04]  /*22b10*/  IADD3 R13, -R6, RZ, RZ ;  /* 0x000000ff060d7210 */ /* 0x004fc80007ffe1ff */
[----:B------:R-:W-:-:S04]  /*22b20*/  VIADDMNMX R13, R13, R2, 0xffffffff, !PT ;  /* 0xffffffff0d0d7446 */ /* 0x000fc80007800102 */
[C---:B------:R-:W-:Y:S01]  /*22b30*/  IADD3 R2, R6.reuse, R13, RZ ;  /* 0x0000000d06027210 */ /* 0x040fe20007ffe0ff */
[----:B------:R-:W-:-:S03]  /*22b40*/  VIADD R6, R6, 0xfffffffe ;  /* 0xfffffffe06067836 */ /* 0x000fc60000000000 */
[----:B------:R-:W-:-:S04]  /*22b50*/  LOP3.LUT R2, R2, 0x1, RZ, 0xc0, !PT ;  /* 0x0000000102027812 */ /* 0x000fc800078ec0ff */
[----:B------:R-:W-:-:S13]  /*22b60*/  ISETP.NE.U32.AND P0, PT, R2, 0x1, PT ;  /* 0x000000010200780c */ /* 0x000fda0003f05070 */
        /* <DEDUP_REMOVED lines=15> */
[----:B------:R-:W-:Y:S01]  /*22c60*/  MOV R2, R6 ;  /* 0x0000000600027202 */ /* 0x000fe20000000f00 */
[----:B------:R-:W-:Y:S01]  /*22c70*/  ULDC.64 UR4, c[0x0][0x408] ;  /* 0x0001020000047ab9 */ /* 0x000fe20000000a00 */
[----:B------:R-:W-:Y:S01]  /*22c80*/  ULDC.64 UR6, c[0x0][0x208] ;  /* 0x0000820000067ab9 */ /* 0x000fe20000000a00 */
[----:B0-----:R-:W-:-:S13]  /*22c90*/  ISETP.NE.AND P0, PT, R17, 0x1, PT ;  /* 0x000000011100780c */ /* 0x001fda0003f05270 */
[----:B------:R-:W0:Y:S02]  /*22ca0*/  @P0 LDC.64 R10, c[0x0][0x420] ;  /* 0x00010800ff0a0b82 */ /* 0x000e240000000a00 */
[----:B0-----:R-:W-:-:S05]  /*22cb0*/  @P0 IMAD.HI.U32 R10, R6, R10, RZ ;  /* 0x0000000a060a0227 */ /* 0x001fca00078e00ff */
[----:B------:R-:W-:Y:S01]  /*22cc0*/  @P0 SHF.R.U32.HI R2, RZ, R11, R10 ;  /* 0x0000000bff020219 */ /* 0x000fe2000001160a */
[----:B------:R-:W-:-:S03]  /*22cd0*/  IMAD R10, R12, UR4, RZ ;  /* 0x000000040c0a7c24 */ /* 0x000fc6000f8e02ff */
[----:B------:R-:W-:Y:S01]  /*22ce0*/  SHF.R.S32.HI R11, RZ, 0x1f, R2 ;  /* 0x0000001fff0b7819 */ /* 0x000fe20000011402 */
[C---:B------:R-:W-:Y:S02]  /*22cf0*/  IMAD R15, R0.reuse, UR5, R10 ;  /* 0x00000005000f7c24 */ /* 0x040fe4000f8e020a */
[--C-:B------:R-:W-:Y:S02]  /*22d00*/  IMAD.MOV.U32 R10, RZ, RZ, R2.reuse ;  /* 0x000000ffff0a7224 */ /* 0x100fe400078e0002 */
[----:B------:R-:W-:Y:S02]  /*22d10*/  IMAD.MOV R2, RZ, RZ, -R2 ;  /* 0x000000ffff027224 */ /* 0x000fe400078e0a02 */
[----:B------:R-:W-:-:S04]  /*22d20*/  IMAD.WIDE.U32 R10, R0, UR4, R10 ;  /* 0x00000004000a7c25 */ /* 0x000fc8000f8e000a */
[----:B------:R-:W-:Y:S01]  /*22d30*/  IMAD R6, R17, R2, R6 ;  /* 0x0000000211067224 */ /* 0x000fe200078e0206 */
[----:B------:R-:W-:Y:S02]  /*22d40*/  IADD3 R15, R15, R11, RZ ;  /* 0x0000000b0f0f7210 */ /* 0x000fe40007ffe0ff */
[----:B------:R-:W-:-:S04]  /*22d50*/  LEA R8, P0, R10, R8, 0x2 ;  /* 0x000000080a087211 */ /* 0x000fc800078010ff */
[----:B------:R-:W-:-:S05]  /*22d60*/  LEA.HI.X R9, R10, R9, R15, 0x2, P0 ;  /* 0x000000090a097211 */ /* 0x000fca00000f140f */
[----:B------:R0:W5:Y:S04]  /*22d70*/  LDG.E R2, desc[UR6][R8.64] ;  /* 0x0000000608027981 */ /* 0x000168000c1e1900 */
.L_x_735:
[----:B0-----:R-:W0:Y:S01]  /*22d80*/  S2R R9, SR_CgaCtaId ;  /* 0x0000000000097919 */ /* 0x001e220000008800 */
[----:B------:R-:W-:-:S04]  /*22d90*/  MOV R8, 0x400 ;  /* 0x0000040000087802 */ /* 0x000fc80000000f00 */
[----:B0-----:R-:W-:Y:S02]  /*22da0*/  LEA R8, R9, R8, 0x18 ;  /* 0x0000000809087211 */ /* 0x001fe400078ec0ff */
[----:B------:R-:W-:Y:S02]  /*22db0*/  SHF.L.U32 R9, R14, 0x1f, RZ ;  /* 0x0000001f0e097819 */ /* 0x000fe400000006ff */
[----:B------:R-:W-:-:S04]  /*22dc0*/  LEA R8, R7, R8, 0x3 ;  /* 0x0000000807087211 */ /* 0x000fc800078e18ff */
[----:B------:R-:W0:Y:S02]  /*22dd0*/  SYNCS.PHASECHK.TRANS64.TRYWAIT P0, [R8+URZ+0x38840], R9 ;  /* 0x03884009080075a7 */ /* 0x000e24000800017f */
[----:B0-----:R-:W-:Y:S05]  /*22de0*/  @!P0 BRA `(.L_x_736) ;  /* 0x0000003800688947 */ /* 0x001fea0003800000 */
.L_x_835:
        /* <DEDUP_REMOVED lines=11> */
.L_x_737:
        /* <DEDUP_REMOVED lines=22> */
[----:B------:R-:W-:Y:S01]  /*23000*/  IADD3 R9, R9, 0x38800, RZ ;  /* 0x0003880009097810 */ /* 0x000fe20007ffe0ff */
        /* <DEDUP_REMOVED lines=19> */
.L_x_836:
[----:B------:R-:W-:Y:S05]  /*23140*/  @P1 BRA `(.L_x_739) ;  /* 0x0000000000301947 */ /* 0x000fea0003800000 */
[----:B------:R-:W2:Y:S01]  /*23150*/  LDL R10, [R1] ;  /* 0x00000000010a7983 */ /* 0x000ea20000100800 */
[----:B------:R-:W-:Y:S01]  /*23160*/  MOV R11, 0x400 ;  /* 0x00000400000b7802 */ /* 0x000fe20000000f00 */
[----:B------:R-:W1:Y:S01]  /*23170*/  S2R R17, SR_TID.X ;  /* 0x0000000000117919 */ /* 0x000e620000002100 */
[----:B------:R-:W3:Y:S01]  /*23180*/  S2R R15, SR_CgaCtaId ;  /* 0x00000000000f7919 */ /* 0x000ee20000008800 */
[----:B0-----:R-:W-:Y:S01]  /*23190*/  IMAD.MOV.U32 R9, RZ, RZ, 0xa000 ;  /* 0x0000a000ff097424 */ /* 0x001fe200078e00ff */
[----:B-1----:R-:W-:-:S04]  /*231a0*/  LOP3.LUT R17, R17, 0x1f, RZ, 0xc0, !PT ;  /* 0x0000001f11117812 */ /* 0x002fc800078ec0ff */
[----:B------:R-:W-:Y:S02]  /*231b0*/  ISETP.NE.AND P0, PT, R17, RZ, PT ;  /* 0x000000ff1100720c */ /* 0x000fe40003f05270 */
[----:B---3--:R-:W-:-:S04]  /*231c0*/  LEA R11, R15, R11, 0x18 ;  /* 0x0000000b0f0b7211 */ /* 0x008fc800078ec0ff */
[----:B--2---:R-:W-:-:S04]  /*231d0*/  LEA R8, R10, R11, 0x3 ;  /* 0x0000000b0a087211 */ /* 0x004fc800078e18ff */
[----:B------:R1:W-:Y:S03]  /*231e0*/  SYNCS.ARRIVE.TRANS64 RZ, [R8+URZ+0x38850], R9 ;  /* 0x0388500908ff79a7 */ /* 0x0003e6000800003f */
[----:B------:R-:W-:Y:S05]  /*231f0*/  @!P0 BRA `(.L_x_739) ;  /* 0x0000000000048947 */ /* 0x000fea0003800000 */
[----:B------:R-:W-:Y:S01]  /*23200*/  BPT.TRAP 0x1 ;  /* 0x000000040000795c */ /* 0x000fe20000300000 */
.L_x_739:
        /* <DEDUP_REMOVED lines=14> */
[----:B------:R-:W-:Y:S01]  /*232f0*/  IMAD.MOV.U32 R5, RZ, RZ, R2 ;  /* 0x000000ffff057224 */ /* 0x000fe200078e0002 */
[----:B--2---:R-:W-:-:S02]  /*23300*/  R2UR UR11, R8 ;  /* 0x00000000080b72ca */ /* 0x004fc400000e0000 */
[----:B---3--:R-:W-:-:S04]  /*23310*/  LEA R8, R10, R11, 0x3 ;  /* 0x0000000b0a087211 */ /* 0x008fc800078e18ff */
        /* <DEDUP_REMOVED lines=24> */
.L_x_734:
[----:B------:R-:W-:Y:S05]  /*234a0*/  BSYNC B2 ;  /* 0x0000000000027941 */ /* 0x000fea0003800000 */
.L_x_733:
[----:B------:R-:W2:Y:S04]  /*234b0*/  LDL.LU R2, [R1+0x24] ;  /* 0x0000240001027983 */ /* 0x000ea80000300800 */
[----:B------:R0:W-:Y:S04]  /*234c0*/  STL [R1], R7 ;  /* 0x0000000701007387 */ /* 0x0001e80000100800 */
[----:B------:R0:W-:Y:S02]  /*234d0*/  STL [R1+0x8], R14 ;  /* 0x0000080e01007387 */ /* 0x0001e40000100800 */
[----:B0-2---:R-:W-:-:S07]  /*234e0*/  IADD3 R6, R2, -0x3, RZ ;  /* 0xfffffffd02067810 */ /* 0x005fce0007ffe0ff */
.L_x_732:
[----:B------:R-:W-:Y:S05]  /*234f0*/  BSYNC B1 ;  /* 0x0000000000017941 */ /* 0x000fea0003800000 */
.L_x_731:
[----:B------:R-:W-:-:S05]  /*23500*/  IMAD.MOV R2, RZ, RZ, -R13 ;  /* 0x000000ffff027224 */ /* 0x000fca00078e0a0d */
[----:B------:R-:W-:-:S13]  /*23510*/  ISETP.NE.AND P0, PT, R3, R2, PT ;  /* 0x000000020300720c */ /* 0x000fda0003f05270 */
[----:B------:R-:W-:Y:S05]  /*23520*/  @!P0 BRA `(.L_x_730) ;  /* 0x0000001000788947 */ /* 0x000fea0003800000 */
[----:B------:R-:W-:-:S07]  /*23530*/  MOV R10, R5 ;  /* 0x00000005000a7202 */ /* 0x000fce0000000f00 */
.L_x_754:
        /* <DEDUP_REMOVED lines=11> */
[----:B------:R-:W-:Y:S02]  /*235f0*/  MOV R9, R6 ;  /* 0x0000000600097202 */ /* 0x000fe40000000f00 */
        /* <DEDUP_REMOVED lines=10> */
[----:B------:R-:W-:-:S04]  /*236a0*/  @P0 SHF.R.U32.HI R2, RZ, R3, R9 ;  /* 0x00000003ff020219 */ /* 0x000fc80000011609 */
[----:B------:R-:W-:Y:S02]  /*236b0*/  IADD3 R9, -R2, RZ, RZ ;  /* 0x000000ff02097210 */ /* 0x000fe40007ffe1ff */
[----:B------:R-:W-:-:S03]  /*236c0*/  SHF.R.S32.HI R3, RZ, 0x1f, R2 ;  /* 0x0000001fff037819 */ /* 0x000fc60000011402 */
[----:B------:R-:W-:Y:S02]  /*236d0*/  IMAD R9, R10, R9, R6 ;  /* 0x000000090a097224 */ /* 0x000fe400078e0206 */
[----:B------:R-:W-:Y:S02]  /*236e0*/  IMAD R10, R12, UR6, RZ ;  /* 0x000000060c0a7c24 */ /* 0x000fe4000f8e02ff */
[----:B------:R-:W-:-:S04]  /*236f0*/  IMAD.WIDE.U32 R2, R0, UR6, R2 ;  /* 0x0000000600027c25 */ /* 0x000fc8000f8e0002 */
[----:B------:R-:W-:-:S04]  /*23700*/  IMAD R10, R0, UR7, R10 ;  /* 0x00000007000a7c24 */ /* 0x000fc8000f8e020a */
[----:B------:R-:W-:Y:S01]  /*23710*/  IMAD.IADD R3, R10, 0x1, R3 ;  /* 0x000000010a037824 */ /* 0x000fe200078e0203 */
[----:B------:R-:W-:-:S04]  /*23720*/  LEA R10, P0, R2, UR4, 0x2 ;  /* 0x00000004020a7c11 */ /* 0x000fc8000f8010ff */
[----:B------:R-:W-:-:S05]  /*23730*/  LEA.HI.X R11, R2, UR5, R3, 0x2, P0 ;  /* 0x00000005020b7c11 */ /* 0x000fca00080f1403 */
[----:B------:R0:W5:Y:S04]  /*23740*/  LDG.E R10, desc[UR8][R10.64] ;  /* 0x000000080a0a7981 */ /* 0x000168000c1e1900 */
.L_x_742:
[----:B------:R-:W1:Y:S01]  /*23750*/  S2R R3, SR_CgaCtaId ;  /* 0x0000000000037919 */ /* 0x000e620000008800 */
[----:B------:R-:W-:-:S04]  /*23760*/  MOV R2, 0x400 ;  /* 0x0000040000027802 */ /* 0x000fc80000000f00 */
[----:B-1----:R-:W-:Y:S02]  /*23770*/  LEA R2, R3, R2, 0x18 ;  /* 0x0000000203027211 */ /* 0x002fe400078ec0ff */
[----:B------:R-:W-:Y:S02]  /*23780*/  SHF.L.U32 R3, R8, 0x1f, RZ ;  /* 0x0000001f08037819 */ /* 0x000fe400000006ff */
[----:B------:R-:W-:-:S04]  /*23790*/  LEA R2, R7, R2, 0x3 ;  /* 0x0000000207027211 */ /* 0x000fc800078e18ff */
[----:B------:R-:W1:Y:S02]  /*237a0*/  SYNCS.PHASECHK.TRANS64.TRYWAIT P0, [R2+URZ+0x38840], R3 ;  /* 0x03884003020075a7 */ /* 0x000e64000800017f */
[----:B-1----:R-:W-:Y:S05]  /*237b0*/  @!P0 BRA `(.L_x_743) ;  /* 0x00000030001c8947 */ /* 0x002fea0003800000 */
.L_x_837:
        /* <DEDUP_REMOVED lines=11> */
.L_x_744:
[----:B------:R-:W2:Y:S04]  /*23870*/  LDL R15, [R1+0x4] ;  /* 0x00000400010f7983 */ /* 0x000ea80000100800 */
[----:B------:R-:W3:Y:S01]  /*23880*/  LDL.LU R14, [R1+0x8] ;  /* 0x00000800010e7983 */ /* 0x000ee20000300800 */
[----:B-1----:R-:W-:-:S03]  /*23890*/  MOV R3, 0x400 ;  /* 0x0000040000037802 */ /* 0x002fc60000000f00 */
        /* <DEDUP_REMOVED lines=39> */
.L_x_838:
        /* <DEDUP_REMOVED lines=8> */
.L_x_746:
        /* <DEDUP_REMOVED lines=40> */
.L_x_741:
[----:B------:R-:W-:Y:S05]  /*23e10*/  BSYNC B1 ;  /* 0x0000000000017941 */ /* 0x000fea0003800000 */
.L_x_740:
[----:B------:R-:W-:Y:S01]  /*23e20*/  IADD3 R3, R7, 0x1, RZ ;  /* 0x0000000107037810 */ /* 0x000fe20007ffe0ff */
[----:B------:R-:W-:Y:S03]  /*23e30*/  BSSY B1, `(.L_x_747) ;  /* 0x000008a000017945 */ /* 0x000fe60003800000 */
        /* <DEDUP_REMOVED lines=17> */
[----:B-1----:R-:W-:Y:S01]  /*23f50*/  @P0 IMAD.HI.U32 R10, R9, R2, RZ ;  /* 0x00000002090a0227 */ /* 0x002fe200078e00ff */
[----:B------:R-:W-:-:S04]  /*23f60*/  MOV R2, R9 ;  /* 0x0000000900027202 */ /* 0x000fc80000000f00 */
[----:B------:R-:W-:Y:S01]  /*23f70*/  @P0 SHF.R.U32.HI R2, RZ, R3, R10 ;  /* 0x00000003ff020219 */ /* 0x000fe2000001160a */
[----:B------:R-:W-:-:S04]  /*23f80*/  IMAD R10, R12, UR6, RZ ;  /* 0x000000060c0a7c24 */ /* 0x000fc8000f8e02ff */
[----:B------:R-:W-:Y:S02]  /*23f90*/  IMAD.MOV R3, RZ, RZ, -R2 ;  /* 0x000000ffff037224 */ /* 0x000fe400078e0a02 */
[----:B------:R-:W-:Y:S02]  /*23fa0*/  IMAD R10, R0, UR7, R10 ;  /* 0x00000007000a7c24 */ /* 0x000fe4000f8e020a */
[----:B------:R-:W-:Y:S01]  /*23fb0*/  IMAD R9, R11, R3, R9 ;  /* 0x000000030b097224 */ /* 0x000fe200078e0209 */
[----:B------:R-:W-:-:S03]  /*23fc0*/  SHF.R.S32.HI R3, RZ, 0x1f, R2 ;  /* 0x0000001fff037819 */ /* 0x000fc60000011402 */
[----:B------:R-:W-:-:S05]  /*23fd0*/  IMAD.WIDE.U32 R2, R0, UR6, R2 ;  /* 0x0000000600027c25 */ /* 0x000fca000f8e0002 */
[----:B------:R-:W-:Y:S02]  /*23fe0*/  IADD3 R3, R10, R3, RZ ;  /* 0x000000030a037210 */ /* 0x000fe40007ffe0ff */
[----:B------:R-:W-:-:S04]  /*23ff0*/  LEA R10, P0, R2, UR4, 0x2 ;  /* 0x00000004020a7c11 */ /* 0x000fc8000f8010ff */
[----:B------:R-:W-:-:S05]  /*24000*/  LEA.HI.X R11, R2, UR5, R3, 0x2, P0 ;  /* 0x00000005020b7c11 */ /* 0x000fca00080f1403 */
[----:B------:R1:W5:Y:S04]  /*24010*/  LDG.E R10, desc[UR8][R10.64] ;  /* 0x000000080a0a7981 */ /* 0x000368000c1e1900 */
.L_x_749:
[----:B------:R-:W2:Y:S01]  /*24020*/  S2R R3, SR_CgaCtaId ;  /* 0x0000000000037919 */ /* 0x000ea20000008800 */
[----:B------:R-:W-:-:S04]  /*24030*/  MOV R2, 0x400 ;  /* 0x0000040000027802 */ /* 0x000fc80000000f00 */
[----:B--2---:R-:W-:Y:S02]  /*24040*/  LEA R2, R3, R2, 0x18 ;  /* 0x0000000203027211 */ /* 0x004fe400078ec0ff */
[----:B------:R-:W-:-:S03]  /*24050*/  SHF.L.U32 R3, R13, 0x1f, RZ ;  /* 0x0000001f0d037819 */ /* 0x000fc600000006ff */
[----:B------:R-:W-:-:S04]  /*24060*/  IMAD R2, R14, 0x8, R2 ;  /* 0x000000080e027824 */ /* 0x000fc800078e0202 */
[----:B------:R-:W2:Y:S02]  /*24070*/  SYNCS.PHASECHK.TRANS64.TRYWAIT P0, [R2+URZ+0x38840], R3 ;  /* 0x03884003020075a7 */ /* 0x000ea4000800017f */
[----:B--2---:R-:W-:Y:S05]  /*24080*/  @!P0 BRA `(.L_x_750) ;  /* 0x0000002800108947 */ /* 0x004fea0003800000 */
.L_x_839:
        /* <DEDUP_REMOVED lines=11> */
.L_x_751:
        /* <DEDUP_REMOVED lines=16> */
[----:B------:R-:W-:Y:S02]  /*24240*/  SHF.L.U32 R8, R8, 0x1f, RZ ;  /* 0x0000001f08087819 */ /* 0x000fe400000006ff */
        /* <DEDUP_REMOVED lines=13> */
[----:B------:R-:W-:Y:S01]  /*24320*/  IMAD R2, R7, 0x8, R2 ;  /* 0x0000000807027824 */ /* 0x000fe200078e0202 */
        /* <DEDUP_REMOVED lines=11> */
.L_x_840:
[----:B------:R-:W-:Y:S05]  /*243e0*/  @P0 BRA `(.L_x_753) ;  /* 0x00000000001c0947 */ /* 0x000fea0003800000 */
[----:B------:R-:W1:Y:S02]  /*243f0*/  S2R R3, SR_TID.X ;  /* 0x0000000000037919 */ /* 0x000e640000002100 */
[----:B-1----:R-:W-:-:S04]  /*24400*/  LOP3.LUT R3, R3, 0x1f, RZ, 0xc0, !PT ;  /* 0x0000001f03037812 */ /* 0x002fc800078ec0ff */
[----:B------:R-:W-:Y:S02]  /*24410*/  ISETP.NE.AND P1, PT, R3, RZ, PT ;  /* 0x000000ff0300720c */ /* 0x000fe40003f25270 */
[----:B------:R-:W-:-:S04]  /*24420*/  MOV R3, 0xa000 ;  /* 0x0000a00000037802 */ /* 0x000fc80000000f00 */
[----:B------:R1:W-:Y:S07]  /*24430*/  SYNCS.ARRIVE.TRANS64 RZ, [R2+URZ+0x50], R3 ;  /* 0x0000500302ff79a7 */ /* 0x0003ee000800003f */
[----:B------:R-:W-:Y:S05]  /*24440*/  @!P1 BRA `(.L_x_753) ;  /* 0x0000000000049947 */ /* 0x000fea0003800000 */
[----:B------:R-:W-:Y:S01]  /*24450*/  BPT.TRAP 0x1 ;  /* 0x000000040000795c */ /* 0x000fe20000300000 */
.L_x_753:
        /* <DEDUP_REMOVED lines=39> */
.L_x_748:
[----:B------:R-:W-:Y:S05]  /*246d0*/  BSYNC B1 ;  /* 0x0000000000017941 */ /* 0x000fea0003800000 */
.L_x_747:
[C---:B------:R-:W-:Y:S02]  /*246e0*/  ISETP.GT.AND P0, PT, R6.reuse, 0x1, PT ;  /* 0x000000010600780c */ /* 0x040fe40003f04270 */
[----:B------:R-:W-:-:S11]  /*246f0*/  IADD3 R6, R6, -0x2, RZ ;  /* 0xfffffffe06067810 */ /* 0x000fd60007ffe0ff */
[----:B------:R-:W-:Y:S05]  /*24700*/  @P0 BRA `(.L_x_754) ;  /* 0xffffffec008c0947 */ /* 0x000fea000383ffff */
.L_x_730:
[----:B------:R-:W-:Y:S05]  /*24710*/  BSYNC B0 ;  /* 0x0000000000007941 */ /* 0x000fea0003800000 */
.L_x_729:
[----:B------:R-:W1:Y:S01]  /*24720*/  S2R R2, SR_TID.X ;  /* 0x0000000000027919 */ /* 0x000e620000002100 */
[----:B------:R-:W-:Y:S01]  /*24730*/  BSSY B0, `(.L_x_755) ;  /* 0x0000011000007945 */ /* 0x000fe20003800000 */
[----:B-1----:R-:W-:-:S04]  /*24740*/  LOP3.LUT R2, R2, 0x1f, RZ, 0xc0, !PT ;  /* 0x0000001f02027812 */ /* 0x002fc800078ec0ff */
[----:B------:R-:W-:-:S13]  /*24750*/  ISETP.NE.AND P0, PT, R2, RZ, PT ;  /* 0x000000ff0200720c */ /* 0x000fda0003f05270 */
[----:B------:R-:W-:Y:S05]  /*24760*/  @P0 BRA `(.L_x_756) ;  /* 0x0000000000340947 */ /* 0x000fea0003800000 */
[----:B------:R-:W1:Y:S01]  /*24770*/  S2R R3, SR_LANEID ;  /* 0x0000000000037919 */ /* 0x000e620000000000 */
[----:B------:R-:W-:Y:S01]  /*24780*/  VOTEU.ANY UR4, UPT, PT ;  /* 0x0000000000047886 */ /* 0x000fe200038e0100 */
[----:B------:R-:W-:Y:S01]  /*24790*/  ULDC.64 UR6, c[0x0][0x208] ;  /* 0x0000820000067ab9 */ /* 0x000fe20000000a00 */
[----:B------:R-:W1:Y:S08]  /*247a0*/  FLO.U32 R0, UR4 ;  /* 0x0000000400007d00 */ /* 0x000e7000080e0000 */
[----:B------:R-:W2:Y:S01]  /*247b0*/  POPC R7, UR4 ;  /* 0x0000000400077d09 */ /* 0x000ea20008000000 */
[----:B-1----:R-:W-:-:S02]  /*247c0*/  ISETP.EQ.U32.AND P0, PT, R0, R3, PT ;  /* 0x000000030000720c */ /* 0x002fc40003f02070 */
[----:B------:R-:W2:Y:S11]  /*247d0*/  LDC.64 R2, c[0x0][0xc38] ;  /* 0x00030e00ff027b82 */ /* 0x000eb60000000a00 */
[----:B--2---:R-:W2:Y:S01]  /*247e0*/  @P0 ATOMG.E.ADD.STRONG.GPU PT, R3, desc[UR6][R2.64], R7 ;  /* 0x00000007020309a8 */ /* 0x004ea200081ee1c6 */
[----:B------:R-:W1:Y:S02]  /*247f0*/  S2R R6, SR_LTMASK ;  /* 0x0000000000067919 */ /* 0x000e640000003900 */
[----:B-1----:R-:W-:-:S04]  /*24800*/  LOP3.LUT R6, R6, UR4, RZ, 0xc0, !PT ;  /* 0x0000000406067c12 */ /* 0x002fc8000f8ec0ff */
[----:B------:R-:W1:Y:S01]  /*24810*/  POPC R9, R6 ;  /* 0x0000000600097309 */ /* 0x000e620000000000 */
[----:B--2---:R-:W1:Y:S02]  /*24820*/  SHFL.IDX PT, R0, R3, R0, 0x1f ;  /* 0x00001f0003007589 */ /* 0x004e6400000e0000 */
[----:B-1----:R-:W-:-:S07]  /*24830*/  IADD3 R16, R0, UR36, R9 ;  /* 0x0000002400107c10 */ /* 0x002fce000fffe009 */
.L_x_756:
[----:B------:R-:W-:Y:S05]  /*24840*/  BSYNC B0 ;  /* 0x0000000000007941 */ /* 0x000fea0003800000 */
.L_x_755:
        /* <DEDUP_REMOVED lines=11> */
.L_x_841:
        /* <DEDUP_REMOVED lines=11> */
.L_x_760:
        /* <DEDUP_REMOVED lines=38> */
.L_x_758:
[----:B------:R-:W-:Y:S05]  /*24c10*/  BSYNC B0 ;  /* 0x0000000000007941 */ /* 0x000fea0003800000 */
.L_x_757:
        /* <DEDUP_REMOVED lines=9> */
.L_x_713:
[----:B------:R-:W-:Y:S05]  /*24cb0*/  BSYNC B6 ;  /* 0x0000000000067941 */ /* 0x000fea0003800000 */
.L_x_711:
[----:B------:R-:W-:-:S03]  /*24cc0*/  UMOV UR4, 0xffffffff ;  /* 0xffffffff00047882 */ /* 0x000fc60000000000 */
[----:B------:R-:W-:Y:S05]  /*24cd0*/  BRA.DIV UR4, `(.L_x_761) ;  /* 0x0000001e04387947 */ /* 0x000fea000b800000 */
[----:B------:R2:W3:Y:S04]  /*24ce0*/  SHFL.IDX PT, R4, R16, RZ, 0x1f ;  /* 0x00001fff10047589 */ /* 0x0004e800000e0000 */
[----:B------:R2:W4:Y:S02]  /*24cf0*/  SHFL.IDX PT, R6, R16, 0x1, 0x1f ;  /* 0x00201f0010067f89 */ /* 0x00052400000e0000 */
.L_x_845:
[----:B0-----:R-:W0:Y:S01]  /*24d00*/  S2R R8, SR_TID.X ;  /* 0x0000000000087919 */ /* 0x001e220000002100 */
[----:B------:R-:W-:Y:S01]  /*24d10*/  ULDC UR4, c[0x0][0xc14] ;  /* 0x0003050000047ab9 */ /* 0x000fe20000000800 */
[----:B------:R-:W-:Y:S01]  /*24d20*/  BSSY B0, `(.L_x_762) ;  /* 0x000000c000007945 */ /* 0x000fe20003800000 */
[----:B-1----:R-:W-:Y:S01]  /*24d30*/  IMAD.U32 R0, RZ, RZ, UR4 ;  /* 0x00000004ff007e24 */ /* 0x002fe2000f8e00ff */
[----:B------:R-:W-:Y:S02]  /*24d40*/  MOV R17, RZ ;  /* 0x000000ff00117202 */ /* 0x000fe40000000f00 */
[----:B0-----:R-:W-:-:S04]  /*24d50*/  LOP3.LUT R8, R8, 0x1f, RZ, 0xc0, !PT ;  /* 0x0000001f08087812 */ /* 0x001fc800078ec0ff */
[C---:B------:R-:W-:Y:S02]  /*24d60*/  ISETP.NE.AND P0, PT, R8.reuse, 0x1f, PT ;  /* 0x0000001f0800780c */ /* 0x040fe40003f05270 */
[----:B------:R-:W-:-:S04]  /*24d70*/  IADD3 R5, R8, R19, RZ ;  /* 0x0000001308057210 */ /* 0x000fc80007ffe0ff */
[----:B------:R-:W-:-:S13]  /*24d80*/  ISETP.GE.OR P0, PT, R5, R0, !P0 ;  /* 0x000000000500720c */ /* 0x000fda0004706670 */
[----:B------:R-:W-:Y:S05]  /*24d90*/  @P0 BRA `(.L_x_763) ;  /* 0x0000000000100947 */ /* 0x000fea0003800000 */
[----:B------:R-:W0:Y:S01]  /*24da0*/  LDC.64 R2, c[0x0][0xc58] ;  /* 0x00031600ff027b82 */ /* 0x000e220000000a00 */
[----:B------:R-:W-:Y:S01]  /*24db0*/  ULDC.64 UR4, c[0x0][0x208] ;  /* 0x0000820000047ab9 */ /* 0x000fe20000000a00 */
[----:B0-----:R-:W-:-:S05]  /*24dc0*/  IMAD.WIDE R2, R5, 0x4, R2 ;  /* 0x0000000405027825 */ /* 0x001fca00078e0202 */
[----:B------:R0:W5:Y:S02]  /*24dd0*/  LDG.E R17, desc[UR4][R2.64] ;  /* 0x0000000402117981 */ /* 0x000164000c1e1900 */
.L_x_763:
[----:B------:R-:W-:Y:S05]  /*24de0*/  BSYNC B0 ;  /* 0x0000000000007941 */ /* 0x000fea0003800000 */
.L_x_762:
        /* <DEDUP_REMOVED lines=8> */
[----:B------:R-:W1:Y:S02]  /*24e70*/  SHFL.UP PT, R14, R13, 0x2, RZ ;  /* 0x044000000d0e7989 */ /* 0x000e6400000e00ff */
[----:B-1----:R-:W-:Y:S02]  /*24e80*/  SEL R14, R14, RZ, P1 ;  /* 0x000000ff0e0e7207 */ /* 0x002fe40000800000 */
[----:B------:R-:W-:Y:S02]  /*24e90*/  ISETP.GE.U32.AND P1, PT, R8, 0x8, PT ;  /* 0x000000080800780c */ /* 0x000fe40003f26070 */
[----:B0-----:R-:W-:-:S05]  /*24ea0*/  IADD3 R3, R13, R14, RZ ;  /* 0x0000000e0d037210 */ /* 0x001fca0007ffe0ff */
        /* <DEDUP_REMOVED lines=11> */
.L_x_853:
[----:B------:R-:W-:Y:S02]  /*24f60*/  ULDC UR4, c[0x0][0xc10] ;  /* 0x0003040000047ab9 */ /* 0x000fe40000000800 */
[----:B--2---:R-:W-:-:S05]  /*24f70*/  MOV R16, UR4 ;  /* 0x0000000400107c02 */ /* 0x004fca0008000f00 */
[----:B-1----:R-:W-:-:S04]  /*24f80*/  IMAD R3, R14, R16, RZ ;  /* 0x000000100e037224 */ /* 0x002fc800078e02ff */
[----:B----4-:R-:W-:-:S05]  /*24f90*/  IMAD.IADD R6, R6, 0x1, R3 ;  /* 0x0000000106067824 */ /* 0x010fca00078e0203 */
[----:B---3--:R-:W-:-:S13]  /*24fa0*/  ISETP.GT.AND P0, PT, R6, R4, PT ;  /* 0x000000040600720c */ /* 0x008fda0003f04270 */
[----:B------:R-:W-:Y:S05]  /*24fb0*/  @P0 BRA `(.L_x_765) ;  /* 0x0000000000b80947 */ /* 0x000fea0003800000 */
[----:B------:R-:W1:Y:S02]  /*24fc0*/  LDC R0, c[0x0][0xc14] ;  /* 0x00030500ff007b82 */ /* 0x000e640000000800 */
.L_x_770:
[----:B------:R-:W-:-:S04]  /*24fd0*/  IADD3 R19, R19, 0x1f, RZ ;  /* 0x0000001f13137810 */ /* 0x000fc80007ffe0ff */
[----:B-1----:R-:W-:-:S13]  /*24fe0*/  ISETP.GE.AND P0, PT, R19, R0, PT ;  /* 0x000000001300720c */ /* 0x002fda0003f06270 */
[----:B------:R-:W-:Y:S05]  /*24ff0*/  @P0 BRA `(.L_x_766) ;  /* 0x0000000400600947 */ /* 0x000fea0003800000 */
[----:B------:R-:W1:Y:S01]  /*25000*/  S2R R8, SR_TID.X ;  /* 0x0000000000087919 */ /* 0x000e620000002100 */
[----:B------:R-:W-:Y:S01]  /*25010*/  BSSY B0, `(.L_x_767) ;  /* 0x000000b000007945 */ /* 0x000fe20003800000 */
[----:B------:R-:W-:Y:S02]  /*25020*/  MOV R17, RZ ;  /* 0x000000ff00117202 */ /* 0x000fe40000000f00 */
[----:B-1----:R-:W-:-:S04]  /*25030*/  LOP3.LUT R8, R8, 0x1f, RZ, 0xc0, !PT ;  /* 0x0000001f08087812 */ /* 0x002fc800078ec0ff */
[C---:B------:R-:W-:Y:S01]  /*25040*/  ISETP.NE.AND P1, PT, R8.reuse, 0x1f, PT ;  /* 0x0000001f0800780c */ /* 0x040fe20003f25270 */
[----:B------:R-:W-:-:S05]  /*25050*/  IMAD.IADD R5, R8, 0x1, R19 ;  /* 0x0000000108057824 */ /* 0x000fca00078e0213 */
[----:B------:R-:W-:-:S13]  /*25060*/  ISETP.GE.OR P0, PT, R5, R0, !P1 ;  /* 0x000000000500720c */ /* 0x000fda0004f06670 */
[----:B------:R-:W-:Y:S05]  /*25070*/  @P0 BRA `(.L_x_768) ;  /* 0x0000000000100947 */ /* 0x000fea0003800000 */
[----:B0-----:R-:W0:Y:S01]  /*25080*/  LDC.64 R2, c[0x0][0xc58] ;  /* 0x00031600ff027b82 */ /* 0x001e220000000a00 */
[----:B------:R-:W-:Y:S01]  /*25090*/  ULDC.64 UR4, c[0x0][0x208] ;  /* 0x0000820000047ab9 */ /* 0x000fe20000000a00 */
[----:B0-----:R-:W-:-:S05]  /*250a0*/  IMAD.WIDE R2, R5, 0x4, R2 ;  /* 0x0000000405027825 */ /* 0x001fca00078e0202 */
[----:B------:R1:W5:Y:S02]  /*250b0*/  LDG.E R17, desc[UR4][R2.64] ;  /* 0x0000000402117981 */ /* 0x000364000c1e1900 */
.L_x_768:
[----:B------:R-:W-:Y:S05]  /*250c0*/  BSYNC B0 ;  /* 0x0000000000007941 */ /* 0x000fea0003800000 */
.L_x_767:
[----:B------:R-:W-:-:S03]  /*250d0*/  UMOV UR4, 0xffffffff ;  /* 0xffffffff00047882 */ /* 0x000fc60000000000 */
[----:B------:R-:W-:Y:S05]  /*250e0*/  BRA.DIV UR4, `(.L_x_769) ;  /* 0x0000001e04507947 */ /* 0x000fea000b800000 */
[----:B-----5:R-:W2:Y:S01]  /*250f0*/  SHFL.UP PT, R14, R17, 0x1, RZ ;  /* 0x04200000110e7989 */ /* 0x020ea200000e00ff */
[C---:B------:R-:W-:Y:S02]  /*25100*/  ISETP.NE.AND P0, PT, R8.reuse, RZ, PT ;  /* 0x000000ff0800720c */ /* 0x040fe40003f05270 */
[----:B------:R-:W-:Y:S02]  /*25110*/  ISETP.GE.U32.AND P1, PT, R8, 0x2, PT ;  /* 0x000000020800780c */ /* 0x000fe40003f26070 */
[----:B--2---:R-:W-:Y:S02]  /*25120*/  SEL R14, R14, RZ, P0 ;  /* 0x000000ff0e0e7207 */ /* 0x004fe40000000000 */
[----:B------:R-:W-:-:S03]  /*25130*/  ISETP.GE.U32.AND P0, PT, R8, 0x4, PT ;  /* 0x000000040800780c */ /* 0x000fc60003f06070 */
[----:B------:R-:W-:-:S05]  /*25140*/  IMAD.IADD R13, R17, 0x1, R14 ;  /* 0x00000001110d7824 */ /* 0x000fca00078e020e */
[----:B------:R-:W2:Y:S02]  /*25150*/  SHFL.UP PT, R14, R13, 0x2, RZ ;  /* 0x044000000d0e7989 */ /* 0x000ea400000e00ff */
[----:B--2---:R-:W-:Y:S02]  /*25160*/  SEL R14, R14, RZ, P1 ;  /* 0x000000ff0e0e7207 */ /* 0x004fe40000800000 */
[----:B------:R-:W-:Y:S02]  /*25170*/  ISETP.GE.U32.AND P1, PT, R8, 0x8, PT ;  /* 0x000000080800780c */ /* 0x000fe40003f26070 */
[----:B-1----:R-:W-:-:S05]  /*25180*/  IADD3 R3, R13, R14, RZ ;  /* 0x0000000e0d037210 */ /* 0x002fca0007ffe0ff */
[----:B------:R-:W1:Y:S02]  /*25190*/  SHFL.UP PT, R14, R3, 0x4, RZ ;  /* 0x04800000030e7989 */ /* 0x000e6400000e00ff */
[----:B-1----:R-:W-:Y:S02]  /*251a0*/  SEL R14, R14, RZ, P0 ;  /* 0x000000ff0e0e7207 */ /* 0x002fe40000000000 */
[----:B------:R-:W-:-:S03]  /*251b0*/  ISETP.GE.U32.AND P0, PT, R8, 0x10, PT ;  /* 0x000000100800780c */ /* 0x000fc60003f06070 */
[----:B------:R-:W-:-:S05]  /*251c0*/  IMAD.IADD R5, R3, 0x1, R14 ;  /* 0x0000000103057824 */ /* 0x000fca00078e020e */
[----:B------:R-:W1:Y:S02]  /*251d0*/  SHFL.UP PT, R14, R5, 0x8, RZ ;  /* 0x05000000050e7989 */ /* 0x000e6400000e00ff */
[----:B-1----:R-:W-:-:S04]  /*251e0*/  SEL R14, R14, RZ, P1 ;  /* 0x000000ff0e0e7207 */ /* 0x002fc80000800000 */
[----:B------:R-:W-:-:S05]  /*251f0*/  IADD3 R7, R5, R14, RZ ;  /* 0x0000000e05077210 */ /* 0x000fca0007ffe0ff */
[----:B------:R-:W0:Y:S02]  /*25200*/  SHFL.UP PT, R14, R7, 0x10, RZ ;  /* 0x06000000070e7989 */ /* 0x000e2400000e00ff */
[----:B0-----:R-:W-:-:S05]  /*25210*/  SEL R2, R14, RZ, P0 ;  /* 0x000000ff0e027207 */ /* 0x001fca0000000000 */
[----:B------:R-:W-:-:S05]  /*25220*/  IMAD.IADD R2, R7, 0x1, R2 ;  /* 0x0000000107027824 */ /* 0x000fca00078e0202 */
[----:B------:R0:W1:Y:S02]  /*25230*/  SHFL.IDX PT, R14, R2, 0x1f, 0x1f ;  /* 0x03e01f00020e7f89 */ /* 0x00006400000e0000 */
.L_x_861:
[----:B------:R-:W-:Y:S02]  /*25240*/  ULDC UR4, c[0x0][0xc10] ;  /* 0x0003040000047ab9 */ /* 0x000fe40000000800 */
[----:B------:R-:W-:-:S05]  /*25250*/  MOV R16, UR4 ;  /* 0x0000000400107c02 */ /* 0x000fca0008000f00 */
[----:B-1----:R-:W-:-:S04]  /*25260*/  IMAD R3, R14, R16, RZ ;  /* 0x000000100e037224 */ /* 0x002fc800078e02ff */
[----:B------:R-:W-:-:S05]  /*25270*/  IMAD.IADD R6, R3, 0x1, R6 ;  /* 0x0000000103067824 */ /* 0x000fca00078e0206 */
[----:B------:R-:W-:-:S13]  /*25280*/  ISETP.GT.AND P0, PT, R6, R4, PT ;  /* 0x000000040600720c */ /* 0x000fda0003f04270 */
[----:B------:R-:W-:Y:S05]  /*25290*/  @!P0 BRA `(.L_x_770) ;  /* 0xfffffffc004c8947 */ /* 0x000fea000383ffff */
.L_x_765:
[----:B------:R-:W-:Y:S01]  /*252a0*/  IADD3 R6, -R3, R6, RZ ;  /* 0x0000000603067210 */ /* 0x000fe20007ffe1ff */
[----:B------:R-:W-:-:S04]  /*252b0*/  UMOV UR4, 0xffffffff ;  /* 0xffffffff00047882 */ /* 0x000fc80000000000 */
[----:B------:R-:W-:-:S05]  /*252c0*/  IMAD R3, R2, R16, R6 ;  /* 0x0000001002037224 */ /* 0x000fca00078e0206 */
[----:B------:R-:W-:Y:S01]  /*252d0*/  ISETP.GT.AND P6, PT, R3, R4, PT ;  /* 0x000000040300720c */ /* 0x000fe20003fc4270 */
[----:B------:R-:W-:-:S12]  /*252e0*/  BRA.DIV UR4, `(.L_x_771) ;  /* 0x0000001e04a07947 */ /* 0x000fd8000b800000 */
[----:B------:R-:W-:-:S04]  /*252f0*/  VOTE.ANY R3, PT, !P6 ;  /* 0x0000000000037806 */ /* 0x000fc800070e0100 */
[----:B------:R-:W1:Y:S02]  /*25300*/  POPC R5, R3 ;  /* 0x0000000300057309 */ /* 0x000e640000000000 */
[----:B-1----:R1:W2:Y:S02]  /*25310*/  SHFL.IDX PT, R17, R17, R5, 0x1f ;  /* 0x00001f0511117589 */ /* 0x0022a400000e0000 */
.L_x_865:
[----:B------:R-:W-:Y:S01]  /*25320*/  ISETP.NE.AND P0, PT, R3, RZ, PT ;  /* 0x000000ff0300720c */ /* 0x000fe20003f05270 */
[----:B------:R-:W-:-:S12]  /*25330*/  IMAD.MOV.U32 R14, RZ, RZ, RZ ;  /* 0x000000ffff0e7224 */ /* 0x000fd800078e00ff */
[----:B------:R-:W-:Y:S05]  /*25340*/  @!P0 BRA `(.L_x_772) ;  /* 0x0000000000108947 */ /* 0x000fea0003800000 */
[----:B------:R-:W-:Y:S01]  /*25350*/  UMOV UR4, 0xffffffff ;  /* 0xffffffff00047882 */ /* 0x000fe20000000000 */
[----:B------:R-:W-:Y:S02]  /*25360*/  IADD3 R12, R5, -0x1, RZ ;  /* 0xffffffff050c7810 */ /* 0x000fe40007ffe0ff */
[----:B------:R-:W-:Y:S05]  /*25370*/  BRA.DIV UR4, `(.L_x_773) ;  /* 0x0000001e04c47947 */ /* 0x000fea000b800000 */
[----:B------:R3:W4:Y:S02]  /*25380*/  SHFL.IDX PT, R14, R2, R12, 0x1f ;  /* 0x00001f0c020e7589 */ /* 0x00072400000e0000 */
.L_x_772:
[----:B----4-:R-:W-:Y:S01]  /*25390*/  IMAD R16, R14, R16, R6 ;  /* 0x000000100e107224 */ /* 0x010fe200078e0206 */
[----:B--2---:R-:W-:Y:S01]  /*253a0*/  IABS R6, R17 ;  /* 0x0000001100067213 */ /* 0x004fe20000000000 */
[----:B0--3--:R-:W-:Y:S02]  /*253b0*/  IMAD.MOV.U32 R2, RZ, RZ, RZ ;  /* 0x000000ffff027224 */ /* 0x009fe400078e00ff */
[----:B------:R-:W-:Y:S01]  /*253c0*/  IMAD.IADD R19, R5, 0x1, R19 ;  /* 0x0000000105137824 */ /* 0x000fe200078e0213 */
[----:B------:R-:W0:Y:S08]  /*253d0*/  I2F.RP R7, R6 ;  /* 0x0000000600077306 */ /* 0x000e300000209400 */
[----:B0-----:R-:W0:Y:S02]  /*253e0*/  MUFU.RCP R7, R7 ;  /* 0x0000000700077308 */ /* 0x001e240000001000 */
[----:B0-----:R-:W-:-:S06]  /*253f0*/  VIADD R8, R7, 0xffffffe ;  /* 0x0ffffffe07087836 */ /* 0x001fcc0000000000 */
[----:B------:R-:W0:Y:S02]  /*25400*/  F2I.FTZ.U32.TRUNC.NTZ R3, R8 ;  /* 0x0000000800037305 */ /* 0x000e24000021f000 */
[----:B0-----:R-:W-:-:S05]  /*25410*/  IADD3 R9, RZ, -R3, RZ ;  /* 0x80000003ff097210 */ /* 0x001fca0007ffe0ff */
[----:B------:R-:W-:-:S04]  /*25420*/  IMAD R9, R9, R6, RZ ;  /* 0x0000000609097224 */ /* 0x000fc800078e02ff */
[----:B------:R-:W-:Y:S01]  /*25430*/  IMAD.HI.U32 R3, R3, R9, R2 ;  /* 0x0000000903037227 */ /* 0x000fe200078e0002 */
[----:B------:R-:W-:Y:S02]  /*25440*/  IADD3 R2, R4, -R16, RZ ;  /* 0x8000001004027210 */ /* 0x000fe40007ffe0ff */
[----:B------:R-:W-:Y:S02]  /*25450*/  IABS R9, R17 ;  /* 0x0000001100097213 */ /* 0x000fe40000000000 */
[----:B------:R-:W-:-:S03]  /*25460*/  IABS R4, R2 ;  /* 0x0000000200047213 */ /* 0x000fc60000000000 */
[----:B------:R-:W-:Y:S02]  /*25470*/  IMAD.MOV R7, RZ, RZ, -R9 ;  /* 0x000000ffff077224 */ /* 0x000fe400078e0a09 */
[----:B------:R-:W-:-:S04]  /*25480*/  IMAD.HI.U32 R3, R3, R4, RZ ;  /* 0x0000000403037227 */ /* 0x000fc800078e00ff */
[----:B------:R-:W-:Y:S01]  /*25490*/  IMAD R7, R3, R7, R4 ;  /* 0x0000000703077224 */ /* 0x000fe200078e0204 */
[----:B------:R-:W-:-:S04]  /*254a0*/  LOP3.LUT R4, R2, R17, RZ, 0x3c, !PT ;  /* 0x0000001102047212 */ /* 0x000fc800078e3cff */
[----:B------:R-:W-:-:S13]  /*254b0*/  ISETP.GT.U32.AND P0, PT, R6, R7, PT ;  /* 0x000000070600720c */ /* 0x000fda0003f04070 */
[----:B------:R-:W-:Y:S01]  /*254c0*/  @!P0 IADD3 R7, R7, -R6, RZ ;  /* 0x8000000607078210 */ /* 0x000fe20007ffe0ff */
[----:B------:R-:W-:-:S03]  /*254d0*/  @!P0 VIADD R3, R3, 0x1 ;  /* 0x0000000103038836 */ /* 0x000fc60000000000 */
[----:B------:R-:W-:-:S13]  /*254e0*/  ISETP.GE.U32.AND P0, PT, R7, R6, PT ;  /* 0x000000060700720c */ /* 0x000fda0003f06070 */
[----:B------:R-:W-:Y:S02]  /*254f0*/  @P0 IADD3 R3, R3, 0x1, RZ ;  /* 0x0000000103030810 */ /* 0x000fe40007ffe0ff */
[----:B------:R-:W-:-:S13]  /*25500*/  ISETP.GE.AND P0, PT, R4, RZ, PT ;  /* 0x000000ff0400720c */ /* 0x000fda0003f06270 */
[----:B------:R-:W-:Y:S01]  /*25510*/  @!P0 IMAD.MOV R3, RZ, RZ, -R3 ;  /* 0x000000ffff038224 */ /* 0x000fe200078e0a03 */
[----:B------:R-:W-:-:S13]  /*25520*/  ISETP.NE.AND P0, PT, R17, RZ, PT ;  /* 0x000000ff1100720c */ /* 0x000fda0003f05270 */
[----:B------:R-:W-:-:S04]  /*25530*/  @!P0 LOP3.LUT R3, RZ, R17, RZ, 0x33, !PT ;  /* 0x00000011ff038212 */ /* 0x000fc800078e33ff */
[----:B------:R-:W-:Y:S02]  /*25540*/  IADD3 R4, -R3, RZ, RZ ;  /* 0x000000ff03047210 */ /* 0x000fe40007ffe1ff */
[----:B------:R-:W-:-:S03]  /*25550*/  MOV R18, R3 ;  /* 0x0000000300127202 */ /* 0x000fc60000000f00 */
[----:B------:R-:W-:Y:S01]  /*25560*/  IMAD R17, R17, R4, R2 ;  /* 0x0000000411117224 */ /* 0x000fe200078e0202 */
[----:B------:R-:W-:Y:S06]  /*25570*/  BRA `(.L_x_774) ;  /* 0x00000000001c7947 */ /* 0x000fec0003800000 */
.L_x_766:
[----:B------:R-:W-:Y:S01]  /*25580*/  UMOV UR4, URZ ;  /* 0x0000003f00047c82 */ /* 0x000fe20008000000 */
[----:B------:R-:W-:Y:S01]  /*25590*/  UMOV UR5, URZ ;  /* 0x0000003f00057c82 */ /* 0x000fe20008000000 */
[----:B------:R-:W-:Y:S01]  /*255a0*/  ULDC UR6, c[0x0][0xc14] ;  /* 0x0003050000067ab9 */ /* 0x000fe20000000800 */
[----:B------:R-:W-:Y:S01]  /*255b0*/  IMAD.MOV.U32 R16, RZ, RZ, R4 ;  /* 0x000000ffff107224 */ /* 0x000fe200078e0004 */
[----:B------:R-:W-:Y:S01]  /*255c0*/  MOV R17, UR4 ;  /* 0x0000000400117c02 */ /* 0x000fe20008000f00 */
[----:B------:R-:W-:Y:S01]  /*255d0*/  IMAD.U32 R18, RZ, RZ, UR5 ;  /* 0x00000005ff127e24 */ /* 0x000fe2000f8e00ff */
[----:B------:R-:W-:-:S07]  /*255e0*/  MOV R19, UR6 ;  /* 0x0000000600137c02 */ /* 0x000fce0008000f00 */
.L_x_774:
        /* <DEDUP_REMOVED lines=12> */
.L_x_690:
[----:B0-----:R-:W3:Y:S01]  /*256b0*/  LDL.LU R0, [R1+0x30] ;  /* 0x0000300001007983 */ /* 0x001ee20000300800 */
[----:B------:R-:W-:Y:S01]  /*256c0*/  BSSY B0, `(.L_x_776) ;  /* 0x000000b000007945 */ /* 0x000fe20003800000 */
[----:B-1----:R-:W0:Y:S01]  /*256d0*/  S2R R5, SR_CgaCtaId ;  /* 0x0000000000057919 */ /* 0x002e220000008800 */
[----:B---3--:R-:W-:-:S05]  /*256e0*/  VIADD R0, R0, 0x1 ;  /* 0x0000000100007836 */ /* 0x008fca0000000000 */
[----:B--2---:R-:W-:-:S04]  /*256f0*/  LEA.HI R2, R0, R0, RZ, 0x1 ;  /* 0x0000000000027211 */ /* 0x004fc800078f08ff */
[----:B------:R-:W-:-:S04]  /*25700*/  LOP3.LUT R3, R2, 0xfffffffe, RZ, 0xc0, !PT ;  /* 0xfffffffe02037812 */ /* 0x000fc800078ec0ff */
[----:B------:R-:W-:Y:S02]  /*25710*/  IADD3 R3, R0, -R3, RZ ;  /* 0x8000000300037210 */ /* 0x000fe40007ffe0ff */
[----:B------:R-:W-:Y:S02]  /*25720*/  MOV R0, 0x400 ;  /* 0x0000040000007802 */ /* 0x000fe40000000f00 */
[----:B------:R-:W-:Y:S02]  /*25730*/  SHF.L.U32 R3, R3, 0x1f, RZ ;  /* 0x0000001f03037819 */ /* 0x000fe400000006ff */
[----:B0-----:R-:W-:-:S04]  /*25740*/  LEA R0, R5, R0, 0x18 ;  /* 0x0000000005007211 */ /* 0x001fc800078ec0ff */
[----:B------:R-:W0:Y:S02]  /*25750*/  SYNCS.PHASECHK.TRANS64.TRYWAIT P0, [R0+URZ+0x38820], R3 ;  /* 0x03882003000075a7 */ /* 0x000e24000800017f */
[----:B0-----:R-:W-:Y:S05]  /*25760*/  @!P0 BRA `(.L_x_777) ;  /* 0x0000001800ec8947 */ /* 0x001fea0003800000 */
.L_x_868:
[----:B------:R-:W-:Y:S05]  /*25770*/  BSYNC B0 ;  /* 0x0000000000007941 */ /* 0x000fea0003800000 */
.L_x_776:
[----:B------:R-:W-:-:S03]  /*25780*/  UMOV UR4, 0xffffffff ;  /* 0xffffffff00047882 */ /* 0x000fc60000000000 */
[----:B------:R-:W-:Y:S05]  /*25790*/  BRA.DIV UR4, `(.L_x_778) ;  /* 0x0000001a04f47947 */ /* 0x000fea000b800000 */
[----:B------:R-:W1:Y:S02]  /*257a0*/  S2R R2, SR_TID.X ;  /* 0x0000000000027919 */ /* 0x000e640000002100 */
[----:B-1----:R-:W-:-:S04]  /*257b0*/  SHF.R.U32.HI R2, RZ, 0x5, R2 ;  /* 0x00000005ff027819 */ /* 0x002fc80000011602 */
[----:B------:R-:W-:-:S05]  /*257c0*/  LOP3.LUT R2, R2, 0x3, RZ, 0xc0, !PT ;  /* 0x0000000302027812 */ /* 0x000fca00078ec0ff */
[----:B------:R1:W2:Y:S02]  /*257d0*/  SHFL.IDX PT, R14, R2, RZ, 0x1f ;  /* 0x00001fff020e7589 */ /* 0x0002a400000e0000 */
.L_x_871:
[----:B--2---:R-:W-:-:S13]  /*257e0*/  ISETP.NE.AND P0, PT, R14, RZ, PT ;  /* 0x000000ff0e00720c */ /* 0x004fda0003f05270 */
[----:B------:R-:W-:Y:S05]  /*257f0*/  @P0 BRA `(.L_x_451) ;  /* 0x0000000000940947 */ /* 0x000fea0003800000 */
[----:B------:R-:W-:-:S03]  /*25800*/  UMOV UR4, 0xffffffff ;  /* 0xffffffff00047882 */ /* 0x000fc60000000000 */
[----:B------:R-:W-:Y:S05]  /*25810*/  BRA.DIV UR4, `(.L_x_779) ;  /* 0x0000001e04087947 */ /* 0x000fea000b800000 */
[----:B------:R-:W-:-:S13]  /*25820*/  ELECT P6, URZ, PT ;  /* 0x00000000003f782f */ /* 0x000fda00038c0000 */
.L_x_874:
[----:B------:R-:W-:Y:S05]  /*25830*/  @!P6 BRA `(.L_x_451) ;  /* 0x000000000084e947 */ /* 0x000fea0003800000 */
[----:B-1----:R-:W2:Y:S02]  /*25840*/  LDL.LU R2, [R1+0x3c] ;  /* 0x00003c0001027983 */ /* 0x002ea40000300800 */
[----:B--2---:R-:W-:-:S04]  /*25850*/  LOP3.LUT R2, R2, 0x2, RZ, 0xfc, !PT ;  /* 0x0000000202027812 */ /* 0x004fc800078efcff */
[----:B------:R-:W-:-:S13]  /*25860*/  ISETP.NE.AND P2, PT, R2, 0x3, PT ;  /* 0x000000030200780c */ /* 0x000fda0003f45270 */
[----:B------:R-:W-:Y:S05]  /*25870*/  @!P2 BRA `(.L_x_780) ;  /* 0x000000000004a947 */ /* 0x000fea0003800000 */
[----:B------:R-:W-:Y:S01]  /*25880*/  BPT.TRAP 0x1 ;  /* 0x000000040000795c */ /* 0x000fe20000300000 */
.L_x_780:
[----:B0-----:R-:W2:Y:S04]  /*25890*/  LDL R3, [R1] ;  /* 0x0000000001037983 */ /* 0x001ea80000100800 */
[----:B------:R-:W3:Y:S01]  /*258a0*/  LDL.LU R7, [R1+0x8] ;  /* 0x0000080001077983 */ /* 0x000ee20000300800 */
[----:B------:R-:W-:-:S05]  /*258b0*/  VIADD R2, R0, 0x38840 ;  /* 0x0003884000027836 */ /* 0x000fca0000000000 */
[C---:B--2---:R-:W-:Y:S01]  /*258c0*/  LEA R6, R3.reuse, R2, 0x3 ;  /* 0x0000000203067211 */ /* 0x044fe200078e18ff */
[----:B------:R-:W-:Y:S01]  /*258d0*/  VIADD R3, R3, 0x1 ;  /* 0x0000000103037836 */ /* 0x000fe20000000000 */
[----:B---3--:R-:W-:-:S04]  /*258e0*/  SHF.L.U32 R5, R7, 0x1f, RZ ;  /* 0x0000001f07057819 */ /* 0x008fc800000006ff */
[C---:B------:R-:W-:Y:S01]  /*258f0*/  ISETP.NE.AND P1, PT, R3.reuse, 0x2, PT ;  /* 0x000000020300780c */ /* 0x040fe20003f25270 */
[----:B------:R-:W0:Y:S03]  /*25900*/  SYNCS.PHASECHK.TRANS64.TRYWAIT P0, [R6+URZ], R5 ;  /* 0x00000005060075a7 */ /* 0x000e26000800017f */
[----:B------:R-:W-:Y:S02]  /*25910*/  SEL R4, RZ, 0x1, P1 ;  /* 0x00000001ff047807 */ /* 0x000fe40000800000 */
[----:B------:R-:W-:Y:S02]  /*25920*/  SEL R3, R3, RZ, P1 ;  /* 0x000000ff03037207 */ /* 0x000fe40000800000 */
[----:B------:R-:W-:Y:S02]  /*25930*/  LOP3.LUT R4, R7, R4, RZ, 0x3c, !PT ;  /* 0x0000000407047212 */ /* 0x000fe400078e3cff */
[----:B------:R-:W-:-:S02]  /*25940*/  LEA R7, R3, R2, 0x3 ;  /* 0x0000000203077211 */ /* 0x000fc400078e18ff */
[----:B------:R-:W-:Y:S01]  /*25950*/  SHF.L.U32 R2, R4, 0x1f, RZ ;  /* 0x0000001f04027819 */ /* 0x000fe200000006ff */
[----:B0-----:R-:W-:Y:S06]  /*25960*/  @!P0 BRA `(.L_x_781) ;  /* 0x0000001800d48947 */ /* 0x001fec0003800000 */
.L_x_875:
[----:B------:R-:W1:Y:S02]  /*25970*/  SYNCS.PHASECHK.TRANS64.TRYWAIT P0, [R7+URZ], R2 ;  /* 0x00000002070075a7 */ /* 0x000e64000800017f */
[----:B-1----:R-:W-:Y:S05]  /*25980*/  @!P0 BRA `(.L_x_782) ;  /* 0x0000001800e08947 */ /* 0x002fea0003800000 */
.L_x_876:
[----:B------:R-:W-:Y:S05]  /*25990*/  @!P2 BRA `(.L_x_783) ;  /* 0x000000000004a947 */ /* 0x000fea0003800000 */
[----:B------:R-:W-:Y:S01]  /*259a0*/  BPT.TRAP 0x1 ;  /* 0x000000040000795c */ /* 0x000fe20000300000 */
.L_x_783:
[----:B------:R-:W2:Y:S01]  /*259b0*/  LDL.LU R4, [R1] ;  /* 0x0000000001047983 */ /* 0x000ea20000300800 */
[----:B------:R-:W-:-:S05]  /*259c0*/  VIADD R0, R0, 0x38860 ;  /* 0x0003886000007836 */ /* 0x000fca0000000000 */
[----:B--2---:R-:W-:-:S04]  /*259d0*/  LEA R4, R4, R0, 0x3 ;  /* 0x0000000004047211 */ /* 0x004fc800078e18ff */
[----:B------:R-:W2:Y:S02]  /*259e0*/  SYNCS.PHASECHK.TRANS64.TRYWAIT P0, [R4+URZ], R5 ;  /* 0x00000005040075a7 */ /* 0x000ea4000800017f */
[----:B--2---:R-:W-:Y:S05]  /*259f0*/  @!P0 BRA `(.L_x_784) ;  /* 0x0000001800d88947 */ /* 0x004fea0003800000 */
.L_x_877:
[----:B------:R-:W-:-:S07]  /*25a00*/  IMAD R3, R3, 0x8, R0 ;  /* 0x0000000803037824 */ /* 0x000fce00078e0200 */
.L_x_785:
[----:B---3--:R3:W4:Y:S02]  /*25a10*/  SYNCS.PHASECHK.TRANS64.TRYWAIT P0, [R3+URZ], R2 ;  /* 0x00000002030075a7 */ /* 0x008724000800017f */
[----:B----4-:R-:W-:Y:S05]  /*25a20*/  @!P0 NANOSLEEP.SYNCS 0x989680 ;  /* 0x009896800000895d */ /* 0x010fea0003900000 */
[----:B------:R-:W4:Y:S02]  /*25a30*/  @!P0 SYNCS.PHASECHK.TRANS64 P0, [R3+URZ], R2 ;  /* 0x00000002030085a7 */ /* 0x000f24000800007f */
[----:B----4-:R-:W-:Y:S05]  /*25a40*/  @!P0 BRA `(.L_x_785) ;  /* 0xfffffffc00f08947 */ /* 0x010fea000383ffff */
.L_x_451:
[----:B------:R-:W-:Y:S05]  /*25a50*/  BSYNC B7 ;  /* 0x0000000000077941 */ /* 0x000fea0003800000 */
.L_x_448:
[----:B------:R-:W-:Y:S05]  /*25a60*/  EXIT ;  /* 0x000000000000794d */ /* 0x000fea0003800000 */
.L_x_471:
[----:B0-----:R0:W1:Y:S02]  /*25a70*/  SYNCS.PHASECHK.TRANS64.TRYWAIT P6, [R0+URZ+0x38890], R115 ;  /* 0x03889073000075a7 */ /* 0x00106400080c017f */
[----:B-1----:R-:W-:Y:S05]  /*25a80*/  @!P6 NANOSLEEP.SYNCS 0x989680 ;  /* 0x009896800000e95d */ /* 0x002fea0003900000 */
[----:B------:R-:W1:Y:S02]  /*25a90*/  @!P6 SYNCS.PHASECHK.TRANS64 P6, [R0+URZ+0x38890], R115 ;  /* 0x038890730000e5a7 */ /* 0x000e6400080c007f */
[----:B-1----:R-:W-:Y:S05]  /*25aa0*/  @!P6 BRA `(.L_x_471) ;  /* 0xfffffffc00f0e947 */ /* 0x002fea000383ffff */
[----:B------:R-:W-:Y:S05]  /*25ab0*/  BRA `(.L_x_786) ;  /* 0xfffffdd800a47947 */ /* 0x000fea000383ffff */
.L_x_527:
[----:B-1----:R1:W3:Y:S02]  /*25ac0*/  SYNCS.PHASECHK.TRANS64.TRYWAIT P6, [R0+URZ+0x38890], R115 ;  /* 0x03889073000075a7 */ /* 0x0022e400080c017f */
[----:B---3--:R-:W-:Y:S05]  /*25ad0*/  @!P6 NANOSLEEP.SYNCS 0x989680 ;  /* 0x009896800000e95d */ /* 0x008fea0003900000 */
[----:B------:R-:W3:Y:S02]  /*25ae0*/  @!P6 SYNCS.PHASECHK.TRANS64 P6, [R0+URZ+0x38890], R115 ;  /* 0x038890730000e5a7 */ /* 0x000ee400080c007f */
[----:B---3--:R-:W-:Y:S05]  /*25af0*/  @!P6 BRA `(.L_x_527) ;  /* 0xfffffffc00f0e947 */ /* 0x008fea000383ffff */
[----:B------:R-:W-:Y:S05]  /*25b00*/  BRA `(.L_x_787) ;  /* 0xfffffe0c006c7947 */ /* 0x000fea000383ffff */
.L_x_552:
[----:B0-----:R0:W1:Y:S02]  /*25b10*/  SYNCS.PHASECHK.TRANS64.TRYWAIT P3, [R0+URZ+0x38890], R115 ;  /* 0x03889073000075a7 */ /* 0x001064000806017f */
[----:B-1----:R-:W-:Y:S05]  /*25b20*/  @!P3 NANOSLEEP.SYNCS 0x989680 ;  /* 0x009896800000b95d */ /* 0x002fea0003900000 */
[----:B------:R-:W1:Y:S02]  /*25b30*/  @!P3 SYNCS.PHASECHK.TRANS64 P3, [R0+URZ+0x38890], R115 ;  /* 0x038890730000b5a7 */ /* 0x000e64000806007f */
[----:B-1----:R-:W-:Y:S05]  /*25b40*/  @!P3 BRA `(.L_x_552) ;  /* 0xfffffffc00f0b947 */ /* 0x002fea000383ffff */
[----:B------:R-:W-:Y:S05]  /*25b50*/  BRA `(.L_x_788) ;  /* 0xfffffe3c00687947 */ /* 0x000fea000383ffff */
.L_x_560:
[----:B--2---:R2:W3:Y:S02]  /*25b60*/  SYNCS.PHASECHK.TRANS64.TRYWAIT P2, [R0+URZ+0x388b0], R115 ;  /* 0x0388b073000075a7 */ /* 0x0044e4000804017f */
[----:B---3--:R-:W-:Y:S05]  /*25b70*/  @!P2 NANOSLEEP.SYNCS 0x989680 ;  /* 0x009896800000a95d */ /* 0x008fea0003900000 */
[----:B------:R-:W3:Y:S02]  /*25b80*/  @!P2 SYNCS.PHASECHK.TRANS64 P2, [R0+URZ+0x388b0], R115 ;  /* 0x0388b0730000a5a7 */ /* 0x000ee4000804007f */
[----:B---3--:R-:W-:Y:S05]  /*25b90*/  @!P2 BRA `(.L_x_560) ;  /* 0xfffffffc00f0a947 */ /* 0x008fea000383ffff */
[----:B------:R-:W-:Y:S05]  /*25ba0*/  BRA `(.L_x_789) ;  /* 0xfffffe4000847947 */ /* 0x000fea000383ffff */
.L_x_582:
[----:B------:R-:W-:Y:S01]  /*25bb0*/  BSSY B1, `(.L_x_790) ;  /* 0x0000008000017945 */ /* 0x000fe20003800000 */
[----:B------:R-:W-:Y:S01]  /*25bc0*/  MOV R13, R29 ;  /* 0x0000001d000d7202 */ /* 0x000fe20000000f00 */
[----:B------:R-:W-:Y:S01]  /*25bd0*/  IMAD.MOV.U32 R12, RZ, RZ, RZ ;  /* 0x000000ffff0c7224 */ /* 0x000fe200078e00ff */
[----:B------:R-:W-:Y:S01]  /*25be0*/  MOV R11, 0x181f ;  /* 0x0000181f000b7802 */ /* 0x000fe20000000f00 */
[----:B------:R-:W-:-:S07]  /*25bf0*/  IMAD.MOV.U32 R15, RZ, RZ, -0x1 ;  /* 0xffffffffff0f7424 */ /* 0x000fce00078e00ff */
[----:B------:R-:W-:Y:S05]  /*25c00*/  WARPSYNC.COLLECTIVE R15, `(.L_x_791) ;  /* 0x000000000f087348 */ /* 0x000fea0003c00000 */
[----:B------:R0:W1:Y:S02]  /*25c10*/  SHFL.IDX P6, R14, R13, R12, R11 ;  /* 0x0000000c0d0e7389 */ /* 0x00006400000c000b */
[----:B01----:R-:W-:Y:S01]  /*25c20*/  ENDCOLLECTIVE ;  /* 0x000000000000791b */ /* 0x003fe20003800000 */
.L_x_791:
[----:B------:R-:W-:Y:S05]  /*25c30*/  BSYNC B1 ;  /* 0x0000000000017941 */ /* 0x000fea0003800000 */
.L_x_790:
[----:B------:R-:W-:Y:S05]  /*25c40*/  BRA `(.L_x_792) ;  /* 0xfffffe5400cc7947 */ /* 0x000fea000383ffff */
.L_x_583:
        /* <DEDUP_REMOVED lines=8> */
.L_x_794:
[----:B------:R-:W-:Y:S05]  /*25cd0*/  BSYNC B1 ;  /* 0x0000000000017941 */ /* 0x000fea0003800000 */
.L_x_793:
[----:B------:R-:W-:Y:S05]  /*25ce0*/  BRA `(.L_x_795) ;  /* 0xfffffe5400b07947 */ /* 0x000fea000383ffff */
.L_x_584:
        /* <DEDUP_REMOVED lines=8> */
.L_x_797:
[----:B------:R-:W-:Y:S05]  /*25d70*/  BSYNC B1 ;  /* 0x0000000000017941 */ /* 0x000fea0003800000 */
.L_x_796:
[----:B------:R-:W-:Y:S05]  /*25d80*/  BRA `(.L_x_798) ;  /* 0xfffffe5400947947 */ /* 0x000fea000383ffff */
.L_x_585:
        /* <DEDUP_REMOVED lines=8> */
.L_x_800:
[----:B------:R-:W-:Y:S05]  /*25e10*/  BSYNC B1 ;  /* 0x0000000000017941 */ /* 0x000fea0003800000 */
.L_x_799:
[----:B------:R-:W-:Y:S05]  /*25e20*/  BRA `(.L_x_801) ;  /* 0xfffffe5400787947 */ /* 0x000fea000383ffff */
.L_x_587:
[----:B0-----:R0:W1:Y:S02]  /*25e30*/  SYNCS.PHASECHK.TRANS64.TRYWAIT P1, [R16+URZ+0x38800], R5 ;  /* 0x03880005100075a7 */ /* 0x001064000802017f */
[----:B-1----:R-:W-:Y:S05]  /*25e40*/  @!P1 NANOSLEEP.SYNCS 0x989680 ;  /* 0x009896800000995d */ /* 0x002fea0003900000 */
[----:B------:R-:W1:Y:S02]  /*25e50*/  @!P1 SYNCS.PHASECHK.TRANS64 P1, [R16+URZ+0x38800], R5 ;  /* 0x03880005100095a7 */ /* 0x000e64000802007f */
[----:B-1----:R-:W-:Y:S05]  /*25e60*/  @!P1 BRA `(.L_x_587) ;  /* 0xfffffffc00f09947 */ /* 0x002fea000383ffff */
[----:B------:R-:W-:Y:S05]  /*25e70*/  BRA `(.L_x_802) ;  /* 0xfffffe5400bc7947 */ /* 0x000fea000383ffff */
.L_x_621:
        /* <DEDUP_REMOVED lines=8> */
.L_x_804:
[----:B------:R-:W-:Y:S05]  /*25f00*/  BSYNC B1 ;  /* 0x0000000000017941 */ /* 0x000fea0003800000 */
.L_x_803:
[----:B------:R-:W-:Y:S05]  /*25f10*/  BRA `(.L_x_805) ;  /* 0xfffffe8400307947 */ /* 0x000fea000383ffff */
.L_x_622:
        /* <DEDUP_REMOVED lines=8> */
.L_x_807:
[----:B------:R-:W-:Y:S05]  /*25fa0*/  BSYNC B1 ;  /* 0x0000000000017941 */ /* 0x000fea0003800000 */
.L_x_806:
[----:B------:R-:W-:Y:S05]  /*25fb0*/  BRA `(.L_x_808) ;  /* 0xfffffe8400187947 */ /* 0x000fea000383ffff */
.L_x_623:
        /* <DEDUP_REMOVED lines=8> */
.L_x_810:
[----:B------:R-:W-:Y:S05]  /*26040*/  BSYNC B1 ;  /* 0x0000000000017941 */ /* 0x000fea0003800000 */
.L_x_809:
[----:B------:R-:W-:Y:S05]  /*26050*/  BRA `(.L_x_811) ;  /* 0xfffffe8000fc7947 */ /* 0x000fea000383ffff */
.L_x_624:
        /* <DEDUP_REMOVED lines=8> */
.L_x_813:
[----:B------:R-:W-:Y:S05]  /*260e0*/  BSYNC B1 ;  /* 0x0000000000017941 */ /* 0x000fea0003800000 */
.L_x_812:
[----:B------:R-:W-:Y:S05]  /*260f0*/  BRA `(.L_x_814) ;  /* 0xfffffe8000e07947 */ /* 0x000fea000383ffff */
.L_x_626:
[----:B0-----:R0:W1:Y:S02]  /*26100*/  SYNCS.PHASECHK.TRANS64.TRYWAIT P0, [R16+URZ+0x38800], R5 ;  /* 0x03880005100075a7 */ /* 0x001064000800017f */
[----:B-1----:R-:W-:Y:S05]  /*26110*/  @!P0 NANOSLEEP.SYNCS 0x989680 ;  /* 0x009896800000895d */ /* 0x002fea0003900000 */
[----:B------:R-:W1:Y:S02]  /*26120*/  @!P0 SYNCS.PHASECHK.TRANS64 P0, [R16+URZ+0x38800], R5 ;  /* 0x03880005100085a7 */ /* 0x000e64000800007f */
[----:B-1----:R-:W-:Y:S05]  /*26130*/  @!P0 BRA `(.L_x_626) ;  /* 0xfffffffc00f08947 */ /* 0x002fea000383ffff */
[----:B------:R-:W-:Y:S05]  /*26140*/  BRA `(.L_x_815) ;  /* 0xfffffe8400347947 */ /* 0x000fea000383ffff */
.L_x_644:
[----:B-1----:R1:W2:Y:S02]  /*26150*/  SYNCS.PHASECHK.TRANS64.TRYWAIT P1, [R0+URZ+0x38830], R3 ;  /* 0x03883003000075a7 */ /* 0x0022a4000802017f */
[----:B--2---:R-:W-:Y:S05]  /*26160*/  @!P1 NANOSLEEP.SYNCS 0x989680 ;  /* 0x009896800000995d */ /* 0x004fea0003900000 */
[----:B------:R-:W2:Y:S02]  /*26170*/  @!P1 SYNCS.PHASECHK.TRANS64 P1, [R0+URZ+0x38830], R3 ;  /* 0x03883003000095a7 */ /* 0x000ea4000802007f */
[----:B--2---:R-:W-:Y:S05]  /*26180*/  @!P1 BRA `(.L_x_644) ;  /* 0xfffffffc00f09947 */ /* 0x004fea000383ffff */
[----:B------:R-:W-:Y:S05]  /*26190*/  BRA `(.L_x_643) ;  /* 0xfffffeb400947947 */ /* 0x000fea000383ffff */
.L_x_651:
[----:B-1----:R1:W2:Y:S02]  /*261a0*/  SYNCS.PHASECHK.TRANS64.TRYWAIT P2, [R11+URZ+0x38830], R4 ;  /* 0x038830040b0075a7 */ /* 0x0022a4000804017f */
[----:B--2---:R-:W-:Y:S05]  /*261b0*/  @!P2 NANOSLEEP.SYNCS 0x989680 ;  /* 0x009896800000a95d */ /* 0x004fea0003900000 */
[----:B------:R-:W2:Y:S02]  /*261c0*/  @!P2 SYNCS.PHASECHK.TRANS64 P2, [R11+URZ+0x38830], R4 ;  /* 0x038830040b00a5a7 */ /* 0x000ea4000804007f */
[----:B--2---:R-:W-:Y:S05]  /*261d0*/  @!P2 BRA `(.L_x_651) ;  /* 0xfffffffc00f0a947 */ /* 0x004fea000383ffff */
[----:B------:R-:W-:Y:S05]  /*261e0*/  BRA `(.L_x_650) ;  /* 0xffffff0800687947 */ /* 0x000fea000383ffff */
.L_x_656:
[----:B-1----:R1:W2:Y:S02]  /*261f0*/  SYNCS.PHASECHK.TRANS64.TRYWAIT P2, [R9+URZ+0x38850], R0 ;  /* 0x03885000090075a7 */ /* 0x0022a4000804017f */
[----:B--2---:R-:W-:Y:S05]  /*26200*/  @!P2 NANOSLEEP.SYNCS 0x989680 ;  /* 0x009896800000a95d */ /* 0x004fea0003900000 */
[----:B------:R-:W2:Y:S02]  /*26210*/  @!P2 SYNCS.PHASECHK.TRANS64 P2, [R9+URZ+0x38850], R0 ;  /* 0x038850000900a5a7 */ /* 0x000ea4000804007f */
[----:B--2---:R-:W-:Y:S05]  /*26220*/  @!P2 BRA `(.L_x_656) ;  /* 0xfffffffc00f0a947 */ /* 0x004fea000383ffff */
[----:B------:R-:W-:Y:S05]  /*26230*/  BRA `(.L_x_655) ;  /* 0xffffff4000347947 */ /* 0x000fea000383ffff */
.L_x_662:
[----:B-1----:R1:W2:Y:S02]  /*26240*/  SYNCS.PHASECHK.TRANS64.TRYWAIT P0, [R0+URZ+0x38850], R7 ;  /* 0x03885007000075a7 */ /* 0x0022a4000800017f */
[----:B--2---:R-:W-:Y:S05]  /*26250*/  @!P0 NANOSLEEP.SYNCS 0x989680 ;  /* 0x009896800000895d */ /* 0x004fea0003900000 */
[----:B------:R-:W2:Y:S02]  /*26260*/  @!P0 SYNCS.PHASECHK.TRANS64 P0, [R0+URZ+0x38850], R7 ;  /* 0x03885007000085a7 */ /* 0x000ea4000800007f */
[----:B--2---:R-:W-:Y:S05]  /*26270*/  @!P0 BRA `(.L_x_662) ;  /* 0xfffffffc00f08947 */ /* 0x004fea000383ffff */
[----:B------:R-:W-:Y:S05]  /*26280*/  BRA `(.L_x_661) ;  /* 0xffffff5c00947947 */ /* 0x000fea000383ffff */
.L_x_694:
[----:B------:R-:W0:Y:S01]  /*26290*/  S2R R11, SR_TID.X ;  /* 0x00000000000b7919 */ /* 0x000e220000002100 */
[----:B------:R-:W-:Y:S01]  /*262a0*/  BSSY B1, `(.L_x_816) ;  /* 0x000000a000017945 */ /* 0x000fe20003800000 */
[----:B------:R-:W-:Y:S02]  /*262b0*/  IMAD.MOV.U32 R12, RZ, RZ, RZ ;  /* 0x000000ffff0c7224 */ /* 0x000fe400078e00ff */
[----:B------:R-:W-:Y:S01]  /*262c0*/  IMAD.MOV.U32 R15, RZ, RZ, -0x1 ;  /* 0xffffffffff0f7424 */ /* 0x000fe200078e00ff */
[----:B0-----:R-:W-:-:S04]  /*262d0*/  SHF.R.U32.HI R11, RZ, 0x5, R11 ;  /* 0x00000005ff0b7819 */ /* 0x001fc8000001160b */
[----:B------:R-:W-:-:S04]  /*262e0*/  LOP3.LUT R11, R11, 0x3, RZ, 0xc0, !PT ;  /* 0x000000030b0b7812 */ /* 0x000fc800078ec0ff */
[----:B------:R-:W-:Y:S02]  /*262f0*/  MOV R13, R11 ;  /* 0x0000000b000d7202 */ /* 0x000fe40000000f00 */
[----:B------:R-:W-:-:S07]  /*26300*/  MOV R11, 0x1f ;  /* 0x0000001f000b7802 */ /* 0x000fce0000000f00 */
[----:B-----5:R-:W-:Y:S05]  /*26310*/  WARPSYNC.COLLECTIVE R15, `(.L_x_817) ;  /* 0x000000000f087348 */ /* 0x020fea0003c00000 */
[----:B------:R0:W1:Y:S02]  /*26320*/  SHFL.IDX P6, R14, R13, R12, R11 ;  /* 0x0000000c0d0e7389 */ /* 0x00006400000c000b */
[----:B01---5:R-:W-:Y:S01]  /*26330*/  ENDCOLLECTIVE ;  /* 0x000000000000791b */ /* 0x023fe20003800000 */
.L_x_817:
[----:B------:R-:W-:Y:S05]  /*26340*/  BSYNC B1 ;  /* 0x0000000000017941 */ /* 0x000fea0003800000 */
.L_x_816:
[----:B------:R-:W-:Y:S05]  /*26350*/  BRA `(.L_x_818) ;  /* 0xffffffa4003c7947 */ /* 0x000fea000383ffff */
.L_x_695:
[----:B------:R-:W-:Y:S01]  /*26360*/  BSSY B1, `(.L_x_819) ;  /* 0x0000006000017945 */ /* 0x000fe20003800000 */
[----:B------:R-:W-:-:S07]  /*26370*/  MOV R15, 0xffffffff ;  /* 0xffffffff000f7802 */ /* 0x000fce0000000f00 */
[----:B-----5:R-:W-:Y:S05]  /*26380*/  WARPSYNC.COLLECTIVE R15, `(.L_x_820) ;  /* 0x000000000f0c7348 */ /* 0x020fea0003c00000 */
[----:B------:R-:W-:Y:S02]  /*26390*/  ELECT P6, UR62, PT ;  /* 0x00000000003e782f */ /* 0x000fe400038c0000 */
[----:B------:R-:W-:Y:S01]  /*263a0*/  MOV R14, UR62 ;  /* 0x0000003e000e7c02 */ /* 0x000fe20008000f00 */
[----:B-----5:R-:W-:Y:S10]  /*263b0*/  ENDCOLLECTIVE ;  /* 0x000000000000791b */ /* 0x020ff40003800000 */
.L_x_820:
[----:B------:R-:W-:Y:S05]  /*263c0*/  BSYNC B1 ;  /* 0x0000000000017941 */ /* 0x000fea0003800000 */
.L_x_819:
[----:B------:R-:W-:Y:S05]  /*263d0*/  BRA `(.L_x_821) ;  /* 0xffffffa400287947 */ /* 0x000fea000383ffff */
.L_x_697:
[----:B0-----:R0:W1:Y:S02]  /*263e0*/  SYNCS.PHASECHK.TRANS64.TRYWAIT P0, [R9+URZ+0x38820], R5 ;  /* 0x03882005090075a7 */ /* 0x001064000800017f */
[----:B-1----:R-:W-:Y:S05]  /*263f0*/  @!P0 NANOSLEEP.SYNCS 0x989680 ;  /* 0x009896800000895d */ /* 0x002fea0003900000 */
[----:B------:R-:W1:Y:S02]  /*26400*/  @!P0 SYNCS.PHASECHK.TRANS64 P0, [R9+URZ+0x38820], R5 ;  /* 0x03882005090085a7 */ /* 0x000e64000800007f */
[----:B-1----:R-:W-:Y:S05]  /*26410*/  @!P0 BRA `(.L_x_697) ;  /* 0xfffffffc00f08947 */ /* 0x002fea000383ffff */
[----:B------:R-:W-:Y:S05]  /*26420*/  BRA `(.L_x_822) ;  /* 0xffffffa400447947 */ /* 0x000fea000383ffff */
.L_x_700:
[----:B0-----:R0:W1:Y:S02]  /*26430*/  SYNCS.PHASECHK.TRANS64.TRYWAIT P0, [R5+URZ+0x388a0], R10 ;  /* 0x0388a00a050075a7 */ /* 0x001064000800017f */
[----:B-1----:R-:W-:Y:S05]  /*26440*/  @!P0 NANOSLEEP.SYNCS 0x989680 ;  /* 0x009896800000895d */ /* 0x002fea0003900000 */
[----:B------:R-:W1:Y:S02]  /*26450*/  @!P0 SYNCS.PHASECHK.TRANS64 P0, [R5+URZ+0x388a0], R10 ;  /* 0x0388a00a050085a7 */ /* 0x000e64000800007f */
[----:B-1----:R-:W-:Y:S05]  /*26460*/  @!P0 BRA `(.L_x_700) ;  /* 0xfffffffc00f08947 */ /* 0x002fea000383ffff */
[----:B------:R-:W-:Y:S05]  /*26470*/  BRA `(.L_x_823) ;  /* 0xffffffa400547947 */ /* 0x000fea000383ffff */
.L_x_702:
[----:B-1----:R1:W2:Y:S02]  /*26480*/  SYNCS.PHASECHK.TRANS64.TRYWAIT P0, [R5+URZ+0x388c0], R10 ;  /* 0x0388c00a050075a7 */ /* 0x0022a4000800017f */
[----:B--2---:R-:W-:Y:S05]  /*26490*/  @!P0 NANOSLEEP.SYNCS 0x989680 ;  /* 0x009896800000895d */ /* 0x004fea0003900000 */
[----:B------:R-:W2:Y:S02]  /*264a0*/  @!P0 SYNCS.PHASECHK.TRANS64 P0, [R5+URZ+0x388c0], R10 ;  /* 0x0388c00a050085a7 */ /* 0x000ea4000800007f */
[----:B--2---:R-:W-:Y:S05]  /*264b0*/  @!P0 BRA `(.L_x_702) ;  /* 0xfffffffc00f08947 */ /* 0x004fea000383ffff */
[----:B------:R-:W-:Y:S05]  /*264c0*/  BRA `(.L_x_824) ;  /* 0xffffffa400f47947 */ /* 0x000fea000383ffff */
.L_x_706:
[----:B0-----:R0:W1:Y:S02]  /*264d0*/  SYNCS.PHASECHK.TRANS64.TRYWAIT P0, [R6+URZ+0x388a0], R7 ;  /* 0x0388a007060075a7 */ /* 0x001064000800017f */
[----:B-1----:R-:W-:Y:S05]  /*264e0*/  @!P0 NANOSLEEP.SYNCS 0x989680 ;  /* 0x009896800000895d */ /* 0x002fea0003900000 */
[----:B------:R-:W1:Y:S02]  /*264f0*/  @!P0 SYNCS.PHASECHK.TRANS64 P0, [R6+URZ+0x388a0], R7 ;  /* 0x0388a007060085a7 */ /* 0x000e64000800007f */
[----:B-1----:R-:W-:Y:S05]  /*26500*/  @!P0 BRA `(.L_x_706) ;  /* 0xfffffffc00f08947 */ /* 0x002fea000383ffff */
[----:B------:R-:W-:Y:S05]  /*26510*/  BRA `(.L_x_825) ;  /* 0xffffffa800dc7947 */ /* 0x000fea000383ffff */
.L_x_708:
[----:B-1----:R1:W2:Y:S02]  /*26520*/  SYNCS.PHASECHK.TRANS64.TRYWAIT P1, [R6+URZ+0x388c0], R7 ;  /* 0x0388c007060075a7 */ /* 0x0022a4000802017f */
[----:B--2---:R-:W-:Y:S05]  /*26530*/  @!P1 NANOSLEEP.SYNCS 0x989680 ;  /* 0x009896800000995d */ /* 0x004fea0003900000 */
[----:B------:R-:W2:Y:S02]  /*26540*/  @!P1 SYNCS.PHASECHK.TRANS64 P1, [R6+URZ+0x388c0], R7 ;  /* 0x0388c007060095a7 */ /* 0x000ea4000802007f */
[----:B--2---:R-:W-:Y:S05]  /*26550*/  @!P1 BRA `(.L_x_708) ;  /* 0xfffffffc00f09947 */ /* 0x004fea000383ffff */
[----:B------:R-:W-:Y:S05]  /*26560*/  BRA `(.L_x_826) ;  /* 0xffffffac00747947 */ /* 0x000fea000383ffff */
.L_x_721:
[----:B------:R-:W0:Y:S01]  /*26570*/  S2R R3, SR_TID.X ;  /* 0x0000000000037919 */ /* 0x000e220000002100 */
[----:B------:R-:W-:Y:S01]  /*26580*/  BSSY B0, `(.L_x_827) ;  /* 0x000000a000007945 */ /* 0x000fe20003800000 */
[----:B------:R-:W-:Y:S01]  /*26590*/  MOV R12, RZ ;  /* 0x000000ff000c7202 */ /* 0x000fe20000000f00 */
[----:B------:R-:W-:Y:S01]  /*265a0*/  IMAD.MOV.U32 R11, RZ, RZ, 0x1f ;  /* 0x0000001fff0b7424 */ /* 0x000fe200078e00ff */
[----:B------:R-:W-:Y:S02]  /*265b0*/  MOV R15, 0xffffffff ;  /* 0xffffffff000f7802 */ /* 0x000fe40000000f00 */
[----:B0-----:R-:W-:-:S04]  /*265c0*/  SHF.R.U32.HI R3, RZ, 0x5, R3 ;  /* 0x00000005ff037819 */ /* 0x001fc80000011603 */
[----:B------:R-:W-:-:S05]  /*265d0*/  LOP3.LUT R3, R3, 0x3, RZ, 0xc0, !PT ;  /* 0x0000000303037812 */ /* 0x000fca00078ec0ff */
[----:B------:R-:W-:-:S07]  /*265e0*/  IMAD.MOV.U32 R13, RZ, RZ, R3 ;  /* 0x000000ffff0d7224 */ /* 0x000fce00078e0003 */
[----:B------:R-:W-:Y:S05]  /*265f0*/  WARPSYNC.COLLECTIVE R15, `(.L_x_828) ;  /* 0x000000000f087348 */ /* 0x000fea0003c00000 */
[----:B------:R0:W1:Y:S02]  /*26600*/  SHFL.IDX P6, R14, R13, R12, R11 ;  /* 0x0000000c0d0e7389 */ /* 0x00006400000c000b */
[----:B01----:R-:W-:Y:S01]  /*26610*/  ENDCOLLECTIVE ;  /* 0x000000000000791b */ /* 0x003fe20003800000 */
.L_x_828:
[----:B------:R-:W-:Y:S05]  /*26620*/  BSYNC B0 ;  /* 0x0000000000007941 */ /* 0x000fea0003800000 */
.L_x_827:
[----:B------:R-:W-:Y:S05]  /*26630*/  BRA `(.L_x_829) ;  /* 0xffffffb800d47947 */ /* 0x000fea000383ffff */
.L_x_722:
[----:B------:R-:W-:Y:S01]  /*26640*/  BSSY B0, `(.L_x_830) ;  /* 0x0000006000007945 */ /* 0x000fe20003800000 */
[----:B------:R-:W-:-:S07]  /*26650*/  IMAD.MOV.U32 R15, RZ, RZ, -0x1 ;  /* 0xffffffffff0f7424 */ /* 0x000fce00078e00ff */
[----:B------:R-:W-:Y:S05]  /*26660*/  WARPSYNC.COLLECTIVE R15, `(.L_x_831) ;  /* 0x000000000f0c7348 */ /* 0x000fea0003c00000 */
[----:B------:R-:W-:Y:S02]  /*26670*/  ELECT P6, UR62, PT ;  /* 0x00000000003e782f */ /* 0x000fe400038c0000 */
[----:B------:R-:W-:Y:S01]  /*26680*/  MOV R14, UR62 ;  /* 0x0000003e000e7c02 */ /* 0x000fe20008000f00 */
[----:B------:R-:W-:Y:S10]  /*26690*/  ENDCOLLECTIVE ;  /* 0x000000000000791b */ /* 0x000ff40003800000 */
.L_x_831:
[----:B------:R-:W-:Y:S05]  /*266a0*/  BSYNC B0 ;  /* 0x0000000000007941 */ /* 0x000fea0003800000 */
.L_x_830:
[----:B------:R-:W-:Y:S05]  /*266b0*/  BRA `(.L_x_832) ;  /* 0xffffffb800cc7947 */ /* 0x000fea000383ffff */
.L_x_725:
[----:B0-----:R0:W1:Y:S02]  /*266c0*/  SYNCS.PHASECHK.TRANS64.TRYWAIT P0, [R6+URZ+0x38840], R7 ;  /* 0x03884007060075a7 */ /* 0x001064000800017f */
[----:B-1----:R-:W-:Y:S05]  /*266d0*/  @!P0 NANOSLEEP.SYNCS 0x989680 ;  /* 0x009896800000895d */ /* 0x002fea0003900000 */
[----:B------:R-:W1:Y:S02]  /*266e0*/  @!P0 SYNCS.PHASECHK.TRANS64 P0, [R6+URZ+0x38840], R7 ;  /* 0x03884007060085a7 */ /* 0x000e64000800007f */
[----:B-1----:R-:W-:Y:S05]  /*266f0*/  @!P0 BRA `(.L_x_725) ;  /* 0xfffffffc00f08947 */ /* 0x002fea000383ffff */
[----:B------:R-:W-:Y:S05]  /*26700*/  BRA `(.L_x_833) ;  /* 0xffffffbc00407947 */ /* 0x000fea000383ffff */
.L_x_728:
        /* <DEDUP_REMOVED lines=8> */
.L_x_736:
[----:B0-----:R0:W1:Y:S02]  /*26790*/  SYNCS.PHASECHK.TRANS64.TRYWAIT P0, [R8+URZ+0x38840], R9 ;  /* 0x03884009080075a7 */ /* 0x001064000800017f */
[----:B-1----:R-:W-:Y:S05]  /*267a0*/  @!P0 NANOSLEEP.SYNCS 0x989680 ;  /* 0x009896800000895d */ /* 0x002fea0003900000 */
[----:B------:R-:W1:Y:S02]  /*267b0*/  @!P0 SYNCS.PHASECHK.TRANS64 P0, [R8+URZ+0x38840], R9 ;  /* 0x03884009080085a7 */ /* 0x000e64000800007f */
[----:B-1----:R-:W-:Y:S05]  /*267c0*/  @!P0 BRA `(.L_x_736) ;  /* 0xfffffffc00f08947 */ /* 0x002fea000383ffff */
[----:B------:R-:W-:Y:S05]  /*267d0*/  BRA `(.L_x_835) ;  /* 0xffffffc400847947 */ /* 0x000fea000383ffff */
.L_x_738:
[----:B0-----:R0:W1:Y:S02]  /*267e0*/  SYNCS.PHASECHK.TRANS64.TRYWAIT P0, [R9+URZ+0x60], R8 ;  /* 0x00006008090075a7 */ /* 0x001064000800017f */
[----:B-1----:R-:W-:Y:S05]  /*267f0*/  @!P0 NANOSLEEP.SYNCS 0x989680 ;  /* 0x009896800000895d */ /* 0x002fea0003900000 */
[----:B------:R-:W1:Y:S02]  /*26800*/  @!P0 SYNCS.PHASECHK.TRANS64 P0, [R9+URZ+0x60], R8 ;  /* 0x00006008090085a7 */ /* 0x000e64000800007f */
[----:B-1----:R-:W-:Y:S05]  /*26810*/  @!P0 BRA `(.L_x_738) ;  /* 0xfffffffc00f08947 */ /* 0x002fea000383ffff */
[----:B------:R-:W-:Y:S05]  /*26820*/  BRA `(.L_x_836) ;  /* 0xffffffc800447947 */ /* 0x000fea000383ffff */
.L_x_743:
[----:B-1----:R1:W2:Y:S02]  /*26830*/  SYNCS.PHASECHK.TRANS64.TRYWAIT P0, [R2+URZ+0x38840], R3 ;  /* 0x03884003020075a7 */ /* 0x0022a4000800017f */
[----:B--2---:R-:W-:Y:S05]  /*26840*/  @!P0 NANOSLEEP.SYNCS 0x989680 ;  /* 0x009896800000895d */ /* 0x004fea0003900000 */
[----:B------:R-:W2:Y:S02]  /*26850*/  @!P0 SYNCS.PHASECHK.TRANS64 P0, [R2+URZ+0x38840], R3 ;  /* 0x03884003020085a7 */ /* 0x000ea4000800007f */
[----:B--2---:R-:W-:Y:S05]  /*26860*/  @!P0 BRA `(.L_x_743) ;  /* 0xfffffffc00f08947 */ /* 0x004fea000383ffff */
[----:B------:R-:W-:Y:S05]  /*26870*/  BRA `(.L_x_837) ;  /* 0xffffffcc00d07947 */ /* 0x000fea000383ffff */
.L_x_745:
[----:B0-----:R0:W1:Y:S02]  /*26880*/  SYNCS.PHASECHK.TRANS64.TRYWAIT P1, [R3+URZ+0x60], R2 ;  /* 0x00006002030075a7 */ /* 0x001064000802017f */
[----:B-1----:R-:W-:Y:S05]  /*26890*/  @!P1 NANOSLEEP.SYNCS 0x989680 ;  /* 0x009896800000995d */ /* 0x002fea0003900000 */
[----:B------:R-:W1:Y:S02]  /*268a0*/  @!P1 SYNCS.PHASECHK.TRANS64 P1, [R3+URZ+0x60], R2 ;  /* 0x00006002030095a7 */ /* 0x000e64000802007f */
[----:B-1----:R-:W-:Y:S05]  /*268b0*/  @!P1 BRA `(.L_x_745) ;  /* 0xfffffffc00f09947 */ /* 0x002fea000383ffff */
[----:B------:R-:W-:Y:S05]  /*268c0*/  BRA `(.L_x_838) ;  /* 0xffffffd000907947 */ /* 0x000fea000383ffff */
.L_x_750:
[----:B--2---:R2:W3:Y:S02]  /*268d0*/  SYNCS.PHASECHK.TRANS64.TRYWAIT P0, [R2+URZ+0x38840], R3 ;  /* 0x03884003020075a7 */ /* 0x0044e4000800017f */
[----:B---3--:R-:W-:Y:S05]  /*268e0*/  @!P0 NANOSLEEP.SYNCS 0x989680 ;  /* 0x009896800000895d */ /* 0x008fea0003900000 */
[----:B------:R-:W3:Y:S02]  /*268f0*/  @!P0 SYNCS.PHASECHK.TRANS64 P0, [R2+URZ+0x38840], R3 ;  /* 0x03884003020085a7 */ /* 0x000ee4000800007f */
[----:B---3--:R-:W-:Y:S05]  /*26900*/  @!P0 BRA `(.L_x_750) ;  /* 0xfffffffc00f08947 */ /* 0x008fea000383ffff */
[----:B------:R-:W-:Y:S05]  /*26910*/  BRA `(.L_x_839) ;  /* 0xffffffd400dc7947 */ /* 0x000fea000383ffff */
.L_x_752:
[----:B0-----:R0:W1:Y:S02]  /*26920*/  SYNCS.PHASECHK.TRANS64.TRYWAIT P1, [R2+URZ+0x60], R8 ;  /* 0x00006008020075a7 */ /* 0x001064000802017f */
[----:B-1----:R-:W-:Y:S05]  /*26930*/  @!P1 NANOSLEEP.SYNCS 0x989680 ;  /* 0x009896800000995d */ /* 0x002fea0003900000 */
[----:B------:R-:W1:Y:S02]  /*26940*/  @!P1 SYNCS.PHASECHK.TRANS64 P1, [R2+URZ+0x60], R8 ;  /* 0x00006008020095a7 */ /* 0x000e64000802007f */
[----:B-1----:R-:W-:Y:S05]  /*26950*/  @!P1 BRA `(.L_x_752) ;  /* 0xfffffffc00f09947 */ /* 0x002fea000383ffff */
[----:B------:R-:W-:Y:S05]  /*26960*/  BRA `(.L_x_840) ;  /* 0xffffffd8009c7947 */ /* 0x000fea000383ffff */
.L_x_759:
[----:B-1----:R1:W2:Y:S02]  /*26970*/  SYNCS.PHASECHK.TRANS64.TRYWAIT P0, [R3+URZ+0x38860], R0 ;  /* 0x03886000030075a7 */ /* 0x0022a4000800017f */
[----:B--2---:R-:W-:Y:S05]  /*26980*/  @!P0 NANOSLEEP.SYNCS 0x989680 ;  /* 0x009896800000895d */ /* 0x004fea0003900000 */
[----:B------:R-:W2:Y:S02]  /*26990*/  @!P0 SYNCS.PHASECHK.TRANS64 P0, [R3+URZ+0x38860], R0 ;  /* 0x03886000030085a7 */ /* 0x000ea4000800007f */
[----:B--2---:R-:W-:Y:S05]  /*269a0*/  @!P0 BRA `(.L_x_759) ;  /* 0xfffffffc00f08947 */ /* 0x004fea000383ffff */
[----:B------:R-:W-:Y:S05]  /*269b0*/  BRA `(.L_x_841) ;  /* 0xffffffdc00d07947 */ /* 0x000fea000383ffff */
.L_x_761:
[----:B------:R-:W-:Y:S01]  /*269c0*/  BSSY B0, `(.L_x_842) ;  /* 0x0000008000007945 */ /* 0x000fe20003800000 */
[----:B0-----:R-:W-:Y:S01]  /*269d0*/  MOV R13, R16 ;  /* 0x00000010000d7202 */ /* 0x001fe20000000f00 */
[----:B------:R-:W-:Y:S01]  /*269e0*/  IMAD.MOV.U32 R12, RZ, RZ, RZ ;  /* 0x000000ffff0c7224 */ /* 0x000fe200078e00ff */
[----:B------:R-:W-:Y:S01]  /*269f0*/  MOV R11, 0x1f ;  /* 0x0000001f000b7802 */ /* 0x000fe20000000f00 */
[----:B------:R-:W-:-:S07]  /*26a00*/  IMAD.MOV.U32 R15, RZ, RZ, -0x1 ;  /* 0xffffffffff0f7424 */ /* 0x000fce00078e00ff */
[----:B-1---5:R-:W-:Y:S05]  /*26a10*/  WARPSYNC.COLLECTIVE R15, `(.L_x_843) ;  /* 0x000000000f087348 */ /* 0x022fea0003c00000 */
[----:B------:R0:W2:Y:S02]  /*26a20*/  SHFL.IDX P6, R14, R13, R12, R11 ;  /* 0x0000000c0d0e7389 */ /* 0x0000a400000c000b */
[----:B012--5:R-:W-:Y:S01]  /*26a30*/  ENDCOLLECTIVE ;  /* 0x000000000000791b */ /* 0x027fe20003800000 */
.L_x_843:
[----:B------:R-:W-:Y:S05]  /*26a40*/  BSYNC B0 ;  /* 0x0000000000007941 */ /* 0x000fea0003800000 */
.L_x_842:
[----:B------:R-:W-:Y:S01]  /*26a50*/  IMAD.MOV.U32 R13, RZ, RZ, R16 ;  /* 0x000000ffff0d7224 */ /* 0x000fe200078e0010 */
[----:B------:R-:W-:Y:S01]  /*26a60*/  MOV R12, 0x1 ;  /* 0x00000001000c7802 */ /* 0x000fe20000000f00 */
[----:B------:R-:W-:Y:S01]  /*26a70*/  IMAD.MOV.U32 R11, RZ, RZ, 0x1f ;  /* 0x0000001fff0b7424 */ /* 0x000fe200078e00ff */
[----:B------:R-:W-:Y:S02]  /*26a80*/  MOV R15, 0xffffffff ;  /* 0xffffffff000f7802 */ /* 0x000fe40000000f00 */
[----:B------:R-:W-:-:S07]  /*26a90*/  MOV R4, R14 ;  /* 0x0000000e00047202 */ /* 0x000fce0000000f00 */
[----:B------:R-:W-:Y:S05]  /*26aa0*/  WARPSYNC.COLLECTIVE R15, `(.L_x_844) ;  /* 0x000000000f087348 */ /* 0x000fea0003c00000 */
[----:B------:R0:W1:Y:S02]  /*26ab0*/  SHFL.IDX P6, R14, R13, R12, R11 ;  /* 0x0000000c0d0e7389 */ /* 0x00006400000c000b */
[----:B01----:R-:W-:Y:S01]  /*26ac0*/  ENDCOLLECTIVE ;  /* 0x000000000000791b */ /* 0x003fe20003800000 */
.L_x_844:
[----:B------:R-:W-:Y:S01]  /*26ad0*/  IMAD.MOV.U32 R6, RZ, RZ, R14 ;  /* 0x000000ffff067224 */ /* 0x000fe200078e000e */
[----:B------:R-:W-:Y:S06]  /*26ae0*/  BRA `(.L_x_845) ;  /* 0xffffffe000847947 */ /* 0x000fec000383ffff */
.L_x_764:
[----:B------:R-:W-:Y:S01]  /*26af0*/  BSSY B0, `(.L_x_846) ;  /* 0x0000008000007945 */ /* 0x000fe20003800000 */
[----:B-----5:R-:W-:Y:S01]  /*26b00*/  MOV R13, R17 ;  /* 0x00000011000d7202 */ /* 0x020fe20000000f00 */
[----:B------:R-:W-:Y:S01]  /*26b10*/  IMAD.MOV.U32 R12, RZ, RZ, 0x1 ;  /* 0x00000001ff0c7424 */ /* 0x000fe200078e00ff */
[----:B------:R-:W-:Y:S01]  /*26b20*/  MOV R11, RZ ;  /* 0x000000ff000b7202 */ /* 0x000fe20000000f00 */
[----:B------:R-:W-:-:S07]  /*26b30*/  IMAD.MOV.U32 R15, RZ, RZ, -0x1 ;  /* 0xffffffffff0f7424 */ /* 0x000fce00078e00ff */
[----:B0-234-:R-:W-:Y:S05]  /*26b40*/  WARPSYNC.COLLECTIVE R15, `(.L_x_847) ;  /* 0x000000000f087348 */ /* 0x01dfea0003c00000 */
[----:B------:R1:W0:Y:S02]  /*26b50*/  SHFL.UP P6, R14, R13, R12, R11 ;  /* 0x0400000c0d0e7389 */ /* 0x00022400000c000b */
[----:B01234-:R-:W-:Y:S01]  /*26b60*/  ENDCOLLECTIVE ;  /* 0x000000000000791b */ /* 0x01ffe20003800000 */
.L_x_847:
[----:B------:R-:W-:Y:S05]  /*26b70*/  BSYNC B0 ;  /* 0x0000000000007941 */ /* 0x000fea0003800000 */
.L_x_846:
[----:B------:R-:W-:Y:S01]  /*26b80*/  ISETP.NE.AND P0, PT, R8, RZ, PT ;  /* 0x000000ff0800720c */ /* 0x000fe20003f05270 */
[----:B------:R-:W-:Y:S01]  /*26b90*/  IMAD.MOV.U32 R12, RZ, RZ, 0x2 ;  /* 0x00000002ff0c7424 */ /* 0x000fe200078e00ff */
[----:B------:R-:W-:Y:S01]  /*26ba0*/  MOV R11, RZ ;  /* 0x000000ff000b7202 */ /* 0x000fe20000000f00 */
[----:B------:R-:W-:Y:S01]  /*26bb0*/  IMAD.MOV.U32 R15, RZ, RZ, -0x1 ;  /* 0xffffffffff0f7424 */ /* 0x000fe200078e00ff */
[----:B------:R-:W-:Y:S02]  /*26bc0*/  SEL R14, R14, RZ, P0 ;  /* 0x000000ff0e0e7207 */ /* 0x000fe40000000000 */
[----:B------:R-:W-:Y:S02]  /*26bd0*/  ISETP.GE.U32.AND P0, PT, R8, 0x2, PT ;  /* 0x000000020800780c */ /* 0x000fe40003f06070 */
[----:B------:R-:W-:-:S11]  /*26be0*/  IADD3 R13, R17, R14, RZ ;  /* 0x0000000e110d7210 */ /* 0x000fd60007ffe0ff */
[----:B------:R-:W-:Y:S05]  /*26bf0*/  WARPSYNC.COLLECTIVE R15, `(.L_x_848) ;  /* 0x000000000f087348 */ /* 0x000fea0003c00000 */
[----:B------:R0:W1:Y:S02]  /*26c00*/  SHFL.UP P6, R14, R13, R12, R11 ;  /* 0x0400000c0d0e7389 */ /* 0x00006400000c000b */
[----:B01----:R-:W-:Y:S01]  /*26c10*/  ENDCOLLECTIVE ;  /* 0x000000000000791b */ /* 0x003fe20003800000 */
.L_x_848:
[----:B------:R-:W-:Y:S02]  /*26c20*/  MOV R12, 0x4 ;  /* 0x00000004000c7802 */ /* 0x000fe40000000f00 */
[----:B------:R-:W-:Y:S02]  /*26c30*/  SEL R14, R14, RZ, P0 ;  /* 0x000000ff0e0e7207 */ /* 0x000fe40000000000 */
[----:B------:R-:W-:Y:S02]  /*26c40*/  ISETP.GE.U32.AND P0, PT, R8, 0x4, PT ;  /* 0x000000040800780c */ /* 0x000fe40003f06070 */
[----:B------:R-:W-:-:S05]  /*26c50*/  IADD3 R3, R13, R14, RZ ;  /* 0x0000000e0d037210 */ /* 0x000fca0007ffe0ff */
[----:B------:R-:W-:-:S07]  /*26c60*/  IMAD.MOV.U32 R13, RZ, RZ, R3 ;  /* 0x000000ffff0d7224 */ /* 0x000fce00078e0003 */
[----:B------:R-:W-:Y:S05]  /*26c70*/  WARPSYNC.COLLECTIVE R15, `(.L_x_849) ;  /* 0x000000000f087348 */ /* 0x000fea0003c00000 */
[----:B------:R0:W1:Y:S02]  /*26c80*/  SHFL.UP P6, R14, R13, R12, R11 ;  /* 0x0400000c0d0e7389 */ /* 0x00006400000c000b */
[----:B01----:R-:W-:Y:S01]  /*26c90*/  ENDCOLLECTIVE ;  /* 0x000000000000791b */ /* 0x003fe20003800000 */
.L_x_849:
[----:B------:R-:W-:Y:S01]  /*26ca0*/  IMAD.MOV.U32 R12, RZ, RZ, 0x8 ;  /* 0x00000008ff0c7424 */ /* 0x000fe200078e00ff */
[----:B------:R-:W-:Y:S02]  /*26cb0*/  SEL R14, R14, RZ, P0 ;  /* 0x000000ff0e0e7207 */ /* 0x000fe40000000000 */
[----:B------:R-:W-:-:S03]  /*26cc0*/  ISETP.GE.U32.AND P0, PT, R8, 0x8, PT ;  /* 0x000000080800780c */ /* 0x000fc60003f06070 */
[----:B------:R-:W-:-:S05]  /*26cd0*/  IMAD.IADD R5, R3, 0x1, R14 ;  /* 0x0000000103057824 */ /* 0x000fca00078e020e */
[----:B------:R-:W-:-:S07]  /*26ce0*/  MOV R13, R5 ;  /* 0x00000005000d7202 */ /* 0x000fce0000000f00 */
[----:B------:R-:W-:Y:S05]  /*26cf0*/  WARPSYNC.COLLECTIVE R15, `(.L_x_850) ;  /* 0x000000000f087348 */ /* 0x000fea0003c00000 */
[----:B------:R0:W1:Y:S02]  /*26d00*/  SHFL.UP P6, R14, R13, R12, R11 ;  /* 0x0400000c0d0e7389 */ /* 0x00006400000c000b */
[----:B01----:R-:W-:Y:S01]  /*26d10*/  ENDCOLLECTIVE ;  /* 0x000000000000791b */ /* 0x003fe20003800000 */
.L_x_850:
        /* <DEDUP_REMOVED lines=8> */
.L_x_851:
[----:B------:R-:W-:Y:S01]  /*26da0*/  IMAD.MOV.U32 R12, RZ, RZ, 0x1f ;  /* 0x0000001fff0c7424 */ /* 0x000fe200078e00ff */
[----:B------:R-:W-:Y:S02]  /*26db0*/  MOV R11, 0x1f ;  /* 0x0000001f000b7802 */ /* 0x000fe40000000f00 */
[----:B------:R-:W-:-:S05]  /*26dc0*/  SEL R2, R14, RZ, P0 ;  /* 0x000000ff0e027207 */ /* 0x000fca0000000000 */
[----:B------:R-:W-:-:S05]  /*26dd0*/  IMAD.IADD R2, R7, 0x1, R2 ;  /* 0x0000000107027824 */ /* 0x000fca00078e0202 */
[----:B------:R-:W-:-:S07]  /*26de0*/  MOV R13, R2 ;  /* 0x00000002000d7202 */ /* 0x000fce0000000f00 */
[----:B------:R-:W-:Y:S05]  /*26df0*/  WARPSYNC.COLLECTIVE R15, `(.L_x_852) ;  /* 0x000000000f087348 */ /* 0x000fea0003c00000 */
[----:B------:R0:W1:Y:S02]  /*26e00*/  SHFL.IDX P6, R14, R13, R12, R11 ;  /* 0x0000000c0d0e7389 */ /* 0x00006400000c000b */
[----:B01----:R-:W-:Y:S01]  /*26e10*/  ENDCOLLECTIVE ;  /* 0x000000000000791b */ /* 0x003fe20003800000 */
.L_x_852:
[----:B------:R-:W-:Y:S05]  /*26e20*/  BRA `(.L_x_853) ;  /* 0xffffffe0004c7947 */ /* 0x000fea000383ffff */
.L_x_769:
[----:B------:R-:W-:Y:S01]  /*26e30*/  BSSY B0, `(.L_x_854) ;  /* 0x0000008000007945 */ /* 0x000fe20003800000 */
[----:B-----5:R-:W-:Y:S01]  /*26e40*/  IMAD.MOV.U32 R13, RZ, RZ, R17 ;  /* 0x000000ffff0d7224 */ /* 0x020fe200078e0011 */
[----:B------:R-:W-:Y:S01]  /*26e50*/  MOV R12, 0x1 ;  /* 0x00000001000c7802 */ /* 0x000fe20000000f00 */
[----:B------:R-:W-:Y:S01]  /*26e60*/  IMAD.MOV.U32 R11, RZ, RZ, RZ ;  /* 0x000000ffff0b7224 */ /* 0x000fe200078e00ff */
[----:B------:R-:W-:-:S07]  /*26e70*/  MOV R15, 0xffffffff ;  /* 0xffffffff000f7802 */ /* 0x000fce0000000f00 */
[----:B01----:R-:W-:Y:S05]  /*26e80*/  WARPSYNC.COLLECTIVE R15, `(.L_x_855) ;  /* 0x000000000f087348 */ /* 0x003fea0003c00000 */
[----:B------:R2:W3:Y:S02]  /*26e90*/  SHFL.UP P6, R14, R13, R12, R11 ;  /* 0x0400000c0d0e7389 */ /* 0x0004e400000c000b */
[----:B0123--:R-:W-:Y:S01]  /*26ea0*/  ENDCOLLECTIVE ;  /* 0x000000000000791b */ /* 0x00ffe20003800000 */
.L_x_855:
[----:B------:R-:W-:Y:S05]  /*26eb0*/  BSYNC B0 ;  /* 0x0000000000007941 */ /* 0x000fea0003800000 */
.L_x_854:
[----:B------:R-:W-:Y:S01]  /*26ec0*/  ISETP.NE.AND P0, PT, R8, RZ, PT ;  /* 0x000000ff0800720c */ /* 0x000fe20003f05270 */
[----:B------:R-:W-:Y:S01]  /*26ed0*/  IMAD.MOV.U32 R11, RZ, RZ, RZ ;  /* 0x000000ffff0b7224 */ /* 0x000fe200078e00ff */
[----:B------:R-:W-:Y:S02]  /*26ee0*/  MOV R12, 0x2 ;  /* 0x00000002000c7802 */ /* 0x000fe40000000f00 */
[----:B------:R-:W-:Y:S02]  /*26ef0*/  SEL R14, R14, RZ, P0 ;  /* 0x000000ff0e0e7207 */ /* 0x000fe40000000000 */
[----:B------:R-:W-:Y:S02]  /*26f00*/  MOV R15, 0xffffffff ;  /* 0xffffffff000f7802 */ /* 0x000fe40000000f00 */
[----:B------:R-:W-:Y:S01]  /*26f10*/  ISETP.GE.U32.AND P0, PT, R8, 0x2, PT ;  /* 0x000000020800780c */ /* 0x000fe20003f06070 */
[----:B------:R-:W-:-:S12]  /*26f20*/  IMAD.IADD R13, R17, 0x1, R14 ;  /* 0x00000001110d7824 */ /* 0x000fd800078e020e */
[----:B------:R-:W-:Y:S05]  /*26f30*/  WARPSYNC.COLLECTIVE R15, `(.L_x_856) ;  /* 0x000000000f087348 */ /* 0x000fea0003c00000 */
[----:B------:R0:W1:Y:S02]  /*26f40*/  SHFL.UP P6, R14, R13, R12, R11 ;  /* 0x0400000c0d0e7389 */ /* 0x00006400000c000b */
[----:B01----:R-:W-:Y:S01]  /*26f50*/  ENDCOLLECTIVE ;  /* 0x000000000000791b */ /* 0x003fe20003800000 */
.L_x_856:
        /* <DEDUP_REMOVED lines=8> */
.L_x_857:
        /* <DEDUP_REMOVED lines=8> */
.L_x_858:
        /* <DEDUP_REMOVED lines=8> */
.L_x_859:
[----:B------:R-:W-:Y:S01]  /*270e0*/  MOV R12, 0x1f ;  /* 0x0000001f000c7802 */ /* 0x000fe20000000f00 */
[----:B------:R-:W-:Y:S01]  /*270f0*/  IMAD.MOV.U32 R11, RZ, RZ, 0x1f ;  /* 0x0000001fff0b7424 */ /* 0x000fe200078e00ff */
[----:B------:R-:W-:-:S04]  /*27100*/  SEL R2, R14, RZ, P0 ;  /* 0x000000ff0e027207 */ /* 0x000fc80000000000 */
[----:B------:R-:W-:-:S05]  /*27110*/  IADD3 R2, R7, R2, RZ ;  /* 0x0000000207027210 */ /* 0x000fca0007ffe0ff */
[----:B------:R-:W-:-:S07]  /*27120*/  IMAD.MOV.U32 R13, RZ, RZ, R2 ;  /* 0x000000ffff0d7224 */ /* 0x000fce00078e0002 */
[----:B------:R-:W-:Y:S05]  /*27130*/  WARPSYNC.COLLECTIVE R15, `(.L_x_860) ;  /* 0x000000000f087348 */ /* 0x000fea0003c00000 */
[----:B------:R0:W1:Y:S02]  /*27140*/  SHFL.IDX P6, R14, R13, R12, R11 ;  /* 0x0000000c0d0e7389 */ /* 0x00006400000c000b */
[----:B01----:R-:W-:Y:S01]  /*27150*/  ENDCOLLECTIVE ;  /* 0x000000000000791b */ /* 0x003fe20003800000 */
.L_x_860:
[----:B------:R-:W-:Y:S05]  /*27160*/  BRA `(.L_x_861) ;  /* 0xffffffe000347947 */ /* 0x000fea000383ffff */
.L_x_771:
[----:B------:R-:W-:Y:S01]  /*27170*/  BSSY B0, `(.L_x_862) ;  /* 0x0000006000007945 */ /* 0x000fe20003800000 */
[----:B------:R-:W-:Y:S02]  /*27180*/  PLOP3.LUT P6, PT, P6, PT, PT, 0x8, 0x0 ;  /* 0x000000000000781c */ /* 0x000fe400037ce170 */
[----:B------:R-:W-:-:S11]  /*27190*/  MOV R15, 0xffffffff ;  /* 0xffffffff000f7802 */ /* 0x000fd60000000f00 */
[----:B0-----:R-:W-:Y:S05]  /*271a0*/  WARPSYNC.COLLECTIVE R15, `(.L_x_863) ;  /* 0x000000000f087348 */ /* 0x001fea0003c00000 */
[----:B------:R-:W-:Y:S01]  /*271b0*/  VOTE.ANY R14, PT, P6 ;  /* 0x00000000000e7806 */ /* 0x000fe200030e0100 */
[----:B0-----:R-:W-:Y:S06]  /*271c0*/  ENDCOLLECTIVE ;  /* 0x000000000000791b */ /* 0x001fec0003800000 */
.L_x_863:
[----:B------:R-:W-:Y:S05]  /*271d0*/  BSYNC B0 ;  /* 0x0000000000007941 */ /* 0x000fea0003800000 */
.L_x_862:
[----:B------:R-:W-:Y:S01]  /*271e0*/  IMAD.MOV.U32 R3, RZ, RZ, R14 ;  /* 0x000000ffff037224 */ /* 0x000fe200078e000e */
[----:B------:R-:W-:Y:S01]  /*271f0*/  MOV R13, R17 ;  /* 0x00000011000d7202 */ /* 0x000fe20000000f00 */
[----:B------:R-:W-:Y:S01]  /*27200*/  IMAD.MOV.U32 R15, RZ, RZ, -0x1 ;  /* 0xffffffffff0f7424 */ /* 0x000fe200078e00ff */
[----:B------:R-:W-:Y:S01]  /*27210*/  MOV R11, 0x1f ;  /* 0x0000001f000b7802 */ /* 0x000fe20000000f00 */
[----:B------:R-:W0:Y:S02]  /*27220*/  POPC R5, R3 ;  /* 0x0000000300057309 */ /* 0x000e240000000000 */
[----:B0-----:R-:W-:-:S07]  /*27230*/  IMAD.MOV.U32 R12, RZ, RZ, R5 ;  /* 0x000000ffff0c7224 */ /* 0x001fce00078e0005 */
[----:B------:R-:W-:Y:S05]  /*27240*/  WARPSYNC.COLLECTIVE R15, `(.L_x_864) ;  /* 0x000000000f087348 */ /* 0x000fea0003c00000 */
[----:B------:R0:W1:Y:S02]  /*27250*/  SHFL.IDX P6, R14, R13, R12, R11 ;  /* 0x0000000c0d0e7389 */ /* 0x00006400000c000b */
[----:B01----:R-:W-:Y:S01]  /*27260*/  ENDCOLLECTIVE ;  /* 0x000000000000791b */ /* 0x003fe20003800000 */
.L_x_864:
[----:B------:R-:W-:Y:S01]  /*27270*/  MOV R17, R14 ;  /* 0x0000000e00117202 */ /* 0x000fe20000000f00 */
[----:B------:R-:W-:Y:S06]  /*27280*/  BRA `(.L_x_865) ;  /* 0xffffffe000247947 */ /* 0x000fec000383ffff */
.L_x_773:
[----:B------:R-:W-:Y:S01]  /*27290*/  BSSY B0, `(.L_x_866) ;  /* 0x0000007000007945 */ /* 0x000fe20003800000 */
[----:B------:R-:W-:Y:S01]  /*272a0*/  IMAD.MOV.U32 R13, RZ, RZ, R2 ;  /* 0x000000ffff0d7224 */ /* 0x000fe200078e0002 */
[----:B------:R-:W-:Y:S01]  /*272b0*/  MOV R11, 0x1f ;  /* 0x0000001f000b7802 */ /* 0x000fe20000000f00 */
[----:B------:R-:W-:-:S07]  /*272c0*/  IMAD.MOV.U32 R15, RZ, RZ, -0x1 ;  /* 0xffffffffff0f7424 */ /* 0x000fce00078e00ff */
[----:B012---:R-:W-:Y:S05]  /*272d0*/  WARPSYNC.COLLECTIVE R15, `(.L_x_867) ;  /* 0x000000000f087348 */ /* 0x007fea0003c00000 */
[----:B------:R3:W4:Y:S02]  /*272e0*/  SHFL.IDX P6, R14, R13, R12, R11 ;  /* 0x0000000c0d0e7389 */ /* 0x00072400000c000b */
[----:B01234-:R-:W-:Y:S01]  /*272f0*/  ENDCOLLECTIVE ;  /* 0x000000000000791b */ /* 0x01ffe20003800000 */
.L_x_867:
[----:B------:R-:W-:Y:S05]  /*27300*/  BSYNC B0 ;  /* 0x0000000000007941 */ /* 0x000fea0003800000 */
.L_x_866:
[----:B------:R-:W-:Y:S05]  /*27310*/  BRA `(.L_x_772) ;  /* 0xffffffe0001c7947 */ /* 0x000fea000383ffff */
.L_x_777:
[----:B0-----:R0:W1:Y:S02]  /*27320*/  SYNCS.PHASECHK.TRANS64.TRYWAIT P0, [R0+URZ+0x38820], R3 ;  /* 0x03882003000075a7 */ /* 0x001064000800017f */
[----:B-1----:R-:W-:Y:S05]  /*27330*/  @!P0 NANOSLEEP.SYNCS 0x989680 ;  /* 0x009896800000895d */ /* 0x002fea0003900000 */
[----:B------:R-:W1:Y:S02]  /*27340*/  @!P0 SYNCS.PHASECHK.TRANS64 P0, [R0+URZ+0x38820], R3 ;  /* 0x03882003000085a7 */ /* 0x000e64000800007f */
[----:B-1----:R-:W-:Y:S05]  /*27350*/  @!P0 BRA `(.L_x_777) ;  /* 0xfffffffc00f08947 */ /* 0x002fea000383ffff */
[----:B------:R-:W-:Y:S05]  /*27360*/  BRA `(.L_x_868) ;  /* 0xffffffe400007947 */ /* 0x000fea000383ffff */
.L_x_778:
[----:B------:R-:W1:Y:S01]  /*27370*/  S2R R2, SR_TID.X ;  /* 0x0000000000027919 */ /* 0x000e620000002100 */
[----:B------:R-:W-:Y:S01]  /*27380*/  BSSY B0, `(.L_x_869) ;  /* 0x000000a000007945 */ /* 0x000fe20003800000 */
[----:B------:R-:W-:Y:S01]  /*27390*/  IMAD.MOV.U32 R12, RZ, RZ, RZ ;  /* 0x000000ffff0c7224 */ /* 0x000fe200078e00ff */
[----:B------:R-:W-:Y:S01]  /*273a0*/  MOV R11, 0x1f ;  /* 0x0000001f000b7802 */ /* 0x000fe20000000f00 */
[----:B------:R-:W-:Y:S01]  /*273b0*/  IMAD.MOV.U32 R15, RZ, RZ, -0x1 ;  /* 0xffffffffff0f7424 */ /* 0x000fe200078e00ff */
[----:B-1----:R-:W-:-:S04]  /*273c0*/  SHF.R.U32.HI R2, RZ, 0x5, R2 ;  /* 0x00000005ff027819 */ /* 0x002fc80000011602 */
[----:B------:R-:W-:-:S04]  /*273d0*/  LOP3.LUT R2, R2, 0x3, RZ, 0xc0, !PT ;  /* 0x0000000302027812 */ /* 0x000fc800078ec0ff */
[----:B------:R-:W-:-:S07]  /*273e0*/  MOV R13, R2 ;  /* 0x00000002000d7202 */ /* 0x000fce0000000f00 */
[----:B0-----:R-:W-:Y:S05]  /*273f0*/  WARPSYNC.COLLECTIVE R15, `(.L_x_870) ;  /* 0x000000000f087348 */ /* 0x001fea0003c00000 */
[----:B------:R1:W2:Y:S02]  /*27400*/  SHFL.IDX P6, R14, R13, R12, R11 ;  /* 0x0000000c0d0e7389 */ /* 0x0002a400000c000b */
[----:B012---:R-:W-:Y:S01]  /*27410*/  ENDCOLLECTIVE ;  /* 0x000000000000791b */ /* 0x007fe20003800000 */
.L_x_870:
[----:B------:R-:W-:Y:S05]  /*27420*/  BSYNC B0 ;  /* 0x0000000000007941 */ /* 0x000fea0003800000 */
.L_x_869:
[----:B------:R-:W-:Y:S05]  /*27430*/  BRA `(.L_x_871) ;  /* 0xffffffe000e87947 */ /* 0x000fea000383ffff */
.L_x_779:
[----:B------:R-:W-:Y:S01]  /*27440*/  BSSY B0, `(.L_x_872) ;  /* 0x0000006000007945 */ /* 0x000fe20003800000 */
[----:B------:R-:W-:-:S07]  /*27450*/  MOV R15, 0xffffffff ;  /* 0xffffffff000f7802 */ /* 0x000fce0000000f00 */
[----:B01----:R-:W-:Y:S05]  /*27460*/  WARPSYNC.COLLECTIVE R15, `(.L_x_873) ;  /* 0x000000000f0c7348 */ /* 0x003fea0003c00000 */
[----:B------:R-:W-:Y:S02]  /*27470*/  ELECT P6, UR62, PT ;  /* 0x00000000003e782f */ /* 0x000fe400038c0000 */
[----:B------:R-:W-:Y:S01]  /*27480*/  MOV R14, UR62 ;  /* 0x0000003e000e7c02 */ /* 0x000fe20008000f00 */
[----:B01----:R-:W-:Y:S10]  /*27490*/  ENDCOLLECTIVE ;  /* 0x000000000000791b */ /* 0x003ff40003800000 */
.L_x_873:
[----:B------:R-:W-:Y:S05]  /*274a0*/  BSYNC B0 ;  /* 0x0000000000007941 */ /* 0x000fea0003800000 */
.L_x_872:
[----:B------:R-:W-:Y:S05]  /*274b0*/  BRA `(.L_x_874) ;  /* 0xffffffe000dc7947 */ /* 0x000fea000383ffff */
.L_x_781:
[----:B0-----:R0:W1:Y:S02]  /*274c0*/  SYNCS.PHASECHK.TRANS64.TRYWAIT P0, [R6+URZ], R5 ;  /* 0x00000005060075a7 */ /* 0x001064000800017f */
[----:B-1----:R-:W-:Y:S05]  /*274d0*/  @!P0 NANOSLEEP.SYNCS 0x989680 ;  /* 0x009896800000895d */ /* 0x002fea0003900000 */
[----:B------:R-:W1:Y:S02]  /*274e0*/  @!P0 SYNCS.PHASECHK.TRANS64 P0, [R6+URZ], R5 ;  /* 0x00000005060085a7 */ /* 0x000e64000800007f */
[----:B-1----:R-:W-:Y:S05]  /*274f0*/  @!P0 BRA `(.L_x_781) ;  /* 0xfffffffc00f08947 */ /* 0x002fea000383ffff */
[----:B------:R-:W-:Y:S05]  /*27500*/  BRA `(.L_x_875) ;  /* 0xffffffe400187947 */ /* 0x000fea000383ffff */
.L_x_782:
[----:B-1----:R1:W2:Y:S02]  /*27510*/  SYNCS.PHASECHK.TRANS64.TRYWAIT P0, [R7+URZ], R2 ;  /* 0x00000002070075a7 */ /* 0x0022a4000800017f */
[----:B--2---:R-:W-:Y:S05]  /*27520*/  @!P0 NANOSLEEP.SYNCS 0x989680 ;  /* 0x009896800000895d */ /* 0x004fea0003900000 */
[----:B------:R-:W2:Y:S02]  /*27530*/  @!P0 SYNCS.PHASECHK.TRANS64 P0, [R7+URZ], R2 ;  /* 0x00000002070085a7 */ /* 0x000ea4000800007f */
[----:B--2---:R-:W-:Y:S05]  /*27540*/  @!P0 BRA `(.L_x_782) ;  /* 0xfffffffc00f08947 */ /* 0x004fea000383ffff */
[----:B------:R-:W-:Y:S05]  /*27550*/  BRA `(.L_x_876) ;  /* 0xffffffe4000c7947 */ /* 0x000fea000383ffff */
.L_x_784:
[----:B--2---:R2:W3:Y:S02]  /*27560*/  SYNCS.PHASECHK.TRANS64.TRYWAIT P0, [R4+URZ], R5 ;  /* 0x00000005040075a7 */ /* 0x0044e4000800017f */
[----:B---3--:R-:W-:Y:S05]  /*27570*/  @!P0 NANOSLEEP.SYNCS 0x989680 ;  /* 0x009896800000895d */ /* 0x008fea0003900000 */
[----:B------:R-:W3:Y:S02]  /*27580*/  @!P0 SYNCS.PHASECHK.TRANS64 P0, [R4+URZ], R5 ;  /* 0x00000005040085a7 */ /* 0x000ee4000800007f */
[----:B---3--:R-:W-:Y:S05]  /*27590*/  @!P0 BRA `(.L_x_784) ;  /* 0xfffffffc00f08947 */ /* 0x008fea000383ffff */
[----:B------:R-:W-:Y:S05]  /*275a0*/  BRA `(.L_x_877) ;  /* 0xffffffe400147947 */ /* 0x000fea000383ffff */
.L_x_878:
        /* <DEDUP_REMOVED lines=13> */
.L_x_2841:


//--------------------- .text._ZN7cutlass13device_kernelIN5flash11enable_sm90INS1_16FlashAttnFwdSm90INS1_25CollectiveMainloopFwdSm90ILi2EN4cute5tupleIJNS5_1CILi1EEES8_S8_EEENS6_IJNS7_ILi128EEENS7_ILi64EEENS7_ILi256EEEEEELi256ENS_6half_tEfNS_4arch4Sm90ELb0ELb1ELb1ELb0ELb0ELb0ELb0ELb1ELb1ELb0ELb0ELb0EEENS1_21CollectiveEpilogueFwdINS6_IJSA_SC_SB_EEES9_SE_SG_Li256ELb0ELb0ELb0ELb0EEENS1_30DynamicPersistentTileSchedulerILi256ELi32ELb0ELb0ELb1EEEEEEEEEvNT_6ParamsE --------------------------
	.section	.text._ZN7cutlass13device_kernelIN5flash11enable_sm90INS1_16FlashAttnFwdSm90INS1_25CollectiveMainloopFwdSm90ILi2EN4cute5tupleIJNS5_1CILi1EEES8_S8_EEENS6_IJNS7_ILi128EEENS7_ILi64EEENS7_ILi256EEEEEELi256ENS_6half_tEfNS_4arch4Sm90ELb0ELb1ELb1ELb0ELb0ELb0ELb0ELb1ELb1ELb0ELb0ELb0EEENS1_21CollectiveEpilogueFwdINS6_IJSA_SC_SB_EEES9_SE_SG_Li256ELb0ELb0ELb0ELb0EEENS1_30DynamicPersistentTileSchedulerILi256ELi32ELb0ELb0ELb1EEEEEEEEEvNT_6ParamsE,"ax",@progbits
	.align	128
.text._ZN7cutlass13device_kernelIN5flash11enable_sm90INS1_16FlashAttnFwdSm90INS1_25CollectiveMainloopFwdSm90ILi2EN4cute5tupleIJNS5_1CILi1EEES8_S8_EEENS6_IJNS7_ILi128EEENS7_ILi64EEENS7_ILi256EEEEEELi256ENS_6half_tEfNS_4arch4Sm90ELb0ELb1ELb1ELb0ELb0ELb0ELb0ELb1ELb1ELb0ELb0ELb0EEENS1_21CollectiveEpilogueFwdINS6_IJSA_SC_SB_EEES9_SE_SG_Li256ELb0ELb0ELb0ELb0EEENS1_30DynamicPersistentTileSchedulerILi256ELi32ELb0ELb0ELb1EEEEEEEEEvNT_6ParamsE:
        .type           _ZN7cutlass13device_kernelIN5flash11enable_sm90INS1_16FlashAttnFwdSm90INS1_25CollectiveMainloopFwdSm90ILi2EN4cute5tupleIJNS5_1CILi1EEES8_S8_EEENS6_IJNS7_ILi128EEENS7_ILi64EEENS7_ILi256EEEEEELi256ENS_6half_tEfNS_4arch4Sm90ELb0ELb1ELb1ELb0ELb0ELb0ELb0ELb1ELb1ELb0ELb0ELb0EEENS1_21CollectiveEpilogueFwdINS6_IJSA_SC_SB_EEES9_SE_SG_Li256ELb0ELb0ELb0ELb0EEENS1_30DynamicPersistentTileSchedulerILi256ELi32ELb0ELb0ELb1EEEEEEEEEvNT_6ParamsE,@function
        .size           _ZN7cutlass13device_kernelIN5flash11enable_sm90INS1_16FlashAttnFwdSm90INS1_25CollectiveMainloopFwdSm90ILi2EN4cute5tupleIJNS5_1CILi1EEES8_S8_EEENS6_IJNS7_ILi128EEENS7_ILi64EEENS7_ILi256EEEEEELi256ENS_6half_tEfNS_4arch4Sm90ELb0ELb1ELb1ELb0ELb0ELb0ELb0ELb1ELb1ELb0ELb0ELb0EEENS1_21CollectiveEpilogueFwdINS6_IJSA_SC_SB_EEES9_SE_SG_Li256ELb0ELb0ELb0ELb0EEENS1_30DynamicPersistentTileSchedulerILi256ELi32ELb0ELb0ELb1EEEEEEEEEvNT_6ParamsE,(.L_x_2842 - _ZN7cutlass13device_kernelIN5flash11enable_sm90INS1_16FlashAttnFwdSm90INS1_25CollectiveMainloopFwdSm90ILi2EN4cute5tupleIJNS5_1CILi1EEES8_S8_EEENS6_IJNS7_ILi128EEENS7_ILi64EEENS7_ILi256EEEEEELi256ENS_6half_tEfNS_4arch4Sm90ELb0ELb1ELb1ELb0ELb0ELb0ELb0ELb1ELb1ELb0ELb0ELb0EEENS1_21CollectiveEpilogueFwdINS6_IJSA_SC_SB_EEES9_SE_SG_Li256ELb0ELb0ELb0ELb0EEENS1_30DynamicPersistentTileSchedulerILi256ELi32ELb0ELb0ELb1EEEEEEEEEvNT_6ParamsE)
        .other          _ZN7cutlass13device_kernelIN5flash11enable_sm90INS1_16FlashAttnFwdSm90INS1_25CollectiveMainloopFwdSm90ILi2EN4cute5tupleIJNS5_1CILi1EEES8_S8_EEENS6_IJNS7_ILi128EEENS7_ILi64EEENS7_ILi256EEEEEELi256ENS_6half_tEfNS_4arch4Sm90ELb0ELb1ELb1ELb0ELb0ELb0ELb0ELb1ELb1ELb0ELb0ELb0EEENS1_21CollectiveEpilogueFwdINS6_IJSA_SC_SB_EEES9_SE_SG_Li256ELb0ELb0ELb0ELb0EEENS1_30DynamicPersistentTileSchedulerILi256ELi32ELb0ELb0ELb1EEEEEEEEEvNT_6ParamsE,@"STO_CUDA_ENTRY STV_DEFAULT"
_ZN7cutlass13device_kernelIN5flash11enable_sm90INS1_16FlashAttnFwdSm90INS1_25CollectiveMainloopFwdSm90ILi2EN4cute5tupleIJNS5_1CILi1EEES8_S8_EEENS6_IJNS7_ILi128EEENS7_ILi64EEENS7_ILi256EEEEEELi256ENS_6half_tEfNS_4arch4Sm90ELb0ELb1ELb1ELb0ELb0ELb0ELb0ELb1ELb1ELb0ELb0ELb0EEENS1_21CollectiveEpilogueFwdINS6_IJSA_SC_SB_EEES9_SE_SG_Li256ELb0ELb0ELb0ELb0EEENS1_30DynamicPersistentTileSchedulerILi256ELi32ELb0ELb0ELb1EEEEEEEEEvNT_6ParamsE:
        /* <DEDUP_REMOVED lines=24> */
.L_x_880:
[----:B------:R-:W-:Y:S05]  /*0180*/  BSYNC B0 ;  /* 0x0000000000007941 */ /* 0x000fea0003800000 */
.L_x_879:
[----:B------:R-:W-:Y:S01]  /*0190*/  VOTEU.ANY UP0, P0 ;  /* 0x00000000003f7886 */ /* 0x000fe20000000100 */
[----:B------:R-:W1:Y:S01]  /*01a0*/  SHFL.IDX PT, R2, R2, RZ, 0x1f ;  /* 0x00001fff02027589 */ /* 0x000e6200000e0000 */
[----:B------:R-:W-:Y:S01]  /*01b0*/  UMOV UR4, 0x1 ;  /* 0x0000000100047882 */ /* 0x000fe20000000000 */
[----:B------:R-:W-:Y:S01]  /*01c0*/  VOTEU.ANY UP1, P0 ;  /* 0x00000000003f7886 */ /* 0x000fe20000020100 */
[----:B------:R-:W-:Y:S01]  /*01d0*/  VOTEU.ANY UP2, P0 ;  /* 0x00000000003f7886 */ /* 0x000fe20000040100 */
[----:B------:R-:W2:Y:S01]  /*01e0*/  @UP0 S2UR UR7, SR_CgaCtaId ;  /* 0x00000000000709c3 */ /* 0x000ea20000008800 */
[----:B------:R-:W3:Y:S01]  /*01f0*/  SHFL.IDX PT, R3, R0, RZ, 0x1f ;  /* 0x00001fff00037589 */ /* 0x000ee200000e0000 */
[----:B------:R-:W-:Y:S01]  /*0200*/  @UP0 UMOV UR6, 0x400 ;  /* 0x0000040000060882 */ /* 0x000fe20000000000 */
[----:B------:R-:W-:-:S04]  /*0210*/  @UP0 UIADD3 UR4, -UR4, 0x100000, URZ ;  /* 0x0010000004040890 */ /* 0x000fc8000fffe13f */
[----:B------:R-:W-:Y:S02]  /*0220*/  @UP0 USHF.L.U32 UR5, UR4, 0xb, URZ ;  /* 0x0000000b04050899 */ /* 0x000fe4000800063f */
[----:B------:R-:W-:Y:S01]  /*0230*/  @UP0 USHF.L.U32 UR4, UR4, 0x1, URZ ;  /* 0x0000000104040899 */ /* 0x000fe2000800063f */
[----:B-1----:R-:W-:Y:S01]  /*0240*/  R2UR UR8, R2 ;  /* 0x00000000020872ca */ /* 0x002fe200000e0000 */
[----:B--2---:R-:W-:Y:S01]  /*0250*/  @UP0 ULEA UR6, UR7, UR6, 0x18 ;  /* 0x0000000607060291 */ /* 0x004fe2000f8ec03f */
[----:B---3--:R-:W-:-:S11]  /*0260*/  ISETP.NE.AND P1, PT, R3, RZ, PT ;  /* 0x000000ff0300720c */ /* 0x008fd60003f25270 */
[----:B------:R-:W-:Y:S01]  /*0270*/  UISETP.NE.AND UP0, UPT, UR8, URZ, UPT ;  /* 0x0000003f0800728c */ /* 0x000fe2000bf05270 */
[----:B------:R-:W1:Y:S02]  /*0280*/  FENCE.VIEW.ASYNC.S ;  /* 0x00000000000073c6 */ /* 0x000e640000000000 */
[----:B-1----:R1:W2:Y:S01]  /*0290*/  @UP1 SYNCS.EXCH.64 URZ, [UR6+0x30800], UR4 ;  /* 0x03080004063f15b2 */ /* 0x0022a20008000100 */
[----:B------:R1:W3:Y:S01]  /*02a0*/  @UP2 SYNCS.EXCH.64 URZ, [UR6+0x30820], UR4 ;  /* 0x03082004063f25b2 */ /* 0x0002e20008000100 */
[----:B------:R-:W-:Y:S06]  /*02b0*/  @P1 BRA `(.L_x_881) ;  /* 0x0000000000481947 */ /* 0x000fec0003800000 */
        /* <DEDUP_REMOVED lines=18> */
.L_x_881:
        /* <DEDUP_REMOVED lines=22> */
.L_x_882:
        /* <DEDUP_REMOVED lines=14> */
[----:B------:R4:W1:Y:S01]  /*0620*/  SYNCS.EXCH.64 URZ, [UR6+0x30880], UR4 ;  /* 0x03088004063f75b2 */ /* 0x0008620008000100 */
[----:B------:R4:W1:Y:S01]  /*0630*/  SYNCS.EXCH.64 URZ, [UR6+0x30878], UR4 ;  /* 0x03087804063f75b2 */ /* 0x0008620008000100 */
[----:B------:R4:W1:Y:S02]  /*0640*/  SYNCS.EXCH.64 URZ, [UR6+0x30888], UR4 ;  /* 0x03088804063f75b2 */ /* 0x0008640008000100 */
[----:B----4-:R-:W-:Y:S01]  /*0650*/  NOP ;  /* 0x0000000000007918 */ /* 0x010fe20000000000 */
.L_x_883:
        /* <DEDUP_REMOVED lines=22> */
.L_x_884:
        /* <DEDUP_REMOVED lines=22> */
.L_x_885:
[----:B-1----:R-:W-:Y:S01]  /*0920*/  UMOV UR4, 0x1 ;  /* 0x0000000100047882 */ /* 0x002fe20000000000 */
[----:B------:R-:W-:Y:S01]  /*0930*/  PLOP3.LUT P0, PT, PT, PT, UP0, 0x80, 0x0 ;  /* 0x000000000000781c */ /* 0x000fe20003f0f008 */
[----:B------:R-:W-:Y:S01]  /*0940*/  USEL UR4, UR4, 0x2, !UP0 ;  /* 0x0000000204047887 */ /* 0x000fe2000c000000 */
[----:B------:R-:W-:-:S05]  /*0950*/  NOP ;  /* 0x0000000000007918 */ /* 0x000fca0000000000 */
[----:B------:R-:W-:-:S05]  /*0960*/  IMAD.U32 R2, RZ, RZ, UR4 ;  /* 0x00000004ff027e24 */ /* 0x000fca000f8e00ff */
[----:B------:R1:W-:Y:S01]  /*0970*/  STL [R1], R2 ;  /* 0x0000000201007387 */ /* 0x0003e20000100800 */
[----:B--23--:R-:W-:Y:S06]  /*0980*/  BAR.SYNC.DEFER_BLOCKING 0x0 ;  /* 0x0000000000007b1d */ /* 0x00cfec0000010000 */
[----:B------:R-:W-:Y:S05]  /*0990*/  @!P0 BRA `(.L_x_886) ;  /* 0x000000e4005c8947 */ /* 0x000fea0003800000 */
.L_x_887:
[----:B------:R-:W-:-:S08]  /*09a0*/  NOP ;  /* 0x0000000000007918 */ /* 0x000fd00000000000 */
[----:B------:R-:W2:Y:S02]  /*09b0*/  USETMAXREG.TRY_ALLOC.CTAPOOL UP0, 0xf0 ;  /* 0x000000f0000079c8 */ /* 0x000ea40008000600 */
[----:B--2---:R-:W-:-:S13]  /*09c0*/  PLOP3.LUT P0, PT, PT, PT, UP0, 0x80, 0x0 ;  /* 0x000000000000781c */ /* 0x004fda0003f0f008 */
[----:B------:R-:W-:Y:S05]  /*09d0*/  @!P0 BRA `(.L_x_887) ;  /* 0xfffffffc00f08947 */ /* 0x000fea000383ffff */
[----:B------:R-:W2:Y:S08]  /*09e0*/  S2UR UR7, SR_CTAID.X ;  /* 0x00000000000779c3 */ /* 0x000eb00000002500 */
[----:B------:R-:W-:Y:S08]  /*09f0*/  BAR.ARV 0x4, 0x120 ;  /* 0x0104800000007b1d */ /* 0x000ff00000002000 */
[----:B------:R-:W2:Y:S08]  /*0a00*/  LDC R0, c[0x0][0xda8] ;  /* 0x00036a00ff007b82 */ /* 0x000eb00000000800 */
[----:B------:R-:W-:Y:S06]  /*0a10*/  BAR.ARV 0x8, 0x120 ;  /* 0x0204800000007b1d */ /* 0x000fec0000002000 */
[----:B--2---:R-:W-:-:S13]  /*0a20*/  ISETP.LE.AND P0, PT, R0, UR7, PT ;  /* 0x0000000700007c0c */ /* 0x004fda000bf03270 */
[----:B------:R-:W-:Y:S05]  /*0a30*/  @P0 EXIT ;  /* 0x000000000000094d */ /* 0x000fea0003800000 */
[----:B------:R-:W2:Y:S01]  /*0a40*/  LDL R3, [R1] ;  /* 0x0000000001037983 */ /* 0x000ea20000100800 */
[----:B------:R-:W3:Y:S01]  /*0a50*/  S2UR UR4, SR_CgaCtaId ;  /* 0x00000000000479c3 */ /* 0x000ee20000008800 */
[----:B------:R-:W-:Y:S01]  /*0a60*/  UMOV UR38, 0x400 ;  /* 0x0000040000267882 */ /* 0x000fe20000000000 */
[----:B------:R-:W-:Y:S01]  /*0a70*/  UMOV UR46, URZ ;  /* 0x0000003f002e7c82 */ /* 0x000fe20008000000 */
[----:B-1----:R-:W1:Y:S01]  /*0a80*/  S2R R2, SR_TID.X ;  /* 0x0000000000027919 */ /* 0x002e620000002100 */
[----:B------:R-:W-:-:S04]  /*0a90*/  UMOV UR36, URZ ;  /* 0x0000003f00247c82 */ /* 0x000fc80008000000 */
[----:B------:R-:W4:Y:S01]  /*0aa0*/  S2UR UR6, SR_SWINHI ;  /* 0x00000000000679c3 */ /* 0x000f220000002f00 */
[----:B---3--:R-:W-:-:S07]  /*0ab0*/  ULEA UR38, UR4, UR38, 0x18 ;  /* 0x0000002604267291 */ /* 0x008fce000f8ec03f */
[----:B------:R-:W-:Y:S01]  /*0ac0*/  UMOV UR4, UR38 ;  /* 0x0000002600047c82 */ /* 0x000fe20008000000 */
[----:B----4-:R-:W-:Y:S02]  /*0ad0*/  UMOV UR5, UR6 ;  /* 0x0000000600057c82 */ /* 0x010fe40008000000 */
[----:B------:R-:W-:Y:S02]  /*0ae0*/  IMAD.U32 R201, RZ, RZ, UR5 ;  /* 0x00000005ffc97e24 */ /* 0x000fe4000f8e00ff */
[----:B-1----:R-:W-:Y:S02]  /*0af0*/  VIADD R213, R2, 0xffffff80 ;  /* 0xffffff8002d57836 */ /* 0x002fe40000000000 */
[----:B------:R-:W-:Y:S01]  /*0b00*/  IMAD.U32 R200, RZ, RZ, UR4 ;  /* 0x00000004ffc87e24 */ /* 0x000fe2000f8e00ff */
[----:B------:R-:W-:Y:S02]  /*0b10*/  UMOV UR4, UR7 ;  /* 0x0000000700047c82 */ /* 0x000fe40008000000 */
[----:B------:R-:W-:-:S04]  /*0b20*/  SHF.R.S32.HI R0, RZ, 0x1f, R213 ;  /* 0x0000001fff007819 */ /* 0x000fc800000114d5 */
[CC--:B------:R-:W-:Y:S02]  /*0b30*/  LEA.HI R2, R0.reuse, R213.reuse, RZ, 0x4 ;  /* 0x000000d500027211 */ /* 0x0c0fe400078f20ff */
[----:B------:R-:W-:Y:S02]  /*0b40*/  LEA.HI R211, R0, R213, RZ, 0x5 ;  /* 0x000000d500d37211 */ /* 0x000fe400078f28ff */
[----:B------:R-:W-:Y:S02]  /*0b50*/  SHF.R.S32.HI R5, RZ, 0x4, R2 ;  /* 0x00000004ff057819 */ /* 0x000fe40000011402 */
[----:B------:R-:W-:Y:S02]  /*0b60*/  SHF.R.S32.HI R211, RZ, 0x5, R211 ;  /* 0x00000005ffd37819 */ /* 0x000fe400000114d3 */
[C---:B------:R-:W-:Y:S02]  /*0b70*/  LEA.HI R4, R2.reuse, R5, RZ, 0x1 ;  /* 0x0000000502047211 */ /* 0x040fe400078f08ff */
[----:B------:R-:W-:-:S02]  /*0b80*/  LOP3.LUT R2, R2, 0x3fffff0, RZ, 0xc0, !PT ;  /* 0x03fffff002027812 */ /* 0x000fc400078ec0ff */
[----:B------:R-:W-:-:S03]  /*0b90*/  LOP3.LUT R4, R4, 0x1ffffffe, RZ, 0xc0, !PT ;  /* 0x1ffffffe04047812 */ /* 0x000fc600078ec0ff */
[----:B------:R-:W-:Y:S02]  /*0ba0*/  IMAD.IADD R2, R213, 0x1, -R2 ;  /* 0x00000001d5027824 */ /* 0x000fe400078e0a02 */
[----:B------:R-:W-:Y:S02]  /*0bb0*/  IMAD.IADD R4, R5, 0x1, -R4 ;  /* 0x0000000105047824 */ /* 0x000fe400078e0a04 */
[----:B------:R-:W-:-:S05]  /*0bc0*/  IMAD R9, R211, 0x10, R2 ;  /* 0x00000010d3097824 */ /* 0x000fca00078e0202 */
[----:B------:R-:W-:Y:S02]  /*0bd0*/  LEA R4, R9, R4, 0x3 ;  /* 0x0000000409047211 */ /* 0x000fe400078e18ff */
[----:B--2---:R-:W-:Y:S02]  /*0be0*/  R2UR UR8, R3 ;  /* 0x00000000030872ca */ /* 0x004fe400000e0000 */
[CC--:B------:R-:W-:Y:S02]  /*0bf0*/  LEA.HI R3, R0.reuse, R213.reuse, RZ, 0x7 ;  /* 0x000000d500037211 */ /* 0x0c0fe400078f38ff */
[----:B------:R-:W-:Y:S02]  /*0c00*/  LEA.HI R0, R0, R213, RZ, 0x3 ;  /* 0x000000d500007211 */ /* 0x000fe400078f18ff */
[----:B------:R-:W-:Y:S02]  /*0c10*/  LOP3.LUT R208, R3, 0xffffff80, RZ, 0xc0, !PT ;  /* 0xffffff8003d07812 */ /* 0x000fe400078ec0ff */
[----:B------:R-:W-:-:S02]  /*0c20*/  SHF.R.S32.HI R210, RZ, 0x7, R3 ;  /* 0x00000007ffd27819 */ /* 0x000fc40000011403 */
[----:B------:R-:W-:Y:S02]  /*0c30*/  IADD3 R208, R213, -R208, RZ ;  /* 0x800000d0d5d07210 */ /* 0x000fe40007ffe0ff */
[----:B------:R-:W-:Y:S01]  /*0c40*/  LEA.HI R3, R3, R210, RZ, 0x1 ;  /* 0x000000d203037211 */ /* 0x000fe200078f08ff */
[----:B------:R-:W-:Y:S01]  /*0c50*/  ULOP3.LUT UR5, UR8, 0x1, URZ, 0xfc, !UPT ;  /* 0x0000000108057892 */ /* 0x000fe2000f8efc3f */
[----:B------:R-:W-:Y:S02]  /*0c60*/  SHF.R.S32.HI R7, RZ, 0x1f, R208 ;  /* 0x0000001fff077819 */ /* 0x000fe400000114d0 */
[----:B------:R-:W-:Y:S02]  /*0c70*/  LOP3.LUT R2, R0, 0x1ffffff8, RZ, 0xc0, !PT ;  /* 0x1ffffff800027812 */ /* 0x000fe400078ec0ff */
[CC--:B------:R-:W-:Y:S01]  /*0c80*/  LEA.HI R6, R7.reuse, R208.reuse, RZ, 0x2 ;  /* 0x000000d007067211 */ /* 0x0c0fe200078f10ff */
[----:B------:R-:W-:Y:S01]  /*0c90*/  IMAD.U32 R212, RZ, RZ, UR5 ;  /* 0x00000005ffd47e24 */ /* 0x000fe2000f8e00ff */
[----:B------:R-:W-:Y:S01]  /*0ca0*/  LEA.HI R7, R7, R208, RZ, 0x5 ;  /* 0x000000d007077211 */ /* 0x000fe200078f28ff */
[----:B------:R-:W-:Y:S01]  /*0cb0*/  UMOV UR5, URZ ;  /* 0x0000003f00057c82 */ /* 0x000fe20008000000 */
[--C-:B------:R-:W-:Y:S01]  /*0cc0*/  SHF.R.S32.HI R5, RZ, 0x2, R6.reuse ;  /* 0x00000002ff057819 */ /* 0x100fe20000011406 */
[----:B------:R-:W-:Y:S01]  /*0cd0*/  IMAD.U32 R207, RZ, RZ, UR5 ;  /* 0x00000005ffcf7e24 */ /* 0x000fe2000f8e00ff */
[----:B------:R-:W-:-:S02]  /*0ce0*/  SHF.R.S32.HI R8, RZ, 0x1f, R6 ;  /* 0x0000001fff087819 */ /* 0x000fc40000011406 */
[----:B------:R-:W-:Y:S02]  /*0cf0*/  SHF.R.S32.HI R7, RZ, 0x5, R7 ;  /* 0x00000005ff077819 */ /* 0x000fe40000011407 */
[----:B------:R-:W-:Y:S02]  /*0d00*/  LEA.HI R8, R8, R5, RZ, 0x3 ;  /* 0x0000000508087211 */ /* 0x000fe400078f18ff */
[----:B------:R-:W-:Y:S02]  /*0d10*/  IADD3 R2, R213, -R2, RZ ;  /* 0x80000002d5027210 */ /* 0x000fe40007ffe0ff */
[----:B------:R-:W-:Y:S02]  /*0d20*/  LOP3.LUT R8, R8, 0xfffffff8, RZ, 0xc0, !PT ;  /* 0xfffffff808087812 */ /* 0x000fe400078ec0ff */
[----:B------:R-:W-:Y:S01]  /*0d30*/  SHF.R.S32.HI R204, RZ, 0x3, R0 ;  /* 0x00000003ffcc7819 */ /* 0x000fe20000011400 */
[----:B------:R-:W-:Y:S02]  /*0d40*/  IMAD.SHL.U32 R202, R2, 0x8, RZ ;  /* 0x0000000802ca7824 */ /* 0x000fe400078e00ff */
[----:B------:R-:W-:Y:S01]  /*0d50*/  IMAD.IADD R8, R5, 0x1, -R8 ;  /* 0x0000000105087824 */ /* 0x000fe200078e0a08 */
[----:B------:R-:W-:-:S02]  /*0d60*/  LOP3.LUT R5, R3, 0x3fffffe, RZ, 0xc0, !PT ;  /* 0x03fffffe03057812 */ /* 0x000fc400078ec0ff */
[----:B------:R-:W-:Y:S01]  /*0d70*/  SHF.L.U32 R3, R4, 0x3, RZ ;  /* 0x0000000304037819 */ /* 0x000fe200000006ff */
[----:B------:R-:W-:Y:S02]  /*0d80*/  IMAD R8, R7, 0x10, R8 ;  /* 0x0000001007087824 */ /* 0x000fe400078e0208 */
[----:B------:R-:W-:Y:S02]  /*0d90*/  IMAD.IADD R5, R210, 0x1, -R5 ;  /* 0x00000001d2057824 */ /* 0x000fe400078e0a05 */
[----:B------:R-:W-:Y:S01]  /*0da0*/  IMAD.WIDE R200, R3, 0x2, R200 ;  /* 0x0000000203c87825 */ /* 0x000fe200078e02c8 */
[----:B------:R-:W-:-:S03]  /*0db0*/  LOP3.LUT R3, R6, 0x7ffffffc, RZ, 0xc0, !PT ;  /* 0x7ffffffc06037812 */ /* 0x000fc600078ec0ff */
[----:B------:R-:W-:Y:S01]  /*0dc0*/  IMAD R209, R5, 0x40, R8 ;  /* 0x0000004005d17824 */ /* 0x000fe200078e0208 */
[----:B------:R-:W-:-:S07]  /*0dd0*/  IADD3 R22, R208, -R3, RZ ;  /* 0x80000003d0167210 */ /* 0x000fce0007ffe0ff */
.L_x_980:
[----:B------:R-:W-:Y:S01]  /*0de0*/  ULDC UR5, c[0x0][0xdd0] ;  /* 0x0003740000057ab9 */ /* 0x000fe20000000800 */
[----:B-1----:R-:W1:Y:S01]  /*0df0*/  LDC R0, c[0x0][0xde8] ;  /* 0x00037a00ff007b82 */ /* 0x002e620000000800 */
[----:B------:R-:W-:Y:S01]  /*0e00*/  UISETP.NE.AND UP0, UPT, UR5, 0x1, UPT ;  /* 0x000000010500788c */ /* 0x000fe2000bf05270 */
[----:B------:R-:W-:-:S10]  /*0e10*/  UMOV UR8, UR4 ;  /* 0x0000000400087c82 */ /* 0x000fd40008000000 */
[----:B------:R-:W-:Y:S01]  /*0e20*/  @UP0 ULDC UR6, c[0x0][0xdd4] ;  /* 0x0003750000060ab9 */ /* 0x000fe20000000800 */
[----:B------:R-:W-:Y:S01]  /*0e30*/  @UP0 ULDC UR9, c[0x0][0xdd8] ;  /* 0x0003760000090ab9 */ /* 0x000fe20000000800 */
[----:B------:R-:W-:-:S04]  /*0e40*/  UIMAD.WIDE.U32 UR6, UR4, UR6, URZ ;  /* 0x00000006040672a5 */ /* 0x000fc8000f8e003f */
[----:B------:R-:W-:-:S04]  /*0e50*/  @UP0 USHF.R.U32.HI UR8, URZ, UR9, UR7 ;  /* 0x000000093f080299 */ /* 0x000fc80008011607 */
[----:B------:R-:W-:Y:S02]  /*0e60*/  UIADD3 UR6, -UR8, URZ, URZ ;  /* 0x0000003f08067290 */ /* 0x000fe4000fffe13f */
[----:B-1----:R-:W-:Y:S02]  /*0e70*/  ISETP.LE.AND P0, PT, R0, UR8, PT ;  /* 0x0000000800007c0c */ /* 0x002fe4000bf03270 */
[----:B------:R-:W-:-:S11]  /*0e80*/  UIMAD UR7, UR5, UR6, UR4 ;  /* 0x00000006050772a4 */ /* 0x000fd6000f8e0204 */
[----:B--234-:R-:W-:Y:S05]  /*0e90*/  @!P0 BRA `(.L_x_888) ;  /* 0x0000000000248947 */ /* 0x01cfea0003800000 */
[----:B------:R-:W-:Y:S01]  /*0ea0*/  ULDC UR6, c[0x0][0xddc] ;  /* 0x0003770000067ab9 */ /* 0x000fe20000000800 */
[----:B------:R-:W-:Y:S01]  /*0eb0*/  UMOV UR9, UR7 ;  /* 0x0000000700097c82 */ /* 0x000fe20008000000 */
[----:B------:R-:W-:-:S11]  /*0ec0*/  UISETP.NE.AND UP0, UPT, UR6, 0x1, UPT ;  /* 0x000000010600788c */ /* 0x000fd6000bf05270 */
[----:B------:R-:W-:Y:S02]  /*0ed0*/  @UP0 ULDC.64 UR10, c[0x0][0xde0] ;  /* 0x00037800000a0ab9 */ /* 0x000fe40000000a00 */
[----:B------:R-:W-:-:S04]  /*0ee0*/  UIMAD.WIDE.U32 UR4, UR7, UR10, URZ ;  /* 0x0000000a070472a5 */ /* 0x000fc8000f8e003f */
[----:B------:R-:W-:-:S04]  /*0ef0*/  @UP0 USHF.R.U32.HI UR9, URZ, UR11, UR5 ;  /* 0x0000000b3f090299 */ /* 0x000fc80008011605 */
[----:B------:R-:W-:Y:S02]  /*0f00*/  UIMAD UR4, UR9, UR6, URZ ;  /* 0x00000006090472a4 */ /* 0x000fe4000f8e023f */
[----:B------:R-:W-:Y:S01]  /*0f10*/  IMAD.U32 R206, RZ, RZ, UR9 ;  /* 0x00000009ffce7e24 */ /* 0x000fe2000f8e00ff */
[----:B------:R-:W-:Y:S09]  /*0f20*/  BRA `(.L_x_889) ;  /* 0x0000000000207947 */ /* 0x000ff20003800000 */
.L_x_888:
[----:B------:R-:W-:Y:S01]  /*0f30*/  ULDC UR6, c[0x0][0xdc4] ;  /* 0x0003710000067ab9 */ /* 0x000fe20000000800 */
[----:B------:R-:W-:Y:S01]  /*0f40*/  UMOV UR9, UR7 ;  /* 0x0000000700097c82 */ /* 0x000fe20008000000 */
[----:B------:R-:W-:-:S11]  /*0f50*/  UISETP.NE.AND UP0, UPT, UR6, 0x1, UPT ;  /* 0x000000010600788c */ /* 0x000fd6000bf05270 */
[----:B------:R-:W-:Y:S02]  /*0f60*/  @UP0 ULDC.64 UR10, c[0x0][0xdc8] ;  /* 0x00037200000a0ab9 */ /* 0x000fe40000000a00 */
[----:B------:R-:W-:-:S04]  /*0f70*/  UIMAD.WIDE.U32 UR4, UR7, UR10, URZ ;  /* 0x0000000a070472a5 */ /* 0x000fc8000f8e003f */
[----:B------:R-:W-:-:S04]  /*0f80*/  @UP0 USHF.R.U32.HI UR9, URZ, UR11, UR5 ;  /* 0x0000000b3f090299 */ /* 0x000fc80008011605 */
[----:B------:R-:W-:Y:S02]  /*0f90*/  UIMAD UR4, UR9, UR6, URZ ;  /* 0x00000006090472a4 */ /* 0x000fe4000f8e023f */
[----:B------:R-:W-:-:S10]  /*0fa0*/  IMAD.U32 R206, RZ, RZ, UR9 ;  /* 0x00000009ffce7e24 */ /* 0x000fd4000f8e00ff */
.L_x_889:
[----:B------:R-:W-:Y:S01]  /*0fb0*/  R2UR UR5, R206 ;  /* 0x00000000ce0572ca */ /* 0x000fe200000e0000 */
[----:B------:R-:W-:Y:S01]  /*0fc0*/  UIADD3 UR6, UR7, -UR4, URZ ;  /* 0x8000000407067290 */ /* 0x000fe2000fffe03f */
[----:B------:R-:W-:Y:S01]  /*0fd0*/  ULDC UR43, c[0x0][0xdb8] ;  /* 0x00036e00002b7ab9 */ /* 0x000fe20000000800 */
[----:B------:R-:W-:Y:S01]  /*0fe0*/  ULDC.64 UR12, c[0x0][0x3f8] ;  /* 0x0000fe00000c7ab9 */ /* 0x000fe20000000a00 */
[----:B------:R-:W-:Y:S01]  /*0ff0*/  UISETP.NE.AND UP1, UPT, UR43, 0x1, UPT ;  /* 0x000000012b00788c */ /* 0x000fe2000bf25270 */
[----:B------:R-:W-:Y:S01]  /*1000*/  ULDC UR42, c[0x0][0xdac] ;  /* 0x00036b00002a7ab9 */ /* 0x000fe20000000800 */
[----:B------:R-:W-:Y:S01]  /*1010*/  UISETP.NE.U32.AND UP0, UPT, UR12, URZ, UPT ;  /* 0x0000003f0c00728c */ /* 0x000fe2000bf05070 */
[----:B------:R-:W-:Y:S01]  /*1020*/  ULDC UR11, c[0x0][0xdc4] ;  /* 0x00037100000b7ab9 */ /* 0x000fe20000000800 */
[----:B------:R-:W-:Y:S02]  /*1030*/  ULDC UR47, c[0x0][0x404] ;  /* 0x00010100002f7ab9 */ /* 0x000fe40000000800 */
[----:B------:R-:W-:-:S03]  /*1040*/  UISETP.NE.AND.EX UP0, UPT, UR13, URZ, UPT, UP0 ;  /* 0x0000003f0d00728c */ /* 0x000fc6000bf05300 */
[----:B------:R-:W-:Y:S01]  /*1050*/  ULOP3.LUT UR7, URZ, UR5, URZ, 0x33, !UPT ;  /* 0x000000053f077292 */ /* 0x000fe2000f8e333f */
[----:B------:R-:W-:Y:S02]  /*1060*/  ULDC UR9, c[0x0][0x288] ;  /* 0x0000a20000097ab9 */ /* 0x000fe40000000800 */
[----:B------:R-:W-:Y:S01]  /*1070*/  ULDC.64 UR4, c[0x0][0x9e0] ;  /* 0x0002780000047ab9 */ /* 0x000fe20000000a00 */
[----:B------:R-:W-:Y:S02]  /*1080*/  UIADD3 UR42, UR7, UR42, URZ ;  /* 0x0000002a072a7290 */ /* 0x000fe4000fffe03f */
[----:B------:R-:W-:Y:S02]  /*1090*/  UISETP.GE.AND UP2, UPT, UR5, 0x1, UPT ;  /* 0x000000010500788c */ /* 0x000fe4000bf46270 */
[----:B------:R-:W-:Y:S02]  /*10a0*/  USHF.L.U32 UR42, UR42, 0x7, URZ ;  /* 0x000000072a2a7899 */ /* 0x000fe4000800063f */
[----:B------:R-:W-:-:S02]  /*10b0*/  UIMAD UR8, UR8, UR11, UR6 ;  /* 0x0000000b080872a4 */ /* 0x000fc4000f8e0206 */
[----:B------:R-:W-:Y:S01]  /*10c0*/  USEL UR47, UR47, 0x1, UP0 ;  /* 0x000000012f2f7887 */ /* 0x000fe20008000000 */
[----:B------:R-:W-:Y:S01]  /*10d0*/  PLOP3.LUT P1, PT, PT, PT, UP2, 0x80, 0x0 ;  /* 0x000000000000781c */ /* 0x000fe20003f2f028 */
[----:B------:R-:W-:Y:S01]  /*10e0*/  @UP1 ULDC UR6, c[0x0][0xdbc] ;  /* 0x00036f0000061ab9 */ /* 0x000fe20000000800 */
[----:B------:R-:W-:Y:S01]  /*10f0*/  UIADD3 UR61, UR42, 0x80, -UR9 ;  /* 0x000000802a3d7890 */ /* 0x000fe2000fffe809 */
[----:B------:R-:W-:Y:S01]  /*1100*/  ULDC UR10, c[0x0][0x2e0] ;  /* 0x0000b800000a7ab9 */ /* 0x000fe20000000800 */
[----:B------:R-:W-:Y:S01]  /*1110*/  UIMAD.WIDE.U32 UR6, UR8, UR6, URZ ;  /* 0x00000006080672a5 */ /* 0x000fe2000f8e003f */
[----:B------:R-:W-:Y:S01]  /*1120*/  @UP1 ULDC UR11, c[0x0][0xdc0] ;  /* 0x00037000000b1ab9 */ /* 0x000fe20000000800 */
[----:B------:R-:W-:Y:S01]  /*1130*/  UIMAD UR61, UR47, UR10, UR61 ;  /* 0x0000000a2f3d72a4 */ /* 0x000fe2000f8e023d */
[----:B------:R-:W-:Y:S01]  /*1140*/  UMOV UR44, UR8 ;  /* 0x00000008002c7c82 */ /* 0x000fe20008000000 */
[----:B------:R-:W-:Y:S02]  /*1150*/  @UP1 USHF.R.U32.HI UR44, URZ, UR11, UR7 ;  /* 0x0000000b3f2c1299 */ /* 0x000fe40008011607 */
[----:B------:R-:W-:-:S02]  /*1160*/  UIADD3 UR4, UR61, UR4, URZ ;  /* 0x000000043d047290 */ /* 0x000fc4000fffe03f */
[----:B------:R-:W-:-:S04]  /*1170*/  UIADD3 UR6, -UR44, URZ, URZ ;  /* 0x0000003f2c067290 */ /* 0x000fc8000fffe13f */
[----:B------:R-:W-:Y:S01]  /*1180*/  UIMAD UR43, UR43, UR6, UR8 ;  /* 0x000000062b2b72a4 */ /* 0x000fe2000f8e0208 */
[----:B------:R-:W-:Y:S01]  /*1190*/  IMAD.U32 R0, RZ, RZ, UR4 ;  /* 0x00000004ff007e24 */ /* 0x000fe2000f8e00ff */
[----:B------:R-:W-:Y:S10]  /*11a0*/  @!P1 BRA `(.L_x_890) ;  /* 0x0000000000409947 */ /* 0x000ff40003800000 */
[----:B------:R-:W-:Y:S01]  /*11b0*/  ISETP.LT.AND P0, PT, RZ, UR61, PT ;  /* 0x0000003dff007c0c */ /* 0x000fe2000bf01270 */
[----:B------:R-:W-:-:S12]  /*11c0*/  UIADD3 UR4, UR61, -0x1, URZ ;  /* 0xffffffff3d047890 */ /* 0x000fd8000fffe03f */
[----:B------:R-:W-:Y:S05]  /*11d0*/  @P0 BRA `(.L_x_891) ;  /* 0x00000000001c0947 */ /* 0x000fea0003800000 */
[----:B------:R-:W-:Y:S02]  /*11e0*/  UISETP.NE.AND UP0, UPT, UR5, 0x1, UPT ;  /* 0x000000010500788c */ /* 0x000fe4000bf05270 */
[----:B------:R-:W-:-:S09]  /*11f0*/  UIADD3 UR4, -UR61, URZ, URZ ;  /* 0x0000003f3d047290 */ /* 0x000fd2000fffe13f */
[----:B------:R-:W-:Y:S02]  /*1200*/  @UP0 ULDC.64 UR12, c[0x0][0x9e8] ;  /* 0x00027a00000c0ab9 */ /* 0x000fe40000000a00 */
[----:B------:R-:W-:-:S04]  /*1210*/  UIMAD.WIDE.U32 UR6, UR4, UR12, URZ ;  /* 0x0000000c040672a5 */ /* 0x000fc8000f8e003f */
[----:B------:R-:W-:-:S04]  /*1220*/  @UP0 USHF.R.U32.HI UR4, URZ, UR13, UR7 ;  /* 0x0000000d3f040299 */ /* 0x000fc80008011607 */
[----:B------:R-:W-:Y:S01]  /*1230*/  ULOP3.LUT UR4, URZ, UR4, URZ, 0x33, !UPT ;  /* 0x000000043f047292 */ /* 0x000fe2000f8e333f */
[----:B------:R-:W-:Y:S11]  /*1240*/  BRA `(.L_x_892) ;  /* 0x0000000000107947 */ /* 0x000ff60003800000 */
.L_x_891:
[----:B------:R-:W-:-:S11]  /*1250*/  UISETP.NE.AND UP0, UPT, UR5, 0x1, UPT ;  /* 0x000000010500788c */ /* 0x000fd6000bf05270 */
[----:B------:R-:W-:Y:S02]  /*1260*/  @UP0 ULDC.64 UR12, c[0x0][0x9e8] ;  /* 0x00027a00000c0ab9 */ /* 0x000fe40000000a00 */
[----:B------:R-:W-:-:S04]  /*1270*/  UIMAD.WIDE.U32 UR6, UR4, UR12, URZ ;  /* 0x0000000c040672a5 */ /* 0x000fc8000f8e003f */
[----:B------:R-:W-:-:S12]  /*1280*/  @UP0 USHF.R.U32.HI UR4, URZ, UR13, UR7 ;  /* 0x0000000d3f040299 */ /* 0x000fd80008011607 */
.L_x_892:
[----:B------:R-:W-:-:S06]  /*1290*/  UIMAD UR4, UR4, UR5, UR5 ;  /* 0x00000005040472a4 */ /* 0x000fcc000f8e0205 */
[----:B------:R-:W-:-:S07]  /*12a0*/  VIMNMX R0, R0, UR4, PT ;  /* 0x0000000400007c48 */ /* 0x000fce000bfe0100 */
.L_x_890:
[----:B------:R-:W-:Y:S01]  /*12b0*/  UIMAD UR4, UR47, UR10, 0x3f ;  /* 0x0000003f2f0474a4 */ /* 0x000fe2000f8e020a */
[----:B------:R-:W-:Y:S01]  /*12c0*/  IADD3 R0, R0, 0x3f, RZ ;  /* 0x0000003f00007810 */ /* 0x000fe20007ffe0ff */
[----:B------:R-:W-:Y:S02]  /*12d0*/  UIADD3 UR7, UR42, -UR9, URZ ;  /* 0x800000092a077290 */ /* 0x000fe4000fffe03f */
[----:B------:R-:W-:Y:S01]  /*12e0*/  USHF.R.S32.HI UR6, URZ, 0x1f, UR4 ;  /* 0x0000001f3f067899 */ /* 0x000fe20008011404 */
[----:B------:R-:W-:Y:S01]  /*12f0*/  SHF.R.S32.HI R3, RZ, 0x1f, R0 ;  /* 0x0000001fff037819 */ /* 0x000fe20000011400 */
[----:B------:R-:W-:Y:S02]  /*1300*/  UIMAD UR7, UR47, UR10, UR7 ;  /* 0x0000000a2f0772a4 */ /* 0x000fe4000f8e0207 */
[----:B------:R-:W-:Y:S01]  /*1310*/  ULEA.HI UR6, UR6, UR4, URZ, 0x6 ;  /* 0x0000000406067291 */ /* 0x000fe2000f8f303f */
[----:B------:R-:W-:Y:S01]  /*1320*/  LEA.HI R3, R3, R0, RZ, 0x6 ;  /* 0x0000000003037211 */ /* 0x000fe200078f30ff */
[----:B------:R-:W-:-:S02]  /*1330*/  ULDC UR8, c[0x0][0x9dc] ;  /* 0x0002770000087ab9 */ /* 0x000fc40000000800 */
[----:B------:R-:W-:Y:S01]  /*1340*/  USHF.R.S32.HI UR6, URZ, 0x6, UR6 ;  /* 0x000000063f067899 */ /* 0x000fe20008011406 */
[----:B------:R-:W-:Y:S01]  /*1350*/  SHF.R.S32.HI R3, RZ, 0x6, R3 ;  /* 0x00000006ff037819 */ /* 0x000fe20000011403 */
[----:B------:R-:W-:-:S04]  /*1360*/  UIADD3 UR8, UR7, -UR8, URZ ;  /* 0x8000000807087290 */ /* 0x000fc8000fffe03f */
[----:B------:R-:W-:Y:S01]  /*1370*/  VIMNMX R103, R3, UR6, PT ;  /* 0x0000000603677c48 */ /* 0x000fe2000bfe0100 */
[----:B------:R-:W-:Y:S07]  /*1380*/  @!P1 BRA `(.L_x_893) ;  /* 0x0000000000489947 */ /* 0x000fee0003800000 */
[----:B------:R-:W-:Y:S02]  /*1390*/  UMOV UR4, UR7 ;  /* 0x0000000700047c82 */ /* 0x000fe40008000000 */
[----:B------:R-:W-:-:S06]  /*13a0*/  UISETP.GT.AND UP0, UPT, UR4, -0x1, UPT ;  /* 0xffffffff0400788c */ /* 0x000fcc000bf04270 */
[----:B------:R-:W-:-:S13]  /*13b0*/  PLOP3.LUT P0, PT, PT, PT, UP0, 0x80, 0x0 ;  /* 0x000000000000781c */ /* 0x000fda0003f0f008 */
[----:B------:R-:W-:Y:S05]  /*13c0*/  @P0 BRA `(.L_x_894) ;  /* 0x00000000001c0947 */ /* 0x000fea0003800000 */
[----:B------:R-:W-:Y:S02]  /*13d0*/  UISETP.NE.AND UP0, UPT, UR5, 0x1, UPT ;  /* 0x000000010500788c */ /* 0x000fe4000bf05270 */
[----:B------:R-:W-:-:S09]  /*13e0*/  ULOP3.LUT UR4, URZ, UR4, URZ, 0x33, !UPT ;  /* 0x000000043f047292 */ /* 0x000fd2000f8e333f */
[----:B------:R-:W-:Y:S02]  /*13f0*/  @UP0 ULDC.64 UR10, c[0x0][0x9e8] ;  /* 0x00027a00000a0ab9 */ /* 0x000fe40000000a00 */
[----:B------:R-:W-:-:S04]  /*1400*/  UIMAD.WIDE.U32 UR6, UR4, UR10, URZ ;  /* 0x0000000a040672a5 */ /* 0x000fc8000f8e003f */
[----:B------:R-:W-:-:S04]  /*1410*/  @UP0 USHF.R.U32.HI UR4, URZ, UR11, UR7 ;  /* 0x0000000b3f040299 */ /* 0x000fc80008011607 */
[----:B------:R-:W-:Y:S01]  /*1420*/  ULOP3.LUT UR4, URZ, UR4, URZ, 0x33, !UPT ;  /* 0x000000043f047292 */ /* 0x000fe2000f8e333f */
[----:B------:R-:W-:Y:S11]  /*1430*/  BRA `(.L_x_895) ;  /* 0x0000000000107947 */ /* 0x000ff60003800000 */
.L_x_894:
[----:B------:R-:W-:-:S11]  /*1440*/  UISETP.NE.AND UP0, UPT, UR5, 0x1, UPT ;  /* 0x000000010500788c */ /* 0x000fd6000bf05270 */
[----:B------:R-:W-:Y:S02]  /*1450*/  @UP0 ULDC.64 UR10, c[0x0][0x9e8] ;  /* 0x00027a00000a0ab9 */ /* 0x000fe40000000a00 */
[----:B------:R-:W-:-:S04]  /*1460*/  UIMAD.WIDE.U32 UR6, UR4, UR10, URZ ;  /* 0x0000000a040672a5 */ /* 0x000fc8000f8e003f */
[----:B------:R-:W-:-:S12]  /*1470*/  @UP0 USHF.R.U32.HI UR4, URZ, UR11, UR7 ;  /* 0x0000000b3f040299 */ /* 0x000fd80008011607 */
.L_x_895:
[----:B------:R-:W-:-:S04]  /*1480*/  UIMAD UR4, UR4, UR5, URZ ;  /* 0x00000005040472a4 */ /* 0x000fc8000f8e023f */
[----:B------:R-:W-:-:S04]  /*1490*/  UISETP.LT.AND UP0, UPT, UR8, UR4, UPT ;  /* 0x000000040800728c */ /* 0x000fc8000bf01270 */
[----:B------:R-:W-:-:S12]  /*14a0*/  USEL UR8, UR8, UR4, !UP0 ;  /* 0x0000000408087287 */ /* 0x000fd8000c000000 */
.L_x_893:
[----:B------:R-:W-:Y:S01]  /*14b0*/  USHF.R.S32.HI UR4, URZ, 0x1f, UR8 ;  /* 0x0000001f3f047899 */ /* 0x000fe20008011408 */
[----:B------:R-:W-:Y:S01]  /*14c0*/  PLOP3.LUT P0, PT, PT, PT, PT, 0x80, 0x0 ;  /* 0x000000000000781c */ /* 0x000fe20003f0f070 */
[----:B------:R-:W-:Y:S01]  /*14d0*/  IMAD.MOV.U32 R0, RZ, RZ, RZ ;  /* 0x000000ffff007224 */ /* 0x000fe200078e00ff */
[----:B------:R-:W-:Y:S01]  /*14e0*/  CS2R R2, SRZ ;  /* 0x0000000000027805 */ /* 0x000fe2000001ff00 */
[----:B------:R-:W-:Y:S01]  /*14f0*/  ULEA.HI UR4, UR4, UR8, URZ, 0x6 ;  /* 0x0000000804047291 */ /* 0x000fe2000f8f303f */
[----:B------:R-:W-:Y:S02]  /*1500*/  CS2R R150, SRZ ;  /* 0x0000000000967805 */ /* 0x000fe4000001ff00 */
[----:B------:R-:W-:Y:S02]  /*1510*/  CS2R R148, SRZ ;  /* 0x0000000000947805 */ /* 0x000fe4000001ff00 */
[----:B------:R-:W-:Y:S01]  /*1520*/  CS2R R146, SRZ ;  /* 0x0000000000927805 */ /* 0x000fe2000001ff00 */
[----:B------:R-:W-:Y:S01]  /*1530*/  USHF.R.S32.HI UR4, URZ, 0x6, UR4 ;  /* 0x000000063f047899 */ /* 0x000fe20008011404 */
[----:B------:R-:W-:-:S02]  /*1540*/  CS2R R144, SRZ ;  /* 0x0000000000907805 */ /* 0x000fc4000001ff00 */
[----:B------:R-:W-:Y:S02]  /*1550*/  CS2R R142, SRZ ;  /* 0x00000000008e7805 */ /* 0x000fe4000001ff00 */
[----:B------:R-:W-:Y:S01]  /*1560*/  CS2R R140, SRZ ;  /* 0x00000000008c7805 */ /* 0x000fe2000001ff00 */
[----:B------:R-:W-:Y:S01]  /*1570*/  UISETP.LT.AND UP0, UPT, URZ, UR4, UPT ;  /* 0x000000043f00728c */ /* 0x000fe2000bf01270 */
[----:B------:R-:W-:Y:S02]  /*1580*/  CS2R R138, SRZ ;  /* 0x00000000008a7805 */ /* 0x000fe4000001ff00 */
[----:B------:R-:W-:Y:S02]  /*1590*/  CS2R R136, SRZ ;  /* 0x0000000000887805 */ /* 0x000fe4000001ff00 */
[----:B------:R-:W-:Y:S01]  /*15a0*/  CS2R R134, SRZ ;  /* 0x0000000000867805 */ /* 0x000fe2000001ff00 */
[----:B------:R-:W-:Y:S01]  /*15b0*/  USEL UR60, URZ, UR4, !UP0 ;  /* 0x000000043f3c7287 */ /* 0x000fe2000c000000 */
[----:B------:R-:W-:-:S02]  /*15c0*/  CS2R R132, SRZ ;  /* 0x0000000000847805 */ /* 0x000fc4000001ff00 */
[----:B------:R-:W-:Y:S02]  /*15d0*/  CS2R R130, SRZ ;  /* 0x0000000000827805 */ /* 0x000fe4000001ff00 */
[----:B------:R-:W-:Y:S02]  /*15e0*/  CS2R R128, SRZ ;  /* 0x0000000000807805 */ /* 0x000fe4000001ff00 */
[----:B------:R-:W-:Y:S02]  /*15f0*/  CS2R R126, SRZ ;  /* 0x00000000007e7805 */ /* 0x000fe4000001ff00 */
[----:B------:R-:W-:Y:S02]  /*1600*/  CS2R R124, SRZ ;  /* 0x00000000007c7805 */ /* 0x000fe4000001ff00 */
[----:B------:R-:W-:Y:S02]  /*1610*/  ISETP.GT.AND P1, PT, R103, UR60, PT ;  /* 0x0000003c67007c0c */ /* 0x000fe4000bf24270 */
        /* <DEDUP_REMOVED lines=45> */
[----:B------:R-:W-:Y:S01]  /*18f0*/  IMAD.MOV.U32 R23, RZ, RZ, RZ ;  /* 0x000000ffff177224 */ /* 0x000fe200078e00ff */
[----:B------:R-:W-:Y:S02]  /*1900*/  CS2R R32, SRZ ;  /* 0x0000000000207805 */ /* 0x000fe4000001ff00 */
[----:B------:R-:W-:Y:S02]  /*1910*/  MOV R160, RZ ;  /* 0x000000ff00a07202 */ /* 0x000fe40000000f00 */
[----:B------:R-:W-:Y:S01]  /*1920*/  CS2R R6, SRZ ;  /* 0x0000000000067805 */ /* 0x000fe2000001ff00 */
[----:B------:R-:W-:Y:S01]  /*1930*/  IMAD.MOV.U32 R29, RZ, RZ, RZ ;  /* 0x000000ffff1d7224 */ /* 0x000fe200078e00ff */
[----:B------:R-:W-:Y:S01]  /*1940*/  CS2R R56, SRZ ;  /* 0x0000000000387805 */ /* 0x000fe2000001ff00 */
[----:B------:R-:W-:Y:S01]  /*1950*/  IMAD.MOV.U32 R4, RZ, RZ, RZ ;  /* 0x000000ffff047224 */ /* 0x000fe200078e00ff */
[----:B------:R-:W-:Y:S06]  /*1960*/  @!P1 BRA `(.L_x_896) ;  /* 0x000000b800c49947 */ /* 0x000fec0003800000 */
[----:B------:R-:W1:Y:S01]  /*1970*/  SHFL.IDX PT, R0, R210, RZ, 0x1f ;  /* 0x00001fffd2007589 */ /* 0x000e6200000e0000 */
[----:B------:R-:W-:-:S04]  /*1980*/  UIADD3 UR6, UR38, 0x10400, URZ ;  /* 0x0001040026067890 */ /* 0x000fc8000fffe03f */
[----:B------:R-:W-:-:S06]  /*1990*/  ULOP3.LUT UP0, URZ, UR6, 0x3ff, URZ, 0xc0, !UPT ;  /* 0x000003ff063f7892 */ /* 0x000fcc000f80c03f */
[----:B------:R-:W-:Y:S02]  /*19a0*/  PLOP3.LUT P0, PT, PT, PT, UP0, 0x80, 0x0 ;  /* 0x000000000000781c */ /* 0x000fe40003f0f008 */
[----:B-1----:R-:W-:-:S13]  /*19b0*/  R2UR UR4, R0 ;  /* 0x00000000000472ca */ /* 0x002fda00000e0000 */
[----:B------:R-:W-:-:S04]  /*19c0*/  ULEA.HI UR5, UR4, UR4, URZ, 0x1 ;  /* 0x0000000404057291 */ /* 0x000fc8000f8f083f */
        /* <DEDUP_REMOVED lines=22> */
.L_x_897:
[----:B------:R-:W-:Y:S02]  /*1b30*/  R2UR UR6, R207 ;  /* 0x00000000cf0672ca */ /* 0x000fe400000e0000 */
[----:B------:R-:W-:-:S11]  /*1b40*/  R2UR UR5, R212 ;  /* 0x00000000d40572ca */ /* 0x000fd600000e0000 */
[----:B------:R-:W-:Y:S02]  /*1b50*/  ULEA.HI UR4, UR6, UR6, URZ, 0x1 ;  /* 0x0000000606047291 */ /* 0x000fe4000f8f083f */
[----:B------:R-:W-:Y:S02]  /*1b60*/  IMAD.U32 R2, RZ, RZ, UR5 ;  /* 0x00000005ff027e24 */ /* 0x000fe4000f8e00ff */
[----:B------:R-:W-:-:S03]  /*1b70*/  ULOP3.LUT UR4, UR4, 0xfffffffe, URZ, 0xc0, !UPT ;  /* 0xfffffffe04047892 */ /* 0x000fc6000f8ec03f */
[----:B------:R-:W-:Y:S01]  /*1b80*/  ISETP.NE.AND P0, PT, R2, 0x3, PT ;  /* 0x000000030200780c */ /* 0x000fe20003f05270 */
[----:B------:R-:W-:-:S06]  /*1b90*/  UIADD3 UR4, UR6, -UR4, URZ ;  /* 0x8000000406047290 */ /* 0x000fcc000fffe03f */
[----:B------:R-:W-:-:S04]  /*1ba0*/  MOV R0, UR4 ;  /* 0x0000000400007c02 */ /* 0x000fc80008000f00 */
[----:B------:R-:W-:-:S04]  /*1bb0*/  SHF.L.U32 R0, R0, 0x1f, RZ ;  /* 0x0000001f00007819 */ /* 0x000fc800000006ff */
[----:B------:R-:W1:Y:S02]  /*1bc0*/  SYNCS.PHASECHK.TRANS64.TRYWAIT P1, [UR38+0x30800], R0 ;  /* 0x03080000ff0075a7 */ /* 0x000e640008020166 */
[----:B-1----:R-:W-:Y:S05]  /*1bd0*/  @!P1 BRA `(.L_x_898) ;  /* 0x0000010800f49947 */ /* 0x002fea0003800000 */
.L_x_1045:
[----:B------:R-:W-:Y:S05]  /*1be0*/  @!P0 BRA `(.L_x_899) ;  /* 0x0000000000048947 */ /* 0x000fea0003800000 */
[----:B------:R-:W-:Y:S01]  /*1bf0*/  BPT.TRAP 0x1 ;  /* 0x000000040000795c */ /* 0x000fe20000300000 */
.L_x_899:
[----:B-1----:R-:W-:Y:S02]  /*1c00*/  IMAD.U32 R3, RZ, RZ, UR36 ;  /* 0x00000024ff037e24 */ /* 0x002fe4000f8e00ff */
[----:B------:R-:W-:-:S03]  /*1c10*/  IMAD.U32 R0, RZ, RZ, UR46 ;  /* 0x0000002eff007e24 */ /* 0x000fc6000f8e00ff */
[----:B------:R-:W-:Y:S02]  /*1c20*/  LEA R3, R3, UR38, 0x3 ;  /* 0x0000002603037c11 */ /* 0x000fe4000f8e18ff */
[----:B------:R-:W-:-:S04]  /*1c30*/  SHF.L.U32 R0, R0, 0x1f, RZ ;  /* 0x0000001f00007819 */ /* 0x000fc800000006ff */
[----:B------:R1:W2:Y:S01]  /*1c40*/  SYNCS.PHASECHK.TRANS64.TRYWAIT P2, [R3+URZ+0x30830], R0 ;  /* 0x03083000030075a7 */ /* 0x0002a2000804017f */
[----:B------:R-:W-:Y:S05]  /*1c50*/  @!P0 BRA `(.L_x_900) ;  /* 0x0000000000048947 */ /* 0x000fea0003800000 */
[----:B------:R-:W-:Y:S01]  /*1c60*/  BPT.TRAP 0x1 ;  /* 0x000000040000795c */ /* 0x000fe20000300000 */
.L_x_900:
[----:B------:R-:W3:Y:S02]  /*1c70*/  S2R R2, SR_TID.X ;  /* 0x0000000000027919 */ /* 0x000ee40000002100 */
[----:B---3--:R-:W-:Y:S01]  /*1c80*/  LOP3.LUT P1, RZ, R2, 0x7f, RZ, 0xc0, !PT ;  /* 0x0000007f02ff7812 */ /* 0x008fe2000782c0ff */
[----:B--2---:R-:W-:-:S12]  /*1c90*/  @P2 BRA `(.L_x_901) ;  /* 0x0000000000082947 */ /* 0x004fd80003800000 */
[----:B------:R-:W2:Y:S02]  /*1ca0*/  SYNCS.PHASECHK.TRANS64.TRYWAIT P2, [R3+URZ+0x30830], R0 ;  /* 0x03083000030075a7 */ /* 0x000ea4000804017f */
[----:B--2---:R-:W-:Y:S05]  /*1cb0*/  @!P2 BRA `(.L_x_902) ;  /* 0x0000010800d4a947 */ /* 0x004fea0003800000 */
.L_x_901:
[----:B------:R-:W-:Y:S05]  /*1cc0*/  WARPSYNC.ALL ;  /* 0x0000000000007948 */ /* 0x000fea0003800000 */
[----:B------:R-:W-:Y:S01]  /*1cd0*/  UIADD3 UR4, UR38, 0x20400, URZ ;  /* 0x0002040026047890 */ /* 0x000fe2000fffe03f */
[----:B------:R-:W-:Y:S01]  /*1ce0*/  WARPGROUP.ARRIVE ;  /* 0x00000000000079c5 */ /* 0x000fe20000000000 */
[----:B------:R-:W-:Y:S01]  /*1cf0*/  ULOP3.LUT UR40, UR40, 0x10000, URZ, 0xfc, !UPT ;  /* 0x0001000028287892 */ /* 0x000fe2000f8efc3f */
[----:B------:R-:W3:Y:S01]  /*1d00*/  LDC R21, c[0x0][0x2e0] ;  /* 0x0000b800ff157b82 */ /* 0x000ee20000000800 */
[----:B------:R-:W-:Y:S01]  /*1d10*/  USHF.R.U32.HI UR4, URZ, 0x4, UR4 ;  /* 0x000000043f047899 */ /* 0x000fe20008011604 */
[----:B------:R-:W-:Y:S01]  /*1d20*/  MOV R4, 0xffffffc0 ;  /* 0xffffffc000047802 */ /* 0x000fe20000000f00 */
[----:B------:R-:W-:Y:S01]  /*1d30*/  UMOV UR9, 0x40000040 ;  /* 0x4000004000097882 */ /* 0x000fe20000000000 */
[----:B------:R-:W-:Y:S01]  /*1d40*/  UMOV UR11, 0x40000040 ;  /* 0x40000040000b7882 */ /* 0x000fe20000000000 */
[----:B------:R-:W-:Y:S01]  /*1d50*/  ULOP3.LUT UR4, UR4, 0x3fff, URZ, 0xc0, !UPT ;  /* 0x00003fff04047892 */ /* 0x000fe2000f8ec03f */
[----:B------:R-:W-:Y:S01]  /*1d60*/  IMAD.U32 R19, RZ, RZ, UR9 ;  /* 0x00000009ff137e24 */ /* 0x000fe2000f8e00ff */
[----:B------:R-:W-:Y:S01]  /*1d70*/  UMOV UR8, UR40 ;  /* 0x0000002800087c82 */ /* 0x000fe20008000000 */
[----:B------:R-:W-:Y:S01]  /*1d80*/  UMOV UR7, 0x40000040 ;  /* 0x4000004000077882 */ /* 0x000fe20000000000 */
[----:B------:R-:W-:Y:S01]  /*1d90*/  ULOP3.LUT UR37, UR4, 0x10000, URZ, 0xfc, !UPT ;  /* 0x0001000004257892 */ /* 0x000fe2000f8efc3f */
[----:B------:R-:W-:Y:S01]  /*1da0*/  MOV R18, UR8 ;  /* 0x0000000800127c02 */ /* 0x000fe20008000f00 */
[----:B------:R-:W-:Y:S01]  /*1db0*/  UIADD3 UR4, UR40, 0x2, URZ ;  /* 0x0000000228047890 */ /* 0x000fe2000fffe03f */
[----:B-12---:R-:W1:Y:S01]  /*1dc0*/  LDC R0, c[0x0][0x288] ;  /* 0x0000a200ff007b82 */ /* 0x006e620000000800 */
[----:B------:R-:W-:Y:S01]  /*1dd0*/  ULEA UR39, UR36, UR37, 0xb ;  /* 0x0000002524277291 */ /* 0x000fe2000f8e583f */
[----:B------:R-:W-:Y:S01]  /*1de0*/  IMAD R6, R103, R4, 0x40 ;  /* 0x0000004067067424 */ /* 0x000fe200078e0204 */
[----:B------:R-:W-:Y:S01]  /*1df0*/  UIADD3 UR12, UR40, 0x406, URZ ;  /* 0x00000406280c7890 */ /* 0x000fe2000fffe03f */
[----:B------:R-:W-:Y:S01]  /*1e00*/  @!P1 VIADD R2, R3, 0x30840 ;  /* 0x0003084003029836 */ /* 0x000fe20000000000 */
[----:B------:R-:W-:Y:S01]  /*1e10*/  UIADD3 UR5, UR39, 0x2, URZ ;  /* 0x0000000227057890 */ /* 0x000fe2000fffe03f */
[----:B------:R-:W-:Y:S01]  /*1e20*/  LEA R4, R103, 0xffffffc0, 0x6 ;  /* 0xffffffc067047811 */ /* 0x000fe200078e30ff */
[----:B------:R-:W-:-:S02]  /*1e30*/  UIADD3 UR6, UR39, 0x202, URZ ;  /* 0x0000020227067890 */ /* 0x000fc4000fffe03f */
[----:B------:R-:W-:Y:S01]  /*1e40*/  UMOV UR10, UR39 ;  /* 0x00000027000a7c82 */ /* 0x000fe20008000000 */
[----:B------:R-:W-:Y:S01]  /*1e50*/  UIADD3 UR14, UR39, 0x206, URZ ;  /* 0x00000206270e7890 */ /* 0x000fe2000fffe03f */
[----:B------:R-:W-:Y:S01]  /*1e60*/  HGMMA.64x64x16.F32 R24, gdesc[UR8], RZ, !UPT, gsb0 ;  /* 0x00e00000081879f0 */ /* 0x000fe2000c0008ff */
[----:B------:R-:W-:Y:S01]  /*1e70*/  UMOV UR8, UR4 ;  /* 0x0000000400087c82 */ /* 0x000fe20008000000 */
[----:B------:R-:W-:Y:S01]  /*1e80*/  UMOV UR9, 0x40000040 ;  /* 0x4000004000097882 */ /* 0x000fe20000000000 */
[----:B------:R-:W-:Y:S01]  /*1e90*/  UMOV UR10, UR5 ;  /* 0x00000005000a7c82 */ /* 0x000fe20008000000 */
[----:B------:R-:W-:Y:S01]  /*1ea0*/  UMOV UR11, 0x40000040 ;  /* 0x40000040000b7882 */ /* 0x000fe20000000000 */
[----:B------:R-:W-:Y:S01]  /*1eb0*/  UIADD3 UR4, UR40, 0x4, URZ ;  /* 0x0000000428047890 */ /* 0x000fe2000fffe03f */
[----:B------:R-:W-:Y:S01]  /*1ec0*/  IMAD.U32 R16, RZ, RZ, UR8 ;  /* 0x00000008ff107e24 */ /* 0x000fe2000f8e00ff */
[----:B------:R-:W-:Y:S01]  /*1ed0*/  UIADD3 UR5, UR39, 0x4, URZ ;  /* 0x0000000427057890 */ /* 0x000fe2000fffe03f */
[----:B------:R-:W-:Y:S01]  /*1ee0*/  IMAD.U32 R17, RZ, RZ, UR9 ;  /* 0x00000009ff117e24 */ /* 0x000fe2000f8e00ff */
[----:B------:R-:W-:Y:S01]  /*1ef0*/  UMOV UR13, 0x40000040 ;  /* 0x40000040000d7882 */ /* 0x000fe20000000000 */
[----:B------:R-:W-:Y:S01]  /*1f00*/  UMOV UR15, 0x40000040 ;  /* 0x40000040000f7882 */ /* 0x000fe20000000000 */
[----:B------:R-:W-:Y:S01]  /*1f10*/  UIADD3 UR16, UR40, 0x800, URZ ;  /* 0x0000080028107890 */ /* 0x000fe2000fffe03f */
[----:B---3--:R-:W-:Y:S01]  /*1f20*/  IMAD R3, R21, UR47, R6 ;  /* 0x0000002f15037c24 */ /* 0x008fe2000f8e0206 */
[----:B------:R-:W-:Y:S01]  /*1f30*/  UIADD3 UR18, UR39, 0x400, URZ ;  /* 0x0000040027127890 */ /* 0x000fe2000fffe03f */
[----:B------:R-:W-:Y:S01]  /*1f40*/  @!P1 PRMT R2, RZ, 0x654, R2 ;  /* 0x00000654ff029816 */ /* 0x000fe20000000002 */
[----:B------:R-:W-:Y:S01]  /*1f50*/  UMOV UR17, 0x40000040 ;  /* 0x4000004000117882 */ /* 0x000fe20000000000 */
[----:B------:R-:W-:Y:S01]  /*1f60*/  UMOV UR19, 0x40000040 ;  /* 0x4000004000137882 */ /* 0x000fe20000000000 */
[----:B------:R-:W-:Y:S01]  /*1f70*/  UIADD3 UR20, UR40, 0x802, URZ ;  /* 0x0000080228147890 */ /* 0x000fe2000fffe03f */
[----:B-1----:R-:W-:Y:S01]  /*1f80*/  IADD3 R5, R3, 0x1, -R0 ;  /* 0x0000000103057810 */ /* 0x002fe20007ffe800 */
[----:B------:R-:W-:Y:S01]  /*1f90*/  UIADD3 UR22, UR39, 0x402, URZ ;  /* 0x0000040227167890 */ /* 0x000fe2000fffe03f */
[----:B------:R-:W-:Y:S01]  /*1fa0*/  UMOV UR21, 0x40000040 ;  /* 0x4000004000157882 */ /* 0x000fe20000000000 */
[----:B------:R-:W-:Y:S01]  /*1fb0*/  UMOV UR23, 0x40000040 ;  /* 0x4000004000177882 */ /* 0x000fe20000000000 */
[----:B------:R-:W-:-:S02]  /*1fc0*/  UIADD3 UR24, UR40, 0x804, URZ ;  /* 0x0000080428187890 */ /* 0x000fc4000fffe03f */
[----:B------:R-:W-:Y:S01]  /*1fd0*/  UIADD3 UR26, UR39, 0x404, URZ ;  /* 0x00000404271a7890 */ /* 0x000fe2000fffe03f */
[----:B------:R-:W-:Y:S01]  /*1fe0*/  UMOV UR25, 0x40000040 ;  /* 0x4000004000197882 */ /* 0x000fe20000000000 */
[----:B------:R-:W-:Y:S01]  /*1ff0*/  UMOV UR27, 0x40000040 ;  /* 0x40000040001b7882 */ /* 0x000fe20000000000 */
[----:B------:R-:W-:Y:S02]  /*2000*/  UIADD3 UR28, UR40, 0x806, URZ ;  /* 0x00000806281c7890 */ /* 0x000fe4000fffe03f */
[----:B------:R-:W-:Y:S01]  /*2010*/  UIADD3 UR30, UR39, 0x406, URZ ;  /* 0x00000406271e7890 */ /* 0x000fe2000fffe03f */
[----:B------:R-:W-:Y:S01]  /*2020*/  UMOV UR29, 0x40000040 ;  /* 0x40000040001d7882 */ /* 0x000fe20000000000 */
[----:B------:R-:W-:Y:S01]  /*2030*/  UMOV UR31, 0x40000040 ;  /* 0x40000040001f7882 */ /* 0x000fe20000000000 */
[----:B------:R-:W-:Y:S02]  /*2040*/  UIADD3 UR32, UR40, 0xc00, URZ ;  /* 0x00000c0028207890 */ /* 0x000fe4000fffe03f */
        /* <DEDUP_REMOVED lines=11> */
[----:B------:R-:W-:Y:S01]  /*2100*/  UMOV UR57, 0x40000040 ;  /* 0x4000004000397882 */ /* 0x000fe20000000000 */
[----:B------:R-:W-:Y:S01]  /*2110*/  UMOV UR59, 0x40000040 ;  /* 0x40000040003b7882 */ /* 0x000fe20000000000 */
[----:B------:R-:W-:Y:S01]  /*2120*/  IMAD.U32 R9, RZ, RZ, UR57 ;  /* 0x00000039ff097e24 */ /* 0x000fe2000f8e00ff */
[----:B------:R-:W-:-:S02]  /*2130*/  WARPGROUP.DEPBAR.LE gsb0, 0x0 ;  /* 0x00008000000079c5 */ /* 0x000fc40000010000 */
[----:B------:R-:W-:-:S06]  /*2140*/  WARPGROUP.ARRIVE ;  /* 0x00000000000079c5 */ /* 0x000fcc0000000000 */
[----:B------:R-:W-:Y:S01]  /*2150*/  HGMMA.64x64x16.F32 R24, gdesc[UR8], R24, gsb0 ;  /* 0x00e00000081879f0 */ /* 0x000fe20008000818 */
[----:B------:R-:W-:Y:S01]  /*2160*/  UMOV UR8, UR4 ;  /* 0x0000000400087c82 */ /* 0x000fe20008000000 */
[----:B------:R-:W-:Y:S01]  /*2170*/  UMOV UR9, 0x40000040 ;  /* 0x4000004000097882 */ /* 0x000fe20000000000 */
[----:B------:R-:W-:Y:S01]  /*2180*/  UMOV UR10, UR5 ;  /* 0x00000005000a7c82 */ /* 0x000fe20008000000 */
[----:B------:R-:W-:Y:S01]  /*2190*/  UMOV UR11, 0x40000040 ;  /* 0x40000040000b7882 */ /* 0x000fe20000000000 */
[----:B------:R-:W-:Y:S01]  /*21a0*/  UIADD3 UR4, UR40, 0x6, URZ ;  /* 0x0000000628047890 */ /* 0x000fe2000fffe03f */
[----:B------:R-:W-:Y:S01]  /*21b0*/  MOV R14, UR8 ;  /* 0x00000008000e7c02 */ /* 0x000fe20008000f00 */
[----:B------:R-:W-:Y:S01]  /*21c0*/  UIADD3 UR5, UR39, 0x6, URZ ;  /* 0x0000000627057890 */ /* 0x000fe2000fffe03f */
[----:B------:R-:W-:Y:S01]  /*21d0*/  IMAD.U32 R15, RZ, RZ, UR9 ;  /* 0x00000009ff0f7e24 */ /* 0x000fe2000f8e00ff */
[----:B------:R-:W-:Y:S02]  /*21e0*/  WARPGROUP.DEPBAR.LE gsb0, 0x0 ;  /* 0x00008000000079c5 */ /* 0x000fe40000010000 */
[----:B------:R-:W-:-:S06]  /*21f0*/  WARPGROUP.ARRIVE ;  /* 0x00000000000079c5 */ /* 0x000fcc0000000000 */
[----:B------:R-:W-:Y:S01]  /*2200*/  HGMMA.64x64x16.F32 R24, gdesc[UR8], R24, gsb0 ;  /* 0x00e00000081879f0 */ /* 0x000fe20008000818 */
        /* <DEDUP_REMOVED lines=17> */
[----:B------:R-:W-:Y:S01]  /*2320*/  UMOV UR5, 0x40000040 ;  /* 0x4000004000057882 */ /* 0x000fe20000000000 */
[----:B------:R-:W-:Y:S01]  /*2330*/  IMAD.U32 R11, RZ, RZ, UR9 ;  /* 0x00000009ff0b7e24 */ /* 0x000fe2000f8e00ff */
[----:B------:R-:W-:Y:S02]  /*2340*/  WARPGROUP.DEPBAR.LE gsb0, 0x0 ;  /* 0x00008000000079c5 */ /* 0x000fe40000010000 */
[----:B------:R-:W-:-:S06]  /*2350*/  WARPGROUP.ARRIVE ;  /* 0x00000000000079c5 */ /* 0x000fcc0000000000 */
[----:B------:R-:W-:Y:S01]  /*2360*/  HGMMA.64x64x16.F32 R24, gdesc[UR8], R24, gsb0 ;  /* 0x00e00000081879f0 */ /* 0x000fe20008000818 */
[----:B------:R-:W-:Y:S02]  /*2370*/  UIADD3 UR8, UR40, 0x404, URZ ;  /* 0x0000040428087890 */ /* 0x000fe4000fffe03f */
[----:B------:R-:W-:Y:S01]  /*2380*/  UIADD3 UR10, UR39, 0x204, URZ ;  /* 0x00000204270a7890 */ /* 0x000fe2000fffe03f */
[----:B------:R-:W-:Y:S01]  /*2390*/  UMOV UR9, 0x40000040 ;  /* 0x4000004000097882 */ /* 0x000fe20000000000 */
[----:B------:R-:W-:Y:S01]  /*23a0*/  UMOV UR11, 0x40000040 ;  /* 0x40000040000b7882 */ /* 0x000fe20000000000 */
[----:B------:R-:W-:-:S07]  /*23b0*/  UIADD3 UR39, UR39, 0x606, URZ ;  /* 0x0000060627277890 */ /* 0x000fce000fffe03f */
[----:B------:R-:W-:Y:S01]  /*23c0*/  UMOV UR58, UR39 ;  /* 0x00000027003a7c82 */ /* 0x000fe20008000000 */
[----:B------:R-:W-:Y:S02]  /*23d0*/  WARPGROUP.DEPBAR.LE gsb0, 0x0 ;  /* 0x00008000000079c5 */ /* 0x000fe40000010000 */
[----:B------:R-:W-:-:S06]  /*23e0*/  WARPGROUP.ARRIVE ;  /* 0x00000000000079c5 */ /* 0x000fcc0000000000 */
[----:B------:R-:W-:Y:S01]  /*23f0*/  HGMMA.64x64x16.F32 R24, gdesc[UR4], R24, gsb0 ;  /* 0x00e00000041879f0 */ /* 0x000fe20008000818 */
[----:B------:R-:W-:-:S07]  /*2400*/  UIADD3 UR6, UR40, 0xc06, URZ ;  /* 0x00000c0628067890 */ /* 0x000fce000fffe03f */
[----:B------:R-:W-:Y:S01]  /*2410*/  UMOV UR56, UR6 ;  /* 0x0000000600387c82 */ /* 0x000fe20008000000 */
[----:B------:R-:W-:Y:S01]  /*2420*/  ULDC.64 UR6, c[0x0][0x9d8] ;  /* 0x0002760000067ab9 */ /* 0x000fe20000000a00 */
[----:B------:R-:W-:Y:S01]  /*2430*/  IMAD.U32 R8, RZ, RZ, UR56 ;  /* 0x00000038ff087e24 */ /* 0x000fe2000f8e00ff */
[----:B------:R-:W-:Y:S01]  /*2440*/  ULOP3.LUT UR45, URZ, UR7, URZ, 0x33, !UPT ;  /* 0x000000073f2d7292 */ /* 0x000fe2000f8e333f */
[----:B------:R-:W-:Y:S02]  /*2450*/  WARPGROUP.DEPBAR.LE gsb0, 0x0 ;  /* 0x00008000000079c5 */ /* 0x000fe40000010000 */
[----:B------:R-:W-:-:S06]  /*2460*/  WARPGROUP.ARRIVE ;  /* 0x00000000000079c5 */ /* 0x000fcc0000000000 */
[----:B------:R-:W-:Y:S01]  /*2470*/  HGMMA.64x64x16.F32 R24, gdesc[UR8], R24, gsb0 ;  /* 0x00e00000081879f0 */ /* 0x000fe20008000818 */
[----:B------:R-:W-:Y:S02]  /*2480*/  ULDC.64 UR10, c[0x0][0x9e0] ;  /* 0x00027800000a7ab9 */ /* 0x000fe40000000a00 */
[----:B------:R-:W-:-:S06]  /*2490*/  UISETP.GE.AND UP0, UPT, UR11, 0x1, UPT ;  /* 0x000000010b00788c */ /* 0x000fcc000bf06270 */
[----:B------:R-:W-:Y:S01]  /*24a0*/  PLOP3.LUT P2, PT, PT, PT, UP0, 0x40, 0x0 ;  /* 0x000000000000781c */ /* 0x000fe20003f4e808 */
[----:B------:R-:W-:Y:S02]  /*24b0*/  WARPGROUP.DEPBAR.LE gsb0, 0x0 ;  /* 0x00008000000079c5 */ /* 0x000fe40000010000 */
[----:B------:R-:W-:-:S06]  /*24c0*/  WARPGROUP.ARRIVE ;  /* 0x00000000000079c5 */ /* 0x000fcc0000000000 */
[----:B------:R-:W-:Y:S03]  /*24d0*/  HGMMA.64x64x16.F32 R24, gdesc[UR12], R24, gsb0 ;  /* 0x00e000000c1879f0 */ /* 0x000fe60008000818 */
        /* <DEDUP_REMOVED lines=25> */
[----:B------:R-:W-:Y:S01]  /*2670*/  FMUL.FTZ R24, R24, UR6 ;  /* 0x0000000618187c20 */ /* 0x000fe20008410000 */
        /* <DEDUP_REMOVED lines=29> */
[----:B------:R2:W-:Y:S01]  /*2850*/  @!P1 SYNCS.ARRIVE.TRANS64.RED.A1T0 RZ, [R2+URZ], RZ ;  /* 0x000000ff02ff99a7 */ /* 0x0005e2000810043f */
[----:B------:R-:W-:Y:S01]  /*2860*/  FMUL.FTZ R35, R35, UR6 ;  /* 0x0000000623237c20 */ /* 0x000fe20008410000 */
[----:B------:R-:W-:Y:S01]  /*2870*/  FMUL.FTZ R38, R38, UR6 ;  /* 0x0000000626267c20 */ /* 0x000fe20008410000 */
[----:B------:R-:W-:Y:S01]  /*2880*/  FMUL.FTZ R43, R43, UR6 ;  /* 0x000000062b2b7c20 */ /* 0x000fe20008410000 */
[----:B------:R-:W3:Y:S01]  /*2890*/  MUFU.TANH R25, R25 ;  /* 0x0000001900197308 */ /* 0x000ee20000002400 */
[----:B--2---:R-:W-:-:S02]  /*28a0*/  IMAD R2, R22, -0x2, R5 ;  /* 0xfffffffe16027824 */ /* 0x004fc400078e0205 */
[----:B------:R-:W-:-:S05]  /*28b0*/  VIADD R5, R209, UR42 ;  /* 0x0000002ad1057c36 */ /* 0x000fca0008000000 */
[----:B------:R-:W2:Y:S08]  /*28c0*/  MUFU.TANH R28, R28 ;  /* 0x0000001c001c7308 */ /* 0x000eb00000002400 */
[----:B------:R-:W4:Y:S08]  /*28d0*/  MUFU.TANH R29, R29 ;  /* 0x0000001d001d7308 */ /* 0x000f300000002400 */
[----:B------:R-:W1:Y:S08]  /*28e0*/  MUFU.TANH R31, R31 ;  /* 0x0000001f001f7308 */ /* 0x000e700000002400 */
        /* <DEDUP_REMOVED lines=24> */
[----:B------:R5:W1:Y:S08]  /*2a70*/  MUFU.TANH R26, R35 ;  /* 0x00000023001a7308 */ /* 0x000a700000002400 */
[----:B------:R3:W1:Y:S01]  /*2a80*/  MUFU.TANH R27, R38 ;  /* 0x00000026001b7308 */ /* 0x0006620000002400 */
[----:B-----5:R-:W-:-:S07]  /*2a90*/  IMAD R35, R22, -0x2, R3 ;  /* 0xfffffffe16237824 */ /* 0x020fce00078e0203 */
[----:B------:R5:W1:Y:S01]  /*2aa0*/  MUFU.TANH R30, R43 ;  /* 0x0000002b001e7308 */ /* 0x000a620000002400 */
[C---:B---3--:R-:W-:Y:S01]  /*2ab0*/  VIADD R38, R2.reuse, UR10 ;  /* 0x0000000a02267c36 */ /* 0x048fe20008000000 */
[----:B-----5:R-:W-:-:S04]  /*2ac0*/  IADD3 R43, R2, UR45, RZ ;  /* 0x0000002d022b7c10 */ /* 0x020fc8000fffe0ff */
[----:B------:R-:W-:Y:S01]  /*2ad0*/  VIADDMNMX R2, R5, R38, R35, PT ;  /* 0x0000002605027246 */ /* 0x000fe20003800123 */
[----:B------:R-:W-:Y:S01]  /*2ae0*/  IMAD.IADD R3, R43, 0x1, R5 ;  /* 0x000000012b037824 */ /* 0x000fe200078e0205 */
[----:B--2-4-:R-:W-:Y:S06]  /*2af0*/  @P2 BRA `(.L_x_903) ;  /* 0x00000000005c2947 */ /* 0x014fec0003800000 */
[----:B------:R-:W-:Y:S01]  /*2b00*/  IMAD R7, R21, UR47, R5 ;  /* 0x0000002f15077c24 */ /* 0x000fe2000f8e0205 */
[----:B------:R-:W-:Y:S03]  /*2b10*/  BSSY B0, `(.L_x_904) ;  /* 0x0000011000007945 */ /* 0x000fe60003800000 */
[----:B------:R-:W-:-:S05]  /*2b20*/  IMAD.IADD R7, R7, 0x1, -R0 ;  /* 0x0000000107077824 */ /* 0x000fca00078e0a00 */
[----:B------:R-:W-:-:S13]  /*2b30*/  ISETP.GT.AND P2, PT, R7, -0x1, PT ;  /* 0xffffffff0700780c */ /* 0x000fda0003f44270 */
[----:B------:R-:W-:Y:S05]  /*2b40*/  @P2 BRA `(.L_x_905) ;  /* 0x0000000000202947 */ /* 0x000fea0003800000 */
[----:B------:R-:W-:Y:S01]  /*2b50*/  UISETP.NE.AND UP1, UPT, UR11, 0x1, UPT ;  /* 0x000000010b00788c */ /* 0x000fe2000bf25270 */
[----:B------:R-:W-:-:S05]  /*2b60*/  LOP3.LUT R7, RZ, R7, RZ, 0x33, !PT ;  /* 0x00000007ff077212 */ /* 0x000fca00078e33ff */
[----:B------:R-:W-:-:S05]  /*2b70*/  PLOP3.LUT P2, PT, PT, PT, UP1, 0x80, 0x0 ;  /* 0x000000000000781c */ /* 0x000fca0003f4f018 */
[----:B------:R-:W-:-:S08]  /*2b80*/  @UP1 ULDC.64 UR6, c[0x0][0x9e8] ;  /* 0x00027a0000061ab9 */ /* 0x000fd00000000a00 */
[----:B------:R-:W-:-:S05]  /*2b90*/  @P2 IMAD.HI.U32 R57, R7, UR6, RZ ;  /* 0x0000000607392c27 */ /* 0x000fca000f8e00ff */
[----:B------:R-:W-:-:S04]  /*2ba0*/  @P2 SHF.R.U32.HI R7, RZ, UR7, R57 ;  /* 0x00000007ff072c19 */ /* 0x000fc80008011639 */
[----:B------:R-:W-:Y:S01]  /*2bb0*/  LOP3.LUT R7, RZ, R7, RZ, 0x33, !PT ;  /* 0x00000007ff077212 */ /* 0x000fe200078e33ff */
[----:B------:R-:W-:Y:S06]  /*2bc0*/  BRA `(.L_x_906) ;  /* 0x0000000000147947 */ /* 0x000fec0003800000 */
.L_x_905:
[----:B------:R-:W-:-:S06]  /*2bd0*/  UISETP.NE.AND UP1, UPT, UR11, 0x1, UPT ;  /* 0x000000010b00788c */ /* 0x000fcc000bf25270 */
[----:B------:R-:W-:-:S05]  /*2be0*/  PLOP3.LUT P2, PT, PT, PT, UP1, 0x80, 0x0 ;  /* 0x000000000000781c */ /* 0x000fca0003f4f018 */
[----:B------:R-:W-:-:S08]  /*2bf0*/  @UP1 ULDC.64 UR6, c[0x0][0x9e8] ;  /* 0x00027a0000061ab9 */ /* 0x000fd00000000a00 */
[----:B------:R-:W-:-:S05]  /*2c00*/  @P2 IMAD.HI.U32 R57, R7, UR6, RZ ;  /* 0x0000000607392c27 */ /* 0x000fca000f8e00ff */
[----:B------:R-:W-:-:S07]  /*2c10*/  @P2 SHF.R.U32.HI R7, RZ, UR7, R57 ;  /* 0x00000007ff072c19 */ /* 0x000fce0008011639 */
.L_x_906:
[----:B------:R-:W-:Y:S05]  /*2c20*/  BSYNC B0 ;  /* 0x0000000000007941 */ /* 0x000fea0003800000 */
.L_x_904:
[----:B------:R-:W-:-:S04]  /*2c30*/  IMAD R7, R7, UR11, -R4 ;  /* 0x0000000b07077c24 */ /* 0x000fc8000f8e0a04 */
[----:B------:R-:W-:-:S05]  /*2c40*/  IMAD R7, R22, -0x2, R7 ;  /* 0xfffffffe16077824 */ /* 0x000fca00078e0207 */
[----:B------:R-:W-:Y:S02]  /*2c50*/  VIMNMX R3, R3, R7, !PT ;  /* 0x0000000703037248 */ /* 0x000fe40007fe0100 */
[----:B------:R-:W-:-:S07]  /*2c60*/  VIADDMNMX R2, R7, UR11, R2, PT ;  /* 0x0000000b07027c46 */ /* 0x000fce000b800102 */
.L_x_903:
[C---:B------:R-:W-:Y:S02]  /*2c70*/  ISETP.GE.AND P2, PT, R6.reuse, 0x2, PT ;  /* 0x000000020600780c */ /* 0x040fe40003f46270 */
[C---:B------:R-:W-:Y:S02]  /*2c80*/  ISETP.GE.AND P6, PT, R6.reuse, 0xa, PT ;  /* 0x0000000a0600780c */ /* 0x040fe40003fc6270 */
[----:B------:R-:W-:Y:S02]  /*2c90*/  ISETP.GT.AND P4, PT, R3, 0x1, !P2 ;  /* 0x000000010300780c */ /* 0x000fe40005784270 */
[----:B------:R-:W-:Y:S02]  /*2ca0*/  ISETP.GE.AND P3, PT, R6, 0x9, PT ;  /* 0x000000090600780c */ /* 0x000fe40003f66270 */
[----:B------:R-:W-:Y:S02]  /*2cb0*/  ISETP.LT.OR P4, PT, R2, 0x2, P4 ;  /* 0x000000020200780c */ /* 0x000fe40002781670 */
[----:B------:R-:W-:-:S02]  /*2cc0*/  P2R R58, PR, RZ, 0x40 ;  /* 0x00000040ff3a7803 */ /* 0x000fc40000000000 */
[----:B------:R-:W-:Y:S02]  /*2cd0*/  FSEL R57, R25, -INF , !P4 ;  /* 0xff80000019397808 */ /* 0x000fe40006000000 */
[C---:B------:R-:W-:Y:S02]  /*2ce0*/  ISETP.GT.AND P4, PT, R3.reuse, 0x9, !P6 ;  /* 0x000000090300780c */ /* 0x040fe40007784270 */
[----:B------:R-:W-:Y:S02]  /*2cf0*/  ISETP.GT.AND P5, PT, R3, 0x8, !P3 ;  /* 0x000000080300780c */ /* 0x000fe40005fa4270 */
[----:B------:R-:W-:Y:S02]  /*2d00*/  ISETP.LT.OR P4, PT, R2, 0xa, P4 ;  /* 0x0000000a0200780c */ /* 0x000fe40002781670 */
[----:B------:R-:W-:Y:S02]  /*2d10*/  ISETP.GE.AND P6, PT, R6, 0x11, PT ;  /* 0x000000110600780c */ /* 0x000fe40003fc6270 */
[----:B------:R-:W-:-:S02]  /*2d20*/  FSEL R61, R29, -INF , !P4 ;  /* 0xff8000001d3d7808 */ /* 0x000fc40006000000 */
[----:B------:R-:W-:Y:S02]  /*2d30*/  ISETP.LT.OR P5, PT, R2, 0x9, P5 ;  /* 0x000000090200780c */ /* 0x000fe40002fa1670 */
[----:B------:R-:W-:Y:S02]  /*2d40*/  ISETP.GT.AND P4, PT, R3, 0x10, !P6 ;  /* 0x000000100300780c */ /* 0x000fe40007784270 */
[----:B------:R-:W-:Y:S02]  /*2d50*/  FSEL R59, R28, -INF , !P5 ;  /* 0xff8000001c3b7808 */ /* 0x000fe40006800000 */
[----:B------:R-:W-:Y:S02]  /*2d60*/  ISETP.LT.OR P4, PT, R2, 0x11, P4 ;  /* 0x000000110200780c */ /* 0x000fe40002781670 */
[----:B------:R-:W-:Y:S02]  /*2d70*/  ISETP.GE.AND P5, PT, R6, 0x12, PT ;  /* 0x000000120600780c */ /* 0x000fe40003fa6270 */
[----:B-1----:R-:W-:-:S02]  /*2d80*/  FSEL R63, R32, -INF , !P4 ;  /* 0xff800000203f7808 */ /* 0x002fc40006000000 */
[----:B------:R-:W-:Y:S02]  /*2d90*/  ISETP.GT.AND P4, PT, R3, 0x11, !P5 ;  /* 0x000000110300780c */ /* 0x000fe40006f84270 */
[----:B------:R-:W-:Y:S02]  /*2da0*/  P2R R29, PR, RZ, 0x20 ;  /* 0x00000020ff1d7803 */ /* 0x000fe40000000000 */
[----:B------:R-:W-:Y:S02]  /*2db0*/  ISETP.LT.OR P4, PT, R2, 0x12, P4 ;  /* 0x000000120200780c */ /* 0x000fe40002781670 */
[----:B------:R-:W-:Y:S02]  /*2dc0*/  ISETP.GE.AND P5, PT, R6, 0x19, PT ;  /* 0x000000190600780c */ /* 0x000fe40003fa6270 */
[----:B------:R-:W-:Y:S02]  /*2dd0*/  FSEL R65, R33, -INF , !P4 ;  /* 0xff80000021417808 */ /* 0x000fe40006000000 */
[----:B------:R-:W-:-:S02]  /*2de0*/  ISETP.GT.AND P4, PT, R3, 0x18, !P5 ;  /* 0x000000180300780c */ /* 0x000fc40006f84270 */
[----:B------:R-:W-:Y:S02]  /*2df0*/  P2R R32, PR, RZ, 0x20 ;  /* 0x00000020ff207803 */ /* 0x000fe40000000000 */
[----:B------:R-:W-:Y:S02]  /*2e00*/  ISETP.LT.OR P4, PT, R2, 0x19, P4 ;  /* 0x000000190200780c */ /* 0x000fe40002781670 */
[----:B------:R-:W-:Y:S02]  /*2e10*/  ISETP.GE.AND P5, PT, R6, 0x1a, PT ;  /* 0x0000001a0600780c */ /* 0x000fe40003fa6270 */
[----:B------:R-:W-:Y:S02]  /*2e20*/  FSEL R67, R36, -INF , !P4 ;  /* 0xff80000024437808 */ /* 0x000fe40006000000 */
[----:B------:R-:W-:Y:S02]  /*2e30*/  ISETP.GT.AND P4, PT, R3, 0x19, !P5 ;  /* 0x000000190300780c */ /* 0x000fe40006f84270 */
[----:B------:R-:W-:-:S02]  /*2e40*/  P2R R33, PR, RZ, 0x20 ;  /* 0x00000020ff217803 */ /* 0x000fc40000000000 */
[----:B------:R-:W-:Y:S02]  /*2e50*/  ISETP.LT.OR P4, PT, R2, 0x1a, P4 ;  /* 0x0000001a0200780c */ /* 0x000fe40002781670 */
[----:B------:R-:W-:Y:S02]  /*2e60*/  ISETP.GE.AND P5, PT, R6, 0x21, PT ;  /* 0x000000210600780c */ /* 0x000fe40003fa6270 */
[----:B------:R-:W-:Y:S02]  /*2e70*/  FSEL R69, R37, -INF , !P4 ;  /* 0xff80000025457808 */ /* 0x000fe40006000000 */
[----:B------:R-:W-:Y:S02]  /*2e80*/  ISETP.GT.AND P4, PT, R3, 0x20, !P5 ;  /* 0x000000200300780c */ /* 0x000fe40006f84270 */
[----:B------:R-:W-:Y:S02]  /*2e90*/  P2R R36, PR, RZ, 0x20 ;  /* 0x00000020ff247803 */ /* 0x000fe40000000000 */
[----:B------:R-:W-:-:S02]  /*2ea0*/  ISETP.LT.OR P4, PT, R2, 0x21, P4 ;  /* 0x000000210200780c */ /* 0x000fc40002781670 */
[----:B------:R-:W-:Y:S02]  /*2eb0*/  ISETP.GE.AND P5, PT, R6, 0x22, PT ;  /* 0x000000220600780c */ /* 0x000fe40003fa6270 */
[----:B------:R-:W-:Y:S02]  /*2ec0*/  FSEL R71, R40, -INF , !P4 ;  /* 0xff80000028477808 */ /* 0x000fe40006000000 */
[----:B------:R-:W-:Y:S02]  /*2ed0*/  ISETP.GT.AND P4, PT, R3, 0x21, !P5 ;  /* 0x000000210300780c */ /* 0x000fe40006f84270 */
[----:B------:R-:W-:Y:S02]  /*2ee0*/  P2R R40, PR, RZ, 0x20 ;  /* 0x00000020ff287803 */ /* 0x000fe40000000000 */
[----:B------:R-:W-:Y:S02]  /*2ef0*/  ISETP.LT.OR P4, PT, R2, 0x22, P4 ;  /* 0x000000220200780c */ /* 0x000fe40002781670 */
[----:B------:R-:W-:-:S02]  /*2f00*/  ISETP.GE.AND P5, PT, R6, 0x29, PT ;  /* 0x000000290600780c */ /* 0x000fc40003fa6270 */
[----:B------:R-:W-:Y:S02]  /*2f10*/  FSEL R73, R41, -INF , !P4 ;  /* 0xff80000029497808 */ /* 0x000fe40006000000 */
[----:B------:R-:W-:Y:S02]  /*2f20*/  ISETP.GT.AND P4, PT, R3, 0x28, !P5 ;  /* 0x000000280300780c */ /* 0x000fe40006f84270 */
[----:B------:R-:W-:Y:S02]  /*2f30*/  P2R R41, PR, RZ, 0x20 ;  /* 0x00000020ff297803 */ /* 0x000fe40000000000 */
[----:B------:R-:W-:Y:S02]  /*2f40*/  ISETP.LT.OR P4, PT, R2, 0x29, P4 ;  /* 0x000000290200780c */ /* 0x000fe40002781670 */
[----:B------:R-:W-:Y:S02]  /*2f50*/  ISETP.GE.AND P5, PT, R6, 0x2a, PT ;  /* 0x0000002a0600780c */ /* 0x000fe40003fa6270 */
[----:B------:R-:W-:-:S02]  /*2f60*/  FSEL R75, R44, -INF , !P4 ;  /* 0xff8000002c4b7808 */ /* 0x000fc40006000000 */
        /* <DEDUP_REMOVED lines=8> */
[----:B------:R-:W-:Y:S02]  /*2ff0*/  P2R R28, PR, RZ, 0x40 ;  /* 0x00000040ff1c7803 */ /* 0x000fe40000000000 */
[----:B------:R-:W-:Y:S02]  /*3000*/  FSEL R79, R48, -INF , !P4 ;  /* 0xff800000304f7808 */ /* 0x000fe40006000000 */
[----:B------:R-:W-:-:S04]  /*3010*/  ISETP.GE.AND P4, PT, R6, 0x32, PT ;  /* 0x000000320600780c */ /* 0x000fc80003f86270 */
[----:B------:R-:W-:-:S04]  /*3020*/  ISETP.GT.AND P5, PT, R3, 0x31, !P4 ;  /* 0x000000310300780c */ /* 0x000fc800067a4270 */
[----:B------:R-:W-:-:S04]  /*3030*/  ISETP.LT.OR P5, PT, R2, 0x32, P5 ;  /* 0x000000320200780c */ /* 0x000fc80002fa1670 */
[----:B------:R-:W-:Y:S02]  /*3040*/  FSEL R81, R49, -INF , !P5 ;  /* 0xff80000031517808 */ /* 0x000fe40006800000 */
[----:B------:R-:W-:-:S04]  /*3050*/  ISETP.GE.AND P5, PT, R6, 0x39, PT ;  /* 0x000000390600780c */ /* 0x000fc80003fa6270 */
[----:B------:R-:W-:-:S04]  /*3060*/  ISETP.GT.AND P6, PT, R3, 0x38, !P5 ;  /* 0x000000380300780c */ /* 0x000fc80006fc4270 */
[----:B------:R-:W-:-:S04]  /*3070*/  ISETP.LT.OR P6, PT, R2, 0x39, P6 ;  /* 0x000000390200780c */ /* 0x000fc800037c1670 */
[----:B------:R-:W-:Y:S02]  /*3080*/  FSEL R83, R52, -INF , !P6 ;  /* 0xff80000034537808 */ /* 0x000fe40007000000 */
[----:B------:R-:W-:-:S04]  /*3090*/  ISETP.GE.AND P6, PT, R6, 0x1, PT ;  /* 0x000000010600780c */ /* 0x000fc80003fc6270 */
[----:B------:R-:W-:Y:S02]  /*30a0*/  P2R R25, PR, RZ, 0x40 ;  /* 0x00000040ff197803 */ /* 0x000fe40000000000 */
[----:B------:R-:W-:-:S04]  /*30b0*/  ISETP.GT.AND P6, PT, R3, RZ, !P6 ;  /* 0x000000ff0300720c */ /* 0x000fc800077c4270 */
[----:B------:R-:W-:-:S04]  /*30c0*/  ISETP.LT.OR P6, PT, R2, 0x1, P6 ;  /* 0x000000010200780c */ /* 0x000fc800037c1670 */
[----:B------:R-:W-:Y:S02]  /*30d0*/  FSEL R37, R24, -INF , !P6 ;  /* 0xff80000018257808 */ /* 0x000fe40007000000 */
[----:B------:R-:W-:Y:S01]  /*30e0*/  ISETP.GE.AND P6, PT, R6, 0x3a, PT ;  /* 0x0000003a0600780c */ /* 0x000fe20003fc6270 */
[----:B------:R-:W-:-:S03]  /*30f0*/  VIADD R6, R5, 0x8 ;  /* 0x0000000805067836 */ /* 0x000fc60000000000 */
[----:B------:R-:W-:Y:S02]  /*3100*/  P2R R48, PR, RZ, 0x40 ;  /* 0x00000040ff307803 */ /* 0x000fe40000000000 */
[----:B------:R-:W-:Y:S02]  /*3110*/  ISETP.GT.AND P6, PT, R3, 0x39, !P6 ;  /* 0x000000390300780c */ /* 0x000fe400077c4270 */
[----:B------:R-:W-:Y:S02]  /*3120*/  IADD3 R3, R43, R6, RZ ;  /* 0x000000062b037210 */ /* 0x000fe40007ffe0ff */
[----:B------:R-:W-:Y:S02]  /*3130*/  ISETP.LT.OR P6, PT, R2, 0x3a, P6 ;  /* 0x0000003a0200780c */ /* 0x000fe400037c1670 */
[----:B------:R-:W-:Y:S02]  /*3140*/  VIADDMNMX R2, R6, R38, R35, PT ;  /* 0x0000002606027246 */ /* 0x000fe40003800123 */
[----:B------:R-:W-:-:S02]  /*3150*/  FSEL R53, R53, -INF , !P6 ;  /* 0xff80000035357808 */ /* 0x000fc40007000000 */
[----:B------:R-:W-:-:S13]  /*3160*/  PLOP3.LUT P6, PT, PT, PT, UP0, 0x40, 0x0 ;  /* 0x000000000000781c */ /* 0x000fda0003fce808 */
[----:B------:R-:W-:Y:S05]  /*3170*/  @P6 BRA `(.L_x_907) ;  /* 0x0000000000646947 */ /* 0x000fea0003800000 */
        /* <DEDUP_REMOVED lines=9> */
[----:B------:R-:W-:Y:S01]  /*3210*/  @P6 IMAD.HI.U32 R24, R7, UR6, RZ ;  /* 0x0000000607186c27 */ /* 0x000fe2000f8e00ff */
[----:B------:R-:W-:-:S13]  /*3220*/  PLOP3.LUT P6, PT, PT, PT, UP1, 0x80, 0x0 ;  /* 0x000000000000781c */ /* 0x000fda0003fcf018 */
[----:B------:R-:W-:-:S04]  /*3230*/  @P6 SHF.R.U32.HI R7, RZ, UR7, R24 ;  /* 0x00000007ff076c19 */ /* 0x000fc80008011618 */
[----:B------:R-:W-:Y:S01]  /*3240*/  LOP3.LUT R7, RZ, R7, RZ, 0x33, !PT ;  /* 0x00000007ff077212 */ /* 0x000fe200078e33ff */
[----:B------:R-:W-:Y:S06]  /*3250*/  BRA `(.L_x_910) ;  /* 0x0000000000187947 */ /* 0x000fec0003800000 */
.L_x_909:
[----:B------:R-:W-:-:S06]  /*3260*/  UISETP.NE.AND UP1, UPT, UR11, 0x1, UPT ;  /* 0x000000010b00788c */ /* 0x000fcc000bf25270 */
[----:B------:R-:W-:-:S05]  /*3270*/  PLOP3.LUT P6, PT, PT, PT, UP1, 0x80, 0x0 ;  /* 0x000000000000781c */ /* 0x000fca0003fcf018 */
[----:B------:R-:W-:-:S08]  /*3280*/  @UP1 ULDC.64 UR6, c[0x0][0x9e8] ;  /* 0x00027a0000061ab9 */ /* 0x000fd00000000a00 */
[----:B------:R-:W-:Y:S01]  /*3290*/  @P6 IMAD.HI.U32 R24, R7, UR6, RZ ;  /* 0x0000000607186c27 */ /* 0x000fe2000f8e00ff */
[----:B------:R-:W-:-:S13]  /*32a0*/  PLOP3.LUT P6, PT, PT, PT, UP1, 0x80, 0x0 ;  /* 0x000000000000781c */ /* 0x000fda0003fcf018 */
[----:B------:R-:W-:-:S07]  /*32b0*/  @P6 SHF.R.U32.HI R7, RZ, UR7, R24 ;  /* 0x00000007ff076c19 */ /* 0x000fce0008011618 */
.L_x_910:
[----:B------:R-:W-:Y:S05]  /*32c0*/  BSYNC B0 ;  /* 0x0000000000007941 */ /* 0x000fea0003800000 */
.L_x_908:
[----:B------:R-:W-:-:S04]  /*32d0*/  IMAD R7, R7, UR11, -R4 ;  /* 0x0000000b07077c24 */ /* 0x000fc8000f8e0a04 */
[----:B------:R-:W-:-:S05]  /*32e0*/  IMAD R7, R22, -0x2, R7 ;  /* 0xfffffffe16077824 */ /* 0x000fca00078e0207 */
[----:B------:R-:W-:Y:S02]  /*32f0*/  VIMNMX R3, R3, R7, !PT ;  /* 0x0000000703037248 */ /* 0x000fe40007fe0100 */
[----:B------:R-:W-:-:S07]  /*3300*/  VIADDMNMX R2, R7, UR11, R2, PT ;  /* 0x0000000b07027c46 */ /* 0x000fce000b800102 */
.L_x_907:
[----:B------:R-:W-:Y:S01]  /*3310*/  ISETP.GT.AND P2, PT, R3, 0x1, !P2 ;  /* 0x000000010300780c */ /* 0x000fe20005744270 */
[----:B------:R-:W-:Y:S01]  /*3320*/  ULDC UR6, c[0x0][0x988] ;  /* 0x0002620000067ab9 */ /* 0x000fe20000000800 */
[----:B------:R-:W-:Y:S01]  /*3330*/  FMNMX.FTZ R4, R37, R57, !PT ;  /* 0x0000003925047209 */ /* 0x000fe20007810000 */
[----:B------:R-:W-:Y:S01]  /*3340*/  IMAD R21, R21, UR47, -R0 ;  /* 0x0000002f15157c24 */ /* 0x000fe2000f8e0a00 */
[----:B------:R-:W-:Y:S02]  /*3350*/  ISETP.LT.OR P2, PT, R2, 0x2, P2 ;  /* 0x000000020200780c */ /* 0x000fe40001741670 */
[----:B------:R-:W-:Y:S02]  /*3360*/  ISETP.NE.AND P6, PT, R25, RZ, PT ;  /* 0x000000ff1900720c */ /* 0x000fe40003fc5270 */
[----:B------:R-:W-:Y:S02]  /*3370*/  FSEL R20, R20, -INF , !P2 ;  /* 0xff80000014147808 */ /* 0x000fe40005000000 */
[----:B------:R-:W-:-:S02]  /*3380*/  ISETP.NE.AND P2, PT, R58, RZ, PT ;  /* 0x000000ff3a00720c */ /* 0x000fc40003f45270 */
[----:B------:R-:W-:Y:S02]  /*3390*/  FMNMX.FTZ R4, R59, R4, !PT ;  /* 0x000000043b047209 */ /* 0x000fe40007810000 */
[----:B------:R-:W-:Y:S02]  /*33a0*/  ISETP.GT.AND P2, PT, R3, 0x9, !P2 ;  /* 0x000000090300780c */ /* 0x000fe40005744270 */
[----:B------:R-:W-:Y:S02]  /*33b0*/  FMNMX.FTZ R4, R61, R4, !PT ;  /* 0x000000043d047209 */ /* 0x000fe40007810000 */
[----:B------:R-:W-:Y:S02]  /*33c0*/  ISETP.LT.OR P2, PT, R2, 0xa, P2 ;  /* 0x0000000a0200780c */ /* 0x000fe40001741670 */
[----:B------:R-:W-:Y:S02]  /*33d0*/  FMNMX.FTZ R4, R63, R4, !PT ;  /* 0x000000043f047209 */ /* 0x000fe40007810000 */
[----:B------:R-:W-:-:S02]  /*33e0*/  FSEL R24, R31, -INF , !P2 ;  /* 0xff8000001f187808 */ /* 0x000fc40005000000 */
[----:B------:R-:W-:Y:S02]  /*33f0*/  ISETP.NE.AND P2, PT, R28, RZ, PT ;  /* 0x000000ff1c00720c */ /* 0x000fe40003f45270 */
[----:B------:R-:W-:Y:S02]  /*3400*/  FMNMX.FTZ R4, R65, R4, !PT ;  /* 0x0000000441047209 */ /* 0x000fe40007810000 */
[----:B------:R-:W-:Y:S02]  /*3410*/  ISETP.GT.AND P2, PT, R3, 0x10, !P2 ;  /* 0x000000100300780c */ /* 0x000fe40005744270 */
[----:B------:R-:W-:Y:S02]  /*3420*/  FMNMX.FTZ R4, R67, R4, !PT ;  /* 0x0000000443047209 */ /* 0x000fe40007810000 */
[----:B------:R-:W-:Y:S02]  /*3430*/  ISETP.LT.OR P2, PT, R2, 0x11, P2 ;  /* 0x000000110200780c */ /* 0x000fe40001741670 */
[----:B------:R-:W-:-:S02]  /*3440*/  FMNMX.FTZ R4, R69, R4, !PT ;  /* 0x0000000445047209 */ /* 0x000fc40007810000 */
[----:B------:R-:W-:Y:S02]  /*3450*/  FSEL R25, R34, -INF , !P2 ;  /* 0xff80000022197808 */ /* 0x000fe40005000000 */
[----:B------:R-:W-:Y:S02]  /*3460*/  ISETP.NE.AND P2, PT, R29, RZ, PT ;  /* 0x000000ff1d00720c */ /* 0x000fe40003f45270 */
[----:B------:R-:W-:Y:S02]  /*3470*/  FMNMX.FTZ R4, R71, R4, !PT ;  /* 0x0000000447047209 */ /* 0x000fe40007810000 */
[----:B------:R-:W-:Y:S02]  /*3480*/  ISETP.GT.AND P2, PT, R3, 0x11, !P2 ;  /* 0x000000110300780c */ /* 0x000fe40005744270 */
[----:B------:R-:W-:Y:S02]  /*3490*/  FMNMX.FTZ R4, R73, R4, !PT ;  /* 0x0000000449047209 */ /* 0x000fe40007810000 */
[----:B------:R-:W-:-:S02]  /*34a0*/  ISETP.LT.OR P2, PT, R2, 0x12, P2 ;  /* 0x000000120200780c */ /* 0x000fc40001741670 */
[----:B------:R-:W-:Y:S02]  /*34b0*/  FMNMX.FTZ R4, R75, R4, !PT ;  /* 0x000000044b047209 */ /* 0x000fe40007810000 */
[----:B------:R-:W-:Y:S02]  /*34c0*/  FSEL R26, R26, -INF , !P2 ;  /* 0xff8000001a1a7808 */ /* 0x000fe40005000000 */
[----:B------:R-:W-:Y:S02]  /*34d0*/  ISETP.NE.AND P2, PT, R32, RZ, PT ;  /* 0x000000ff2000720c */ /* 0x000fe40003f45270 */
[----:B------:R-:W-:Y:S02]  /*34e0*/  FMNMX.FTZ R4, R77, R4, !PT ;  /* 0x000000044d047209 */ /* 0x000fe40007810000 */
[----:B------:R-:W-:Y:S02]  /*34f0*/  ISETP.GT.AND P2, PT, R3, 0x18, !P2 ;  /* 0x000000180300780c */ /* 0x000fe40005744270 */
[----:B------:R-:W-:-:S02]  /*3500*/  FMNMX.FTZ R4, R79, R4, !PT ;  /* 0x000000044f047209 */ /* 0x000fc40007810000 */
[----:B------:R-:W-:Y:S02]  /*3510*/  ISETP.LT.OR P2, PT, R2, 0x19, P2 ;  /* 0x000000190200780c */ /* 0x000fe40001741670 */
[----:B------:R-:W-:Y:S02]  /*3520*/  FMNMX.FTZ R4, R81, R4, !PT ;  /* 0x0000000451047209 */ /* 0x000fe40007810000 */
[----:B------:R-:W-:Y:S02]  /*3530*/  FSEL R27, R27, -INF , !P2 ;  /* 0xff8000001b1b7808 */ /* 0x000fe40005000000 */
[----:B------:R-:W-:Y:S02]  /*3540*/  ISETP.NE.AND P2, PT, R33, RZ, PT ;  /* 0x000000ff2100720c */ /* 0x000fe40003f45270 */
[----:B------:R-:W-:Y:S02]  /*3550*/  FMNMX.FTZ R4, R83, R4, !PT ;  /* 0x0000000453047209 */ /* 0x000fe40007810000 */
[----:B------:R-:W-:-:S02]  /*3560*/  ISETP.GT.AND P2, PT, R3, 0x19, !P2 ;  /* 0x000000190300780c */ /* 0x000fc40005744270 */
[----:B------:R-:W-:Y:S02]  /*3570*/  ISETP.GT.AND P3, PT, R3, 0x8, !P3 ;  /* 0x000000080300780c */ /* 0x000fe40005f64270 */
[----:B------:R-:W-:Y:S02]  /*3580*/  ISETP.LT.OR P2, PT, R2, 0x1a, P2 ;  /* 0x0000001a0200780c */ /* 0x000fe40001741670 */
[----:B------:R-:W-:Y:S02]  /*3590*/  FMNMX.FTZ R34, R53, R4, !PT ;  /* 0x0000000435227209 */ /* 0x000fe40007810000 */
[----:B------:R-:W-:Y:S02]  /*35a0*/  FSEL R28, R39, -INF , !P2 ;  /* 0xff800000271c7808 */ /* 0x000fe40005000000 */
[----:B------:R-:W-:Y:S01]  /*35b0*/  ISETP.NE.AND P2, PT, R36, RZ, PT ;  /* 0x000000ff2400720c */ /* 0x000fe20003f45270 */
[----:B------:R-:W1:Y:S01]  /*35c0*/  SHFL.BFLY PT, R33, R34, 0x2, 0x1f ;  /* 0x0c401f0022217f89 */ /* 0x000e6200000e0000 */
[----:B------:R-:W-:-:S02]  /*35d0*/  ISETP.LT.OR P3, PT, R2, 0x9, P3 ;  /* 0x000000090200780c */ /* 0x000fc40001f61670 */
[----:B------:R-:W-:Y:S02]  /*35e0*/  ISETP.GT.AND P2, PT, R3, 0x20, !P2 ;  /* 0x000000200300780c */ /* 0x000fe40005744270 */
[----:B------:R-:W-:Y:S02]  /*35f0*/  FSEL R23, R23, -INF , !P3 ;  /* 0xff80000017177808 */ /* 0x000fe40005800000 */
[----:B------:R-:W-:Y:S02]  /*3600*/  ISETP.LT.OR P2, PT, R2, 0x21, P2 ;  /* 0x000000210200780c */ /* 0x000fe40001741670 */
[----:B------:R-:W-:Y:S02]  /*3610*/  ISETP.NE.AND P3, PT, R41, RZ, PT ;  /* 0x000000ff2900720c */ /* 0x000fe40003f65270 */
[----:B------:R-:W-:Y:S02]  /*3620*/  FSEL R29, R42, -INF , !P2 ;  /* 0xff8000002a1d7808 */ /* 0x000fe40005000000 */
[----:B------:R-:W-:-:S02]  /*3630*/  ISETP.NE.AND P2, PT, R40, RZ, PT ;  /* 0x000000ff2800720c */ /* 0x000fc40003f45270 */
[C---:B------:R-:W-:Y:S02]  /*3640*/  ISETP.GT.AND P4, PT, R3.reuse, 0x31, !P4 ;  /* 0x000000310300780c */ /* 0x040fe40006784270 */
[C---:B------:R-:W-:Y:S02]  /*3650*/  ISETP.GT.AND P2, PT, R3.reuse, 0x21, !P2 ;  /* 0x000000210300780c */ /* 0x040fe40005744270 */
[----:B------:R-:W-:Y:S02]  /*3660*/  ISETP.GT.AND P5, PT, R3, 0x38, !P5 ;  /* 0x000000380300780c */ /* 0x000fe40006fa4270 */
[C---:B------:R-:W-:Y:S02]  /*3670*/  ISETP.LT.OR P2, PT, R2.reuse, 0x22, P2 ;  /* 0x000000220200780c */ /* 0x040fe40001741670 */
[----:B------:R-:W-:Y:S02]  /*3680*/  ISETP.LT.OR P4, PT, R2, 0x32, P4 ;  /* 0x000000320200780c */ /* 0x000fe40002781670 */
[----:B------:R-:W-:-:S02]  /*3690*/  FSEL R30, R30, -INF , !P2 ;  /* 0xff8000001e1e7808 */ /* 0x000fc40005000000 */
[----:B------:R-:W-:Y:S02]  /*36a0*/  ISETP.GT.AND P2, PT, R3, 0x28, !P3 ;  /* 0x000000280300780c */ /* 0x000fe40005f44270 */
[----:B-1----:R-:W-:Y:S02]  /*36b0*/  FMNMX.FTZ R35, R34, R33, !PT ;  /* 0x0000002122237209 */ /* 0x002fe40007810000 */
[----:B------:R-:W-:Y:S02]  /*36c0*/  ISETP.LT.OR P2, PT, R2, 0x29, P2 ;  /* 0x000000290200780c */ /* 0x000fe40001741670 */
[----:B------:R-:W-:Y:S01]  /*36d0*/  ISETP.NE.AND P3, PT, R45, RZ, PT ;  /* 0x000000ff2d00720c */ /* 0x000fe20003f65270 */
[----:B------:R-:W1:Y:S01]  /*36e0*/  SHFL.BFLY PT, R36, R35, 0x1, 0x1f ;  /* 0x0c201f0023247f89 */ /* 0x000e6200000e0000 */
[----:B------:R-:W-:Y:S02]  /*36f0*/  FSEL R31, R46, -INF , !P2 ;  /* 0xff8000002e1f7808 */ /* 0x000fe40005000000 */
[----:B------:R-:W-:-:S02]  /*3700*/  ISETP.GT.AND P2, PT, R3, RZ, !P6 ;  /* 0x000000ff0300720c */ /* 0x000fc40007744270 */
[----:B------:R-:W-:Y:S02]  /*3710*/  ISETP.NE.AND P6, PT, R48, RZ, PT ;  /* 0x000000ff3000720c */ /* 0x000fe40003fc5270 */
[----:B------:R-:W-:Y:S02]  /*3720*/  ISETP.LT.OR P2, PT, R2, 0x1, P2 ;  /* 0x000000010200780c */ /* 0x000fe40001741670 */
[----:B------:R-:W-:Y:S02]  /*3730*/  ISETP.GT.AND P3, PT, R3, 0x30, !P3 ;  /* 0x000000300300780c */ /* 0x000fe40005f64270 */
[----:B------:R-:W-:Y:S02]  /*3740*/  FSEL R7, R56, -INF , !P2 ;  /* 0xff80000038077808 */ /* 0x000fe40005000000 */
[----:B------:R-:W-:Y:S02]  /*3750*/  ISETP.NE.AND P2, PT, R44, RZ, PT ;  /* 0x000000ff2c00720c */ /* 0x000fe40003f45270 */
[----:B------:R-:W-:-:S02]  /*3760*/  FMNMX.FTZ R4, R7, R20, !PT ;  /* 0x0000001407047209 */ /* 0x000fc40007810000 */
[----:B------:R-:W-:Y:S02]  /*3770*/  ISETP.GT.AND P2, PT, R3, 0x29, !P2 ;  /* 0x000000290300780c */ /* 0x000fe40005744270 */
[----:B------:R-:W-:Y:S02]  /*3780*/  FMNMX.FTZ R33, R23, R4, !PT ;  /* 0x0000000417217209 */ /* 0x000fe40007810000 */
[----:B------:R-:W-:Y:S02]  /*3790*/  ISETP.LT.OR P2, PT, R2, 0x2a, P2 ;  /* 0x0000002a0200780c */ /* 0x000fe40001741670 */
[----:B------:R-:W-:Y:S02]  /*37a0*/  FMNMX.FTZ R4, R24, R33, !PT ;  /* 0x0000002118047209 */ /* 0x000fe40007810000 */
[----:B------:R-:W-:Y:S02]  /*37b0*/  ISETP.LT.OR P3, PT, R2, 0x31, P3 ;  /* 0x000000310200780c */ /* 0x000fe40001f61670 */
[----:B------:R-:W-:-:S02]  /*37c0*/  FMNMX.FTZ R33, R25, R4, !PT ;  /* 0x0000000419217209 */ /* 0x000fc40007810000 */
[----:B-1----:R-:W-:Y:S02]  /*37d0*/  FMNMX.FTZ R4, R35, R36, !PT ;  /* 0x0000002423047209 */ /* 0x002fe40007810000 */
[----:B------:R-:W-:Y:S02]  /*37e0*/  FMNMX.FTZ R32, R26, R33, !PT ;  /* 0x000000211a207209 */ /* 0x000fe40007810000 */
[----:B------:R-:W-:Y:S01]  /*37f0*/  ISETP.LT.OR P5, PT, R2, 0x39, P5 ;  /* 0x000000390200780c */ /* 0x000fe20002fa1670 */
[----:B------:R-:W-:Y:S01]  /*3800*/  FMUL.FTZ R35, R4, UR6 ;  /* 0x0000000604237c20 */ /* 0x000fe20008410000 */
[----:B------:R-:W-:Y:S02]  /*3810*/  FMNMX.FTZ R33, R27, R32, !PT ;  /* 0x000000201b217209 */ /* 0x000fe40007810000 */
[----:B------:R-:W-:Y:S02]  /*3820*/  FSEL R32, R47, -INF , !P2 ;  /* 0xff8000002f207808 */ /* 0x000fe40005000000 */
[----:B------:R-:W-:-:S02]  /*3830*/  FMNMX.FTZ R34, R28, R33, !PT ;  /* 0x000000211c227209 */ /* 0x000fc40007810000 */
[----:B------:R-:W-:Y:S02]  /*3840*/  FSETP.NEU.FTZ.AND P2, PT, R4, -INF , PT ;  /* 0xff8000000400780b */ /* 0x000fe40003f5d000 */
[----:B------:R-:W-:Y:S02]  /*3850*/  FMNMX.FTZ R33, R29, R34, !PT ;  /* 0x000000221d217209 */ /* 0x000fe40007810000 */
[----:B------:R-:W-:Y:S02]  /*3860*/  FSEL R38, R35, RZ, P2 ;  /* 0x000000ff23267208 */ /* 0x000fe40001000000 */
[----:B------:R-:W-:Y:S02]  /*3870*/  FMNMX.FTZ R34, R30, R33, !PT ;  /* 0x000000211e227209 */ /* 0x000fe40007810000 */
[----:B------:R-:W-:Y:S01]  /*3880*/  ISETP.GT.AND P2, PT, R3, 0x39, !P6 ;  /* 0x000000390300780c */ /* 0x000fe20007744270 */
[--C-:B------:R-:W-:Y:S01]  /*3890*/  FFMA.FTZ R37, R37, UR6, -R38.reuse ;  /* 0x0000000625257c23 */ /* 0x100fe20008010826 */
[----:B------:R-:W-:Y:S01]  /*38a0*/  FMNMX.FTZ R3, R31, R34, !PT ;  /* 0x000000221f037209 */ /* 0x000fe20007810000 */
[--C-:B------:R-:W-:Y:S01]  /*38b0*/  FFMA.FTZ R40, R61, UR6, -R38.reuse ;  /* 0x000000063d287c23 */ /* 0x100fe20008010826 */
[----:B------:R-:W-:Y:S01]  /*38c0*/  FSEL R33, R50, -INF , !P3 ;  /* 0xff80000032217808 */ /* 0x000fe20005800000 */
[----:B------:R1:W-:Y:S01]  /*38d0*/  MUFU.EX2 R196, R37 ;  /* 0x0000002500c47308 */ /* 0x0003e20000000800 */
[----:B------:R-:W-:Y:S01]  /*38e0*/  FMNMX.FTZ R36, R32, R3, !PT ;  /* 0x0000000320247209 */ /* 0x000fe20007810000 */
[--C-:B------:R-:W-:Y:S01]  /*38f0*/  FFMA.FTZ R39, R57, UR6, -R38.reuse ;  /* 0x0000000639277c23 */ /* 0x100fe20008010826 */
[----:B------:R-:W-:Y:S01]  /*3900*/  FSEL R34, R51, -INF , !P4 ;  /* 0xff80000033227808 */ /* 0x000fe20006000000 */
[--C-:B------:R-:W-:Y:S01]  /*3910*/  FFMA.FTZ R42, R63, UR6, -R38.reuse ;  /* 0x000000063f2a7c23 */ /* 0x100fe20008010826 */
[----:B------:R-:W-:Y:S01]  /*3920*/  FMNMX.FTZ R3, R33, R36, !PT ;  /* 0x0000002421037209 */ /* 0x000fe20007810000 */
[--C-:B------:R-:W-:Y:S01]  /*3930*/  FFMA.FTZ R43, R65, UR6, -R38.reuse ;  /* 0x00000006412b7c23 */ /* 0x100fe20008010826 */
[----:B------:R-:W-:Y:S01]  /*3940*/  ISETP.LT.OR P2, PT, R2, 0x3a, P2 ;  /* 0x0000003a0200780c */ /* 0x000fe20001741670 */
[----:B------:R2:W-:Y:S01]  /*3950*/  MUFU.EX2 R41, R40 ;  /* 0x0000002800297308 */ /* 0x0005e20000000800 */
[----:B------:R-:W-:Y:S01]  /*3960*/  FSEL R2, R54, -INF , !P5 ;  /* 0xff80000036027808 */ /* 0x000fe20006800000 */
[--C-:B-1----:R-:W-:Y:S01]  /*3970*/  FFMA.FTZ R37, R59, UR6, -R38.reuse ;  /* 0x000000063b257c23 */ /* 0x102fe20008010826 */
[----:B------:R-:W-:Y:S01]  /*3980*/  FMNMX.FTZ R3, R34, R3, !PT ;  /* 0x0000000322037209 */ /* 0x000fe20007810000 */
[--C-:B------:R-:W-:Y:S01]  /*3990*/  FFMA.FTZ R44, R67, UR6, -R38.reuse ;  /* 0x00000006432c7c23 */ /* 0x100fe20008010826 */
[----:B------:R-:W-:Y:S01]  /*39a0*/  FSEL R35, R55, -INF , !P2 ;  /* 0xff80000037237808 */ /* 0x000fe20005000000 */
[--C-:B------:R-:W-:Y:S01]  /*39b0*/  FFMA.FTZ R45, R69, UR6, -R38.reuse ;  /* 0x00000006452d7c23 */ /* 0x100fe20008010826 */
[----:B------:R-:W-:Y:S01]  /*39c0*/  FMNMX.FTZ R36, R2, R3, !PT ;  /* 0x0000000302247209 */ /* 0x000fe20007810000 */
[----:B------:R1:W-:Y:S01]  /*39d0*/  MUFU.EX2 R198, R37 ;  /* 0x0000002500c67308 */ /* 0x0003e20000000800 */
[--C-:B--2---:R-:W-:Y:S01]  /*39e0*/  FFMA.FTZ R40, R73, UR6, -R38.reuse ;  /* 0x0000000649287c23 */ /* 0x104fe20008010826 */
[--C-:B------:R-:W-:Y:S01]  /*39f0*/  FFMA.FTZ R46, R71, UR6, -R38.reuse ;  /* 0x00000006472e7c23 */ /* 0x100fe20008010826 */
[----:B------:R-:W-:Y:S01]  /*3a00*/  FMNMX.FTZ R36, R35, R36, !PT ;  /* 0x0000002423247209 */ /* 0x000fe20007810000 */
[--C-:B------:R-:W-:Y:S01]  /*3a10*/  FFMA.FTZ R48, R75, UR6, -R38.reuse ;  /* 0x000000064b307c23 */ /* 0x100fe20008010826 */
[--C-:B------:R-:W-:Y:S01]  /*3a20*/  FFMA.FTZ R49, R77, UR6, -R38.reuse ;  /* 0x000000064d317c23 */ /* 0x100fe20008010826 */
[--C-:B------:R-:W-:Y:S01]  /*3a30*/  FFMA.FTZ R50, R79, UR6, -R38.reuse ;  /* 0x000000064f327c23 */ /* 0x100fe20008010826 */
[----:B------:R-:W-:Y:S01]  /*3a40*/  FFMA.FTZ R51, R81, UR6, -R38 ;  /* 0x0000000651337c23 */ /* 0x000fe20008010826 */
[----:B------:R-:W1:Y:S01]  /*3a50*/  SHFL.BFLY PT, R3, R36, 0x2, 0x1f ;  /* 0x0c401f0024037f89 */ /* 0x000e6200000e0000 */
[----:B------:R-:W-:Y:S01]  /*3a60*/  MUFU.EX2 R47, R40 ;  /* 0x00000028002f7308 */ /* 0x000fe20000000800 */
[----:B------:R-:W-:-:S07]  /*3a70*/  R2UR UR14, R21 ;  /* 0x00000000150e72ca */ /* 0x000fce00000e0000 */
[----:B------:R-:W-:Y:S06]  /*3a80*/  MUFU.EX2 R39, R39 ;  /* 0x0000002700277308 */ /* 0x000fec0000000800 */
[----:B------:R-:W-:Y:S02]  /*3a90*/  UIADD3 UR14, UR42, UR14, URZ ;  /* 0x0000000e2a0e7290 */ /* 0x000fe4000fffe03f */
[----:B------:R-:W-:Y:S02]  /*3aa0*/  MUFU.EX2 R42, R42 ;  /* 0x0000002a002a7308 */ /* 0x000fe40000000800 */
[----:B------:R-:W-:Y:S01]  /*3ab0*/  UIADD3 UR10, UR14, UR10, URZ ;  /* 0x0000000a0e0a7290 */ /* 0x000fe2000fffe03f */
[----:B-1----:R-:W-:-:S05]  /*3ac0*/  FMNMX.FTZ R37, R36, R3, !PT ;  /* 0x0000000324257209 */ /* 0x002fca0007810000 */
[----:B------:R-:W1:Y:S01]  /*3ad0*/  MUFU.EX2 R43, R43 ;  /* 0x0000002b002b7308 */ /* 0x000e620000000800 */
[----:B------:R-:W2:Y:S07]  /*3ae0*/  SHFL.BFLY PT, R36, R37, 0x1, 0x1f ;  /* 0x0c201f0025247f89 */ /* 0x000eae00000e0000 */
[----:B------:R-:W-:Y:S08]  /*3af0*/  MUFU.EX2 R44, R44 ;  /* 0x0000002c002c7308 */ /* 0x000ff00000000800 */
[----:B------:R-:W3:Y:S01]  /*3b00*/  MUFU.EX2 R45, R45 ;  /* 0x0000002d002d7308 */ /* 0x000ee20000000800 */
[----:B-1----:R-:W-:-:S07]  /*3b10*/  F2FP.F16.F32.PACK_AB R192, R43, R42 ;  /* 0x0000002a2bc0723e */ /* 0x002fce00000000ff */
[----:B------:R-:W1:Y:S01]  /*3b20*/  MUFU.EX2 R46, R46 ;  /* 0x0000002e002e7308 */ /* 0x000e620000000800 */
[----:B--2---:R-:W-:Y:S01]  /*3b30*/  FMNMX.FTZ R3, R37, R36, !PT ;  /* 0x0000002425037209 */ /* 0x004fe20007810000 */
[--C-:B------:R-:W-:Y:S01]  /*3b40*/  FFMA.FTZ R36, R83, UR6, -R38.reuse ;  /* 0x0000000653247c23 */ /* 0x100fe20008010826 */
[----:B------:R-:W-:Y:S01]  /*3b50*/  FFMA.FTZ R38, R53, UR6, -R38 ;  /* 0x0000000635267c23 */ /* 0x000fe20008010826 */
[----:B------:R-:W-:Y:S01]  /*3b60*/  FADD.FTZ R53, R196, R39 ;  /* 0x00000027c4357221 */ /* 0x000fe20000010000 */
[C---:B------:R-:W-:Y:S01]  /*3b70*/  FSETP.NEU.FTZ.AND P2, PT, R3.reuse, -INF , PT ;  /* 0xff8000000300780b */ /* 0x040fe20003f5d000 */
[----:B------:R-:W-:Y:S02]  /*3b80*/  FMUL.FTZ R37, R3, UR6 ;  /* 0x0000000603257c20 */ /* 0x000fe40008410000 */
[----:B------:R-:W-:Y:S01]  /*3b90*/  MUFU.EX2 R48, R48 ;  /* 0x0000003000307308 */ /* 0x000fe20000000800 */
[----:B------:R-:W-:Y:S02]  /*3ba0*/  F2FP.F16.F32.PACK_AB R196, R39, R196 ;  /* 0x000000c427c4723e */ /* 0x000fe400000000ff */
[----:B---3--:R-:W-:-:S02]  /*3bb0*/  F2FP.F16.F32.PACK_AB R194, R45, R44 ;  /* 0x0000002c2dc2723e */ /* 0x008fc400000000ff */
[----:B------:R-:W-:Y:S02]  /*3bc0*/  FSEL R40, R37, RZ, P2 ;  /* 0x000000ff25287208 */ /* 0x000fe40001000000 */
[----:B------:R-:W-:Y:S01]  /*3bd0*/  PLOP3.LUT P2, PT, PT, PT, UP0, 0x40, 0x0 ;  /* 0x000000000000781c */ /* 0x000fe20003f4e808 */
[----:B------:R-:W-:Y:S01]  /*3be0*/  MUFU.EX2 R37, R38 ;  /* 0x0000002600257308 */ /* 0x000fe20000000800 */
[----:B-1----:R-:W-:Y:S01]  /*3bf0*/  F2FP.F16.F32.PACK_AB R188, R47, R46 ;  /* 0x0000002e2fbc723e */ /* 0x002fe200000000ff */
        /* <DEDUP_REMOVED lines=12> */
[--C-:B------:R-:W-:Y:S01]  /*3cc0*/  FFMA.FTZ R32, R32, UR6, -R40.reuse ;  /* 0x0000000620207c23 */ /* 0x100fe20008010828 */
[--C-:B------:R-:W-:Y:S01]  /*3cd0*/  FFMA.FTZ R33, R33, UR6, -R40.reuse ;  /* 0x0000000621217c23 */ /* 0x100fe20008010828 */
[----:B------:R1:W2:Y:S01]  /*3ce0*/  MUFU.EX2 R52, R20 ;  /* 0x0000001400347308 */ /* 0x0002a20000000800 */
[--C-:B------:R-:W-:Y:S01]  /*3cf0*/  FFMA.FTZ R34, R34, UR6, -R40.reuse ;  /* 0x0000000622227c23 */ /* 0x100fe20008010828 */
[--C-:B------:R-:W-:Y:S01]  /*3d00*/  FFMA.FTZ R2, R2, UR6, -R40.reuse ;  /* 0x0000000602027c23 */ /* 0x100fe20008010828 */
[----:B------:R-:W-:-:S05]  /*3d10*/  FFMA.FTZ R35, R35, UR6, -R40 ;  /* 0x0000000623237c23 */ /* 0x000fca0008010828 */
[----:B------:R-:W3:Y:S01]  /*3d20*/  MUFU.EX2 R23, R23 ;  /* 0x0000001700177308 */ /* 0x000ee20000000800 */
[----:B-1----:R-:W-:Y:S01]  /*3d30*/  FADD.FTZ R20, R198, R53 ;  /* 0x00000035c6147221 */ /* 0x002fe20000010000 */
[----:B------:R-:W-:-:S03]  /*3d40*/  F2FP.F16.F32.PACK_AB R198, R41, R198 ;  /* 0x000000c629c6723e */ /* 0x000fc600000000ff */
[----:B------:R-:W-:-:S03]  /*3d50*/  FADD.FTZ R53, R41, R20 ;  /* 0x0000001429357221 */ /* 0x000fc60000010000 */
[----:B------:R-:W1:Y:S01]  /*3d60*/  MUFU.EX2 R24, R24 ;  /* 0x0000001800187308 */ /* 0x000e620000000800 */
[----:B--2---:R-:W-:Y:S01]  /*3d70*/  FADD.FTZ R20, R7, R52 ;  /* 0x0000003407147221 */ /* 0x004fe20000010000 */
[----:B------:R-:W-:Y:S01]  /*3d80*/  FADD.FTZ R38, R42, R53 ;  /* 0x000000352a267221 */ /* 0x000fe20000010000 */
[----:B------:R-:W-:-:S03]  /*3d90*/  F2FP.F16.F32.PACK_AB R197, R52, R7 ;  /* 0x0000000734c5723e */ /* 0x000fc600000000ff */
[----:B------:R-:W-:Y:S02]  /*3da0*/  FADD.FTZ R55, R43, R38 ;  /* 0x000000262b377221 */ /* 0x000fe40000010000 */
[----:B------:R-:W2:Y:S01]  /*3db0*/  MUFU.EX2 R25, R25 ;  /* 0x0000001900197308 */ /* 0x000ea20000000800 */
[----:B---3--:R-:W-:Y:S01]  /*3dc0*/  FADD.FTZ R53, R23, R20 ;  /* 0x0000001417357221 */ /* 0x008fe20000010000 */
[----:B------:R-:W-:-:S04]  /*3dd0*/  FADD.FTZ R20, R44, R55 ;  /* 0x000000372c147221 */ /* 0x000fc80000010000 */
[----:B------:R-:W-:Y:S02]  /*3de0*/  FADD.FTZ R55, R45, R20 ;  /* 0x000000142d377221 */ /* 0x000fe40000010000 */
[----:B------:R-:W3:Y:S01]  /*3df0*/  MUFU.EX2 R26, R26 ;  /* 0x0000001a001a7308 */ /* 0x000ee20000000800 */
[----:B-1----:R-:W-:Y:S01]  /*3e00*/  FADD.FTZ R0, R24, R53 ;  /* 0x0000003518007221 */ /* 0x002fe20000010000 */
[----:B------:R-:W-:Y:S01]  /*3e10*/  FADD.FTZ R20, R46, R55 ;  /* 0x000000372e147221 */ /* 0x000fe20000010000 */
[----:B------:R-:W-:Y:S01]  /*3e20*/  F2FP.F16.F32.PACK_AB R199, R24, R23 ;  /* 0x0000001718c7723e */ /* 0x000fe200000000ff */
[----:B------:R-:W-:-:S04]  /*3e30*/  VIADD R23, R103, 0xfffffffe ;  /* 0xfffffffe67177836 */ /* 0x000fc80000000000 */
[----:B------:R-:W1:Y:S01]  /*3e40*/  MUFU.EX2 R27, R27 ;  /* 0x0000001b001b7308 */ /* 0x000e620000000800 */
[----:B--2---:R-:W-:-:S07]  /*3e50*/  FADD.FTZ R53, R25, R0 ;  /* 0x0000000019357221 */ /* 0x004fce0000010000 */
[----:B------:R-:W2:Y:S01]  /*3e60*/  MUFU.EX2 R28, R28 ;  /* 0x0000001c001c7308 */ /* 0x000ea20000000800 */
[C---:B---3--:R-:W-:Y:S01]  /*3e70*/  FADD.FTZ R0, R26.reuse, R53 ;  /* 0x000000351a007221 */ /* 0x048fe20000010000 */
[----:B------:R-:W-:Y:S01]  /*3e80*/  FADD.FTZ R53, R47, R20 ;  /* 0x000000142f357221 */ /* 0x000fe20000010000 */
[----:B------:R-:W-:-:S03]  /*3e90*/  F2FP.F16.F32.PACK_AB R193, R26, R25 ;  /* 0x000000191ac1723e */ /* 0x000fc600000000ff */
[----:B------:R-:W-:Y:S02]  /*3ea0*/  FADD.FTZ R20, R48, R53 ;  /* 0x0000003530147221 */ /* 0x000fe40000010000 */
[----:B------:R-:W3:Y:S01]  /*3eb0*/  MUFU.EX2 R29, R29 ;  /* 0x0000001d001d7308 */ /* 0x000ee20000000800 */
[----:B-1----:R-:W-:-:S07]  /*3ec0*/  FADD.FTZ R39, R27, R0 ;  /* 0x000000001b277221 */ /* 0x002fce0000010000 */
[----:B------:R-:W1:Y:S01]  /*3ed0*/  MUFU.EX2 R30, R30 ;  /* 0x0000001e001e7308 */ /* 0x000e620000000800 */
[C---:B--2---:R-:W-:Y:S01]  /*3ee0*/  FADD.FTZ R0, R28.reuse, R39 ;  /* 0x000000271c007221 */ /* 0x044fe20000010000 */
[----:B------:R-:W-:-:S06]  /*3ef0*/  F2FP.F16.F32.PACK_AB R195, R28, R27 ;  /* 0x0000001b1cc3723e */ /* 0x000fcc00000000ff */
[----:B------:R-:W2:Y:S01]  /*3f00*/  MUFU.EX2 R31, R31 ;  /* 0x0000001f001f7308 */ /* 0x000ea20000000800 */
[----:B---3--:R-:W-:-:S07]  /*3f10*/  FADD.FTZ R39, R29, R0 ;  /* 0x000000001d277221 */ /* 0x008fce0000010000 */
[----:B------:R-:W3:Y:S01]  /*3f20*/  MUFU.EX2 R49, R49 ;  /* 0x0000003100317308 */ /* 0x000ee20000000800 */
[C---:B-1----:R-:W-:Y:S01]  /*3f30*/  FADD.FTZ R0, R30.reuse, R39 ;  /* 0x000000271e007221 */ /* 0x042fe20000010000 */
[----:B------:R-:W-:-:S06]  /*3f40*/  F2FP.F16.F32.PACK_AB R189, R30, R29 ;  /* 0x0000001d1ebd723e */ /* 0x000fcc00000000ff */
[----:B------:R-:W1:Y:S01]  /*3f50*/  MUFU.EX2 R32, R32 ;  /* 0x0000002000207308 */ /* 0x000e620000000800 */
[----:B--2---:R-:W-:-:S07]  /*3f60*/  FADD.FTZ R39, R31, R0 ;  /* 0x000000001f277221 */ /* 0x004fce0000010000 */
[----:B------:R-:W2:Y:S01]  /*3f70*/  MUFU.EX2 R50, R50 ;  /* 0x0000003200327308 */ /* 0x000ea20000000800 */
[C---:B---3--:R-:W-:Y:S01]  /*3f80*/  FADD.FTZ R41, R49.reuse, R20 ;  /* 0x0000001431297221 */ /* 0x048fe20000010000 */
[----:B------:R-:W-:-:S06]  /*3f90*/  F2FP.F16.F32.PACK_AB R190, R49, R48 ;  /* 0x0000003031be723e */ /* 0x000fcc00000000ff */
[----:B------:R-:W3:Y:S01]  /*3fa0*/  MUFU.EX2 R33, R33 ;  /* 0x0000002100217308 */ /* 0x000ee20000000800 */
[C---:B-1----:R-:W-:Y:S01]  /*3fb0*/  FADD.FTZ R0, R32.reuse, R39 ;  /* 0x0000002720007221 */ /* 0x042fe20000010000 */
[----:B------:R-:W-:-:S06]  /*3fc0*/  F2FP.F16.F32.PACK_AB R191, R32, R31 ;  /* 0x0000001f20bf723e */ /* 0x000fcc00000000ff */
[----:B------:R-:W1:Y:S01]  /*3fd0*/  MUFU.EX2 R51, R51 ;  /* 0x0000003300337308 */ /* 0x000e620000000800 */
[----:B--2---:R-:W-:-:S07]  /*3fe0*/  FADD.FTZ R20, R50, R41 ;  /* 0x0000002932147221 */ /* 0x004fce0000010000 */
[----:B------:R-:W2:Y:S01]  /*3ff0*/  MUFU.EX2 R34, R34 ;  /* 0x0000002200227308 */ /* 0x000ea20000000800 */
[----:B---3--:R-:W-:-:S07]  /*4000*/  FADD.FTZ R7, R33, R0 ;  /* 0x0000000021077221 */ /* 0x008fce0000010000 */
[----:B------:R-:W3:Y:S01]  /*4010*/  MUFU.EX2 R36, R36 ;  /* 0x0000002400247308 */ /* 0x000ee20000000800 */
[C---:B-1----:R-:W-:Y:S01]  /*4020*/  FADD.FTZ R41, R51.reuse, R20 ;  /* 0x0000001433297221 */ /* 0x042fe20000010000 */
[----:B------:R-:W-:-:S06]  /*4030*/  F2FP.F16.F32.PACK_AB R184, R51, R50 ;  /* 0x0000003233b8723e */ /* 0x000fcc00000000ff */
[----:B------:R-:W1:Y:S01]  /*4040*/  MUFU.EX2 R2, R2 ;  /* 0x0000000200027308 */ /* 0x000e620000000800 */
[C---:B--2---:R-:W-:Y:S01]  /*4050*/  FADD.FTZ R7, R34.reuse, R7 ;  /* 0x0000000722077221 */ /* 0x044fe20000010000 */
[----:B------:R-:W-:-:S06]  /*4060*/  F2FP.F16.F32.PACK_AB R185, R34, R33 ;  /* 0x0000002122b9723e */ /* 0x000fcc00000000ff */
[----:B------:R-:W2:Y:S01]  /*4070*/  MUFU.EX2 R35, R35 ;  /* 0x0000002300237308 */ /* 0x000ea20000000800 */
[----:B---3--:R-:W-:Y:S01]  /*4080*/  FADD.FTZ R20, R36, R41 ;  /* 0x0000002924147221 */ /* 0x008fe20000010000 */
[----:B------:R-:W-:-:S03]  /*4090*/  F2FP.F16.F32.PACK_AB R186, R37, R36 ;  /* 0x0000002425ba723e */ /* 0x000fc600000000ff */
[----:B------:R-:W-:Y:S01]  /*40a0*/  FADD.FTZ R20, R37, R20 ;  /* 0x0000001425147221 */ /* 0x000fe20000010000 */
[----:B-1----:R-:W-:-:S04]  /*40b0*/  FADD.FTZ R0, R2, R7 ;  /* 0x0000000702007221 */ /* 0x002fc80000010000 */
[C---:B--2---:R-:W-:Y:S01]  /*40c0*/  FADD.FTZ R7, R35.reuse, R0 ;  /* 0x0000000023077221 */ /* 0x044fe20000010000 */
[----:B------:R-:W-:Y:S01]  /*40d0*/  F2FP.F16.F32.PACK_AB R187, R35, R2 ;  /* 0x0000000223bb723e */ /* 0x000fe200000000ff */
[----:B------:R-:W-:Y:S06]  /*40e0*/  @P2 BRA `(.L_x_911) ;  /* 0x0000000000442947 */ /* 0x000fec0003800000 */
        /* <DEDUP_REMOVED lines=10> */
.L_x_912:
[----:B------:R-:W-:-:S11]  /*4190*/  UISETP.NE.AND UP1, UPT, UR11, 0x1, UPT ;  /* 0x000000010b00788c */ /* 0x000fd6000bf25270 */
[----:B------:R-:W-:Y:S02]  /*41a0*/  @UP1 ULDC.64 UR14, c[0x0][0x9e8] ;  /* 0x00027a00000e1ab9 */ /* 0x000fe40000000a00 */
[----:B------:R-:W-:-:S04]  /*41b0*/  UIMAD.WIDE.U32 UR18, UR7, UR14, URZ ;  /* 0x0000000e071272a5 */ /* 0x000fc8000f8e003f */
[----:B------:R-:W-:-:S12]  /*41c0*/  @UP1 USHF.R.U32.HI UR7, URZ, UR15, UR19 ;  /* 0x0000000f3f071299 */ /* 0x000fd80008011613 */
.L_x_913:
[----:B------:R-:W-:-:S04]  /*41d0*/  UIMAD UR7, UR7, UR11, UR11 ;  /* 0x0000000b070772a4 */ /* 0x000fc8000f8e020b */
[----:B------:R-:W-:-:S04]  /*41e0*/  UISETP.LT.AND UP1, UPT, UR10, UR7, UPT ;  /* 0x000000070a00728c */ /* 0x000fc8000bf21270 */
[----:B------:R-:W-:-:S12]  /*41f0*/  USEL UR10, UR10, UR7, UP1 ;  /* 0x000000070a0a7287 */ /* 0x000fd80008800000 */
.L_x_911:
[----:B------:R-:W-:Y:S01]  /*4200*/  USHF.R.S32.HI UR7, URZ, 0x1f, UR10 ;  /* 0x0000001f3f077899 */ /* 0x000fe2000801140a */
[----:B------:R-:W-:Y:S01]  /*4210*/  IMAD.MOV.U32 R2, RZ, RZ, 0x3f800000 ;  /* 0x3f800000ff027424 */ /* 0x000fe200078e00ff */
[----:B------:R-:W-:Y:S02]  /*4220*/  MOV R0, 0x3f800000 ;  /* 0x3f80000000007802 */ /* 0x000fe40000000f00 */
        /* <DEDUP_REMOVED lines=9> */
[----:B------:R-:W-:Y:S01]  /*42c0*/  UISETP.LT.AND UP1, UPT, UR60, UR7, UPT ;  /* 0x000000073c00728c */ /* 0x000fe2000bf21270 */
[----:B------:R-:W-:Y:S02]  /*42d0*/  CS2R R136, SRZ ;  /* 0x0000000000887805 */ /* 0x000fe4000001ff00 */
[----:B------:R-:W-:Y:S02]  /*42e0*/  CS2R R134, SRZ ;  /* 0x0000000000867805 */ /* 0x000fe4000001ff00 */
[----:B------:R-:W-:Y:S01]  /*42f0*/  CS2R R132, SRZ ;  /* 0x0000000000847805 */ /* 0x000fe2000001ff00 */
[----:B------:R-:W-:Y:S01]  /*4300*/  USEL UR41, UR60, UR7, !UP1 ;  /* 0x000000073c297287 */ /* 0x000fe2000c800000 */
[----:B------:R-:W-:-:S02]  /*4310*/  CS2R R130, SRZ ;  /* 0x0000000000827805 */ /* 0x000fc4000001ff00 */
[----:B------:R-:W-:Y:S02]  /*4320*/  CS2R R128, SRZ ;  /* 0x0000000000807805 */ /* 0x000fe4000001ff00 */
[----:B------:R-:W-:Y:S02]  /*4330*/  CS2R R126, SRZ ;  /* 0x00000000007e7805 */ /* 0x000fe4000001ff00 */
[----:B------:R-:W-:Y:S02]  /*4340*/  CS2R R124, SRZ ;  /* 0x00000000007c7805 */ /* 0x000fe4000001ff00 */
[----:B------:R-:W-:Y:S02]  /*4350*/  CS2R R122, SRZ ;  /* 0x00000000007a7805 */ /* 0x000fe4000001ff00 */
[----:B------:R-:W-:Y:S02]  /*4360*/  ISETP.GE.AND P2, PT, R23, UR41, PT ;  /* 0x0000002917007c0c */ /* 0x000fe4000bf46270 */
        /* <DEDUP_REMOVED lines=48> */
[----:B------:R-:W-:Y:S01]  /*4670*/  CS2R R24, SRZ ;  /* 0x0000000000187805 */ /* 0x000fe2000001ff00 */
[----:B------:R-:W-:Y:S06]  /*4680*/  @!P2 BRA `(.L_x_914) ;  /* 0x0000002800cca947 */ /* 0x000fec0003800000 */
[----:B------:R-:W-:Y:S02]  /*4690*/  IMAD.IADD R214, R5, 0x1, R21 ;  /* 0x0000000105d67824 */ /* 0x000fe400078e0215 */
[----:B------:R-:W-:Y:S02]  /*46a0*/  IMAD.MOV.U32 R2, RZ, RZ, 0x3f800000 ;  /* 0x3f800000ff027424 */ /* 0x000fe400078e00ff */
[----:B------:R-:W-:-:S07]  /*46b0*/  IMAD.MOV.U32 R151, RZ, RZ, RZ ;  /* 0x000000ffff977224 */ /* 0x000fce00078e00ff */
.L_x_931:
[----:B------:R-:W-:-:S04]  /*46c0*/  UIADD3 UR7, UR36, 0x1, URZ ;  /* 0x0000000124077890 */ /* 0x000fc8000fffe03f */
[----:B------:R-:W-:-:S04]  /*46d0*/  UISETP.NE.AND UP1, UPT, UR7, 0x2, UPT ;  /* 0x000000020700788c */ /* 0x000fc8000bf25270 */
[----:B------:R-:W-:Y:S02]  /*46e0*/  USEL UR40, URZ, 0x1, UP1 ;  /* 0x000000013f287887 */ /* 0x000fe40008800000 */
[----:B------:R-:W-:Y:S02]  /*46f0*/  USEL UR7, UR7, URZ, UP1 ;  /* 0x0000003f07077287 */ /* 0x000fe40008800000 */
[----:B------:R-:W-:Y:S01]  /*4700*/  ULOP3.LUT UR40, UR46, UR40, URZ, 0x3c, !UPT ;  /* 0x000000282e287292 */ /* 0x000fe2000f8e3c3f */
[----:B------:R-:W-:Y:S11]  /*4710*/  @!P0 BRA `(.L_x_915) ;  /* 0x0000000000048947 */ /* 0x000ff60003800000 */
[----:B------:R-:W-:Y:S01]  /*4720*/  BPT.TRAP 0x1 ;  /* 0x000000040000795c */ /* 0x000fe20000300000 */
.L_x_915:
[----:B------:R-:W-:Y:S01]  /*4730*/  ULEA UR39, UR7, UR38, 0x3 ;  /* 0x0000002607277291 */ /* 0x000fe2000f8e183f */
[----:B------:R-:W-:-:S04]  /*4740*/  MOV R152, UR40 ;  /* 0x0000002800987c02 */ /* 0x000fc80008000f00 */
[----:B------:R-:W-:-:S04]  /*4750*/  SHF.L.U32 R152, R152, 0x1f, RZ ;  /* 0x0000001f98987819 */ /* 0x000fc800000006ff */
[----:B------:R1:W2:Y:S01]  /*4760*/  SYNCS.PHASECHK.TRANS64.TRYWAIT P2, [UR39+0x30830], R152 ;  /* 0x03083098ff0075a7 */ /* 0x0002a20008040167 */
[----:B------:R-:W-:Y:S05]  /*4770*/  @!P0 BRA `(.L_x_916) ;  /* 0x0000000000048947 */ /* 0x000fea0003800000 */
[----:B------:R-:W-:Y:S01]  /*4780*/  BPT.TRAP 0x1 ;  /* 0x000000040000795c */ /* 0x000fe20000300000 */
.L_x_916:
[----:B--2---:R-:W-:Y:S05]  /*4790*/  @P2 BRA `(.L_x_917) ;  /* 0x0000000000082947 */ /* 0x004fea0003800000 */
[----:B------:R-:W2:Y:S02]  /*47a0*/  SYNCS.PHASECHK.TRANS64.TRYWAIT P2, [UR39+0x30830], R152 ;  /* 0x03083098ff0075a7 */ /* 0x000ea40008040167 */
[----:B--2---:R-:W-:Y:S05]  /*47b0*/  @!P2 BRA `(.L_x_918) ;  /* 0x000000e00028a947 */ /* 0x004fea0003800000 */
.L_x_917:
[----:B------:R-:W-:Y:S01]  /*47c0*/  R2UR UR56, R18 ;  /* 0x00000000123872ca */ /* 0x000fe200000e0000 */
[----:B------:R-:W-:Y:S01]  /*47d0*/  ULEA UR6, UR7, UR37, 0xb ;  /* 0x0000002507067291 */ /* 0x000fe2000f8e583f */
[----:B------:R-:W-:Y:S01]  /*47e0*/  R2UR UR57, R19 ;  /* 0x00000000133972ca */ /* 0x000fe200000e0000 */
[----:B-12---:R-:W-:Y:S01]  /*47f0*/  WARPGROUP.ARRIVE ;  /* 0x00000000000079c5 */ /* 0x006fe20000000000 */
[----:B------:R-:W-:Y:S01]  /*4800*/  UMOV UR59, 0x40000040 ;  /* 0x40000040003b7882 */ /* 0x000fe20000000000 */
[----:B------:R-:W-:Y:S01]  /*4810*/  UIADD3 UR10, UR6, 0x204, URZ ;  /* 0x00000204060a7890 */ /* 0x000fe2000fffe03f */
[-C--:B------:R-:W-:Y:S01]  /*4820*/  FMUL.FTZ R24, R24, R0.reuse ;  /* 0x0000000018187220 */ /* 0x080fe20000410000 */
[----:B------:R-:W-:Y:S01]  /*4830*/  UMOV UR11, 0x40000040 ;  /* 0x40000040000b7882 */ /* 0x000fe20000000000 */
[----:B------:R-:W-:Y:S01]  /*4840*/  UMOV UR58, UR6 ;  /* 0x00000006003a7c82 */ /* 0x000fe20008000000 */
[----:B------:R-:W-:Y:S01]  /*4850*/  UIADD3 UR14, UR6, 0x206, URZ ;  /* 0x00000206060e7890 */ /* 0x000fe2000fffe03f */
[-C--:B------:R-:W-:Y:S01]  /*4860*/  FMUL.FTZ R25, R25, R0.reuse ;  /* 0x0000000019197220 */ /* 0x080fe20000410000 */
[----:B------:R-:W-:Y:S01]  /*4870*/  UMOV UR15, 0x40000040 ;  /* 0x40000040000f7882 */ /* 0x000fe20000000000 */
[----:B------:R-:W-:Y:S01]  /*4880*/  UIADD3 UR18, UR6, 0x400, URZ ;  /* 0x0000040006127890 */ /* 0x000fe2000fffe03f */
[-C--:B------:R-:W-:Y:S01]  /*4890*/  FMUL.FTZ R28, R28, R0.reuse ;  /* 0x000000001c1c7220 */ /* 0x080fe20000410000 */
[----:B------:R-:W-:Y:S01]  /*48a0*/  UMOV UR19, 0x40000040 ;  /* 0x4000004000137882 */ /* 0x000fe20000000000 */
[----:B------:R-:W-:Y:S01]  /*48b0*/  HGMMA.64x64x16.F32 R152, gdesc[UR56], RZ, !UPT, gsb0 ;  /* 0x00e00000389879f0 */ /* 0x000fe2000c0008ff */
[----:B------:R-:W-:Y:S01]  /*48c0*/  R2UR UR56, R16 ;  /* 0x00000000103872ca */ /* 0x000fe200000e0000 */
[----:B------:R-:W-:Y:S01]  /*48d0*/  UIADD3 UR58, UR6, 0x2, URZ ;  /* 0x00000002063a7890 */ /* 0x000fe2000fffe03f */
[----:B------:R-:W-:Y:S01]  /*48e0*/  R2UR UR57, R17 ;  /* 0x00000000113972ca */ /* 0x000fe200000e0000 */
        /* <DEDUP_REMOVED lines=75> */
[----:B------:R-:W-:Y:S01]  /*4da0*/  FMUL.FTZ R149, R149, R0 ;  /* 0x0000000095957220 */ /* 0x000fe20000410000 */
[-C--:B------:R-:W-:Y:S01]  /*4db0*/  FMUL.FTZ R26, R26, R2.reuse ;  /* 0x000000021a1a7220 */ /* 0x080fe20000410000 */
[-C--:B------:R-:W-:Y:S01]  /*4dc0*/  FMUL.FTZ R27, R27, R2.reuse ;  /* 0x000000021b1b7220 */ /* 0x080fe20000410000 */
[-C--:B------:R-:W-:Y:S01]  /*4dd0*/  FMUL.FTZ R30, R30, R2.reuse ;  /* 0x000000021e1e7220 */ /* 0x080fe20000410000 */
[----:B------:R-:W-:Y:S01]  /*4de0*/  HGMMA.64x64x16.F32 R152, gdesc[UR56], R152, gsb0 ;  /* 0x00e00000389879f0 */ /* 0x000fe20008000898 */
[----:B------:R-:W-:Y:S01]  /*4df0*/  R2UR UR56, R14 ;  /* 0x000000000e3872ca */ /* 0x000fe200000e0000 */
[----:B------:R-:W-:Y:S01]  /*4e00*/  UIADD3 UR58, UR6, 0x4, URZ ;  /* 0x00000004063a7890 */ /* 0x000fe2000fffe03f */
[----:B------:R-:W-:Y:S01]  /*4e10*/  R2UR UR57, R15 ;  /* 0x000000000f3972ca */ /* 0x000fe200000e0000 */
        /* <DEDUP_REMOVED lines=64> */
[----:B------:R-:W-:Y:S01]  /*5220*/  HGMMA.64x64x16.F32 R152, gdesc[UR56], R152, gsb0 ;  /* 0x00e00000389879f0 */ /* 0x000fe20008000898 */
[----:B------:R-:W-:Y:S01]  /*5230*/  R2UR UR56, R12 ;  /* 0x000000000c3872ca */ /* 0x000fe200000e0000 */
[----:B------:R-:W-:Y:S01]  /*5240*/  UIADD3 UR58, UR6, 0x6, URZ ;  /* 0x00000006063a7890 */ /* 0x000fe2000fffe03f */
[----:B------:R-:W-:Y:S01]  /*5250*/  R2UR UR57, R13 ;  /* 0x000000000d3972ca */ /* 0x000fe200000e0000 */
[----:B------:R-:W-:Y:S01]  /*5260*/  UMOV UR59, 0x40000040 ;  /* 0x40000040003b7882 */ /* 0x000fe20000000000 */
[----:B------:R-:W-:Y:S02]  /*5270*/  WARPGROUP.DEPBAR.LE gsb0, 0x0 ;  /* 0x00008000000079c5 */ /* 0x000fe40000010000 */
[----:B------:R-:W-:-:S09]  /*5280*/  WARPGROUP.ARRIVE ;  /* 0x00000000000079c5 */ /* 0x000fd20000000000 */
        /* <DEDUP_REMOVED lines=8> */
[----:B------:R-:W-:Y:S01]  /*5310*/  UIADD3 UR58, UR6, 0x202, URZ ;  /* 0x00000202063a7890 */ /* 0x000fe2000fffe03f */
[----:B------:R-:W-:Y:S01]  /*5320*/  UMOV UR59, 0x40000040 ;  /* 0x40000040003b7882 */ /* 0x000fe20000000000 */
[----:B------:R-:W-:Y:S01]  /*5330*/  UMOV UR56, UR4 ;  /* 0x0000000400387c82 */ /* 0x000fe20008000000 */
[----:B------:R-:W-:Y:S01]  /*5340*/  UMOV UR57, UR5 ;  /* 0x0000000500397c82 */ /* 0x000fe20008000000 */
[----:B------:R-:W-:Y:S02]  /*5350*/  WARPGROUP.DEPBAR.LE gsb0, 0x0 ;  /* 0x00008000000079c5 */ /* 0x000fe40000010000 */
[----:B------:R-:W-:-:S06]  /*5360*/  WARPGROUP.ARRIVE ;  /* 0x00000000000079c5 */ /* 0x000fcc0000000000 */
[----:B------:R-:W-:Y:S01]  /*5370*/  HGMMA.64x64x16.F32 R152, gdesc[UR56], R152, gsb0 ;  /* 0x00e00000389879f0 */ /* 0x000fe20008000898 */
[----:B------:R-:W-:Y:S01]  /*5380*/  R2UR UR56, R8 ;  /* 0x00000000083872ca */ /* 0x000fe200000e0000 */
[----:B------:R-:W-:Y:S01]  /*5390*/  UIADD3 UR58, UR6, 0x606, URZ ;  /* 0x00000606063a7890 */ /* 0x000fe2000fffe03f */
[----:B------:R-:W-:Y:S01]  /*53a0*/  R2UR UR57, R9 ;  /* 0x00000000093972ca */ /* 0x000fe200000e0000 */
[----:B------:R-:W-:Y:S01]  /*53b0*/  UMOV UR59, 0x40000040 ;  /* 0x40000040003b7882 */ /* 0x000fe20000000000 */
        /* <DEDUP_REMOVED lines=31> */
[----:B------:R-:W-:Y:S05]  /*55b0*/  @!P0 BRA `(.L_x_919) ;  /* 0x0000000000048947 */ /* 0x000fea0003800000 */
[----:B------:R-:W-:Y:S01]  /*55c0*/  BPT.TRAP 0x1 ;  /* 0x000000040000795c */ /* 0x000fe20000300000 */
.L_x_919:
[----:B------:R-:W-:Y:S01]  /*55d0*/  ULEA UR10, UR36, UR38, 0x3 ;  /* 0x00000026240a7291 */ /* 0x000fe2000f8e183f */
[----:B------:R-:W-:-:S05]  /*55e0*/  IMAD.U32 R0, RZ, RZ, UR46 ;  /* 0x0000002eff007e24 */ /* 0x000fca000f8e00ff */
[----:B------:R-:W-:-:S04]  /*55f0*/  SHF.L.U32 R0, R0, 0x1f, RZ ;  /* 0x0000001f00007819 */ /* 0x000fc800000006ff */
[----:B------:R1:W2:Y:S01]  /*5600*/  SYNCS.PHASECHK.TRANS64.TRYWAIT P2, [UR10+0x30850], R0 ;  /* 0x03085000ff0075a7 */ /* 0x0002a2000804014a */
[----:B------:R-:W-:Y:S05]  /*5610*/  @!P0 BRA `(.L_x_920) ;  /* 0x0000000000048947 */ /* 0x000fea0003800000 */
[----:B------:R-:W-:Y:S01]  /*5620*/  BPT.TRAP 0x1 ;  /* 0x000000040000795c */ /* 0x000fe20000300000 */
.L_x_920:
[----:B--2---:R-:W-:Y:S05]  /*5630*/  @P2 BRA `(.L_x_921) ;  /* 0x0000000000082947 */ /* 0x004fea0003800000 */
[----:B------:R-:W2:Y:S02]  /*5640*/  SYNCS.PHASECHK.TRANS64.TRYWAIT P2, [UR10+0x30850], R0 ;  /* 0x03085000ff0075a7 */ /* 0x000ea4000804014a */
[----:B--2---:R-:W-:Y:S05]  /*5650*/  @!P2 BRA `(.L_x_922) ;  /* 0x000000d00098a947 */ /* 0x004fea0003800000 */
.L_x_921:
[----:B------:R-:W-:Y:S01]  /*5660*/  UIADD3 UR6, UR38, 0x400, URZ ;  /* 0x0000040026067890 */ /* 0x000fe2000fffe03f */
[----:B------:R-:W-:Y:S01]  /*5670*/  WARPGROUP.ARRIVE ;  /* 0x00000000000079c5 */ /* 0x000fe20000000000 */
[----:B------:R-:W-:Y:S01]  /*5680*/  UMOV UR15, 0x40000040 ;  /* 0x40000040000f7882 */ /* 0x000fe20000000000 */
[----:B------:R-:W-:Y:S01]  /*5690*/  ULDC UR11, c[0x0][0x9d8] ;  /* 0x00027600000b7ab9 */ /* 0x000fe20000000800 */
[----:B------:R-:W-:Y:S01]  /*56a0*/  USHF.R.U32.HI UR6, URZ, 0x4, UR6 ;  /* 0x000000043f067899 */ /* 0x000fe20008011606 */
[----:B-12---:R-:W-:Y:S01]  /*56b0*/  FMUL.FTZ R0, R154, UR11 ;  /* 0x0000000b9a007c20 */ /* 0x006fe20008410000 */
[----:B------:R-:W-:Y:S01]  /*56c0*/  FMUL.FTZ R2, R155, UR11 ;  /* 0x0000000b9b027c20 */ /* 0x000fe20008410000 */
[----:B------:R-:W-:Y:S01]  /*56d0*/  FMUL.FTZ R154, R158, UR11 ;  /* 0x0000000b9e9a7c20 */ /* 0x000fe20008410000 */
[----:B------:R-:W-:Y:S01]  /*56e0*/  ULOP3.LUT UR6, UR6, 0x3fff, URZ, 0xc0, !UPT ;  /* 0x00003fff06067892 */ /* 0x000fe2000f8ec03f */
[----:B------:R-:W-:Y:S01]  /*56f0*/  FMUL.FTZ R155, R159, UR11 ;  /* 0x0000000b9f9b7c20 */ /* 0x000fe20008410000 */
[----:B------:R-:W-:Y:S01]  /*5700*/  FMUL.FTZ R158, R166, UR11 ;  /* 0x0000000ba69e7c20 */ /* 0x000fe20008410000 */
[----:B------:R-:W-:Y:S01]  /*5710*/  FMUL.FTZ R159, R167, UR11 ;  /* 0x0000000ba79f7c20 */ /* 0x000fe20008410000 */
[----:B------:R-:W-:Y:S01]  /*5720*/  ULOP3.LUT UR6, UR6, 0x2000000, URZ, 0xfc, !UPT ;  /* 0x0200000006067892 */ /* 0x000fe2000f8efc3f */
[----:B------:R-:W-:Y:S01]  /*5730*/  FMUL.FTZ R176, R176, UR11 ;  /* 0x0000000bb0b07c20 */ /* 0x000fe20008410000 */
[----:B------:R-:W-:Y:S01]  /*5740*/  FMUL.FTZ R177, R177, UR11 ;  /* 0x0000000bb1b17c20 */ /* 0x000fe20008410000 */
[----:B------:R-:W-:Y:S01]  /*5750*/  FMUL.FTZ R166, R182, UR11 ;  /* 0x0000000bb6a67c20 */ /* 0x000fe20008410000 */
[----:B------:R-:W-:Y:S01]  /*5760*/  ULEA UR6, UR36, UR6, 0xb ;  /* 0x0000000624067291 */ /* 0x000fe2000f8e583f */
[----:B------:R-:W-:Y:S01]  /*5770*/  FMUL.FTZ R167, R183, UR11 ;  /* 0x0000000bb7a77c20 */ /* 0x000fe20008410000 */
[----:B------:R-:W-:Y:S01]  /*5780*/  PLOP3.LUT P2, PT, PT, PT, UP0, 0x40, 0x0 ;  /* 0x000000000000781c */ /* 0x000fe20003f4e808 */
[----:B------:R-:W1:Y:S04]  /*5790*/  MUFU.TANH R0, R0 ;  /* 0x0000000000007308 */ /* 0x000e680000002400 */
[----:B------:R-:W-:-:S02]  /*57a0*/  UMOV UR14, UR6 ;  /* 0x00000006000e7c82 */ /* 0x000fc40008000000 */
[----:B------:R-:W-:Y:S01]  /*57b0*/  HGMMA.64x256x16.F32 R24, R196, gdesc[UR12].tnspB, R24, gsb0 ;  /* 0x43e0000cc4187df0 */ /* 0x000fe20008000818 */
[----:B------:R-:W-:Y:S01]  /*57c0*/  UIADD3 UR14, UR6, 0x80, URZ ;  /* 0x00000080060e7890 */ /* 0x000fe2000fffe03f */
[----:B------:R-:W2:Y:S01]  /*57d0*/  MUFU.TANH R2, R2 ;  /* 0x0000000200027308 */ /* 0x000ea20000002400 */
[----:B------:R-:W-:-:S07]  /*57e0*/  UMOV UR15, 0x40000040 ;  /* 0x40000040000f7882 */ /* 0x000fce0000000000 */
[----:B------:R-:W3:Y:S08]  /*57f0*/  MUFU.TANH R154, R154 ;  /* 0x0000009a009a7308 */ /* 0x000ef00000002400 */
[----:B------:R-:W4:Y:S08]  /*5800*/  MUFU.TANH R155, R155 ;  /* 0x0000009b009b7308 */ /* 0x000f300000002400 */
[----:B------:R-:W1:Y:S08]  /*5810*/  MUFU.TANH R158, R158 ;  /* 0x0000009e009e7308 */ /* 0x000e700000002400 */
[----:B------:R-:W1:Y:S08]  /*5820*/  MUFU.TANH R159, R159 ;  /* 0x0000009f009f7308 */ /* 0x000e700000002400 */
[----:B------:R-:W1:Y:S08]  /*5830*/  MUFU.TANH R176, R176 ;  /* 0x000000b000b07308 */ /* 0x000e700000002400 */
[----:B------:R-:W1:Y:S08]  /*5840*/  MUFU.TANH R177, R177 ;  /* 0x000000b100b17308 */ /* 0x000e700000002400 */
[----:B------:R-:W1:Y:S08]  /*5850*/  MUFU.TANH R166, R166 ;  /* 0x000000a600a67308 */ /* 0x000e700000002400 */
[----:B------:R-:W1:Y:S01]  /*5860*/  MUFU.TANH R167, R167 ;  /* 0x000000a700a77308 */ /* 0x000e620000002400 */
[----:B------:R-:W-:-:S02]  /*5870*/  WARPGROUP.DEPBAR.LE gsb0, 0x0 ;  /* 0x00008000000079c5 */ /* 0x000fc40000010000 */
[----:B------:R-:W-:-:S06]  /*5880*/  WARPGROUP.ARRIVE ;  /* 0x00000000000079c5 */ /* 0x000fcc0000000000 */
[----:B------:R-:W-:Y:S01]  /*5890*/  HGMMA.64x256x16.F32 R24, R192, gdesc[UR12].tnspB, R24, gsb0 ;  /* 0x43e0000cc0187df0 */ /* 0x000fe20008000818 */
[----:B------:R-:W-:Y:S01]  /*58a0*/  UIADD3 UR14, UR6, 0x100, URZ ;  /* 0x00000100060e7890 */ /* 0x000fe2000fffe03f */
[----:B------:R-:W-:Y:S01]  /*58b0*/  UMOV UR15, 0x40000040 ;  /* 0x40000040000f7882 */ /* 0x000fe20000000000 */
[----:B------:R-:W-:Y:S02]  /*58c0*/  WARPGROUP.DEPBAR.LE gsb0, 0x0 ;  /* 0x00008000000079c5 */ /* 0x000fe40000010000 */
[----:B------:R-:W-:Y:S01]  /*58d0*/  WARPGROUP.ARRIVE ;  /* 0x00000000000079c5 */ /* 0x000fe20000000000 */
[----:B------:R-:W-:Y:S01]  /*58e0*/  FMUL.FTZ R192, R168, UR11 ;  /* 0x0000000ba8c07c20 */ /* 0x000fe20008410000 */
[----:B------:R-:W-:Y:S01]  /*58f0*/  FMUL.FTZ R193, R169, UR11 ;  /* 0x0000000ba9c17c20 */ /* 0x000fe20008410000 */
[----:B------:R-:W5:Y:S01]  /*5900*/  LDC R168, c[0x0][0x2e0] ;  /* 0x0000b800ffa87b82 */ /* 0x000f620000000800 */
[----:B------:R-:W-:Y:S01]  /*5910*/  FMUL.FTZ R194, R172, UR11 ;  /* 0x0000000bacc27c20 */ /* 0x000fe20008410000 */
[----:B------:R-:W-:-:S15]  /*5920*/  FMUL.FTZ R195, R173, UR11 ;  /* 0x0000000badc37c20 */ /* 0x000fde0008410000 */
[----:B------:R-:W-:-:S03]  /*5930*/  NOP ;  /* 0x0000000000007918 */ /* 0x000fc60000000000 */
[----:B------:R-:W-:Y:S01]  /*5940*/  HGMMA.64x256x16.F32 R24, R188, gdesc[UR12].tnspB, R24, gsb0 ;  /* 0x43e0000cbc187df0 */ /* 0x000fe20008000818 */
[----:B------:R-:W-:Y:S01]  /*5950*/  UIADD3 UR14, UR6, 0x180, URZ ;  /* 0x00000180060e7890 */ /* 0x000fe2000fffe03f */
[----:B------:R-:W1:Y:S01]  /*5960*/  MUFU.TANH R192, R192 ;  /* 0x000000c000c07308 */ /* 0x000e620000002400 */
[----:B------:R-:W-:Y:S01]  /*5970*/  UMOV UR15, 0x40000040 ;  /* 0x40000040000f7882 */ /* 0x000fe20000000000 */
[----:B------:R-:W-:-:S06]  /*5980*/  ULDC UR6, c[0x0][0x288] ;  /* 0x0000a20000067ab9 */ /* 0x000fcc0000000800 */
[----:B------:R-:W1:Y:S08]  /*5990*/  MUFU.TANH R193, R193 ;  /* 0x000000c100c17308 */ /* 0x000e700000002400 */
[----:B------:R-:W1:Y:S08]  /*59a0*/  MUFU.TANH R194, R194 ;  /* 0x000000c200c27308 */ /* 0x000e700000002400 */
[----:B------:R-:W1:Y:S01]  /*59b0*/  MUFU.TANH R195, R195 ;  /* 0x000000c300c37308 */ /* 0x000e620000002400 */
[----:B------:R-:W-:-:S02]  /*59c0*/  WARPGROUP.DEPBAR.LE gsb0, 0x0 ;  /* 0x00008000000079c5 */ /* 0x000fc40000010000 */
[----:B------:R-:W-:Y:S01]  /*59d0*/  WARPGROUP.ARRIVE ;  /* 0x00000000000079c5 */ /* 0x000fe20000000000 */
[----:B------:R-:W-:Y:S01]  /*59e0*/  FMUL.FTZ R189, R153, UR11 ;  /* 0x0000000b99bd7c20 */ /* 0x000fe20008410000 */
[----:B------:R-:W-:Y:S01]  /*59f0*/  FMUL.FTZ R190, R156, UR11 ;  /* 0x0000000b9cbe7c20 */ /* 0x000fe20008410000 */
[----:B------:R-:W-:Y:S01]  /*5a00*/  FMUL.FTZ R191, R165, UR11 ;  /* 0x0000000ba5bf7c20 */ /* 0x000fe20008410000 */
[----:B------:R-:W-:Y:S01]  /*5a10*/  FMUL.FTZ R156, R162, UR11 ;  /* 0x0000000ba29c7c20 */ /* 0x000fe20008410000 */
[----:B------:R-:W-:Y:S01]  /*5a20*/  FMUL.FTZ R165, R179, UR11 ;  /* 0x0000000bb3a57c20 */ /* 0x000fe20008410000 */
[----:B------:R-:W-:Y:S01]  /*5a30*/  HGMMA.64x256x16.F32 R24, R184, gdesc[UR12].tnspB, R24, gsb0 ;  /* 0x43e0000cb8187df0 */ /* 0x000fe20008000818 */
[----:B------:R-:W-:Y:S01]  /*5a40*/  FMUL.FTZ R188, R152, UR11 ;  /* 0x0000000b98bc7c20 */ /* 0x000fe20008410000 */
[----:B------:R-:W-:Y:S01]  /*5a50*/  FMUL.FTZ R162, R175, UR11 ;  /* 0x0000000bafa27c20 */ /* 0x000fe20008410000 */
[----:B------:R-:W-:Y:S01]  /*5a60*/  FMUL.FTZ R179, R181, UR11 ;  /* 0x0000000bb5b37c20 */ /* 0x000fe20008410000 */
[----:B------:R-:W-:Y:S01]  /*5a70*/  IMAD.U32 R152, RZ, RZ, UR39 ;  /* 0x00000027ff987e24 */ /* 0x000fe2000f8e00ff */
[----:B------:R-:W1:Y:S03]  /*5a80*/  MUFU.TANH R189, R189 ;  /* 0x000000bd00bd7308 */ /* 0x000e660000002400 */
[----:B------:R-:W-:-:S05]  /*5a90*/  @!P1 VIADD R152, R152, 0x30840 ;  /* 0x0003084098989836 */ /* 0x000fca0000000000 */
[----:B------:R-:W1:Y:S01]  /*5aa0*/  MUFU.TANH R188, R188 ;  /* 0x000000bc00bc7308 */ /* 0x000e620000002400 */
[----:B------:R-:W-:-:S07]  /*5ab0*/  @!P1 PRMT R152, RZ, 0x654, R152 ;  /* 0x00000654ff989816 */ /* 0x000fce0000000098 */
[----:B------:R-:W1:Y:S08]  /*5ac0*/  MUFU.TANH R190, R190 ;  /* 0x000000be00be7308 */ /* 0x000e700000002400 */
[----:B------:R-:W1:Y:S08]  /*5ad0*/  MUFU.TANH R156, R156 ;  /* 0x0000009c009c7308 */ /* 0x000e700000002400 */
[----:B------:R-:W1:Y:S08]  /*5ae0*/  MUFU.TANH R191, R191 ;  /* 0x000000bf00bf7308 */ /* 0x000e700000002400 */
[----:B------:R-:W1:Y:S08]  /*5af0*/  MUFU.TANH R162, R162 ;  /* 0x000000a200a27308 */ /* 0x000e700000002400 */
[----:B------:R-:W1:Y:S08]  /*5b00*/  MUFU.TANH R165, R165 ;  /* 0x000000a500a57308 */ /* 0x000e700000002400 */
[----:B------:R-:W1:Y:S01]  /*5b10*/  MUFU.TANH R179, R179 ;  /* 0x000000b300b37308 */ /* 0x000e620000002400 */
[----:B------:R-:W-:-:S02]  /*5b20*/  WARPGROUP.DEPBAR.LE gsb0, 0x0 ;  /* 0x00008000000079c5 */ /* 0x000fc40000010000 */
[----:B------:R-:W-:Y:S01]  /*5b30*/  FMUL.FTZ R187, R164, UR11 ;  /* 0x0000000ba4bb7c20 */ /* 0x000fe20008410000 */
[----:B------:R-:W-:Y:S01]  /*5b40*/  FMUL.FTZ R164, R178, UR11 ;  /* 0x0000000bb2a47c20 */ /* 0x000fe20008410000 */
[----:B------:R-:W-:Y:S01]  /*5b50*/  FMUL.FTZ R178, R180, UR11 ;  /* 0x0000000bb4b27c20 */ /* 0x000fe20008410000 */
[----:B------:R-:W-:Y:S01]  /*5b60*/  SHF.L.U32 R180, R23, 0x6, RZ ;  /* 0x0000000617b47819 */ /* 0x000fe200000006ff */
[----:B------:R-:W-:Y:S01]  /*5b70*/  FMUL.FTZ R184, R157, UR11 ;  /* 0x0000000b9db87c20 */ /* 0x000fe20008410000 */
[----:B------:R-:W-:Y:S01]  /*5b80*/  FMUL.FTZ R185, R160, UR11 ;  /* 0x0000000ba0b97c20 */ /* 0x000fe20008410000 */
[----:B------:R-:W-:Y:S01]  /*5b90*/  FMUL.FTZ R186, R161, UR11 ;  /* 0x0000000ba1ba7c20 */ /* 0x000fe20008410000 */
[----:B------:R-:W-:Y:S01]  /*5ba0*/  IADD3 R153, -R180, 0x1, RZ ;  /* 0x00000001b4997810 */ /* 0x000fe20007ffe1ff */
[----:B------:R-:W-:Y:S01]  /*5bb0*/  FMUL.FTZ R157, R163, UR11 ;  /* 0x0000000ba39d7c20 */ /* 0x000fe20008410000 */
[----:B------:R-:W-:Y:S01]  /*5bc0*/  FMUL.FTZ R160, R170, UR11 ;  /* 0x0000000baaa07c20 */ /* 0x000fe20008410000 */
[----:B------:R-:W-:Y:S01]  /*5bd0*/  FMUL.FTZ R161, R171, UR11 ;  /* 0x0000000baba17c20 */ /* 0x000fe20008410000 */
[----:B------:R-:W-:Y:S01]  /*5be0*/  FMUL.FTZ R163, R174, UR11 ;  /* 0x0000000baea37c20 */ /* 0x000fe20008410000 */
[----:B-----5:R-:W-:Y:S01]  /*5bf0*/  IMAD R153, R168, UR47, R153 ;  /* 0x0000002fa8997c24 */ /* 0x020fe2000f8e0299 */
[----:B------:R-:W1:Y:S01]  /*5c00*/  MUFU.TANH R184, R184 ;  /* 0x000000b800b87308 */ /* 0x000e620000002400 */
[----:B------:R1:W-:Y:S02]  /*5c10*/  @!P1 SYNCS.ARRIVE.TRANS64.RED.A1T0 RZ, [R152+URZ], RZ ;  /* 0x000000ff98ff99a7 */ /* 0x0003e4000810043f */
[----:B------:R-:W-:Y:S01]  /*5c20*/  VIADD R153, R153, -UR6 ;  /* 0x8000000699997c36 */ /* 0x000fe20008000000 */
[----:B------:R-:W-:-:S03]  /*5c30*/  ULDC UR6, c[0x0][0x9e0] ;  /* 0x0002780000067ab9 */ /* 0x000fc60000000800 */
[----:B------:R-:W-:Y:S01]  /*5c40*/  IMAD R153, R22, -0x2, R153 ;  /* 0xfffffffe16997824 */ /* 0x000fe200078e0299 */
[----:B------:R-:W1:Y:S03]  /*5c50*/  MUFU.TANH R185, R185 ;  /* 0x000000b900b97308 */ /* 0x000e660000002400 */
[C---:B------:R-:W-:Y:S01]  /*5c60*/  VIADD R197, R153.reuse, UR45 ;  /* 0x0000002d99c57c36 */ /* 0x040fe20008000000 */
[----:B------:R-:W-:Y:S01]  /*5c70*/  IADD3 R196, R153, UR6, RZ ;  /* 0x0000000699c47c10 */ /* 0x000fe2000fffe0ff */
[----:B------:R-:W-:-:S03]  /*5c80*/  ULDC UR6, c[0x0][0x9e4] ;  /* 0x0002790000067ab9 */ /* 0x000fc60000000800 */
[----:B------:R-:W1:Y:S01]  /*5c90*/  MUFU.TANH R186, R186 ;  /* 0x000000ba00ba7308 */ /* 0x000e620000002400 */
[C---:B------:R-:W-:Y:S01]  /*5ca0*/  IMAD.IADD R182, R5.reuse, 0x1, R196 ;  /* 0x0000000105b67824 */ /* 0x040fe200078e02c4 */
[----:B------:R-:W-:-:S06]  /*5cb0*/  IADD3 R183, R5, R197, RZ ;  /* 0x000000c505b77210 */ /* 0x000fcc0007ffe0ff */
[----:B------:R-:W1:Y:S08]  /*5cc0*/  MUFU.TANH R157, R157 ;  /* 0x0000009d009d7308 */ /* 0x000e700000002400 */
[----:B------:R-:W1:Y:S08]  /*5cd0*/  MUFU.TANH R187, R187 ;  /* 0x000000bb00bb7308 */ /* 0x000e700000002400 */
[----:B------:R-:W1:Y:S08]  /*5ce0*/  MUFU.TANH R160, R160 ;  /* 0x000000a000a07308 */ /* 0x000e700000002400 */
[----:B------:R-:W1:Y:S08]  /*5cf0*/  MUFU.TANH R161, R161 ;  /* 0x000000a100a17308 */ /* 0x000e700000002400 */
[----:B------:R-:W1:Y:S08]  /*5d00*/  MUFU.TANH R163, R163 ;  /* 0x000000a300a37308 */ /* 0x000e700000002400 */
[----:B------:R-:W1:Y:S08]  /*5d10*/  MUFU.TANH R164, R164 ;  /* 0x000000a400a47308 */ /* 0x000e700000002400 */
[----:B------:R-:W1:Y:S01]  /*5d20*/  MUFU.TANH R178, R178 ;  /* 0x000000b200b27308 */ /* 0x000e620000002400 */
[----:B--234-:R-:W-:Y:S05]  /*5d30*/  @P2 BRA `(.L_x_923) ;  /* 0x00000000005c2947 */ /* 0x01cfea0003800000 */
[----:B------:R-:W-:Y:S01]  /*5d40*/  ISETP.GT.AND P2, PT, R214, -0x1, PT ;  /* 0xffffffffd600780c */ /* 0x000fe20003f44270 */
[----:B------:R-:W-:-:S12]  /*5d50*/  BSSY B0, `(.L_x_924) ;  /* 0x0000011000007945 */ /* 0x000fd80003800000 */
[----:B------:R-:W-:Y:S05]  /*5d60*/  @P2 BRA `(.L_x_925) ;  /* 0x0000000000202947 */ /* 0x000fea0003800000 */
[----:B------:R-:W-:Y:S01]  /*5d70*/  IMAD.U32 R168, RZ, RZ, UR6 ;  /* 0x00000006ffa87e24 */ /* 0x000fe2000f8e00ff */
[----:B------:R-:W-:-:S04]  /*5d80*/  LOP3.LUT R169, RZ, R214, RZ, 0x33, !PT ;  /* 0x000000d6ffa97212 */ /* 0x000fc800078e33ff */
[----:B------:R-:W-:-:S13]  /*5d90*/  ISETP.NE.AND P2, PT, R168, 0x1, PT ;  /* 0x00000001a800780c */ /* 0x000fda0003f45270 */
[----:B-1----:R-:W1:Y:S02]  /*5da0*/  @P2 LDC.64 R152, c[0x0][0x9e8] ;  /* 0x00027a00ff982b82 */ /* 0x002e640000000a00 */
[----:B-1----:R-:W-:-:S05]  /*5db0*/  @P2 IMAD.HI.U32 R152, R169, R152, RZ ;  /* 0x00000098a9982227 */ /* 0x002fca00078e00ff */
[----:B------:R-:W-:-:S04]  /*5dc0*/  @P2 SHF.R.U32.HI R169, RZ, R153, R152 ;  /* 0x00000099ffa92219 */ /* 0x000fc80000011698 */
[----:B------:R-:W-:Y:S01]  /*5dd0*/  LOP3.LUT R169, RZ, R169, RZ, 0x33, !PT ;  /* 0x000000a9ffa97212 */ /* 0x000fe200078e33ff */
[----:B------:R-:W-:Y:S06]  /*5de0*/  BRA `(.L_x_926) ;  /* 0x00000000001c7947 */ /* 0x000fec0003800000 */
.L_x_925:
[----:B------:R-:W-:-:S05]  /*5df0*/  IMAD.U32 R168, RZ, RZ, UR6 ;  /* 0x00000006ffa87e24 */ /* 0x000fca000f8e00ff */
[----:B------:R-:W-:-:S13]  /*5e00*/  ISETP.NE.AND P2, PT, R168, 0x1, PT ;  /* 0x00000001a800780c */ /* 0x000fda0003f45270 */
[----:B-1----:R-:W1:Y:S01]  /*5e10*/  @P2 LDC.64 R152, c[0x0][0x9e8] ;  /* 0x00027a00ff982b82 */ /* 0x002e620000000a00 */
[----:B------:R-:W-:-:S05]  /*5e20*/  @P2 IADD3 R169, R5, R21, RZ ;  /* 0x0000001505a92210 */ /* 0x000fca0007ffe0ff */
[----:B-1----:R-:W-:-:S04]  /*5e30*/  @P2 IMAD.HI.U32 R152, R169, R152, RZ ;  /* 0x00000098a9982227 */ /* 0x002fc800078e00ff */
[----:B------:R-:W-:Y:S01]  /*5e40*/  IMAD.MOV.U32 R169, RZ, RZ, R214 ;  /* 0x000000ffffa97224 */ /* 0x000fe200078e00d6 */
[----:B------:R-:W-:-:S07]  /*5e50*/  @P2 SHF.R.U32.HI R169, RZ, R153, R152 ;  /* 0x00000099ffa92219 */ /* 0x000fce0000011698 */
.L_x_926:
[----:B------:R-:W-:Y:S05]  /*5e60*/  BSYNC B0 ;  /* 0x0000000000007941 */ /* 0x000fea0003800000 */
.L_x_924:
[----:B------:R-:W-:-:S04]  /*5e70*/  IMAD R153, R169, R168, -R180 ;  /* 0x000000a8a9997224 */ /* 0x000fc800078e0ab4 */
[----:B------:R-:W-:-:S05]  /*5e80*/  IMAD R153, R22, -0x2, R153 ;  /* 0xfffffffe16997824 */ /* 0x000fca00078e0299 */
[----:B------:R-:W-:Y:S02]  /*5e90*/  VIADDMNMX R182, R153, R168, R182, PT ;  /* 0x000000a899b67246 */ /* 0x000fe400038001b6 */
[----:B------:R-:W-:-:S07]  /*5ea0*/  VIMNMX R183, R183, R153, !PT ;  /* 0x00000099b7b77248 */ /* 0x000fce0007fe0100 */
.L_x_923:
[----:B------:R-:W-:-:S04]  /*5eb0*/  ISETP.GT.AND P2, PT, R23, -0x1, PT ;  /* 0xffffffff1700780c */ /* 0x000fc80003f44270 */
[C---:B------:R-:W-:Y:S02]  /*5ec0*/  ISETP.GT.AND P5, PT, R183.reuse, RZ, P2 ;  /* 0x000000ffb700720c */ /* 0x040fe400017a4270 */
[C---:B------:R-:W-:Y:S02]  /*5ed0*/  ISETP.GT.AND P4, PT, R183.reuse, 0x1, P2 ;  /* 0x00000001b700780c */ /* 0x040fe40001784270 */
[----:B------:R-:W-:Y:S02]  /*5ee0*/  ISETP.LT.OR P5, PT, R182, 0x1, P5 ;  /* 0x00000001b600780c */ /* 0x000fe40002fa1670 */
[C---:B------:R-:W-:Y:S02]  /*5ef0*/  ISETP.GT.AND P6, PT, R183.reuse, 0x8, P2 ;  /* 0x00000008b700780c */ /* 0x040fe400017c4270 */
[----:B-1----:R-:W-:Y:S02]  /*5f00*/  FSEL R181, R188, -INF , !P5 ;  /* 0xff800000bcb57808 */ /* 0x002fe40006800000 */
[----:B------:R-:W-:-:S02]  /*5f10*/  ISETP.GT.AND P5, PT, R183, 0x10, P2 ;  /* 0x00000010b700780c */ /* 0x000fc400017a4270 */
[----:B------:R-:W-:Y:S02]  /*5f20*/  ISETP.GT.AND P3, PT, R183, 0x9, P2 ;  /* 0x00000009b700780c */ /* 0x000fe40001764270 */
[C---:B------:R-:W-:Y:S02]  /*5f30*/  ISETP.LT.OR P5, PT, R182.reuse, 0x11, P5 ;  /* 0x00000011b600780c */ /* 0x040fe40002fa1670 */
[C---:B------:R-:W-:Y:S02]  /*5f40*/  ISETP.LT.OR P4, PT, R182.reuse, 0x2, P4 ;  /* 0x00000002b600780c */ /* 0x040fe40002781670 */
[----:B------:R-:W-:Y:S02]  /*5f50*/  FSEL R168, R185, -INF , !P5 ;  /* 0xff800000b9a87808 */ /* 0x000fe40006800000 */
[----:B------:R-:W-:Y:S02]  /*5f60*/  ISETP.GT.AND P5, PT, R183, 0x20, P2 ;  /* 0x00000020b700780c */ /* 0x000fe400017a4270 */
[----:B------:R-:W-:-:S02]  /*5f70*/  ISETP.LT.OR P6, PT, R182, 0x9, P6 ;  /* 0x00000009b600780c */ /* 0x000fc400037c1670 */
[C---:B------:R-:W-:Y:S02]  /*5f80*/  ISETP.LT.OR P3, PT, R182.reuse, 0xa, P3 ;  /* 0x0000000ab600780c */ /* 0x040fe40001f61670 */
[----:B------:R-:W-:Y:S02]  /*5f90*/  ISETP.LT.OR P5, PT, R182, 0x21, P5 ;  /* 0x00000021b600780c */ /* 0x000fe40002fa1670 */
[----:B------:R-:W-:Y:S02]  /*5fa0*/  FSEL R189, R189, -INF , !P4 ;  /* 0xff800000bdbd7808 */ /* 0x000fe40006000000 */
[----:B------:R-:W-:Y:S02]  /*5fb0*/  FSEL R190, R190, -INF , !P6 ;  /* 0xff800000bebe7808 */ /* 0x000fe40007000000 */
[----:B------:R-:W-:Y:S02]  /*5fc0*/  FSEL R184, R184, -INF , !P3 ;  /* 0xff800000b8b87808 */ /* 0x000fe40005800000 */
[----:B------:R-:W-:-:S02]  /*5fd0*/  ISETP.GT.AND P4, PT, R183, 0x11, P2 ;  /* 0x00000011b700780c */ /* 0x000fc40001784270 */
[C---:B------:R-:W-:Y:S02]  /*5fe0*/  ISETP.GT.AND P6, PT, R183.reuse, 0x18, P2 ;  /* 0x00000018b700780c */ /* 0x040fe400017c4270 */
[C---:B------:R-:W-:Y:S02]  /*5ff0*/  ISETP.GT.AND P3, PT, R183.reuse, 0x19, P2 ;  /* 0x00000019b700780c */ /* 0x040fe40001764270 */
[----:B------:R-:W-:Y:S02]  /*6000*/  FSEL R172, R192, -INF , !P5 ;  /* 0xff800000c0ac7808 */ /* 0x000fe40006800000 */
[----:B------:R-:W-:Y:S02]  /*6010*/  ISETP.GT.AND P5, PT, R183, 0x30, P2 ;  /* 0x00000030b700780c */ /* 0x000fe400017a4270 */
[C---:B------:R-:W-:Y:S02]  /*6020*/  ISETP.LT.OR P4, PT, R182.reuse, 0x12, P4 ;  /* 0x00000012b600780c */ /* 0x040fe40002781670 */
        /* <DEDUP_REMOVED lines=8> */
[----:B------:R-:W-:Y:S02]  /*60b0*/  ISETP.GT.AND P3, PT, R183, 0x29, P2 ;  /* 0x00000029b700780c */ /* 0x000fe40001764270 */
[----:B------:R-:W-:Y:S02]  /*60c0*/  FSEL R176, R176, -INF , !P5 ;  /* 0xff800000b0b07808 */ /* 0x000fe40006800000 */
[----:B------:R-:W-:Y:S02]  /*60d0*/  PLOP3.LUT P5, PT, PT, PT, UP0, 0x40, 0x0 ;  /* 0x000000000000781c */ /* 0x000fe40003fae808 */
[C---:B------:R-:W-:Y:S02]  /*60e0*/  ISETP.LT.OR P4, PT, R182.reuse, 0x22, P4 ;  /* 0x00000022b600780c */ /* 0x040fe40002781670 */
[----:B------:R-:W-:-:S02]  /*60f0*/  ISETP.LT.OR P6, PT, R182, 0x29, P6 ;  /* 0x00000029b600780c */ /* 0x000fc400037c1670 */
[----:B------:R-:W-:Y:S02]  /*6100*/  ISETP.LT.OR P3, PT, R182, 0x2a, P3 ;  /* 0x0000002ab600780c */ /* 0x000fe40001f61670 */
[----:B------:R-:W-:Y:S02]  /*6110*/  FSEL R173, R193, -INF , !P4 ;  /* 0xff800000c1ad7808 */ /* 0x000fe40006000000 */
[----:B------:R-:W-:Y:S02]  /*6120*/  FSEL R174, R194, -INF , !P6 ;  /* 0xff800000c2ae7808 */ /* 0x000fe40007000000 */
[----:B------:R-:W-:Y:S02]  /*6130*/  FSEL R175, R195, -INF , !P3 ;  /* 0xff800000c3af7808 */ /* 0x000fe40005800000 */
[C---:B------:R-:W-:Y:S02]  /*6140*/  ISETP.GT.AND P4, PT, R183.reuse, 0x31, P2 ;  /* 0x00000031b700780c */ /* 0x040fe40001784270 */
[----:B------:R-:W-:-:S02]  /*6150*/  ISETP.GT.AND P6, PT, R183, 0x38, P2 ;  /* 0x00000038b700780c */ /* 0x000fc400017c4270 */
[----:B------:R-:W-:Y:S02]  /*6160*/  ISETP.GT.AND P3, PT, R183, 0x39, P2 ;  /* 0x00000039b700780c */ /* 0x000fe40001764270 */
[C---:B------:R-:W-:Y:S02]  /*6170*/  ISETP.LT.OR P4, PT, R182.reuse, 0x32, P4 ;  /* 0x00000032b600780c */ /* 0x040fe40002781670 */
[C---:B------:R-:W-:Y:S02]  /*6180*/  ISETP.LT.OR P6, PT, R182.reuse, 0x39, P6 ;  /* 0x00000039b600780c */ /* 0x040fe400037c1670 */
[----:B------:R-:W-:Y:S01]  /*6190*/  ISETP.LT.OR P3, PT, R182, 0x3a, P3 ;  /* 0x0000003ab600780c */ /* 0x000fe20001f61670 */
[C---:B------:R-:W-:Y:S01]  /*61a0*/  IMAD.IADD R182, R6.reuse, 0x1, R196 ;  /* 0x0000000106b67824 */ /* 0x040fe200078e02c4 */
[----:B------:R-:W-:Y:S02]  /*61b0*/  IADD3 R183, R6, R197, RZ ;  /* 0x000000c506b77210 */ /* 0x000fe40007ffe0ff */
[----:B------:R-:W-:-:S02]  /*61c0*/  FSEL R177, R177, -INF , !P4 ;  /* 0xff800000b1b17808 */ /* 0x000fc40006000000 */
[----:B------:R-:W-:Y:S02]  /*61d0*/  FSEL R178, R178, -INF , !P6 ;  /* 0xff800000b2b27808 */ /* 0x000fe40007000000 */
[----:B------:R-:W-:Y:S01]  /*61e0*/  FSEL R179, R179, -INF , !P3 ;  /* 0xff800000b3b37808 */ /* 0x000fe20005800000 */
[----:B------:R-:W-:Y:S06]  /*61f0*/  @P5 BRA `(.L_x_927) ;  /* 0x0000000000585947 */ /* 0x000fec0003800000 */
[----:B------:R-:W-:Y:S01]  /*6200*/  IMAD.IADD R185, R6, 0x1, R21 ;  /* 0x0000000106b97824 */ /* 0x000fe200078e0215 */
[----:B------:R-:W-:Y:S04]  /*6210*/  BSSY B0, `(.L_x_928) ;  /* 0x0000010000007945 */ /* 0x000fe80003800000 */
[----:B------:R-:W-:-:S13]  /*6220*/  ISETP.GT.AND P3, PT, R185, -0x1, PT ;  /* 0xffffffffb900780c */ /* 0x000fda0003f64270 */
[----:B------:R-:W-:Y:S05]  /*6230*/  @P3 BRA `(.L_x_929) ;  /* 0x0000000000203947 */ /* 0x000fea0003800000 */
[----:B------:R-:W-:Y:S01]  /*6240*/  IMAD.U32 R186, RZ, RZ, UR6 ;  /* 0x00000006ffba7e24 */ /* 0x000fe2000f8e00ff */
[----:B------:R-:W-:-:S04]  /*6250*/  LOP3.LUT R185, RZ, R185, RZ, 0x33, !PT ;  /* 0x000000b9ffb97212 */ /* 0x000fc800078e33ff */
[----:B------:R-:W-:-:S13]  /*6260*/  ISETP.NE.AND P3, PT, R186, 0x1, PT ;  /* 0x00000001ba00780c */ /* 0x000fda0003f65270 */
[----:B------:R-:W1:Y:S02]  /*6270*/  @P3 LDC.64 R152, c[0x0][0x9e8] ;  /* 0x00027a00ff983b82 */ /* 0x000e640000000a00 */
[----:B-1----:R-:W-:-:S05]  /*6280*/  @P3 IMAD.HI.U32 R152, R185, R152, RZ ;  /* 0x00000098b9983227 */ /* 0x002fca00078e00ff */
[----:B------:R-:W-:-:S04]  /*6290*/  @P3 SHF.R.U32.HI R185, RZ, R153, R152 ;  /* 0x00000099ffb93219 */ /* 0x000fc80000011698 */
[----:B------:R-:W-:Y:S01]  /*62a0*/  LOP3.LUT R185, RZ, R185, RZ, 0x33, !PT ;  /* 0x000000b9ffb97212 */ /* 0x000fe200078e33ff */
[----:B------:R-:W-:Y:S06]  /*62b0*/  BRA `(.L_x_930) ;  /* 0x0000000000147947 */ /* 0x000fec0003800000 */
.L_x_929:
[----:B------:R-:W-:-:S04]  /*62c0*/  MOV R186, UR6 ;  /* 0x0000000600ba7c02 */ /* 0x000fc80008000f00 */
[----:B------:R-:W-:-:S13]  /*62d0*/  ISETP.NE.AND P3, PT, R186, 0x1, PT ;  /* 0x00000001ba00780c */ /* 0x000fda0003f65270 */
[----:B------:R-:W1:Y:S02]  /*62e0*/  @P3 LDC.64 R152, c[0x0][0x9e8] ;  /* 0x00027a00ff983b82 */ /* 0x000e640000000a00 */
[----:B-1----:R-:W-:-:S05]  /*62f0*/  @P3 IMAD.HI.U32 R152, R185, R152, RZ ;  /* 0x00000098b9983227 */ /* 0x002fca00078e00ff */
[----:B------:R-:W-:-:S07]  /*6300*/  @P3 SHF.R.U32.HI R185, RZ, R153, R152 ;  /* 0x00000099ffb93219 */ /* 0x000fce0000011698 */
.L_x_930:
[----:B------:R-:W-:Y:S05]  /*6310*/  BSYNC B0 ;  /* 0x0000000000007941 */ /* 0x000fea0003800000 */
.L_x_928:
[----:B------:R-:W-:-:S04]  /*6320*/  IMAD R185, R185, R186, -R180 ;  /* 0x000000bab9b97224 */ /* 0x000fc800078e0ab4 */
[----:B------:R-:W-:-:S05]  /*6330*/  IMAD R185, R22, -0x2, R185 ;  /* 0xfffffffe16b97824 */ /* 0x000fca00078e02b9 */
[----:B------:R-:W-:Y:S02]  /*6340*/  VIADDMNMX R182, R185, R186, R182, PT ;  /* 0x000000bab9b67246 */ /* 0x000fe400038001b6 */
[----:B------:R-:W-:-:S07]  /*6350*/  VIMNMX R183, R183, R185, !PT ;  /* 0x000000b9b7b77248 */ /* 0x000fce0007fe0100 */
.L_x_927:
[----:B------:R-:W-:Y:S01]  /*6360*/  FMNMX.FTZ R152, R181, R4, !PT ;  /* 0x00000004b5987209 */ /* 0x000fe20007810000 */
[----:B------:R-:W-:Y:S01]  /*6370*/  ULDC UR6, c[0x0][0x988] ;  /* 0x0002620000067ab9 */ /* 0x000fe20000000800 */
[----:B------:R-:W-:Y:S01]  /*6380*/  ISETP.GT.AND P4, PT, R183, RZ, P2 ;  /* 0x000000ffb700720c */ /* 0x000fe20001784270 */
[----:B------:R-:W-:Y:S01]  /*6390*/  UMOV UR46, UR40 ;  /* 0x00000028002e7c82 */ /* 0x000fe20008000000 */
[----:B------:R-:W-:Y:S01]  /*63a0*/  FMNMX.FTZ R153, R189, R152, !PT ;  /* 0x00000098bd997209 */ /* 0x000fe20007810000 */
[----:B------:R-:W-:Y:S01]  /*63b0*/  UMOV UR36, UR7 ;  /* 0x0000000700247c82 */ /* 0x000fe20008000000 */
[----:B------:R-:W-:Y:S02]  /*63c0*/  ISETP.GT.AND P3, PT, R183, 0x1, P2 ;  /* 0x00000001b700780c */ /* 0x000fe40001764270 */
[----:B------:R-:W-:Y:S02]  /*63d0*/  FMNMX.FTZ R153, R190, R153, !PT ;  /* 0x00000099be997209 */ /* 0x000fe40007810000 */
[----:B------:R-:W-:-:S02]  /*63e0*/  ISETP.LT.OR P4, PT, R182, 0x1, P4 ;  /* 0x00000001b600780c */ /* 0x000fc40002781670 */
[----:B------:R-:W-:Y:S02]  /*63f0*/  FMNMX.FTZ R153, R184, R153, !PT ;  /* 0x00000099b8997209 */ /* 0x000fe40007810000 */
[----:B------:R-:W-:Y:S02]  /*6400*/  ISETP.GT.AND P5, PT, R183, 0x8, P2 ;  /* 0x00000008b700780c */ /* 0x000fe400017a4270 */
[----:B------:R-:W-:Y:S02]  /*6410*/  FMNMX.FTZ R152, R168, R153, !PT ;  /* 0x00000099a8987209 */ /* 0x000fe40007810000 */
[----:B------:R-:W-:Y:S02]  /*6420*/  ISETP.LT.OR P3, PT, R182, 0x2, P3 ;  /* 0x00000002b600780c */ /* 0x000fe40001f61670 */
[----:B------:R-:W-:Y:S02]  /*6430*/  FMNMX.FTZ R153, R169, R152, !PT ;  /* 0x00000098a9997209 */ /* 0x000fe40007810000 */
[----:B------:R-:W-:-:S02]  /*6440*/  ISETP.GT.AND P6, PT, R183, 0x9, P2 ;  /* 0x00000009b700780c */ /* 0x000fc400017c4270 */
[----:B------:R-:W-:Y:S02]  /*6450*/  FMNMX.FTZ R152, R170, R153, !PT ;  /* 0x00000099aa987209 */ /* 0x000fe40007810000 */
[----:B------:R-:W-:Y:S02]  /*6460*/  ISETP.LT.OR P5, PT, R182, 0x9, P5 ;  /* 0x00000009b600780c */ /* 0x000fe40002fa1670 */
[----:B------:R-:W-:Y:S02]  /*6470*/  FMNMX.FTZ R153, R171, R152, !PT ;  /* 0x00000098ab997209 */ /* 0x000fe40007810000 */
[----:B------:R-:W-:Y:S02]  /*6480*/  FSEL R2, R2, -INF , !P3 ;  /* 0xff80000002027808 */ /* 0x000fe40005800000 */
        /* <DEDUP_REMOVED lines=9> */
[----:B------:R-:W-:Y:S02]  /*6520*/  FSEL R155, R155, -INF , !P6 ;  /* 0xff8000009b9b7808 */ /* 0x000fe40007000000 */
[----:B------:R-:W-:Y:S02]  /*6530*/  FMNMX.FTZ R153, R177, R152, !PT ;  /* 0x00000098b1997209 */ /* 0x000fe40007810000 */
[----:B------:R-:W-:Y:S02]  /*6540*/  ISETP.LT.OR P3, PT, R182, 0x11, P3 ;  /* 0x00000011b600780c */ /* 0x000fe40001f61670 */
[----:B------:R-:W-:Y:S02]  /*6550*/  FMNMX.FTZ R152, R178, R153, !PT ;  /* 0x00000099b2987209 */ /* 0x000fe40007810000 */
[----:B------:R-:W-:-:S02]  /*6560*/  ISETP.GT.AND P6, PT, R183, 0x18, P2 ;  /* 0x00000018b700780c */ /* 0x000fc400017c4270 */
[----:B------:R-:W-:Y:S02]  /*6570*/  FMNMX.FTZ R153, R179, R152, !PT ;  /* 0x00000098b3997209 */ /* 0x000fe40007810000 */
[----:B------:R-:W-:Y:S02]  /*6580*/  ISETP.LT.OR P5, PT, R182, 0x12, P5 ;  /* 0x00000012b600780c */ /* 0x000fe40002fa1670 */
[----:B------:R-:W-:Y:S01]  /*6590*/  FSEL R156, R156, -INF , !P3 ;  /* 0xff8000009c9c7808 */ /* 0x000fe20005800000 */
[----:B------:R-:W1:Y:S01]  /*65a0*/  SHFL.BFLY PT, R152, R153, 0x2, 0x1f ;  /* 0x0c401f0099987f89 */ /* 0x000e6200000e0000 */
[----:B------:R-:W-:Y:S02]  /*65b0*/  ISETP.LT.OR P6, PT, R182, 0x19, P6 ;  /* 0x00000019b600780c */ /* 0x000fe400037c1670 */
[----:B------:R-:W-:Y:S02]  /*65c0*/  FSEL R157, R157, -INF , !P5 ;  /* 0xff8000009d9d7808 */ /* 0x000fe40006800000 */
[----:B------:R-:W-:-:S02]  /*65d0*/  ISETP.GT.AND P3, PT, R183, 0x20, P2 ;  /* 0x00000020b700780c */ /* 0x000fc40001764270 */
[----:B------:R-:W-:Y:S02]  /*65e0*/  FSEL R158, R158, -INF , !P6 ;  /* 0xff8000009e9e7808 */ /* 0x000fe40007000000 */
[C---:B------:R-:W-:Y:S02]  /*65f0*/  ISETP.GT.AND P5, PT, R183.reuse, 0x21, P2 ;  /* 0x00000021b700780c */ /* 0x040fe400017a4270 */
[C---:B------:R-:W-:Y:S02]  /*6600*/  ISETP.LT.OR P3, PT, R182.reuse, 0x21, P3 ;  /* 0x00000021b600780c */ /* 0x040fe40001f61670 */
[----:B------:R-:W-:Y:S02]  /*6610*/  ISETP.GT.AND P6, PT, R183, 0x28, P2 ;  /* 0x00000028b700780c */ /* 0x000fe400017c4270 */
[----:B------:R-:W-:Y:S02]  /*6620*/  ISETP.LT.OR P5, PT, R182, 0x22, P5 ;  /* 0x00000022b600780c */ /* 0x000fe40002fa1670 */
[----:B------:R-:W-:-:S02]  /*6630*/  FSEL R160, R160, -INF , !P3 ;  /* 0xff800000a0a07808 */ /* 0x000fc40005800000 */
[----:B------:R-:W-:Y:S02]  /*6640*/  ISETP.GT.AND P3, PT, R183, 0x29, P2 ;  /* 0x00000029b700780c */ /* 0x000fe40001764270 */
[----:B------:R-:W-:Y:S02]  /*6650*/  FSEL R161, R161, -INF , !P5 ;  /* 0xff800000a1a17808 */ /* 0x000fe40006800000 */
[C---:B------:R-:W-:Y:S02]  /*6660*/  ISETP.LT.OR P6, PT, R182.reuse, 0x29, P6 ;  /* 0x00000029b600780c */ /* 0x040fe400037c1670 */
[----:B-1----:R-:W-:Y:S02]  /*6670*/  FMNMX.FTZ R180, R153, R152, !PT ;  /* 0x0000009899b47209 */ /* 0x002fe40007810000 */
[----:B------:R-:W-:Y:S02]  /*6680*/  ISETP.GT.AND P5, PT, R183, 0x30, P2 ;  /* 0x00000030b700780c */ /* 0x000fe400017a4270 */
[----:B------:R-:W-:Y:S01]  /*6690*/  ISETP.LT.OR P3, PT, R182, 0x2a, P3 ;  /* 0x0000002ab600780c */ /* 0x000fe20001f61670 */
[----:B------:R-:W1:Y:S01]  /*66a0*/  SHFL.BFLY PT, R185, R180, 0x1, 0x1f ;  /* 0x0c201f00b4b97f89 */ /* 0x000e6200000e0000 */
[----:B------:R-:W-:-:S02]  /*66b0*/  FSEL R163, R163, -INF , !P6 ;  /* 0xff800000a3a37808 */ /* 0x000fc40007000000 */
[C---:B------:R-:W-:Y:S02]  /*66c0*/  ISETP.GT.AND P6, PT, R183.reuse, 0x31, P2 ;  /* 0x00000031b700780c */ /* 0x040fe400017c4270 */
[----:B------:R-:W-:Y:S02]  /*66d0*/  FSEL R162, R162, -INF , !P3 ;  /* 0xff800000a2a27808 */ /* 0x000fe40005800000 */
[C---:B------:R-:W-:Y:S02]  /*66e0*/  ISETP.LT.OR P5, PT, R182.reuse, 0x31, P5 ;  /* 0x00000031b600780c */ /* 0x040fe40002fa1670 */
[----:B------:R-:W-:Y:S02]  /*66f0*/  ISETP.GT.AND P3, PT, R183, 0x38, P2 ;  /* 0x00000038b700780c */ /* 0x000fe40001764270 */
[----:B------:R-:W-:Y:S02]  /*6700*/  ISETP.LT.OR P6, PT, R182, 0x32, P6 ;  /* 0x00000032b600780c */ /* 0x000fe400037c1670 */
[----:B------:R-:W-:-:S02]  /*6710*/  FSEL R164, R164, -INF , !P5 ;  /* 0xff800000a4a47808 */ /* 0x000fc40006800000 */
[----:B------:R-:W-:Y:S02]  /*6720*/  ISETP.LT.OR P3, PT, R182, 0x39, P3 ;  /* 0x00000039b600780c */ /* 0x000fe40001f61670 */
[----:B------:R-:W-:Y:S02]  /*6730*/  FSEL R165, R165, -INF , !P6 ;  /* 0xff800000a5a57808 */ /* 0x000fe40007000000 */
[----:B------:R-:W-:Y:S02]  /*6740*/  FSEL R166, R166, -INF , !P3 ;  /* 0xff800000a6a67808 */ /* 0x000fe40005800000 */
[----:B-1----:R-:W-:Y:S02]  /*6750*/  FMNMX.FTZ R152, R180, R185, !PT ;  /* 0x000000b9b4987209 */ /* 0x002fe40007810000 */
[----:B------:R-:W-:Y:S02]  /*6760*/  FSEL R180, R0, -INF , !P4 ;  /* 0xff80000000b47808 */ /* 0x000fe40006000000 */
[----:B------:R-:W-:Y:S01]  /*6770*/  ISETP.GT.AND P4, PT, R183, 0x19, P2 ;  /* 0x00000019b700780c */ /* 0x000fe20001784270 */
[----:B------:R-:W-:Y:S01]  /*6780*/  FMUL.FTZ R185, R152, UR6 ;  /* 0x0000000698b97c20 */ /* 0x000fe20008410000 */
[----:B------:R-:W-:-:S02]  /*6790*/  FMNMX.FTZ R153, R180, R3, !PT ;  /* 0x00000003b4997209 */ /* 0x000fc40007810000 */
[----:B------:R-:W-:Y:S02]  /*67a0*/  ISETP.LT.OR P4, PT, R182, 0x1a, P4 ;  /* 0x0000001ab600780c */ /* 0x000fe40002781670 */
[----:B------:R-:W-:Y:S02]  /*67b0*/  FMNMX.FTZ R153, R2, R153, !PT ;  /* 0x0000009902997209 */ /* 0x000fe40007810000 */
[----:B------:R-:W-:Y:S02]  /*67c0*/  FSEL R159, R159, -INF , !P4 ;  /* 0xff8000009f9f7808 */ /* 0x000fe40006000000 */
[----:B------:R-:W-:Y:S02]  /*67d0*/  FMNMX.FTZ R0, R154, R153, !PT ;  /* 0x000000999a007209 */ /* 0x000fe40007810000 */
[----:B------:R-:W-:Y:S02]  /*67e0*/  FSETP.NEU.FTZ.AND P4, PT, R152, -INF , PT ;  /* 0xff8000009800780b */ /* 0x000fe40003f9d000 */
[----:B------:R-:W-:-:S02]  /*67f0*/  FMNMX.FTZ R153, R155, R0, !PT ;  /* 0x000000009b997209 */ /* 0x000fc40007810000 */
[----:B------:R-:W-:Y:S02]  /*6800*/  ISETP.GT.AND P2, PT, R183, 0x39, P2 ;  /* 0x00000039b700780c */ /* 0x000fe40001744270 */
[----:B------:R-:W-:Y:S02]  /*6810*/  FMNMX.FTZ R0, R156, R153, !PT ;  /* 0x000000999c007209 */ /* 0x000fe40007810000 */
[----:B------:R-:W-:Y:S02]  /*6820*/  ISETP.LT.OR P2, PT, R182, 0x3a, P2 ;  /* 0x0000003ab600780c */ /* 0x000fe40001741670 */
[----:B------:R-:W-:Y:S02]  /*6830*/  FMNMX.FTZ R153, R157, R0, !PT ;  /* 0x000000009d997209 */ /* 0x000fe40007810000 */
[----:B------:R-:W-:Y:S02]  /*6840*/  FSEL R0, R185, RZ, P4 ;  /* 0x000000ffb9007208 */ /* 0x000fe40002000000 */
[----:B------:R-:W-:-:S02]  /*6850*/  FMNMX.FTZ R186, R158, R153, !PT ;  /* 0x000000999eba7209 */ /* 0x000fc40007810000 */
[----:B------:R-:W-:Y:S01]  /*6860*/  FSEL R185, R152, RZ, P4 ;  /* 0x000000ff98b97208 */ /* 0x000fe20002000000 */
[--C-:B------:R-:W-:Y:S01]  /*6870*/  FFMA.FTZ R153, R181, UR6, -R0.reuse ;  /* 0x00000006b5997c23 */ /* 0x100fe20008010800 */
[----:B------:R-:W-:Y:S01]  /*6880*/  FMNMX.FTZ R181, R159, R186, !PT ;  /* 0x000000ba9fb57209 */ /* 0x000fe20007810000 */
[--C-:B------:R-:W-:Y:S01]  /*6890*/  FFMA.FTZ R192, R168, UR6, -R0.reuse ;  /* 0x00000006a8c07c23 */ /* 0x100fe20008010800 */
[----:B------:R-:W-:Y:S01]  /*68a0*/  FFMA.FTZ R184, R184, UR6, -R0 ;  /* 0x00000006b8b87c23 */ /* 0x000fe20008010800 */
[----:B------:R-:W-:Y:S01]  /*68b0*/  FADD.FTZ R185, -R185, R4 ;  /* 0x00000004b9b97221 */ /* 0x000fe20000010100 */
[----:B------:R-:W-:Y:S01]  /*68c0*/  FMNMX.FTZ R186, R160, R181, !PT ;  /* 0x000000b5a0ba7209 */ /* 0x000fe20007810000 */
[--C-:B------:R-:W-:Y:S01]  /*68d0*/  FFMA.FTZ R196, R189, UR6, -R0.reuse ;  /* 0x00000006bdc47c23 */ /* 0x100fe20008010800 */
[--C-:B------:R-:W-:Y:S01]  /*68e0*/  FFMA.FTZ R198, R190, UR6, -R0.reuse ;  /* 0x00000006bec67c23 */ /* 0x100fe20008010800 */
[----:B------:R-:W-:Y:S01]  /*68f0*/  FMUL.FTZ R185, R185, UR6 ;  /* 0x00000006b9b97c20 */ /* 0x000fe20008410000 */
[----:B------:R-:W-:Y:S01]  /*6900*/  FMNMX.FTZ R186, R161, R186, !PT ;  /* 0x000000baa1ba7209 */ /* 0x000fe20007810000 */
[--C-:B------:R-:W-:Y:S01]  /*6910*/  FFMA.FTZ R169, R169, UR6, -R0.reuse ;  /* 0x00000006a9a97c23 */ /* 0x100fe20008010800 */
[--C-:B------:R-:W-:Y:S01]  /*6920*/  FFMA.FTZ R194, R170, UR6, -R0.reuse ;  /* 0x00000006aac27c23 */ /* 0x100fe20008010800 */
[--C-:B------:R-:W-:Y:S01]  /*6930*/  FFMA.FTZ R171, R171, UR6, -R0.reuse ;  /* 0x00000006abab7c23 */ /* 0x100fe20008010800 */
[----:B------:R-:W-:Y:S01]  /*6940*/  FMNMX.FTZ R181, R163, R186, !PT ;  /* 0x000000baa3b57209 */ /* 0x000fe20007810000 */
[--C-:B------:R-:W-:Y:S01]  /*6950*/  FFMA.FTZ R188, R172, UR6, -R0.reuse ;  /* 0x00000006acbc7c23 */ /* 0x100fe20008010800 */
[--C-:B------:R-:W-:Y:S01]  /*6960*/  FFMA.FTZ R173, R173, UR6, -R0.reuse ;  /* 0x00000006adad7c23 */ /* 0x100fe20008010800 */
[--C-:B------:R-:W-:Y:S01]  /*6970*/  FFMA.FTZ R190, R174, UR6, -R0.reuse ;  /* 0x00000006aebe7c23 */ /* 0x100fe20008010800 */
[----:B------:R-:W-:Y:S01]  /*6980*/  FMNMX.FTZ R181, R162, R181, !PT ;  /* 0x000000b5a2b57209 */ /* 0x000fe20007810000 */
[--C-:B------:R-:W-:Y:S01]  /*6990*/  FFMA.FTZ R175, R175, UR6, -R0.reuse ;  /* 0x00000006afaf7c23 */ /* 0x100fe20008010800 */
[--C-:B------:R-:W-:Y:S01]  /*69a0*/  FFMA.FTZ R177, R177, UR6, -R0.reuse ;  /* 0x00000006b1b17c23 */ /* 0x100fe20008010800 */
[----:B------:R-:W-:Y:S01]  /*69b0*/  FFMA.FTZ R179, R179, UR6, -R0 ;  /* 0x00000006b3b37c23 */ /* 0x000fe20008010800 */
[----:B------:R-:W-:Y:S01]  /*69c0*/  FMNMX.FTZ R186, R164, R181, !PT ;  /* 0x000000b5a4ba7209 */ /* 0x000fe20007810000 */
[----:B------:R-:W-:Y:S01]  /*69d0*/  MUFU.EX2 R153, R153 ;  /* 0x0000009900997308 */ /* 0x000fe20000000800 */
[----:B------:R-:W-:-:S02]  /*69e0*/  FSEL R181, R167, -INF , !P2 ;  /* 0xff800000a7b57808 */ /* 0x000fc40005000000 */
[----:B------:R-:W-:Y:S01]  /*69f0*/  FMNMX.FTZ R183, R165, R186, !PT ;  /* 0x000000baa5b77209 */ /* 0x000fe20007810000 */
[----:B------:R-:W-:-:S03]  /*6a00*/  FFMA.FTZ R186, R178, UR6, -R0 ;  /* 0x00000006b2ba7c23 */ /* 0x000fc60008010800 */
[----:B------:R-:W-:Y:S01]  /*6a10*/  FMNMX.FTZ R182, R166, R183, !PT ;  /* 0x000000b7a6b67209 */ /* 0x000fe20007810000 */
[----:B------:R1:W-:Y:S03]  /*6a20*/  MUFU.EX2 R167, R184 ;  /* 0x000000b800a77308 */ /* 0x0003e60000000800 */
[----:B------:R-:W-:-:S05]  /*6a30*/  FMNMX.FTZ R182, R181, R182, !PT ;  /* 0x000000b6b5b67209 */ /* 0x000fca0007810000 */
[----:B------:R-:W2:Y:S01]  /*6a40*/  SHFL.BFLY PT, R183, R182, 0x2, 0x1f ;  /* 0x0c401f00b6b77f89 */ /* 0x000ea200000e0000 */
[----:B-1----:R-:W-:Y:S01]  /*6a50*/  FFMA.FTZ R184, R176, UR6, -R0 ;  /* 0x00000006b0b87c23 */ /* 0x002fe20008010800 */
[----:B------:R-:W-:Y:S08]  /*6a60*/  MUFU.EX2 R196, R196 ;  /* 0x000000c400c47308 */ /* 0x000ff00000000800 */
[----:B------:R-:W1:Y:S08]  /*6a70*/  MUFU.EX2 R0, R185 ;  /* 0x000000b900007308 */ /* 0x000e700000000800 */
[----:B------:R-:W3:Y:S01]  /*6a80*/  MUFU.EX2 R198, R198 ;  /* 0x000000c600c67308 */ /* 0x000ee20000000800 */
[----:B--2---:R-:W-:-:S07]  /*6a90*/  FMNMX.FTZ R183, R182, R183, !PT ;  /* 0x000000b7b6b77209 */ /* 0x004fce0007810000 */
[----:B------:R-:W2:Y:S01]  /*6aa0*/  MUFU.EX2 R192, R192 ;  /* 0x000000c000c07308 */ /* 0x000ea20000000800 */
[----:B------:R-:W4:Y:S07]  /*6ab0*/  SHFL.BFLY PT, R168, R183, 0x1, 0x1f ;  /* 0x0c201f00b7a87f89 */ /* 0x000f2e00000e0000 */
[----:B------:R-:W5:Y:S08]  /*6ac0*/  MUFU.EX2 R169, R169 ;  /* 0x000000a900a97308 */ /* 0x000f700000000800 */
[----:B------:R-:W-:Y:S08]  /*6ad0*/  MUFU.EX2 R194, R194 ;  /* 0x000000c200c27308 */ /* 0x000ff00000000800 */
[----:B------:R-:W-:Y:S01]  /*6ae0*/  MUFU.EX2 R171, R171 ;  /* 0x000000ab00ab7308 */ /* 0x000fe20000000800 */
[----:B----4-:R-:W-:-:S04]  /*6af0*/  FMNMX.FTZ R168, R183, R168, !PT ;  /* 0x000000a8b7a87209 */ /* 0x010fc80007810000 */
[C---:B------:R-:W-:Y:S01]  /*6b00*/  FSETP.NEU.FTZ.AND P2, PT, R168.reuse, -INF , PT ;  /* 0xff800000a800780b */ /* 0x040fe20003f5d000 */
[----:B------:R-:W-:Y:S02]  /*6b10*/  FMUL.FTZ R183, R168, UR6 ;  /* 0x00000006a8b77c20 */ /* 0x000fe40008410000 */
[----:B------:R-:W-:Y:S03]  /*6b20*/  MUFU.EX2 R188, R188 ;  /* 0x000000bc00bc7308 */ /* 0x000fe60000000800 */
[----:B------:R-:W-:-:S05]  /*6b30*/  FSEL R183, R183, RZ, P2 ;  /* 0x000000ffb7b77208 */ /* 0x000fca0001000000 */
[----:B------:R-:W-:Y:S01]  /*6b40*/  MUFU.EX2 R173, R173 ;  /* 0x000000ad00ad7308 */ /* 0x000fe20000000800 */
[--C-:B------:R-:W-:Y:S01]  /*6b50*/  FFMA.FTZ R4, R2, UR6, -R183.reuse ;  /* 0x0000000602047c23 */ /* 0x100fe200080108b7 */
[----:B------:R-:W-:Y:S01]  /*6b60*/  FSEL R2, R168, RZ, P2 ;  /* 0x000000ffa8027208 */ /* 0x000fe20001000000 */
[--C-:B------:R-:W-:Y:S01]  /*6b70*/  FFMA.FTZ R197, R180, UR6, -R183.reuse ;  /* 0x00000006b4c57c23 */ /* 0x100fe200080108b7 */
[--C-:B------:R-:W-:Y:S01]  /*6b80*/  FFMA.FTZ R199, R154, UR6, -R183.reuse ;  /* 0x000000069ac77c23 */ /* 0x100fe200080108b7 */
[--C-:B------:R-:W-:Y:S01]  /*6b90*/  FFMA.FTZ R154, R155, UR6, -R183.reuse ;  /* 0x000000069b9a7c23 */ /* 0x100fe200080108b7 */
[----:B------:R-:W-:Y:S01]  /*6ba0*/  FFMA.FTZ R193, R156, UR6, -R183 ;  /* 0x000000069cc17c23 */ /* 0x000fe200080108b7 */
[----:B------:R-:W-:Y:S01]  /*6bb0*/  FADD.FTZ R2, -R2, R3 ;  /* 0x0000000302027221 */ /* 0x000fe20000010100 */
[----:B------:R-:W-:Y:S01]  /*6bc0*/  MUFU.EX2 R4, R4 ;  /* 0x0000000400047308 */ /* 0x000fe20000000800 */
[----:B-1----:R-:W-:Y:S01]  /*6bd0*/  FFMA.FTZ R3, R0, R20, R153 ;  /* 0x0000001400037223 */ /* 0x002fe20000010099 */
[--C-:B------:R-:W-:Y:S01]  /*6be0*/  FFMA.FTZ R156, R157, UR6, -R183.reuse ;  /* 0x000000069d9c7c23 */ /* 0x100fe200080108b7 */
[----:B------:R-:W-:Y:S01]  /*6bf0*/  FMUL.FTZ R2, R2, UR6 ;  /* 0x0000000602027c20 */ /* 0x000fe20008410000 */
[----:B------:R-:W-:Y:S01]  /*6c00*/  FFMA.FTZ R195, R158, UR6, -R183 ;  /* 0x000000069ec37c23 */ /* 0x000fe200080108b7 */
[----:B------:R-:W-:Y:S01]  /*6c10*/  FADD.FTZ R3, R196, R3 ;  /* 0x00000003c4037221 */ /* 0x000fe20000010000 */
[--C-:B------:R-:W-:Y:S01]  /*6c20*/  FFMA.FTZ R158, R159, UR6, -R183.reuse ;  /* 0x000000069f9e7c23 */ /* 0x100fe200080108b7 */
[----:B------:R-:W-:Y:S01]  /*6c30*/  FFMA.FTZ R189, R160, UR6, -R183 ;  /* 0x00000006a0bd7c23 */ /* 0x000fe200080108b7 */
[----:B------:R-:W-:Y:S01]  /*6c40*/  MUFU.EX2 R197, R197 ;  /* 0x000000c500c57308 */ /* 0x000fe20000000800 */
[----:B---3--:R-:W-:Y:S01]  /*6c50*/  FADD.FTZ R20, R198, R3 ;  /* 0x00000003c6147221 */ /* 0x008fe20000010000 */
[--C-:B------:R-:W-:Y:S01]  /*6c60*/  FFMA.FTZ R160, R161, UR6, -R183.reuse ;  /* 0x00000006a1a07c23 */ /* 0x100fe200080108b7 */
[--C-:B------:R-:W-:Y:S01]  /*6c70*/  FFMA.FTZ R191, R163, UR6, -R183.reuse ;  /* 0x00000006a3bf7c23 */ /* 0x100fe200080108b7 */
[--C-:B------:R-:W-:Y:S01]  /*6c80*/  FFMA.FTZ R162, R162, UR6, -R183.reuse ;  /* 0x00000006a2a27c23 */ /* 0x100fe200080108b7 */
[----:B------:R-:W-:Y:S01]  /*6c90*/  FADD.FTZ R3, R167, R20 ;  /* 0x00000014a7037221 */ /* 0x000fe20000010000 */
[--C-:B------:R-:W-:Y:S01]  /*6ca0*/  FFMA.FTZ R185, R164, UR6, -R183.reuse ;  /* 0x00000006a4b97c23 */ /* 0x100fe200080108b7 */
[----:B------:R-:W-:Y:S01]  /*6cb0*/  FFMA.FTZ R165, R165, UR6, -R183 ;  /* 0x00000006a5a57c23 */ /* 0x000fe200080108b7 */
[----:B------:R-:W1:Y:S01]  /*6cc0*/  MUFU.EX2 R2, R2 ;  /* 0x0000000200027308 */ /* 0x000e620000000800 */
[----:B--2---:R-:W-:Y:S01]  /*6cd0*/  FADD.FTZ R170, R192, R3 ;  /* 0x00000003c0aa7221 */ /* 0x004fe20000010000 */
[--C-:B------:R-:W-:Y:S01]  /*6ce0*/  FFMA.FTZ R166, R166, UR6, -R183.reuse ;  /* 0x00000006a6a67c23 */ /* 0x100fe200080108b7 */
[----:B------:R-:W-:Y:S01]  /*6cf0*/  FFMA.FTZ R181, R181, UR6, -R183 ;  /* 0x00000006b5b57c23 */ /* 0x000fe200080108b7 */
[----:B------:R-:W-:Y:S01]  /*6d00*/  IMAD.U32 R155, RZ, RZ, UR10 ;  /* 0x0000000aff9b7e24 */ /* 0x000fe2000f8e00ff */
[----:B------:R-:W-:-:S02]  /*6d10*/  ISETP.GT.AND P2, PT, R23, UR41, PT ;  /* 0x0000002917007c0c */ /* 0x000fc4000bf44270 */
[----:B------:R-:W-:Y:S01]  /*6d20*/  F2FP.F16.F32.PACK_AB R196, R196, R153 ;  /* 0x00000099c4c4723e */ /* 0x000fe200000000ff */
[----:B------:R-:W2:Y:S01]  /*6d30*/  MUFU.EX2 R199, R199 ;  /* 0x000000c700c77308 */ /* 0x000ea20000000800 */
[----:B------:R-:W-:Y:S01]  /*6d40*/  @!P1 VIADD R155, R155, 0x30860 ;  /* 0x000308609b9b9836 */ /* 0x000fe20000000000 */
[----:B------:R-:W-:Y:S02]  /*6d50*/  F2FP.F16.F32.PACK_AB R198, R167, R198 ;  /* 0x000000c6a7c6723e */ /* 0x000fe400000000ff */
[----:B-----5:R-:W-:Y:S02]  /*6d60*/  F2FP.F16.F32.PACK_AB R192, R169, R192 ;  /* 0x000000c0a9c0723e */ /* 0x020fe400000000ff */
[----:B------:R-:W-:Y:S02]  /*6d70*/  @!P1 PRMT R155, RZ, 0x654, R155 ;  /* 0x00000654ff9b9816 */ /* 0x000fe4000000009b */
[----:B------:R-:W3:Y:S01]  /*6d80*/  MUFU.EX2 R154, R154 ;  /* 0x0000009a009a7308 */ /* 0x000ee20000000800 */
[----:B-1----:R-:W-:Y:S01]  /*6d90*/  FFMA.FTZ R7, R2, R7, R197 ;  /* 0x0000000702077223 */ /* 0x002fe200000100c5 */
[----:B------:R1:W-:Y:S01]  /*6da0*/  @!P1 SYNCS.ARRIVE.TRANS64.RED.A1T0 RZ, [R155+URZ], RZ ;  /* 0x000000ff9bff99a7 */ /* 0x0003e2000810043f */
[----:B------:R-:W-:-:S02]  /*6db0*/  F2FP.F16.F32.PACK_AB R197, R4, R197 ;  /* 0x000000c504c5723e */ /* 0x000fc400000000ff */
[----:B------:R-:W-:Y:S01]  /*6dc0*/  FADD.FTZ R20, R4, R7 ;  /* 0x0000000704147221 */ /* 0x000fe20000010000 */
[----:B------:R-:W-:Y:S01]  /*6dd0*/  FADD.FTZ R7, R169, R170 ;  /* 0x000000aaa9077221 */ /* 0x000fe20000010000 */
[----:B------:R-:W-:Y:S01]  /*6de0*/  IADD3 R23, R23, -0x1, RZ ;  /* 0xffffffff17177810 */ /* 0x000fe20007ffe0ff */
[----:B------:R-:W4:Y:S01]  /*6df0*/  MUFU.EX2 R193, R193 ;  /* 0x000000c100c17308 */ /* 0x000f220000000800 */
[----:B--2---:R-:W-:Y:S01]  /*6e00*/  FADD.FTZ R3, R199, R20 ;  /* 0x00000014c7037221 */ /* 0x004fe20000010000 */
[----:B------:R-:W-:Y:S01]  /*6e10*/  FADD.FTZ R170, R194, R7 ;  /* 0x00000007c2aa7221 */ /* 0x000fe20000010000 */
[C---:B------:R-:W-:Y:S01]  /*6e20*/  F2FP.F16.F32.PACK_AB R194, R171.reuse, R194 ;  /* 0x000000c2abc2723e */ /* 0x040fe200000000ff */
[----:B------:R-:W-:Y:S02]  /*6e30*/  IMAD.MOV.U32 R4, RZ, RZ, R152 ;  /* 0x000000ffff047224 */ /* 0x000fe400078e0098 */
[----:B------:R-:W-:Y:S02]  /*6e40*/  FADD.FTZ R7, R171, R170 ;  /* 0x000000aaab077221 */ /* 0x000fe40000010000 */
[----:B------:R-:W2:Y:S01]  /*6e50*/  MUFU.EX2 R156, R156 ;  /* 0x0000009c009c7308 */ /* 0x000ea20000000800 */
[----:B---3--:R-:W-:Y:S01]  /*6e60*/  FADD.FTZ R20, R154, R3 ;  /* 0x000000039a147221 */ /* 0x008fe20000010000 */
[----:B------:R-:W-:Y:S01]  /*6e70*/  FADD.FTZ R164, R188, R7 ;  /* 0x00000007bca47221 */ /* 0x000fe20000010000 */
[----:B------:R-:W-:-:S02]  /*6e80*/  F2FP.F16.F32.PACK_AB R188, R173, R188 ;  /* 0x000000bcadbc723e */ /* 0x000fc400000000ff */
[----:B------:R-:W-:Y:S01]  /*6e90*/  F2FP.F16.F32.PACK_AB R199, R154, R199 ;  /* 0x000000c79ac7723e */ /* 0x000fe200000000ff */
[----:B------:R-:W-:Y:S02]  /*6ea0*/  FADD.FTZ R7, R173, R164 ;  /* 0x000000a4ad077221 */ /* 0x000fe40000010000 */
[----:B------:R-:W3:Y:S01]  /*6eb0*/  MUFU.EX2 R195, R195 ;  /* 0x000000c300c37308 */ /* 0x000ee20000000800 */
[----:B----4-:R-:W-:-:S07]  /*6ec0*/  FADD.FTZ R3, R193, R20 ;  /* 0x00000014c1037221 */ /* 0x010fce0000010000 */
[----:B------:R-:W4:Y:S01]  /*6ed0*/  MUFU.EX2 R158, R158 ;  /* 0x0000009e009e7308 */ /* 0x000f220000000800 */
[C---:B--2---:R-:W-:Y:S01]  /*6ee0*/  FADD.FTZ R20, R156.reuse, R3 ;  /* 0x000000039c147221 */ /* 0x044fe20000010000 */
[----:B------:R-:W-:-:S06]  /*6ef0*/  F2FP.F16.F32.PACK_AB R193, R156, R193 ;  /* 0x000000c19cc1723e */ /* 0x000fcc00000000ff */
[----:B------:R-:W2:Y:S01]  /*6f00*/  MUFU.EX2 R190, R190 ;  /* 0x000000be00be7308 */ /* 0x000ea20000000800 */
[----:B---3--:R-:W-:-:S07]  /*6f10*/  FADD.FTZ R3, R195, R20 ;  /* 0x00000014c3037221 */ /* 0x008fce0000010000 */
[----:B------:R-:W3:Y:S01]  /*6f20*/  MUFU.EX2 R189, R189 ;  /* 0x000000bd00bd7308 */ /* 0x000ee20000000800 */
[C---:B----4-:R-:W-:Y:S01]  /*6f30*/  FADD.FTZ R20, R158.reuse, R3 ;  /* 0x000000039e147221 */ /* 0x050fe20000010000 */
[----:B------:R-:W-:-:S06]  /*6f40*/  F2FP.F16.F32.PACK_AB R195, R158, R195 ;  /* 0x000000c39ec3723e */ /* 0x000fcc00000000ff */
[----:B------:R-:W4:Y:S01]  /*6f50*/  MUFU.EX2 R175, R175 ;  /* 0x000000af00af7308 */ /* 0x000f220000000800 */
[----:B--2---:R-:W-:-:S07]  /*6f60*/  FADD.FTZ R164, R190, R7 ;  /* 0x00000007bea47221 */ /* 0x004fce0000010000 */
[----:B------:R-:W2:Y:S01]  /*6f70*/  MUFU.EX2 R160, R160 ;  /* 0x000000a000a07308 */ /* 0x000ea20000000800 */
[----:B---3--:R-:W-:-:S07]  /*6f80*/  FADD.FTZ R3, R189, R20 ;  /* 0x00000014bd037221 */ /* 0x008fce0000010000 */
[----:B------:R-:W3:Y:S01]  /*6f90*/  MUFU.EX2 R184, R184 ;  /* 0x000000b800b87308 */ /* 0x000ee20000000800 */
[C---:B----4-:R-:W-:Y:S01]  /*6fa0*/  FADD.FTZ R7, R175.reuse, R164 ;  /* 0x000000a4af077221 */ /* 0x050fe20000010000 */
[----:B------:R-:W-:-:S06]  /*6fb0*/  F2FP.F16.F32.PACK_AB R190, R175, R190 ;  /* 0x000000beafbe723e */ /* 0x000fcc00000000ff */
[----:B------:R-:W4:Y:S01]  /*6fc0*/  MUFU.EX2 R191, R191 ;  /* 0x000000bf00bf7308 */ /* 0x000f220000000800 */
[C---:B--2---:R-:W-:Y:S01]  /*6fd0*/  FADD.FTZ R20, R160.reuse, R3 ;  /* 0x00000003a0147221 */ /* 0x044fe20000010000 */
[----:B------:R-:W-:-:S06]  /*6fe0*/  F2FP.F16.F32.PACK_AB R189, R160, R189 ;  /* 0x000000bda0bd723e */ /* 0x000fcc00000000ff */
[----:B------:R-:W2:Y:S01]  /*6ff0*/  MUFU.EX2 R177, R177 ;  /* 0x000000b100b17308 */ /* 0x000ea20000000800 */
[----:B---3--:R-:W-:-:S07]  /*7000*/  FADD.FTZ R164, R184, R7 ;  /* 0x00000007b8a47221 */ /* 0x008fce0000010000 */
[----:B------:R-:W3:Y:S01]  /*7010*/  MUFU.EX2 R162, R162 ;  /* 0x000000a200a27308 */ /* 0x000ee20000000800 */
[----:B----4-:R-:W-:-:S07]  /*7020*/  FADD.FTZ R3, R191, R20 ;  /* 0x00000014bf037221 */ /* 0x010fce0000010000 */
[----:B------:R-:W4:Y:S01]  /*7030*/  MUFU.EX2 R185, R185 ;  /* 0x000000b900b97308 */ /* 0x000f220000000800 */
[C---:B--2---:R-:W-:Y:S01]  /*7040*/  FADD.FTZ R7, R177.reuse, R164 ;  /* 0x000000a4b1077221 */ /* 0x044fe20000010000 */
[----:B------:R-:W-:-:S06]  /*7050*/  F2FP.F16.F32.PACK_AB R184, R177, R184 ;  /* 0x000000b8b1b8723e */ /* 0x000fcc00000000ff */
[----:B------:R-:W2:Y:S01]  /*7060*/  MUFU.EX2 R165, R165 ;  /* 0x000000a500a57308 */ /* 0x000ea20000000800 */
[C---:B---3--:R-:W-:Y:S01]  /*7070*/  FADD.FTZ R164, R162.reuse, R3 ;  /* 0x00000003a2a47221 */ /* 0x048fe20000010000 */
[----:B------:R-:W-:Y:S01]  /*7080*/  F2FP.F16.F32.PACK_AB R191, R162, R191 ;  /* 0x000000bfa2bf723e */ /* 0x000fe200000000ff */
[----:B------:R-:W-:-:S05]  /*7090*/  IMAD.MOV.U32 R3, RZ, RZ, R168 ;  /* 0x000000ffff037224 */ /* 0x000fca00078e00a8 */
        /* <DEDUP_REMOVED lines=8> */
[----:B----4-:R-:W-:Y:S01]  /*7120*/  FADD.FTZ R164, R187, R164 ;  /* 0x000000a4bba47221 */ /* 0x010fe20000010000 */
[C---:B--2---:R-:W-:Y:S01]  /*7130*/  FADD.FTZ R20, R179.reuse, R20 ;  /* 0x00000014b3147221 */ /* 0x044fe20000010000 */
[----:B------:R-:W-:Y:S02]  /*7140*/  F2FP.F16.F32.PACK_AB R186, R179, R186 ;  /* 0x000000bab3ba723e */ /* 0x000fe400000000ff */
[C---:B---3--:R-:W-:Y:S01]  /*7150*/  FADD.FTZ R7, R181.reuse, R164 ;  /* 0x000000a4b5077221 */ /* 0x048fe20000010000 */
[----:B------:R-:W-:Y:S01]  /*7160*/  F2FP.F16.F32.PACK_AB R187, R181, R187 ;  /* 0x000000bbb5bb723e */ /* 0x000fe200000000ff */
[----:B-1----:R-:W-:Y:S06]  /*7170*/  @P2 BRA `(.L_x_931) ;  /* 0xffffffd400502947 */ /* 0x002fec000383ffff */
[----:B------:R-:W-:Y:S01]  /*7180*/  MOV R3, R168 ;  /* 0x000000a800037202 */ /* 0x000fe20000000f00 */
[----:B------:R-:W-:Y:S01]  /*7190*/  IMAD.MOV.U32 R4, RZ, RZ, R152 ;  /* 0x000000ffff047224 */ /* 0x000fe200078e0098 */
[----:B------:R-:W-:Y:S01]  /*71a0*/  UMOV UR36, UR7 ;  /* 0x0000000700247c82 */ /* 0x000fe20008000000 */
[----:B------:R-:W-:-:S05]  /*71b0*/  UMOV UR46, UR40 ;  /* 0x00000028002e7c82 */ /* 0x000fca0008000000 */
.L_x_914:
[----:B------:R-:W-:Y:S01]  /*71c0*/  ULDC UR7, c[0x0][0x9e4] ;  /* 0x0002790000077ab9 */ /* 0x000fe20000000800 */
[----:B------:R-:W-:Y:S01]  /*71d0*/  ULDC UR18, c[0x0][0x9dc] ;  /* 0x0002770000127ab9 */ /* 0x000fe20000000800 */
[----:B------:R-:W-:Y:S02]  /*71e0*/  UISETP.GE.AND UP0, UPT, UR7, 0x1, UPT ;  /* 0x000000010700788c */ /* 0x000fe4000bf06270 */
[----:B------:R-:W-:-:S04]  /*71f0*/  UIADD3 UR18, UR61, -UR18, URZ ;  /* 0x800000123d127290 */ /* 0x000fc8000fffe03f */
[----:B------:R-:W-:-:S13]  /*7200*/  PLOP3.LUT P6, PT, PT, PT, UP0, 0x80, 0x0 ;  /* 0x000000000000781c */ /* 0x000fda0003fcf008 */
[----:B------:R-:W-:Y:S05]  /*7210*/  @!P6 BRA `(.L_x_932) ;  /* 0x000000000044e947 */ /* 0x000fea0003800000 */
        /* <DEDUP_REMOVED lines=10> */
.L_x_933:
[----:B------:R-:W-:-:S11]  /*72c0*/  UISETP.NE.AND UP0, UPT, UR7, 0x1, UPT ;  /* 0x000000010700788c */ /* 0x000fd6000bf05270 */
[----:B------:R-:W-:Y:S02]  /*72d0*/  @UP0 ULDC.64 UR10, c[0x0][0x9e8] ;  /* 0x00027a00000a0ab9 */ /* 0x000fe40000000a00 */
[----:B------:R-:W-:-:S04]  /*72e0*/  UIMAD.WIDE.U32 UR14, UR61, UR10, URZ ;  /* 0x0000000a3d0e72a5 */ /* 0x000fc8000f8e003f */
[----:B------:R-:W-:-:S12]  /*72f0*/  @UP0 USHF.R.U32.HI UR61, URZ, UR11, UR15 ;  /* 0x0000000b3f3d0299 */ /* 0x000fd8000801160f */
.L_x_934:
[----:B------:R-:W-:-:S04]  /*7300*/  UIMAD UR7, UR61, UR7, URZ ;  /* 0x000000073d0772a4 */ /* 0x000fc8000f8e023f */
[----:B------:R-:W-:-:S04]  /*7310*/  UISETP.LT.AND UP0, UPT, UR18, UR7, UPT ;  /* 0x000000071200728c */ /* 0x000fc8000bf01270 */
[----:B------:R-:W-:-:S12]  /*7320*/  USEL UR18, UR18, UR7, !UP0 ;  /* 0x0000000712127287 */ /* 0x000fd8000c000000 */
.L_x_932:
[----:B------:R-:W-:-:S04]  /*7330*/  UIADD3 UR18, UR18, 0x3f, URZ ;  /* 0x0000003f12127890 */ /* 0x000fc8000fffe03f */
[----:B------:R-:W-:-:S04]  /*7340*/  USHF.R.S32.HI UR7, URZ, 0x1f, UR18 ;  /* 0x0000001f3f077899 */ /* 0x000fc80008011412 */
[----:B------:R-:W-:-:S04]  /*7350*/  ULEA.HI UR7, UR7, UR18, URZ, 0x6 ;  /* 0x0000001207077291 */ /* 0x000fc8000f8f303f */
[----:B------:R-:W-:-:S04]  /*7360*/  USHF.R.S32.HI UR7, URZ, 0x6, UR7 ;  /* 0x000000063f077899 */ /* 0x000fc80008011407 */
[----:B------:R-:W-:-:S04]  /*7370*/  UISETP.LT.AND UP0, UPT, UR60, UR7, UPT ;  /* 0x000000073c00728c */ /* 0x000fc8000bf01270 */
[----:B------:R-:W-:-:S06]  /*7380*/  USEL UR40, UR60, UR7, !UP0 ;  /* 0x000000073c287287 */ /* 0x000fcc000c000000 */
[----:B------:R-:W-:-:S13]  /*7390*/  ISETP.GE.AND P2, PT, R23, UR40, PT ;  /* 0x0000002817007c0c */ /* 0x000fda000bf46270 */
[----:B------:R-:W-:Y:S05]  /*73a0*/  @!P2 BRA `(.L_x_935) ;  /* 0x000000200028a947 */ /* 0x000fea0003800000 */
[----:B------:R-:W-:Y:S01]  /*73b0*/  IMAD.MOV.U32 R214, RZ, RZ, R3 ;  /* 0x000000ffffd67224 */ /* 0x000fe200078e0003 */
[----:B------:R-:W-:Y:S01]  /*73c0*/  MOV R215, R4 ;  /* 0x0000000400d77202 */ /* 0x000fe20000000f00 */
[----:B------:R-:W-:Y:S01]  /*73d0*/  UMOV UR39, UR46 ;  /* 0x0000002e00277c82 */ /* 0x000fe20008000000 */
[----:B------:R-:W-:Y:S01]  /*73e0*/  UMOV UR7, UR36 ;  /* 0x0000002400077c82 */ /* 0x000fe20008000000 */
[----:B------:R-:W-:-:S05]  /*73f0*/  ULDC UR41, c[0x0][0x988] ;  /* 0x0002620000297ab9 */ /* 0x000fca0000000800 */
.L_x_944:
[----:B------:R-:W-:-:S04]  /*7400*/  UIADD3 UR36, UR7, 0x1, URZ ;  /* 0x0000000107247890 */ /* 0x000fc8000fffe03f */
[----:B------:R-:W-:-:S04]  /*7410*/  UISETP.NE.AND UP0, UPT, UR36, 0x2, UPT ;  /* 0x000000022400788c */ /* 0x000fc8000bf05270 */
[----:B------:R-:W-:Y:S02]  /*7420*/  USEL UR46, URZ, 0x1, UP0 ;  /* 0x000000013f2e7887 */ /* 0x000fe40008000000 */
[----:B------:R-:W-:Y:S02]  /*7430*/  USEL UR36, UR36, URZ, UP0 ;  /* 0x0000003f24247287 */ /* 0x000fe40008000000 */
[----:B------:R-:W-:Y:S01]  /*7440*/  ULOP3.LUT UR46, UR39, UR46, URZ, 0x3c, !UPT ;  /* 0x0000002e272e7292 */ /* 0x000fe2000f8e3c3f */
[----:B------:R-:W-:Y:S11]  /*7450*/  @!P0 BRA `(.L_x_936) ;  /* 0x0000000000048947 */ /* 0x000ff60003800000 */
[----:B------:R-:W-:Y:S01]  /*7460*/  BPT.TRAP 0x1 ;  /* 0x000000040000795c */ /* 0x000fe20000300000 */
.L_x_936:
[----:B------:R-:W-:Y:S01]  /*7470*/  ULEA UR6, UR36, UR38, 0x3 ;  /* 0x0000002624067291 */ /* 0x000fe2000f8e183f */
[----:B------:R-:W-:-:S05]  /*7480*/  IMAD.U32 R3, RZ, RZ, UR46 ;  /* 0x0000002eff037e24 */ /* 0x000fca000f8e00ff */
[----:B------:R-:W-:-:S04]  /*7490*/  SHF.L.U32 R3, R3, 0x1f, RZ ;  /* 0x0000001f03037819 */ /* 0x000fc800000006ff */
[----:B------:R1:W2:Y:S01]  /*74a0*/  SYNCS.PHASECHK.TRANS64.TRYWAIT P2, [UR6+0x30830], R3 ;  /* 0x03083003ff0075a7 */ /* 0x0002a20008040146 */
[----:B------:R-:W-:Y:S05]  /*74b0*/  @!P0 BRA `(.L_x_937) ;  /* 0x0000000000048947 */ /* 0x000fea0003800000 */
[----:B------:R-:W-:Y:S01]  /*74c0*/  BPT.TRAP 0x1 ;  /* 0x000000040000795c */ /* 0x000fe20000300000 */
.L_x_937:
[----:B--2---:R-:W-:Y:S05]  /*74d0*/  @P2 BRA `(.L_x_938) ;  /* 0x0000000000082947 */ /* 0x004fea0003800000 */
[----:B------:R-:W2:Y:S02]  /*74e0*/  SYNCS.PHASECHK.TRANS64.TRYWAIT P2, [UR6+0x30830], R3 ;  /* 0x03083003ff0075a7 */ /* 0x000ea40008040146 */
[----:B--2---:R-:W-:Y:S05]  /*74f0*/  @!P2 BRA `(.L_x_939) ;  /* 0x000000b40008a947 */ /* 0x004fea0003800000 */
.L_x_938:
[----:B------:R-:W-:Y:S01]  /*7500*/  R2UR UR56, R18 ;  /* 0x00000000123872ca */ /* 0x000fe200000e0000 */
[----:B------:R-:W-:Y:S01]  /*7510*/  ULEA UR6, UR36, UR37, 0xb ;  /* 0x0000002524067291 */ /* 0x000fe2000f8e583f */
[----:B------:R-:W-:Y:S01]  /*7520*/  R2UR UR57, R19 ;  /* 0x00000000133972ca */ /* 0x000fe200000e0000 */
[----:B------:R-:W-:Y:S01]  /*7530*/  WARPGROUP.ARRIVE ;  /* 0x00000000000079c5 */ /* 0x000fe20000000000 */
        /* <DEDUP_REMOVED lines=221> */
.L_x_940:
[----:B------:R-:W-:Y:S01]  /*8310*/  ULEA UR14, UR7, UR38, 0x3 ;  /* 0x00000026070e7291 */ /* 0x000fe2000f8e183f */
[----:B------:R-:W-:-:S05]  /*8320*/  IMAD.U32 R0, RZ, RZ, UR39 ;  /* 0x00000027ff007e24 */ /* 0x000fca000f8e00ff */
[----:B------:R-:W-:-:S04]  /*8330*/  SHF.L.U32 R0, R0, 0x1f, RZ ;  /* 0x0000001f00007819 */ /* 0x000fc800000006ff */
[----:B------:R3:W4:Y:S01]  /*8340*/  SYNCS.PHASECHK.TRANS64.TRYWAIT P2, [UR14+0x30850], R0 ;  /* 0x03085000ff0075a7 */ /* 0x000722000804014e */
[----:B------:R-:W-:Y:S05]  /*8350*/  @!P0 BRA `(.L_x_941) ;  /* 0x0000000000048947 */ /* 0x000fea0003800000 */
[----:B------:R-:W-:Y:S01]  /*8360*/  BPT.TRAP 0x1 ;  /* 0x000000040000795c */ /* 0x000fe20000300000 */
.L_x_941:
[----:B----4-:R-:W-:Y:S05]  /*8370*/  @P2 BRA `(.L_x_942) ;  /* 0x0000000000082947 */ /* 0x010fea0003800000 */
[----:B------:R-:W4:Y:S02]  /*8380*/  SYNCS.PHASECHK.TRANS64.TRYWAIT P2, [UR14+0x30850], R0 ;  /* 0x03085000ff0075a7 */ /* 0x000f24000804014e */
[----:B----4-:R-:W-:Y:S05]  /*8390*/  @!P2 BRA `(.L_x_943) ;  /* 0x000000a40078a947 */ /* 0x010fea0003800000 */
.L_x_942:
[----:B------:R-:W-:Y:S01]  /*83a0*/  UIADD3 UR6, UR38, 0x400, URZ ;  /* 0x0000040026067890 */ /* 0x000fe2000fffe03f */
[----:B------:R-:W-:Y:S01]  /*83b0*/  WARPGROUP.ARRIVE ;  /* 0x00000000000079c5 */ /* 0x000fe20000000000 */
[----:B------:R-:W-:Y:S01]  /*83c0*/  ULDC UR11, c[0x0][0x9d8] ;  /* 0x00027600000b7ab9 */ /* 0x000fe20000000800 */
[----:B------:R-:W-:Y:S01]  /*83d0*/  ISETP.GT.AND P2, PT, R23, UR40, PT ;  /* 0x0000002817007c0c */ /* 0x000fe2000bf44270 */
[----:B------:R-:W-:Y:S01]  /*83e0*/  USHF.R.U32.HI UR6, URZ, 0x4, UR6 ;  /* 0x000000043f067899 */ /* 0x000fe20008011606 */
[----:B------:R-:W-:Y:S01]  /*83f0*/  FMUL.FTZ R2, R152, UR11 ;  /* 0x0000000b98027c20 */ /* 0x000fe20008410000 */
[----:B-12---:R-:W-:Y:S01]  /*8400*/  FMUL.FTZ R3, R153, UR11 ;  /* 0x0000000b99037c20 */ /* 0x006fe20008410000 */
[----:B------:R-:W-:Y:S01]  /*8410*/  FMUL.FTZ R216, R173, UR11 ;  /* 0x0000000badd87c20 */ /* 0x000fe20008410000 */
[----:B------:R-:W-:Y:S01]  /*8420*/  ULOP3.LUT UR6, UR6, 0x3fff, URZ, 0xc0, !UPT ;  /* 0x00003fff06067892 */ /* 0x000fe2000f8ec03f */
[----:B------:R-:W-:Y:S01]  /*8430*/  FMUL.FTZ R173, R180, UR11 ;  /* 0x0000000bb4ad7c20 */ /* 0x000fe20008410000 */
[----:B------:R-:W-:Y:S01]  /*8440*/  FMUL.FTZ R152, R155, UR11 ;  /* 0x0000000b9b987c20 */ /* 0x000fe20008410000 */
[----:B------:R-:W3:Y:S01]  /*8450*/  MUFU.TANH R2, R2 ;  /* 0x0000000200027308 */ /* 0x000ee20000002400 */
[----:B------:R-:W-:Y:S01]  /*8460*/  ULOP3.LUT UR6, UR6, 0x2000000, URZ, 0xfc, !UPT ;  /* 0x0200000006067892 */ /* 0x000fe2000f8efc3f */
[----:B------:R-:W-:Y:S01]  /*8470*/  FMUL.FTZ R155, R159, UR11 ;  /* 0x0000000b9f9b7c20 */ /* 0x000fe20008410000 */
[----:B------:R-:W-:Y:S01]  /*8480*/  FMUL.FTZ R153, R154, UR11 ;  /* 0x0000000b9a997c20 */ /* 0x000fe20008410000 */
[----:B------:R-:W-:Y:S01]  /*8490*/  FMUL.FTZ R154, R158, UR11 ;  /* 0x0000000b9e9a7c20 */ /* 0x000fe20008410000 */
[----:B------:R-:W-:Y:S01]  /*84a0*/  ULEA UR10, UR7, UR6, 0xb ;  /* 0x00000006070a7291 */ /* 0x000fe2000f8e583f */
[----:B------:R-:W-:Y:S01]  /*84b0*/  FMUL.FTZ R158, R166, UR11 ;  /* 0x0000000ba69e7c20 */ /* 0x000fe20008410000 */
[----:B------:R-:W-:Y:S01]  /*84c0*/  FMUL.FTZ R166, R182, UR11 ;  /* 0x0000000bb6a67c20 */ /* 0x000fe20008410000 */
[----:B------:R-:W-:Y:S01]  /*84d0*/  UMOV UR7, 0x40000040 ;  /* 0x4000004000077882 */ /* 0x000fe20000000000 */
[----:B------:R-:W1:Y:S01]  /*84e0*/  MUFU.TANH R3, R3 ;  /* 0x0000000300037308 */ /* 0x000e620000002400 */
[----:B------:R-:W-:Y:S01]  /*84f0*/  UMOV UR39, UR46 ;  /* 0x0000002e00277c82 */ /* 0x000fe20008000000 */
[----:B------:R-:W-:Y:S01]  /*8500*/  VIADD R23, R23, 0xffffffff ;  /* 0xffffffff17177836 */ /* 0x000fe20000000000 */
[----:B------:R-:W-:-:S02]  /*8510*/  UMOV UR6, UR10 ;  /* 0x0000000a00067c82 */ /* 0x000fc40008000000 */
[----:B------:R-:W-:Y:S01]  /*8520*/  HGMMA.64x256x16.F32 R24, R196, gdesc[UR4].tnspB, R24, gsb0 ;  /* 0x43e00004c4187df0 */ /* 0x000fe20008000818 */
[----:B------:R-:W-:Y:S01]  /*8530*/  UIADD3 UR6, UR10, 0x80, URZ ;  /* 0x000000800a067890 */ /* 0x000fe2000fffe03f */
[----:B------:R-:W-:Y:S01]  /*8540*/  UMOV UR7, 0x40000040 ;  /* 0x4000004000077882 */ /* 0x000fe20000000000 */
[----:B---3--:R-:W-:Y:S01]  /*8550*/  FMNMX.FTZ R0, R2, R215, !PT ;  /* 0x000000d702007209 */ /* 0x008fe20007810000 */
        /* <DEDUP_REMOVED lines=16> */
[----:B------:R-:W-:Y:S01]  /*8660*/  UIADD3 UR6, UR10, 0x100, URZ ;  /* 0x000001000a067890 */ /* 0x000fe2000fffe03f */
[----:B------:R-:W-:Y:S01]  /*8670*/  MUFU.TANH R196, R196 ;  /* 0x000000c400c47308 */ /* 0x000fe20000002400 */
[----:B------:R-:W-:Y:S01]  /*8680*/  UMOV UR7, 0x40000040 ;  /* 0x4000004000077882 */ /* 0x000fe20000000000 */
[----:B------:R-:W-:Y:S01]  /*8690*/  FMUL.FTZ R172, R176, UR11 ;  /* 0x0000000bb0ac7c20 */ /* 0x000fe20008410000 */
[----:B------:R-:W-:Y:S01]  /*86a0*/  FMUL.FTZ R176, R177, UR11 ;  /* 0x0000000bb1b07c20 */ /* 0x000fe20008410000 */
[----:B------:R-:W-:Y:S01]  /*86b0*/  FMUL.FTZ R168, R181, UR11 ;  /* 0x0000000bb5a87c20 */ /* 0x000fe20008410000 */
[----:B------:R-:W-:Y:S01]  /*86c0*/  UIADD3 UR10, UR10, 0x180, URZ ;  /* 0x000001800a0a7890 */ /* 0x000fe2000fffe03f */
[----:B------:R-:W-:Y:S01]  /*86d0*/  FMUL.FTZ R164, R178, UR11 ;  /* 0x0000000bb2a47c20 */ /* 0x000fe20008410000 */
[----:B------:R-:W-:Y:S01]  /*86e0*/  FMUL.FTZ R165, R179, UR11 ;  /* 0x0000000bb3a57c20 */ /* 0x000fe20008410000 */
        /* <DEDUP_REMOVED lines=15> */
[----:B-1----:R-:W-:Y:S01]  /*87e0*/  FMNMX.FTZ R157, R3, R0, !PT ;  /* 0x00000000039d7209 */ /* 0x002fe20007810000 */
[----:B------:R-:W-:Y:S01]  /*87f0*/  HGMMA.64x256x16.F32 R24, R188, gdesc[UR4].tnspB, R24, gsb0 ;  /* 0x43e00004bc187df0 */ /* 0x000fe20008000818 */
[----:B------:R-:W1:Y:S01]  /*8800*/  MUFU.TANH R192, R192 ;  /* 0x000000c000c07308 */ /* 0x000e620000002400 */
[----:B------:R-:W-:Y:S01]  /*8810*/  FMUL.FTZ R156, R162, UR11 ;  /* 0x0000000ba29c7c20 */ /* 0x000fe20008410000 */
[----:B------:R-:W-:Y:S01]  /*8820*/  FMUL.FTZ R160, R170, UR11 ;  /* 0x0000000baaa07c20 */ /* 0x000fe20008410000 */
[----:B------:R-:W-:Y:S01]  /*8830*/  FMUL.FTZ R161, R171, UR11 ;  /* 0x0000000baba17c20 */ /* 0x000fe20008410000 */
[----:B------:R-:W-:Y:S01]  /*8840*/  FMUL.FTZ R162, R174, UR11 ;  /* 0x0000000baea27c20 */ /* 0x000fe20008410000 */
[----:B------:R-:W-:Y:S01]  /*8850*/  UMOV UR6, UR41 ;  /* 0x0000002900067c82 */ /* 0x000fe20008000000 */
[----:B------:R-:W-:-:S02]  /*8860*/  UMOV UR7, UR36 ;  /* 0x0000002400077c82 */ /* 0x000fc40008000000 */
[----:B------:R-:W2:Y:S08]  /*8870*/  MUFU.TANH R193, R193 ;  /* 0x000000c100c17308 */ /* 0x000eb00000002400 */
[----:B------:R-:W3:Y:S01]  /*8880*/  MUFU.TANH R194, R194 ;  /* 0x000000c200c27308 */ /* 0x000ee20000002400 */
[----:B-1----:R-:W-:-:S07]  /*8890*/  FMNMX.FTZ R0, R192, R157, !PT ;  /* 0x0000009dc0007209 */ /* 0x002fce0007810000 */
[----:B------:R-:W1:Y:S01]  /*88a0*/  MUFU.TANH R195, R195 ;  /* 0x000000c300c37308 */ /* 0x000e620000002400 */
[----:B--2---:R-:W-:-:S07]  /*88b0*/  FMNMX.FTZ R157, R193, R0, !PT ;  /* 0x00000000c19d7209 */ /* 0x004fce0007810000 */
[----:B------:R-:W2:Y:S01]  /*88c0*/  MUFU.TANH R156, R156 ;  /* 0x0000009c009c7308 */ /* 0x000ea20000002400 */
[----:B---3--:R-:W-:-:S07]  /*88d0*/  FMNMX.FTZ R0, R194, R157, !PT ;  /* 0x0000009dc2007209 */ /* 0x008fce0007810000 */
[----:B------:R-:W-:Y:S01]  /*88e0*/  MUFU.TANH R160, R160 ;  /* 0x000000a000a07308 */ /* 0x000fe20000002400 */
[----:B-1----:R-:W-:-:S04]  /*88f0*/  FMNMX.FTZ R157, R195, R0, !PT ;  /* 0x00000000c39d7209 */ /* 0x002fc80007810000 */
[----:B------:R-:W-:-:S03]  /*8900*/  FMNMX.FTZ R0, R196, R157, !PT ;  /* 0x0000009dc4007209 */ /* 0x000fc60007810000 */
[----:B------:R-:W-:Y:S01]  /*8910*/  MUFU.TANH R161, R161 ;  /* 0x000000a100a17308 */ /* 0x000fe20000002400 */
[----:B------:R-:W-:-:S04]  /*8920*/  FMNMX.FTZ R0, R199, R0, !PT ;  /* 0x00000000c7007209 */ /* 0x000fc80007810000 */
[----:B------:R-:W-:-:S03]  /*8930*/  FMNMX.FTZ R157, R197, R0, !PT ;  /* 0x00000000c59d7209 */ /* 0x000fc60007810000 */
[----:B------:R-:W-:Y:S01]  /*8940*/  MUFU.TANH R162, R162 ;  /* 0x000000a200a27308 */ /* 0x000fe20000002400 */
[----:B------:R-:W-:-:S04]  /*8950*/  FMNMX.FTZ R0, R198, R157, !PT ;  /* 0x0000009dc6007209 */ /* 0x000fc80007810000 */
[----:B------:R-:W-:-:S04]  /*8960*/  FMNMX.FTZ R157, R169, R0, !PT ;  /* 0x00000000a99d7209 */ /* 0x000fc80007810000 */
[----:B------:R-:W-:-:S04]  /*8970*/  FMNMX.FTZ R157, R216, R157, !PT ;  /* 0x0000009dd89d7209 */ /* 0x000fc80007810000 */
[----:B------:R-:W-:Y:S01]  /*8980*/  FMNMX.FTZ R159, R172, R157, !PT ;  /* 0x0000009dac9f7209 */ /* 0x000fe20007810000 */
[----:B------:R-:W-:-:S03]  /*8990*/  FMUL.FTZ R157, R163, UR11 ;  /* 0x0000000ba39d7c20 */ /* 0x000fc60008410000 */
[----:B------:R-:W-:-:S03]  /*89a0*/  FMNMX.FTZ R0, R176, R159, !PT ;  /* 0x0000009fb0007209 */ /* 0x000fc60007810000 */
[----:B------:R-:W1:Y:S01]  /*89b0*/  MUFU.TANH R157, R157 ;  /* 0x0000009d009d7308 */ /* 0x000e620000002400 */
[----:B------:R-:W-:-:S04]  /*89c0*/  FMNMX.FTZ R159, R173, R0, !PT ;  /* 0x00000000ad9f7209 */ /* 0x000fc80007810000 */
[----:B------:R-:W-:Y:S01]  /*89d0*/  FMNMX.FTZ R0, R168, R159, !PT ;  /* 0x0000009fa8007209 */ /* 0x000fe20007810000 */
[----:B------:R-:W-:Y:S01]  /*89e0*/  FMUL.FTZ R159, R167, UR11 ;  /* 0x0000000ba79f7c20 */ /* 0x000fe20008410000 */
[----:B------:R-:W-:-:S03]  /*89f0*/  FMNMX.FTZ R167, R153, R214, !PT ;  /* 0x000000d699a77209 */ /* 0x000fc60007810000 */
[----:B------:R-:W3:Y:S01]  /*8a00*/  SHFL.BFLY PT, R163, R0, 0x2, 0x1f ;  /* 0x0c401f0000a37f89 */ /* 0x000ee200000e0000 */
[----:B------:R-:W-:Y:S01]  /*8a10*/  FMNMX.FTZ R167, R152, R167, !PT ;  /* 0x000000a798a77209 */ /* 0x000fe20007810000 */
[----:B------:R-:W4:Y:S01]  /*8a20*/  MUFU.TANH R159, R159 ;  /* 0x0000009f009f7308 */ /* 0x000f220000002400 */
[----:B---3--:R-:W-:Y:S01]  /*8a30*/  FMNMX.FTZ R4, R0, R163, !PT ;  /* 0x000000a300047209 */ /* 0x008fe20007810000 */
[----:B------:R-:W-:Y:S01]  /*8a40*/  FMUL.FTZ R163, R175, UR11 ;  /* 0x0000000bafa37c20 */ /* 0x000fe20008410000 */
[----:B------:R-:W-:Y:S01]  /*8a50*/  FMNMX.FTZ R0, R154, R167, !PT ;  /* 0x000000a79a007209 */ /* 0x000fe20007810000 */
[----:B------:R-:W-:Y:S01]  /*8a60*/  FMUL.FTZ R167, R183, UR11 ;  /* 0x0000000bb7a77c20 */ /* 0x000fe20008410000 */
[----:B------:R-:W-:Y:S01]  /*8a70*/  UMOV UR11, 0x40000040 ;  /* 0x40000040000b7882 */ /* 0x000fe20000000000 */
[----:B------:R-:W3:Y:S01]  /*8a80*/  SHFL.BFLY PT, R175, R4, 0x1, 0x1f ;  /* 0x0c201f0004af7f89 */ /* 0x000ee200000e0000 */
[----:B------:R-:W-:Y:S01]  /*8a90*/  FMNMX.FTZ R171, R155, R0, !PT ;  /* 0x000000009bab7209 */ /* 0x000fe20007810000 */
[----:B------:R-:W5:Y:S03]  /*8aa0*/  MUFU.TANH R163, R163 ;  /* 0x000000a300a37308 */ /* 0x000f660000002400 */
[----:B--2---:R-:W-:-:S04]  /*8ab0*/  FMNMX.FTZ R0, R156, R171, !PT ;  /* 0x000000ab9c007209 */ /* 0x004fc80007810000 */
[----:B-1----:R-:W-:Y:S01]  /*8ac0*/  FMNMX.FTZ R171, R157, R0, !PT ;  /* 0x000000009dab7209 */ /* 0x002fe20007810000 */
[----:B------:R-:W1:Y:S01]  /*8ad0*/  MUFU.TANH R167, R167 ;  /* 0x000000a700a77308 */ /* 0x000e620000002400 */
[----:B---3--:R-:W-:-:S05]  /*8ae0*/  FMNMX.FTZ R4, R4, R175, !PT ;  /* 0x000000af04047209 */ /* 0x008fca0007810000 */
[C---:B------:R-:W-:Y:S01]  /*8af0*/  FADD.FTZ R170, -R4.reuse, R215 ;  /* 0x000000d704aa7221 */ /* 0x040fe20000010100 */
[----:B------:R-:W-:Y:S01]  /*8b00*/  FMUL.FTZ R183, R4, UR6 ;  /* 0x0000000604b77c20 */ /* 0x000fe20008410000 */
[----:B------:R-:W-:Y:S02]  /*8b10*/  MOV R215, R4 ;  /* 0x0000000400d77202 */ /* 0x000fe40000000f00 */
[----:B------:R-:W-:Y:S01]  /*8b20*/  FMUL.FTZ R0, R170, UR6 ;  /* 0x00000006aa007c20 */ /* 0x000fe20008410000 */
[----:B------:R-:W-:Y:S01]  /*8b30*/  FMNMX.FTZ R170, R158, R171, !PT ;  /* 0x000000ab9eaa7209 */ /* 0x000fe20007810000 */
[--C-:B------:R-:W-:Y:S01]  /*8b40*/  FFMA.FTZ R177, R2, UR6, -R183.reuse ;  /* 0x0000000602b17c23 */ /* 0x100fe200080108b7 */
[--C-:B------:R-:W-:Y:S01]  /*8b50*/  FFMA.FTZ R174, R192, UR6, -R183.reuse ;  /* 0x00000006c0ae7c23 */ /* 0x100fe200080108b7 */
[--C-:B------:R-:W-:Y:S01]  /*8b60*/  FFMA.FTZ R179, R199, UR6, -R183.reuse ;  /* 0x00000006c7b37c23 */ /* 0x100fe200080108b7 */
[----:B----4-:R-:W-:Y:S01]  /*8b70*/  FMNMX.FTZ R171, R159, R170, !PT ;  /* 0x000000aa9fab7209 */ /* 0x010fe20007810000 */
[--C-:B------:R-:W-:Y:S01]  /*8b80*/  FFMA.FTZ R170, R3, UR6, -R183.reuse ;  /* 0x0000000603aa7c23 */ /* 0x100fe200080108b7 */
[----:B------:R-:W-:Y:S01]  /*8b90*/  MUFU.EX2 R0, R0 ;  /* 0x0000000000007308 */ /* 0x000fe20000000800 */
[--C-:B------:R-:W-:Y:S01]  /*8ba0*/  FFMA.FTZ R192, R194, UR6, -R183.reuse ;  /* 0x00000006c2c07c23 */ /* 0x100fe200080108b7 */
[----:B------:R-:W-:Y:S01]  /*8bb0*/  FMNMX.FTZ R2, R160, R171, !PT ;  /* 0x000000aba0027209 */ /* 0x000fe20007810000 */
[--C-:B------:R-:W-:Y:S01]  /*8bc0*/  FFMA.FTZ R194, R196, UR6, -R183.reuse ;  /* 0x00000006c4c27c23 */ /* 0x100fe200080108b7 */
[----:B------:R-:W-:-:S02]  /*8bd0*/  FFMA.FTZ R181, R198, UR6, -R183 ;  /* 0x00000006c6b57c23 */ /* 0x000fc400080108b7 */
[----:B------:R-:W-:Y:S02]  /*8be0*/  FMNMX.FTZ R175, R161, R2, !PT ;  /* 0x00000002a1af7209 */ /* 0x000fe40007810000 */
[----:B------:R2:W-:Y:S02]  /*8bf0*/  MUFU.EX2 R171, R177 ;  /* 0x000000b100ab7308 */ /* 0x0005e40000000800 */
[----:B------:R-:W-:Y:S01]  /*8c00*/  FMNMX.FTZ R2, R162, R175, !PT ;  /* 0x000000afa2027209 */ /* 0x000fe20007810000 */
[----:B------:R-:W-:-:S03]  /*8c10*/  FFMA.FTZ R175, R193, UR6, -R183 ;  /* 0x00000006c1af7c23 */ /* 0x000fc600080108b7 */
[----:B-----5:R-:W-:Y:S02]  /*8c20*/  FMNMX.FTZ R3, R163, R2, !PT ;  /* 0x00000002a3037209 */ /* 0x020fe40007810000 */
[----:B------:R-:W3:Y:S01]  /*8c30*/  MUFU.EX2 R170, R170 ;  /* 0x000000aa00aa7308 */ /* 0x000ee20000000800 */
[----:B--2---:R-:W-:Y:S01]  /*8c40*/  FFMA.FTZ R177, R195, UR6, -R183 ;  /* 0x00000006c3b17c23 */ /* 0x004fe200080108b7 */
[----:B------:R-:W-:-:S04]  /*8c50*/  FMNMX.FTZ R2, R164, R3, !PT ;  /* 0x00000003a4027209 */ /* 0x000fc80007810000 */
[----:B------:R-:W-:Y:S02]  /*8c60*/  FMNMX.FTZ R3, R165, R2, !PT ;  /* 0x00000002a5037209 */ /* 0x000fe40007810000 */
[----:B------:R-:W-:Y:S02]  /*8c70*/  MUFU.EX2 R174, R174 ;  /* 0x000000ae00ae7308 */ /* 0x000fe40000000800 */
[----:B------:R-:W-:-:S04]  /*8c80*/  FMNMX.FTZ R2, R166, R3, !PT ;  /* 0x00000003a6027209 */ /* 0x000fc80007810000 */
[----:B-1----:R-:W-:Y:S02]  /*8c90*/  FMNMX.FTZ R2, R167, R2, !PT ;  /* 0x00000002a7027209 */ /* 0x002fe40007810000 */
[----:B------:R-:W1:Y:S01]  /*8ca0*/  MUFU.EX2 R175, R175 ;  /* 0x000000af00af7308 */ /* 0x000e620000000800 */
[----:B---3--:R-:W-:Y:S02]  /*8cb0*/  F2FP.F16.F32.PACK_AB R196, R170, R171 ;  /* 0x000000abaac4723e */ /* 0x008fe400000000ff */
[----:B------:R-:W2:Y:S05]  /*8cc0*/  SHFL.BFLY PT, R3, R2, 0x2, 0x1f ;  /* 0x0c401f0002037f89 */ /* 0x000eaa00000e0000 */
[----:B------:R-:W-:Y:S08]  /*8cd0*/  MUFU.EX2 R192, R192 ;  /* 0x000000c000c07308 */ /* 0x000ff00000000800 */
[----:B------:R-:W-:Y:S01]  /*8ce0*/  MUFU.EX2 R177, R177 ;  /* 0x000000b100b17308 */ /* 0x000fe20000000800 */
[----:B-1----:R-:W-:-:S07]  /*8cf0*/  F2FP.F16.F32.PACK_AB R198, R175, R174 ;  /* 0x000000aeafc6723e */ /* 0x002fce00000000ff */
[----:B------:R-:W-:Y:S01]  /*8d00*/  MUFU.EX2 R194, R194 ;  /* 0x000000c200c27308 */ /* 0x000fe20000000800 */
[----:B--2---:R-:W-:-:S05]  /*8d10*/  FMNMX.FTZ R3, R2, R3, !PT ;  /* 0x0000000302037209 */ /* 0x004fca0007810000 */
[----:B------:R-:W1:Y:S02]  /*8d20*/  SHFL.BFLY PT, R2, R3, 0x1, 0x1f ;  /* 0x0c201f0003027f89 */ /* 0x000e6400000e0000 */
[----:B------:R-:W-:Y:S08]  /*8d30*/  MUFU.EX2 R179, R179 ;  /* 0x000000b300b37308 */ /* 0x000ff00000000800 */
[----:B------:R-:W-:Y:S01]  /*8d40*/  MUFU.EX2 R181, R181 ;  /* 0x000000b500b57308 */ /* 0x000fe20000000800 */
[----:B-1----:R-:W-:-:S05]  /*8d50*/  FMNMX.FTZ R3, R3, R2, !PT ;  /* 0x0000000203037209 */ /* 0x002fca0007810000 */
[----:B------:R-:W-:Y:S01]  /*8d60*/  FADD.FTZ R2, -R3, R214 ;  /* 0x000000d603027221 */ /* 0x000fe20000010100 */
[----:B------:R-:W-:-:S03]  /*8d70*/  IMAD.MOV.U32 R214, RZ, RZ, R3 ;  /* 0x000000ffffd67224 */ /* 0x000fc600078e0003 */
[----:B------:R-:W-:-:S06]  /*8d80*/  FMUL.FTZ R2, R2, UR6 ;  /* 0x0000000602027c20 */ /* 0x000fcc0008410000 */
[----:B------:R-:W-:Y:S01]  /*8d90*/  MUFU.EX2 R2, R2 ;  /* 0x0000000200027308 */ /* 0x000fe20000000800 */
[----:B------:R-:W-:Y:S02]  /*8da0*/  WARPGROUP.DEPBAR.LE gsb0, 0x0 ;  /* 0x00008000000079c5 */ /* 0x000fe40000010000 */
[----:B------:R-:W-:Y:S01]  /*8db0*/  WARPGROUP.ARRIVE ;  /* 0x00000000000079c5 */ /* 0x000fe20000000000 */
[--C-:B------:R-:W-:Y:S01]  /*8dc0*/  FFMA.FTZ R188, R197, UR6, -R183.reuse ;  /* 0x00000006c5bc7c23 */ /* 0x100fe200080108b7 */
[--C-:B------:R-:W-:Y:S01]  /*8dd0*/  FFMA.FTZ R190, R169, UR6, -R183.reuse ;  /* 0x00000006a9be7c23 */ /* 0x100fe200080108b7 */
[----:B------:R-:W-:-:S03]  /*8de0*/  FFMA.FTZ R169, R216, UR6, -R183 ;  /* 0x00000006d8a97c23 */ /* 0x000fc600080108b7 */
[----:B------:R-:W-:Y:S01]  /*8df0*/  HGMMA.64x256x16.F32 R24, R184, gdesc[UR8].tnspB, R24, gsb0 ;  /* 0x43e00008b8187df0 */ /* 0x000fe20008000818 */
[----:B------:R-:W-:Y:S08]  /*8e00*/  MUFU.EX2 R188, R188 ;  /* 0x000000bc00bc7308 */ /* 0x000ff00000000800 */
[----:B------:R-:W-:Y:S08]  /*8e10*/  MUFU.EX2 R190, R190 ;  /* 0x000000be00be7308 */ /* 0x000ff00000000800 */
[----:B------:R-:W-:Y:S01]  /*8e20*/  MUFU.EX2 R169, R169 ;  /* 0x000000a900a97308 */ /* 0x000fe20000000800 */
[----:B------:R-:W-:-:S02]  /*8e30*/  WARPGROUP.DEPBAR.LE gsb0, 0x0 ;  /* 0x00008000000079c5 */ /* 0x000fc40000010000 */
[--C-:B------:R-:W-:Y:S01]  /*8e40*/  FFMA.FTZ R186, R173, UR6, -R183.reuse ;  /* 0x00000006adba7c23 */ /* 0x100fe200080108b7 */
[--C-:B------:R-:W-:Y:S01]  /*8e50*/  FFMA.FTZ R173, R168, UR6, -R183.reuse ;  /* 0x00000006a8ad7c23 */ /* 0x100fe200080108b7 */
[----:B------:R-:W-:Y:S01]  /*8e60*/  FMUL.FTZ R168, R3, UR6 ;  /* 0x0000000603a87c20 */ /* 0x000fe20008410000 */
[--C-:B------:R-:W-:Y:S01]  /*8e70*/  FFMA.FTZ R184, R172, UR6, -R183.reuse ;  /* 0x00000006acb87c23 */ /* 0x100fe200080108b7 */
[----:B------:R-:W-:Y:S02]  /*8e80*/  FFMA.FTZ R185, R176, UR6, -R183 ;  /* 0x00000006b0b97c23 */ /* 0x000fe400080108b7 */
[--C-:B------:R-:W-:Y:S01]  /*8e90*/  FFMA.FTZ R197, R153, UR6, -R168.reuse ;  /* 0x0000000699c57c23 */ /* 0x100fe200080108a8 */
[----:B------:R-:W-:Y:S01]  /*8ea0*/  MOV R153, UR36 ;  /* 0x0000002400997c02 */ /* 0x000fe20008000f00 */
[--C-:B------:R-:W-:Y:S01]  /*8eb0*/  FFMA.FTZ R152, R152, UR6, -R168.reuse ;  /* 0x0000000698987c23 */ /* 0x100fe200080108a8 */
[--C-:B------:R-:W-:Y:S01]  /*8ec0*/  FFMA.FTZ R199, R154, UR6, -R168.reuse ;  /* 0x000000069ac77c23 */ /* 0x100fe200080108a8 */
[--C-:B------:R-:W-:Y:S01]  /*8ed0*/  FFMA.FTZ R154, R155, UR6, -R168.reuse ;  /* 0x000000069b9a7c23 */ /* 0x100fe200080108a8 */
[----:B------:R-:W-:Y:S01]  /*8ee0*/  @!P1 LEA R153, R153, UR38, 0x3 ;  /* 0x0000002699999c11 */ /* 0x000fe2000f8e18ff */
[----:B------:R-:W1:Y:S01]  /*8ef0*/  MUFU.EX2 R197, R197 ;  /* 0x000000c500c57308 */ /* 0x000e620000000800 */
[--C-:B------:R-:W-:Y:S01]  /*8f00*/  FFMA.FTZ R193, R156, UR6, -R168.reuse ;  /* 0x000000069cc17c23 */ /* 0x100fe200080108a8 */
[--C-:B------:R-:W-:Y:S01]  /*8f10*/  FFMA.FTZ R156, R157, UR6, -R168.reuse ;  /* 0x000000069d9c7c23 */ /* 0x100fe200080108a8 */
[----:B------:R-:W-:Y:S01]  /*8f20*/  FFMA.FTZ R195, R158, UR6, -R168 ;  /* 0x000000069ec37c23 */ /* 0x000fe200080108a8 */
[----:B------:R-:W-:-:S02]  /*8f30*/  @!P1 VIADD R153, R153, 0x30840 ;  /* 0x0003084099999836 */ /* 0x000fc40000000000 */
[--C-:B------:R-:W-:Y:S01]  /*8f40*/  FFMA.FTZ R158, R159, UR6, -R168.reuse ;  /* 0x000000069f9e7c23 */ /* 0x100fe200080108a8 */
[--C-:B------:R-:W-:Y:S01]  /*8f50*/  FFMA.FTZ R191, R162, UR6, -R168.reuse ;  /* 0x00000006a2bf7c23 */ /* 0x100fe200080108a8 */
[--C-:B------:R-:W-:Y:S01]  /*8f60*/  FFMA.FTZ R189, R160, UR6, -R168.reuse ;  /* 0x00000006a0bd7c23 */ /* 0x100fe200080108a8 */
[----:B------:R-:W2:Y:S01]  /*8f70*/  MUFU.EX2 R152, R152 ;  /* 0x0000009800987308 */ /* 0x000ea20000000800 */
[----:B------:R-:W-:Y:S01]  /*8f80*/  @!P1 PRMT R153, RZ, 0x654, R153 ;  /* 0x00000654ff999816 */ /* 0x000fe20000000099 */
[--C-:B------:R-:W-:Y:S01]  /*8f90*/  FFMA.FTZ R160, R161, UR6, -R168.reuse ;  /* 0x00000006a1a07c23 */ /* 0x100fe200080108a8 */
[----:B------:R-:W-:Y:S02]  /*8fa0*/  IMAD.U32 R155, RZ, RZ, UR14 ;  /* 0x0000000eff9b7e24 */ /* 0x000fe4000f8e00ff */
[--C-:B------:R-:W-:Y:S01]  /*8fb0*/  FFMA.FTZ R163, R163, UR6, -R168.reuse ;  /* 0x00000006a3a37c23 */ /* 0x100fe200080108a8 */
[----:B------:R3:W-:Y:S01]  /*8fc0*/  @!P1 SYNCS.ARRIVE.TRANS64.RED.A1T0 RZ, [R153+URZ], RZ ;  /* 0x000000ff99ff99a7 */ /* 0x0007e2000810043f */
[--C-:B------:R-:W-:Y:S01]  /*8fd0*/  FFMA.FTZ R164, R164, UR6, -R168.reuse ;  /* 0x00000006a4a47c23 */ /* 0x100fe200080108a8 */
[--C-:B------:R-:W-:Y:S01]  /*8fe0*/  FFMA.FTZ R165, R165, UR6, -R168.reuse ;  /* 0x00000006a5a57c23 */ /* 0x100fe200080108a8 */
[----:B------:R-:W4:Y:S01]  /*8ff0*/  MUFU.EX2 R199, R199 ;  /* 0x000000c700c77308 */ /* 0x000f220000000800 */
[----:B-1----:R-:W-:Y:S01]  /*9000*/  FFMA.FTZ R7, R2, R7, R197 ;  /* 0x0000000702077223 */ /* 0x002fe200000100c5 */
[----:B------:R-:W-:Y:S01]  /*9010*/  @!P1 IADD3 R155, R155, 0x30860, RZ ;  /* 0x000308609b9b9810 */ /* 0x000fe20007ffe0ff */
[--C-:B------:R-:W-:Y:S01]  /*9020*/  FFMA.FTZ R166, R166, UR6, -R168.reuse ;  /* 0x00000006a6a67c23 */ /* 0x100fe200080108a8 */
[----:B------:R-:W-:Y:S01]  /*9030*/  FFMA.FTZ R167, R167, UR6, -R168 ;  /* 0x00000006a7a77c23 */ /* 0x000fe200080108a8 */
[----:B---3--:R-:W-:Y:S01]  /*9040*/  FFMA.FTZ R153, R0, R20, R171 ;  /* 0x0000001400997223 */ /* 0x008fe200000100ab */
[----:B------:R-:W-:-:S02]  /*9050*/  @!P1 PRMT R155, RZ, 0x654, R155 ;  /* 0x00000654ff9b9816 */ /* 0x000fc4000000009b */
[----:B------:R-:W1:Y:S01]  /*9060*/  MUFU.EX2 R154, R154 ;  /* 0x0000009a009a7308 */ /* 0x000e620000000800 */
[----:B------:R-:W-:Y:S01]  /*9070*/  FADD.FTZ R153, R170, R153 ;  /* 0x00000099aa997221 */ /* 0x000fe20000010000 */
[C---:B--2---:R-:W-:Y:S01]  /*9080*/  FADD.FTZ R20, R152.reuse, R7 ;  /* 0x0000000798147221 */ /* 0x044fe20000010000 */
[----:B------:R2:W-:Y:S01]  /*9090*/  @!P1 SYNCS.ARRIVE.TRANS64.RED.A1T0 RZ, [R155+URZ], RZ ;  /* 0x000000ff9bff99a7 */ /* 0x0005e2000810043f */
[----:B------:R-:W-:Y:S01]  /*90a0*/  F2FP.F16.F32.PACK_AB R197, R152, R197 ;  /* 0x000000c598c5723e */ /* 0x000fe200000000ff */
[----:B------:R-:W-:-:S03]  /*90b0*/  FADD.FTZ R162, R174, R153 ;  /* 0x00000099aea27221 */ /* 0x000fc60000010000 */
[----:B------:R-:W3:Y:S01]  /*90c0*/  MUFU.EX2 R193, R193 ;  /* 0x000000c100c17308 */ /* 0x000ee20000000800 */
[----:B----4-:R-:W-:Y:S01]  /*90d0*/  FADD.FTZ R7, R199, R20 ;  /* 0x00000014c7077221 */ /* 0x010fe20000010000 */
[----:B------:R-:W-:-:S04]  /*90e0*/  FADD.FTZ R153, R175, R162 ;  /* 0x000000a2af997221 */ /* 0x000fc80000010000 */
[----:B------:R-:W-:Y:S01]  /*90f0*/  FADD.FTZ R162, R192, R153 ;  /* 0x00000099c0a27221 */ /* 0x000fe20000010000 */
[C---:B------:R-:W-:Y:S01]  /*9100*/  F2FP.F16.F32.PACK_AB R192, R177.reuse, R192 ;  /* 0x000000c0b1c0723e */ /* 0x040fe200000000ff */
[----:B------:R-:W4:Y:S01]  /*9110*/  MUFU.EX2 R156, R156 ;  /* 0x0000009c009c7308 */ /* 0x000f220000000800 */
[C---:B-1----:R-:W-:Y:S01]  /*9120*/  FADD.FTZ R20, R154.reuse, R7 ;  /* 0x000000079a147221 */ /* 0x042fe20000010000 */
[----:B------:R-:W-:Y:S01]  /*9130*/  FADD.FTZ R153, R177, R162 ;  /* 0x000000a2b1997221 */ /* 0x000fe20000010000 */
[----:B------:R-:W-:-:S03]  /*9140*/  F2FP.F16.F32.PACK_AB R199, R154, R199 ;  /* 0x000000c79ac7723e */ /* 0x000fc600000000ff */
[----:B------:R-:W-:Y:S01]  /*9150*/  FADD.FTZ R162, R194, R153 ;  /* 0x00000099c2a27221 */ /* 0x000fe20000010000 */
[----:B------:R-:W-:Y:S01]  /*9160*/  F2FP.F16.F32.PACK_AB R194, R179, R194 ;  /* 0x000000c2b3c2723e */ /* 0x000fe200000000ff */
[----:B------:R-:W1:Y:S01]  /*9170*/  MUFU.EX2 R195, R195 ;  /* 0x000000c300c37308 */ /* 0x000e620000000800 */
[----:B---3--:R-:W-:Y:S01]  /*9180*/  FADD.FTZ R7, R193, R20 ;  /* 0x00000014c1077221 */ /* 0x008fe20000010000 */
[----:B------:R-:W-:-:S04]  /*9190*/  FADD.FTZ R153, R179, R162 ;  /* 0x000000a2b3997221 */ /* 0x000fc80000010000 */
[----:B------:R-:W-:Y:S01]  /*91a0*/  FADD.FTZ R152, R188, R153 ;  /* 0x00000099bc987221 */ /* 0x000fe20000010000 */
[C---:B------:R-:W-:Y:S01]  /*91b0*/  F2FP.F16.F32.PACK_AB R188, R181.reuse, R188 ;  /* 0x000000bcb5bc723e */ /* 0x040fe200000000ff */
[----:B------:R-:W3:Y:S01]  /*91c0*/  MUFU.EX2 R158, R158 ;  /* 0x0000009e009e7308 */ /* 0x000ee20000000800 */
[C---:B----4-:R-:W-:Y:S01]  /*91d0*/  FADD.FTZ R20, R156.reuse, R7 ;  /* 0x000000079c147221 */ /* 0x050fe20000010000 */
[----:B------:R-:W-:Y:S01]  /*91e0*/  FADD.FTZ R153, R181, R152 ;  /* 0x00000098b5997221 */ /* 0x000fe20000010000 */
[----:B------:R-:W-:-:S03]  /*91f0*/  F2FP.F16.F32.PACK_AB R193, R156, R193 ;  /* 0x000000c19cc1723e */ /* 0x000fc600000000ff */
[----:B------:R-:W-:Y:S01]  /*9200*/  FADD.FTZ R152, R190, R153 ;  /* 0x00000099be987221 */ /* 0x000fe20000010000 */
[----:B------:R-:W-:Y:S01]  /*9210*/  F2FP.F16.F32.PACK_AB R190, R169, R190 ;  /* 0x000000bea9be723e */ /* 0x000fe200000000ff */
[----:B------:R-:W4:Y:S01]  /*9220*/  MUFU.EX2 R189, R189 ;  /* 0x000000bd00bd7308 */ /* 0x000f220000000800 */
[----:B-1----:R-:W-:-:S07]  /*9230*/  FADD.FTZ R7, R195, R20 ;  /* 0x00000014c3077221 */ /* 0x002fce0000010000 */
[----:B------:R-:W1:Y:S01]  /*9240*/  MUFU.EX2 R160, R160 ;  /* 0x000000a000a07308 */ /* 0x000e620000000800 */
[C---:B---3--:R-:W-:Y:S01]  /*9250*/  FADD.FTZ R20, R158.reuse, R7 ;  /* 0x000000079e147221 */ /* 0x048fe20000010000 */
[----:B------:R-:W-:-:S06]  /*9260*/  F2FP.F16.F32.PACK_AB R195, R158, R195 ;  /* 0x000000c39ec3723e */ /* 0x000fcc00000000ff */
[----:B------:R-:W3:Y:S01]  /*9270*/  MUFU.EX2 R191, R191 ;  /* 0x000000bf00bf7308 */ /* 0x000ee20000000800 */
[----:B----4-:R-:W-:-:S07]  /*9280*/  FADD.FTZ R7, R189, R20 ;  /* 0x00000014bd077221 */ /* 0x010fce0000010000 */
[----:B------:R-:W4:Y:S01]  /*9290*/  MUFU.EX2 R163, R163 ;  /* 0x000000a300a37308 */ /* 0x000f220000000800 */
[C---:B-1----:R-:W-:Y:S01]  /*92a0*/  FADD.FTZ R20, R160.reuse, R7 ;  /* 0x00000007a0147221 */ /* 0x042fe20000010000 */
[----:B------:R-:W-:Y:S01]  /*92b0*/  FADD.FTZ R7, R169, R152 ;  /* 0x00000098a9077221 */ /* 0x000fe20000010000 */
[----:B------:R-:W-:-:S05]  /*92c0*/  F2FP.F16.F32.PACK_AB R189, R160, R189 ;  /* 0x000000bda0bd723e */ /* 0x000fca00000000ff */
[----:B------:R-:W1:Y:S01]  /*92d0*/  MUFU.EX2 R184, R184 ;  /* 0x000000b800b87308 */ /* 0x000e620000000800 */
[----:B---3--:R-:W-:-:S07]  /*92e0*/  FADD.FTZ R20, R191, R20 ;  /* 0x00000014bf147221 */ /* 0x008fce0000010000 */
[----:B--2---:R-:W2:Y:S01]  /*92f0*/  MUFU.EX2 R155, R164 ;  /* 0x000000a4009b7308 */ /* 0x004ea20000000800 */
[C---:B----4-:R-:W-:Y:S01]  /*9300*/  FADD.FTZ R20, R163.reuse, R20 ;  /* 0x00000014a3147221 */ /* 0x050fe20000010000 */
[----:B------:R-:W-:-:S06]  /*9310*/  F2FP.F16.F32.PACK_AB R191, R163, R191 ;  /* 0x000000bfa3bf723e */ /* 0x000fcc00000000ff */
[----:B------:R-:W3:Y:S01]  /*9320*/  MUFU.EX2 R185, R185 ;  /* 0x000000b900b97308 */ /* 0x000ee20000000800 */
[----:B-1----:R-:W-:-:S07]  /*9330*/  FADD.FTZ R152, R184, R7 ;  /* 0x00000007b8987221 */ /* 0x002fce0000010000 */
        /* <DEDUP_REMOVED lines=11> */
[----:B---3--:R-:W-:Y:S01]  /*93f0*/  FADD.FTZ R7, R187, R20 ;  /* 0x00000014bb077221 */ /* 0x008fe20000010000 */
[C---:B-1----:R-:W-:Y:S01]  /*9400*/  FADD.FTZ R20, R173.reuse, R152 ;  /* 0x00000098ad147221 */ /* 0x042fe20000010000 */
[----:B------:R-:W-:Y:S02]  /*9410*/  F2FP.F16.F32.PACK_AB R186, R173, R186 ;  /* 0x000000baadba723e */ /* 0x000fe400000000ff */
[C---:B--2---:R-:W-:Y:S01]  /*9420*/  FADD.FTZ R7, R154.reuse, R7 ;  /* 0x000000079a077221 */ /* 0x044fe20000010000 */
[----:B------:R-:W-:Y:S01]  /*9430*/  F2FP.F16.F32.PACK_AB R187, R154, R187 ;  /* 0x000000bb9abb723e */ /* 0x000fe200000000ff */
[----:B------:R-:W-:Y:S06]  /*9440*/  @P2 BRA `(.L_x_944) ;  /* 0xffffffdc00ec2947 */ /* 0x000fec000383ffff */
.L_x_935:
[----:B------:R-:W-:-:S13]  /*9450*/  ISETP.GE.AND P2, PT, R23, UR60, PT ;  /* 0x0000003c17007c0c */ /* 0x000fda000bf46270 */
[----:B------:R-:W-:Y:S05]  /*9460*/  @!P2 BRA `(.L_x_945) ;  /* 0x0000002800c0a947 */ /* 0x000fea0003800000 */
[----:B------:R-:W-:Y:S01]  /*9470*/  IMAD.MOV.U32 R216, RZ, RZ, R3 ;  /* 0x000000ffffd87224 */ /* 0x000fe200078e0003 */
[----:B------:R-:W-:Y:S01]  /*9480*/  IADD3 R214, R5, R21, RZ ;  /* 0x0000001505d67210 */ /* 0x000fe20007ffe0ff */
[----:B------:R-:W-:Y:S01]  /*9490*/  IMAD.MOV.U32 R215, RZ, RZ, R4 ;  /* 0x000000ffffd77224 */ /* 0x000fe200078e0004 */
[----:B------:R-:W-:Y:S01]  /*94a0*/  UMOV UR39, UR46 ;  /* 0x0000002e00277c82 */ /* 0x000fe20008000000 */
[----:B------:R-:W-:Y:S01]  /*94b0*/  UMOV UR7, UR36 ;  /* 0x0000002400077c82 */ /* 0x000fe20008000000 */
[----:B------:R-:W-:Y:S01]  /*94c0*/  ULDC UR40, c[0x0][0x9e4] ;  /* 0x0002790000287ab9 */ /* 0x000fe20000000800 */
[----:B------:R-:W-:-:S05]  /*94d0*/  ULDC UR41, c[0x0][0x288] ;  /* 0x0000a20000297ab9 */ /* 0x000fca0000000800 */
.L_x_962:
[----:B------:R-:W-:-:S04]  /*94e0*/  UIADD3 UR36, UR7, 0x1, URZ ;  /* 0x0000000107247890 */ /* 0x000fc8000fffe03f */
[----:B------:R-:W-:-:S04]  /*94f0*/  UISETP.NE.AND UP0, UPT, UR36, 0x2, UPT ;  /* 0x000000022400788c */ /* 0x000fc8000bf05270 */
[----:B------:R-:W-:Y:S02]  /*9500*/  USEL UR46, URZ, 0x1, UP0 ;  /* 0x000000013f2e7887 */ /* 0x000fe40008000000 */
[----:B------:R-:W-:Y:S02]  /*9510*/  USEL UR36, UR36, URZ, UP0 ;  /* 0x0000003f24247287 */ /* 0x000fe40008000000 */
[----:B------:R-:W-:Y:S01]  /*9520*/  ULOP3.LUT UR46, UR39, UR46, URZ, 0x3c, !UPT ;  /* 0x0000002e272e7292 */ /* 0x000fe2000f8e3c3f */
[----:B------:R-:W-:Y:S11]  /*9530*/  @!P0 BRA `(.L_x_946) ;  /* 0x0000000000048947 */ /* 0x000ff60003800000 */
[----:B------:R-:W-:Y:S01]  /*9540*/  BPT.TRAP 0x1 ;  /* 0x000000040000795c */ /* 0x000fe20000300000 */
.L_x_946:
[----:B------:R-:W-:Y:S01]  /*9550*/  ULEA UR6, UR36, UR38, 0x3 ;  /* 0x0000002624067291 */ /* 0x000fe2000f8e183f */
[----:B------:R-:W-:-:S05]  /*9560*/  IMAD.U32 R3, RZ, RZ, UR46 ;  /* 0x0000002eff037e24 */ /* 0x000fca000f8e00ff */
[----:B------:R-:W-:-:S04]  /*9570*/  SHF.L.U32 R3, R3, 0x1f, RZ ;  /* 0x0000001f03037819 */ /* 0x000fc800000006ff */
[----:B------:R1:W2:Y:S01]  /*9580*/  SYNCS.PHASECHK.TRANS64.TRYWAIT P2, [UR6+0x30830], R3 ;  /* 0x03083003ff0075a7 */ /* 0x0002a20008040146 */
[----:B------:R-:W-:Y:S05]  /*9590*/  @!P0 BRA `(.L_x_947) ;  /* 0x0000000000048947 */ /* 0x000fea0003800000 */
[----:B------:R-:W-:Y:S01]  /*95a0*/  BPT.TRAP 0x1 ;  /* 0x000000040000795c */ /* 0x000fe20000300000 */
.L_x_947:
[----:B--2---:R-:W-:Y:S05]  /*95b0*/  @P2 BRA `(.L_x_948) ;  /* 0x0000000000082947 */ /* 0x004fea0003800000 */
[----:B------:R-:W2:Y:S02]  /*95c0*/  SYNCS.PHASECHK.TRANS64.TRYWAIT P2, [UR6+0x30830], R3 ;  /* 0x03083003ff0075a7 */ /* 0x000ea40008040146 */
[----:B--2---:R-:W-:Y:S05]  /*95d0*/  @!P2 BRA `(.L_x_949) ;  /* 0x000000940000a947 */ /* 0x004fea0003800000 */
.L_x_948:
        /* <DEDUP_REMOVED lines=225> */
.L_x_950:
[----:B------:R-:W-:Y:S01]  /*a3f0*/  ULEA UR10, UR7, UR38, 0x3 ;  /* 0x00000026070a7291 */ /* 0x000fe2000f8e183f */
[----:B------:R-:W-:-:S05]  /*a400*/  IMAD.U32 R0, RZ, RZ, UR39 ;  /* 0x00000027ff007e24 */ /* 0x000fca000f8e00ff */
[----:B------:R-:W-:-:S04]  /*a410*/  SHF.L.U32 R0, R0, 0x1f, RZ ;  /* 0x0000001f00007819 */ /* 0x000fc800000006ff */
[----:B------:R3:W4:Y:S01]  /*a420*/  SYNCS.PHASECHK.TRANS64.TRYWAIT P2, [UR10+0x30850], R0 ;  /* 0x03085000ff0075a7 */ /* 0x000722000804014a */
[----:B------:R-:W-:Y:S05]  /*a430*/  @!P0 BRA `(.L_x_951) ;  /* 0x0000000000048947 */ /* 0x000fea0003800000 */
[----:B------:R-:W-:Y:S01]  /*a440*/  BPT.TRAP 0x1 ;  /* 0x000000040000795c */ /* 0x000fe20000300000 */
.L_x_951:
[----:B----4-:R-:W-:Y:S05]  /*a450*/  @P2 BRA `(.L_x_952) ;  /* 0x0000000000082947 */ /* 0x010fea0003800000 */
[----:B------:R-:W4:Y:S02]  /*a460*/  SYNCS.PHASECHK.TRANS64.TRYWAIT P2, [UR10+0x30850], R0 ;  /* 0x03085000ff0075a7 */ /* 0x000f24000804014a */
[----:B----4-:R-:W-:Y:S05]  /*a470*/  @!P2 BRA `(.L_x_953) ;  /* 0x000000840070a947 */ /* 0x010fea0003800000 */
.L_x_952:
[----:B------:R-:W-:Y:S01]  /*a480*/  UIADD3 UR6, UR38, 0x400, URZ ;  /* 0x0000040026067890 */ /* 0x000fe2000fffe03f */
[----:B------:R-:W-:Y:S01]  /*a490*/  WARPGROUP.ARRIVE ;  /* 0x00000000000079c5 */ /* 0x000fe20000000000 */
[----:B------:R-:W-:Y:S01]  /*a4a0*/  ULDC UR14, c[0x0][0x9d8] ;  /* 0x00027600000e7ab9 */ /* 0x000fe20000000800 */
[----:B------:R-:W-:Y:S01]  /*a4b0*/  MOV R2, UR36 ;  /* 0x0000002400027c02 */ /* 0x000fe20008000f00 */
[----:B------:R-:W-:Y:S01]  /*a4c0*/  USHF.R.U32.HI UR6, URZ, 0x4, UR6 ;  /* 0x000000043f067899 */ /* 0x000fe20008011606 */
[----:B--2---:R-:W-:Y:S01]  /*a4d0*/  FMUL.FTZ R4, R152, UR14 ;  /* 0x0000000e98047c20 */ /* 0x004fe20008410000 */
[----:B-1-3--:R-:W-:Y:S01]  /*a4e0*/  FMUL.FTZ R0, R154, UR14 ;  /* 0x0000000e9a007c20 */ /* 0x00afe20008410000 */
[----:B------:R-:W-:Y:S01]  /*a4f0*/  FMUL.FTZ R152, R155, UR14 ;  /* 0x0000000e9b987c20 */ /* 0x000fe20008410000 */
[----:B------:R-:W-:Y:S01]  /*a500*/  ULOP3.LUT UR6, UR6, 0x3fff, URZ, 0xc0, !UPT ;  /* 0x00003fff06067892 */ /* 0x000fe2000f8ec03f */
[----:B------:R-:W-:Y:S01]  /*a510*/  FMUL.FTZ R154, R159, UR14 ;  /* 0x0000000e9f9a7c20 */ /* 0x000fe20008410000 */
[----:B------:R-:W-:Y:S01]  /*a520*/  FMUL.FTZ R155, R162, UR14 ;  /* 0x0000000ea29b7c20 */ /* 0x000fe20008410000 */
[----:B------:R-:W-:Y:S01]  /*a530*/  FMUL.FTZ R159, R170, UR14 ;  /* 0x0000000eaa9f7c20 */ /* 0x000fe20008410000 */
[----:B------:R-:W-:Y:S01]  /*a540*/  ULOP3.LUT UR6, UR6, 0x2000000, URZ, 0xfc, !UPT ;  /* 0x0200000006067892 */ /* 0x000fe2000f8efc3f */
[----:B------:R-:W-:Y:S01]  /*a550*/  FMUL.FTZ R162, R174, UR14 ;  /* 0x0000000eaea27c20 */ /* 0x000fe20008410000 */
[----:B------:R-:W-:Y:S01]  /*a560*/  @!P1 LEA R2, R2, UR38, 0x3 ;  /* 0x0000002602029c11 */ /* 0x000fe2000f8e18ff */
[----:B------:R-:W1:Y:S01]  /*a570*/  MUFU.TANH R4, R4 ;  /* 0x0000000400047308 */ /* 0x000e620000002400 */
[----:B------:R-:W-:-:S03]  /*a580*/  ULEA UR11, UR7, UR6, 0xb ;  /* 0x00000006070b7291 */ /* 0x000fc6000f8e583f */
[----:B------:R-:W-:Y:S01]  /*a590*/  UMOV UR7, 0x40000040 ;  /* 0x4000004000077882 */ /* 0x000fe20000000000 */
[----:B------:R-:W-:-:S03]  /*a5a0*/  @!P1 VIADD R2, R2, 0x30840 ;  /* 0x0003084002029836 */ /* 0x000fc60000000000 */
[----:B------:R-:W-:Y:S01]  /*a5b0*/  UMOV UR6, UR11 ;  /* 0x0000000b00067c82 */ /* 0x000fe20008000000 */
[----:B------:R-:W2:Y:S01]  /*a5c0*/  MUFU.TANH R0, R0 ;  /* 0x0000000000007308 */ /* 0x000ea20000002400 */
[----:B------:R-:W-:Y:S01]  /*a5d0*/  HGMMA.64x256x16.F32 R24, R196, gdesc[UR4].tnspB, R24, gsb0 ;  /* 0x43e00004c4187df0 */ /* 0x000fe20008000818 */
[----:B------:R-:W-:Y:S01]  /*a5e0*/  UIADD3 UR6, UR11, 0x80, URZ ;  /* 0x000000800b067890 */ /* 0x000fe2000fffe03f */
[----:B------:R-:W-:Y:S01]  /*a5f0*/  @!P1 PRMT R2, RZ, 0x654, R2 ;  /* 0x00000654ff029816 */ /* 0x000fe20000000002 */
[----:B------:R-:W-:-:S04]  /*a600*/  UMOV UR7, 0x40000040 ;  /* 0x4000004000077882 */ /* 0x000fc80000000000 */
[----:B------:R-:W3:Y:S08]  /*a610*/  MUFU.TANH R152, R152 ;  /* 0x0000009800987308 */ /* 0x000ef00000002400 */
[----:B------:R-:W4:Y:S08]  /*a620*/  MUFU.TANH R154, R154 ;  /* 0x0000009a009a7308 */ /* 0x000f300000002400 */
        /* <DEDUP_REMOVED lines=12> */
[----:B------:R-:W-:-:S15]  /*a6f0*/  FMUL.FTZ R194, R173, UR14 ;  /* 0x0000000eadc27c20 */ /* 0x000fde0008410000 */
[----:B------:R-:W-:-:S05]  /*a700*/  NOP ;  /* 0x0000000000007918 */ /* 0x000fca0000000000 */
[----:B------:R-:W-:Y:S01]  /*a710*/  HGMMA.64x256x16.F32 R24, R188, gdesc[UR4].tnspB, R24, gsb0 ;  /* 0x43e00004bc187df0 */ /* 0x000fe20008000818 */
[----:B------:R-:W-:Y:S01]  /*a720*/  UIADD3 UR6, UR11, 0x180, URZ ;  /* 0x000001800b067890 */ /* 0x000fe2000fffe03f */
[----:B------:R-:W1:Y:S01]  /*a730*/  MUFU.TANH R192, R192 ;  /* 0x000000c000c07308 */ /* 0x000e620000002400 */
[----:B------:R-:W-:-:S07]  /*a740*/  UMOV UR7, 0x40000040 ;  /* 0x4000004000077882 */ /* 0x000fce0000000000 */
[----:B------:R-:W1:Y:S08]  /*a750*/  MUFU.TANH R193, R193 ;  /* 0x000000c100c17308 */ /* 0x000e700000002400 */
[----:B------:R-:W1:Y:S01]  /*a760*/  MUFU.TANH R194, R194 ;  /* 0x000000c200c27308 */ /* 0x000e620000002400 */
[----:B------:R-:W-:Y:S02]  /*a770*/  WARPGROUP.DEPBAR.LE gsb0, 0x0 ;  /* 0x00008000000079c5 */ /* 0x000fe40000010000 */
[----:B------:R-:W-:Y:S01]  /*a780*/  WARPGROUP.ARRIVE ;  /* 0x00000000000079c5 */ /* 0x000fe20000000000 */
[----:B------:R-:W-:Y:S01]  /*a790*/  FMUL.FTZ R189, R156, UR14 ;  /* 0x0000000e9cbd7c20 */ /* 0x000fe20008410000 */
[----:B------:R-:W-:Y:S01]  /*a7a0*/  FMUL.FTZ R188, R153, UR14 ;  /* 0x0000000e99bc7c20 */ /* 0x000fe20008410000 */
[----:B------:R-:W-:Y:S01]  /*a7b0*/  FMUL.FTZ R156, R163, UR14 ;  /* 0x0000000ea39c7c20 */ /* 0x000fe20008410000 */
[----:B------:R-:W-:Y:S01]  /*a7c0*/  FMUL.FTZ R153, R158, UR14 ;  /* 0x0000000e9e997c20 */ /* 0x000fe20008410000 */
[----:B------:R-:W-:-:S02]  /*a7d0*/  FMUL.FTZ R190, R165, UR14 ;  /* 0x0000000ea5be7c20 */ /* 0x000fc40008410000 */
[----:B------:R-:W-:Y:S01]  /*a7e0*/  HGMMA.64x256x16.F32 R24, R184, gdesc[UR4].tnspB, R24, gsb0 ;  /* 0x43e00004b8187df0 */ /* 0x000fe20008000818 */
[----:B------:R-:W-:Y:S01]  /*a7f0*/  FMUL.FTZ R163, R178, UR14 ;  /* 0x0000000eb2a37c20 */ /* 0x000fe20008410000 */
[----:B------:R-:W-:Y:S01]  /*a800*/  FMUL.FTZ R158, R167, UR14 ;  /* 0x0000000ea79e7c20 */ /* 0x000fe20008410000 */
[----:B------:R-:W-:Y:S01]  /*a810*/  FMUL.FTZ R191, R168, UR14 ;  /* 0x0000000ea8bf7c20 */ /* 0x000fe20008410000 */
[----:B------:R-:W-:Y:S01]  /*a820*/  FMUL.FTZ R178, R181, UR14 ;  /* 0x0000000eb5b27c20 */ /* 0x000fe20008410000 */
[----:B------:R-:W-:Y:S01]  /*a830*/  FMUL.FTZ R165, R182, UR14 ;  /* 0x0000000eb6a57c20 */ /* 0x000fe20008410000 */
[----:B------:R-:W1:Y:S01]  /*a840*/  MUFU.TANH R188, R188 ;  /* 0x000000bc00bc7308 */ /* 0x000e620000002400 */
[----:B------:R-:W-:-:S07]  /*a850*/  ULDC UR6, c[0x0][0x9e0] ;  /* 0x0002780000067ab9 */ /* 0x000fce0000000800 */
        /* <DEDUP_REMOVED lines=13> */
[----:B------:R-:W5:Y:S01]  /*a930*/  LDC R166, c[0x0][0x2e0] ;  /* 0x0000b800ffa67b82 */ /* 0x000f620000000800 */
[----:B------:R-:W-:Y:S01]  /*a940*/  FMUL.FTZ R164, R179, UR14 ;  /* 0x0000000eb3a47c20 */ /* 0x000fe20008410000 */
[----:B------:R-:W-:Y:S02]  /*a950*/  IMAD.SHL.U32 R179, R23, 0x40, RZ ;  /* 0x0000004017b37824 */ /* 0x000fe400078e00ff */
[----:B------:R-:W-:Y:S01]  /*a960*/  FMUL.FTZ R186, R161, UR14 ;  /* 0x0000000ea1ba7c20 */ /* 0x000fe20008410000 */
[----:B------:R-:W-:Y:S01]  /*a970*/  FMUL.FTZ R161, R175, UR14 ;  /* 0x0000000eafa17c20 */ /* 0x000fe20008410000 */
[----:B------:R-:W-:Y:S01]  /*a980*/  FMUL.FTZ R175, R176, UR14 ;  /* 0x0000000eb0af7c20 */ /* 0x000fe20008410000 */
[----:B------:R-:W-:Y:S01]  /*a990*/  FMUL.FTZ R185, R160, UR14 ;  /* 0x0000000ea0b97c20 */ /* 0x000fe20008410000 */
[----:B------:R-:W-:Y:S01]  /*a9a0*/  IADD3 R3, -R179, 0x1, RZ ;  /* 0x00000001b3037810 */ /* 0x000fe20007ffe1ff */
[----:B------:R-:W-:Y:S01]  /*a9b0*/  FMUL.FTZ R176, R177, UR14 ;  /* 0x0000000eb1b07c20 */ /* 0x000fe20008410000 */
[----:B------:R-:W-:Y:S01]  /*a9c0*/  FMUL.FTZ R160, R171, UR14 ;  /* 0x0000000eaba07c20 */ /* 0x000fe20008410000 */
[----:B------:R-:W-:Y:S01]  /*a9d0*/  FMUL.FTZ R177, R180, UR14 ;  /* 0x0000000eb4b17c20 */ /* 0x000fe20008410000 */
[----:B------:R-:W1:Y:S01]  /*a9e0*/  MUFU.TANH R184, R184 ;  /* 0x000000b800b87308 */ /* 0x000e620000002400 */
[----:B------:R1:W-:Y:S07]  /*a9f0*/  @!P1 SYNCS.ARRIVE.TRANS64.RED.A1T0 RZ, [R2+URZ], RZ ;  /* 0x000000ff02ff99a7 */ /* 0x0003ee000810043f */
[----:B------:R-:W1:Y:S01]  /*aa00*/  MUFU.TANH R185, R185 ;  /* 0x000000b900b97308 */ /* 0x000e620000002400 */
[----:B-----5:R-:W-:-:S02]  /*aa10*/  IMAD R3, R166, UR47, R3 ;  /* 0x0000002fa6037c24 */ /* 0x020fc4000f8e0203 */
[----:B------:R-:W-:-:S05]  /*aa20*/  FMUL.FTZ R166, R183, UR14 ;  /* 0x0000000eb7a67c20 */ /* 0x000fca0008410000 */
[----:B------:R-:W1:Y:S01]  /*aa30*/  MUFU.TANH R186, R186 ;  /* 0x000000ba00ba7308 */ /* 0x000e620000002400 */
[----:B------:R-:W-:-:S05]  /*aa40*/  IADD3 R3, R3, -UR41, RZ ;  /* 0x8000002903037c10 */ /* 0x000fca000fffe0ff */
[----:B------:R-:W-:Y:S02]  /*aa50*/  IMAD R3, R22, -0x2, R3 ;  /* 0xfffffffe16037824 */ /* 0x000fe400078e0203 */
[----:B------:R-:W1:Y:S02]  /*aa60*/  MUFU.TANH R187, R187 ;  /* 0x000000bb00bb7308 */ /* 0x000e640000002400 */
[C---:B------:R-:W-:Y:S02]  /*aa70*/  VIADD R183, R3.reuse, UR6 ;  /* 0x0000000603b77c36 */ /* 0x040fe40008000000 */
[----:B------:R-:W-:-:S04]  /*aa80*/  VIADD R195, R3, UR45 ;  /* 0x0000002d03c37c36 */ /* 0x000fc80008000000 */
[----:B------:R-:W1:Y:S01]  /*aa90*/  MUFU.TANH R157, R157 ;  /* 0x0000009d009d7308 */ /* 0x000e620000002400 */
[C---:B------:R-:W-:Y:S01]  /*aaa0*/  IADD3 R181, R5.reuse, R183, RZ ;  /* 0x000000b705b57210 */ /* 0x040fe20007ffe0ff */
[----:B------:R-:W-:-:S06]  /*aab0*/  IMAD.IADD R182, R5, 0x1, R195 ;  /* 0x0000000105b67824 */ /* 0x000fcc00078e02c3 */
[----:B------:R-:W1:Y:S08]  /*aac0*/  MUFU.TANH R160, R160 ;  /* 0x000000a000a07308 */ /* 0x000e700000002400 */
[----:B------:R-:W1:Y:S08]  /*aad0*/  MUFU.TANH R161, R161 ;  /* 0x000000a100a17308 */ /* 0x000e700000002400 */
[----:B------:R-:W1:Y:S08]  /*aae0*/  MUFU.TANH R175, R175 ;  /* 0x000000af00af7308 */ /* 0x000e700000002400 */
[----:B------:R-:W1:Y:S08]  /*aaf0*/  MUFU.TANH R176, R176 ;  /* 0x000000b000b07308 */ /* 0x000e700000002400 */
[----:B------:R-:W1:Y:S08]  /*ab00*/  MUFU.TANH R164, R164 ;  /* 0x000000a400a47308 */ /* 0x000e700000002400 */
[----:B------:R-:W1:Y:S08]  /*ab10*/  MUFU.TANH R177, R177 ;  /* 0x000000b100b17308 */ /* 0x000e700000002400 */
[----:B------:R-:W1:Y:S01]  /*ab20*/  MUFU.TANH R166, R166 ;  /* 0x000000a600a67308 */ /* 0x000e620000002400 */
[----:B--234-:R-:W-:Y:S05]  /*ab30*/  @!P6 BRA `(.L_x_954) ;  /* 0x00000000005ce947 */ /* 0x01cfea0003800000 */
        /* <DEDUP_REMOVED lines=11> */
.L_x_956:
[----:B------:R-:W-:-:S04]  /*abf0*/  MOV R168, UR40 ;  /* 0x0000002800a87c02 */ /* 0x000fc80008000f00 */
[----:B------:R-:W-:-:S13]  /*ac00*/  ISETP.NE.AND P2, PT, R168, 0x1, PT ;  /* 0x00000001a800780c */ /* 0x000fda0003f45270 */
[----:B-1----:R-:W1:Y:S01]  /*ac10*/  @P2 LDC.64 R2, c[0x0][0x9e8] ;  /* 0x00027a00ff022b82 */ /* 0x002e620000000a00 */
[----:B------:R-:W-:-:S04]  /*ac20*/  @P2 IMAD.IADD R167, R5, 0x1, R21 ;  /* 0x0000000105a72824 */ /* 0x000fc800078e0215 */
[----:B-1----:R-:W-:-:S04]  /*ac30*/  @P2 IMAD.HI.U32 R170, R167, R2, RZ ;  /* 0x00000002a7aa2227 */ /* 0x002fc800078e00ff */
[----:B------:R-:W-:Y:S01]  /*ac40*/  IMAD.MOV.U32 R2, RZ, RZ, R214 ;  /* 0x000000ffff027224 */ /* 0x000fe200078e00d6 */
[----:B------:R-:W-:-:S07]  /*ac50*/  @P2 SHF.R.U32.HI R2, RZ, R3, R170 ;  /* 0x00000003ff022219 */ /* 0x000fce00000116aa */
.L_x_957:
[----:B------:R-:W-:Y:S05]  /*ac60*/  BSYNC B0 ;  /* 0x0000000000007941 */ /* 0x000fea0003800000 */
.L_x_955:
[----:B------:R-:W-:-:S04]  /*ac70*/  IMAD R3, R2, R168, -R179 ;  /* 0x000000a802037224 */ /* 0x000fc800078e0ab3 */
[----:B------:R-:W-:-:S05]  /*ac80*/  IMAD R3, R22, -0x2, R3 ;  /* 0xfffffffe16037824 */ /* 0x000fca00078e0203 */
[----:B------:R-:W-:Y:S02]  /*ac90*/  VIADDMNMX R181, R3, R168, R181, PT ;  /* 0x000000a803b57246 */ /* 0x000fe400038001b5 */
[----:B------:R-:W-:-:S07]  /*aca0*/  VIMNMX R182, R182, R3, !PT ;  /* 0x00000003b6b67248 */ /* 0x000fce0007fe0100 */
.L_x_954:
[----:B------:R-:W-:-:S04]  /*acb0*/  ISETP.GT.AND P2, PT, R23, -0x1, PT ;  /* 0xffffffff1700780c */ /* 0x000fc80003f44270 */
[C---:B------:R-:W-:Y:S02]  /*acc0*/  ISETP.GT.AND P3, PT, R182.reuse, RZ, P2 ;  /* 0x000000ffb600720c */ /* 0x040fe40001764270 */
[C---:B------:R-:W-:Y:S02]  /*acd0*/  ISETP.GT.AND P5, PT, R182.reuse, 0x1, P2 ;  /* 0x00000001b600780c */ /* 0x040fe400017a4270 */
[----:B------:R-:W-:Y:S02]  /*ace0*/  ISETP.LT.OR P4, PT, R181, 0x1, P3 ;  /* 0x00000001b500780c */ /* 0x000fe40001f81670 */
[----:B------:R-:W-:Y:S02]  /*acf0*/  ISETP.GT.AND P3, PT, R182, 0x8, P2 ;  /* 0x00000008b600780c */ /* 0x000fe40001764270 */
[----:B-1----:R-:W-:Y:S02]  /*ad00*/  FSEL R180, R4, -INF , !P4 ;  /* 0xff80000004b47808 */ /* 0x002fe40006000000 */
[----:B------:R-:W-:-:S02]  /*ad10*/  ISETP.GT.AND P4, PT, R182, 0x9, P2 ;  /* 0x00000009b600780c */ /* 0x000fc40001784270 */
[C---:B------:R-:W-:Y:S02]  /*ad20*/  ISETP.LT.OR P5, PT, R181.reuse, 0x2, P5 ;  /* 0x00000002b500780c */ /* 0x040fe40002fa1670 */
[C---:B------:R-:W-:Y:S02]  /*ad30*/  ISETP.LT.OR P3, PT, R181.reuse, 0x9, P3 ;  /* 0x00000009b500780c */ /* 0x040fe40001f61670 */
[----:B------:R-:W-:Y:S02]  /*ad40*/  ISETP.LT.OR P4, PT, R181, 0xa, P4 ;  /* 0x0000000ab500780c */ /* 0x000fe40002781670 */
[----:B------:R-:W-:Y:S02]  /*ad50*/  FSEL R188, R188, -INF , !P5 ;  /* 0xff800000bcbc7808 */ /* 0x000fe40006800000 */
[----:B------:R-:W-:Y:S02]  /*ad60*/  FSEL R189, R189, -INF , !P3 ;  /* 0xff800000bdbd7808 */ /* 0x000fe40005800000 */
[----:B------:R-:W-:-:S02]  /*ad70*/  FSEL R184, R184, -INF , !P4 ;  /* 0xff800000b8b87808 */ /* 0x000fc40006000000 */
[C---:B------:R-:W-:Y:S02]  /*ad80*/  ISETP.GT.AND P5, PT, R182.reuse, 0x10, P2 ;  /* 0x00000010b600780c */ /* 0x040fe400017a4270 */
[C---:B------:R-:W-:Y:S02]  /*ad90*/  ISETP.GT.AND P3, PT, R182.reuse, 0x11, P2 ;  /* 0x00000011b600780c */ /* 0x040fe40001764270 */
[----:B------:R-:W-:Y:S02]  /*ada0*/  ISETP.GT.AND P4, PT, R182, 0x18, P2 ;  /* 0x00000018b600780c */ /* 0x000fe40001784270 */
[C---:B------:R-:W-:Y:S02]  /*adb0*/  ISETP.LT.OR P5, PT, R181.reuse, 0x11, P5 ;  /* 0x00000011b500780c */ /* 0x040fe40002fa1670 */
[C---:B------:R-:W-:Y:S02]  /*adc0*/  ISETP.LT.OR P3, PT, R181.reuse, 0x12, P3 ;  /* 0x00000012b500780c */ /* 0x040fe40001f61670 */
[----:B------:R-:W-:-:S02]  /*add0*/  ISETP.LT.OR P4, PT, R181, 0x19, P4 ;  /* 0x00000019b500780c */ /* 0x000fc40002781670 */
[----:B------:R-:W-:Y:S02]  /*ade0*/  FSEL R167, R185, -INF , !P5 ;  /* 0xff800000b9a77808 */ /* 0x000fe40006800000 */
[----:B------:R-:W-:Y:S02]  /*adf0*/  FSEL R168, R186, -INF , !P3 ;  /* 0xff800000baa87808 */ /* 0x000fe40005800000 */
[----:B------:R-:W-:Y:S02]  /*ae00*/  FSEL R169, R187, -INF , !P4 ;  /* 0xff800000bba97808 */ /* 0x000fe40006000000 */
[C---:B------:R-:W-:Y:S02]  /*ae10*/  ISETP.GT.AND P5, PT, R182.reuse, 0x19, P2 ;  /* 0x00000019b600780c */ /* 0x040fe400017a4270 */
[C---:B------:R-:W-:Y:S02]  /*ae20*/  ISETP.GT.AND P3, PT, R182.reuse, 0x20, P2 ;  /* 0x00000020b600780c */ /* 0x040fe40001764270 */
        /* <DEDUP_REMOVED lines=18> */
[----:B------:R-:W-:Y:S01]  /*af50*/  ISETP.GT.AND P4, PT, R182, 0x39, P2 ;  /* 0x00000039b600780c */ /* 0x000fe20001784270 */
[----:B------:R-:W-:Y:S01]  /*af60*/  IMAD.IADD R182, R6, 0x1, R195 ;  /* 0x0000000106b67824 */ /* 0x000fe200078e02c3 */
[----:B------:R-:W-:-:S02]  /*af70*/  ISETP.LT.OR P5, PT, R181, 0x32, P5 ;  /* 0x00000032b500780c */ /* 0x000fc40002fa1670 */
[C---:B------:R-:W-:Y:S02]  /*af80*/  ISETP.LT.OR P3, PT, R181.reuse, 0x39, P3 ;  /* 0x00000039b500780c */ /* 0x040fe40001f61670 */
[----:B------:R-:W-:Y:S02]  /*af90*/  ISETP.LT.OR P4, PT, R181, 0x3a, P4 ;  /* 0x0000003ab500780c */ /* 0x000fe40002781670 */
[----:B------:R-:W-:Y:S02]  /*afa0*/  IADD3 R181, R6, R183, RZ ;  /* 0x000000b706b57210 */ /* 0x000fe40007ffe0ff */
[----:B------:R-:W-:Y:S02]  /*afb0*/  FSEL R176, R176, -INF , !P5 ;  /* 0xff800000b0b07808 */ /* 0x000fe40006800000 */
[----:B------:R-:W-:Y:S02]  /*afc0*/  FSEL R177, R177, -INF , !P3 ;  /* 0xff800000b1b17808 */ /* 0x000fe40005800000 */
[----:B------:R-:W-:Y:S01]  /*afd0*/  FSEL R178, R178, -INF , !P4 ;  /* 0xff800000b2b27808 */ /* 0x000fe20006000000 */
[----:B------:R-:W-:Y:S06]  /*afe0*/  @!P6 BRA `(.L_x_958) ;  /* 0x000000000058e947 */ /* 0x000fec0003800000 */
[----:B------:R-:W-:Y:S01]  /*aff0*/  IMAD.IADD R4, R6, 0x1, R21 ;  /* 0x0000000106047824 */ /* 0x000fe200078e0215 */
[----:B------:R-:W-:Y:S04]  /*b000*/  BSSY B0, `(.L_x_959) ;  /* 0x0000010000007945 */ /* 0x000fe80003800000 */
[----:B------:R-:W-:-:S13]  /*b010*/  ISETP.GT.AND P3, PT, R4, -0x1, PT ;  /* 0xffffffff0400780c */ /* 0x000fda0003f64270 */
[----:B------:R-:W-:Y:S05]  /*b020*/  @P3 BRA `(.L_x_960) ;  /* 0x0000000000203947 */ /* 0x000fea0003800000 */
[----:B------:R-:W-:Y:S02]  /*b030*/  MOV R186, UR40 ;  /* 0x0000002800ba7c02 */ /* 0x000fe40008000f00 */
[----:B------:R-:W-:Y:S02]  /*b040*/  LOP3.LUT R183, RZ, R4, RZ, 0x33, !PT ;  /* 0x00000004ffb77212 */ /* 0x000fe400078e33ff */
[----:B------:R-:W-:-:S13]  /*b050*/  ISETP.NE.AND P3, PT, R186, 0x1, PT ;  /* 0x00000001ba00780c */ /* 0x000fda0003f65270 */
[----:B------:R-:W1:Y:S02]  /*b060*/  @P3 LDC.64 R2, c[0x0][0x9e8] ;  /* 0x00027a00ff023b82 */ /* 0x000e640000000a00 */
[----:B-1----:R-:W-:-:S05]  /*b070*/  @P3 IMAD.HI.U32 R2, R183, R2, RZ ;  /* 0x00000002b7023227 */ /* 0x002fca00078e00ff */
[----:B------:R-:W-:-:S04]  /*b080*/  @P3 SHF.R.U32.HI R183, RZ, R3, R2 ;  /* 0x00000003ffb73219 */ /* 0x000fc80000011602 */
[----:B------:R-:W-:Y:S01]  /*b090*/  LOP3.LUT R4, RZ, R183, RZ, 0x33, !PT ;  /* 0x000000b7ff047212 */ /* 0x000fe200078e33ff */
[----:B------:R-:W-:Y:S06]  /*b0a0*/  BRA `(.L_x_961) ;  /* 0x0000000000147947 */ /* 0x000fec0003800000 */
.L_x_960:
[----:B------:R-:W-:-:S05]  /*b0b0*/  IMAD.U32 R186, RZ, RZ, UR40 ;  /* 0x00000028ffba7e24 */ /* 0x000fca000f8e00ff */
[----:B------:R-:W-:-:S13]  /*b0c0*/  ISETP.NE.AND P3, PT, R186, 0x1, PT ;  /* 0x00000001ba00780c */ /* 0x000fda0003f65270 */
[----:B------:R-:W1:Y:S02]  /*b0d0*/  @P3 LDC.64 R2, c[0x0][0x9e8] ;  /* 0x00027a00ff023b82 */ /* 0x000e640000000a00 */
[----:B-1----:R-:W-:-:S05]  /*b0e0*/  @P3 IMAD.HI.U32 R2, R4, R2, RZ ;  /* 0x0000000204023227 */ /* 0x002fca00078e00ff */
[----:B------:R-:W-:-:S07]  /*b0f0*/  @P3 SHF.R.U32.HI R4, RZ, R3, R2 ;  /* 0x00000003ff043219 */ /* 0x000fce0000011602 */
.L_x_961:
[----:B------:R-:W-:Y:S05]  /*b100*/  BSYNC B0 ;  /* 0x0000000000007941 */ /* 0x000fea0003800000 */
.L_x_959:
[----:B------:R-:W-:-:S04]  /*b110*/  IMAD R179, R4, R186, -R179 ;  /* 0x000000ba04b37224 */ /* 0x000fc800078e0ab3 */
[----:B------:R-:W-:-:S05]  /*b120*/  IMAD R179, R22, -0x2, R179 ;  /* 0xfffffffe16b37824 */ /* 0x000fca00078e02b3 */
[----:B------:R-:W-:Y:S02]  /*b130*/  VIADDMNMX R181, R179, R186, R181, PT ;  /* 0x000000bab3b57246 */ /* 0x000fe400038001b5 */
[----:B------:R-:W-:-:S07]  /*b140*/  VIMNMX R182, R182, R179, !PT ;  /* 0x000000b3b6b67248 */ /* 0x000fce0007fe0100 */
.L_x_958:
[----:B------:R-:W-:Y:S01]  /*b150*/  FMNMX.FTZ R3, R180, R215, !PT ;  /* 0x000000d7b4037209 */ /* 0x000fe20007810000 */
[----:B------:R-:W-:Y:S01]  /*b160*/  ULDC UR6, c[0x0][0x988] ;  /* 0x0002620000067ab9 */ /* 0x000fe20000000800 */
[----:B------:R-:W-:Y:S01]  /*b170*/  ISETP.GT.AND P3, PT, R182, 0x1, P2 ;  /* 0x00000001b600780c */ /* 0x000fe20001764270 */
[----:B------:R-:W-:Y:S01]  /*b180*/  UMOV UR39, UR46 ;  /* 0x0000002e00277c82 */ /* 0x000fe20008000000 */
[----:B------:R-:W-:Y:S01]  /*b190*/  FMNMX.FTZ R2, R188, R3, !PT ;  /* 0x00000003bc027209 */ /* 0x000fe20007810000 */
[----:B------:R-:W-:Y:S01]  /*b1a0*/  UMOV UR7, UR36 ;  /* 0x0000002400077c82 */ /* 0x000fe20008000000 */
[----:B------:R-:W-:Y:S02]  /*b1b0*/  ISETP.LT.OR P3, PT, R181, 0x2, P3 ;  /* 0x00000002b500780c */ /* 0x000fe40001f61670 */
[----:B------:R-:W-:Y:S02]  /*b1c0*/  FMNMX.FTZ R3, R189, R2, !PT ;  /* 0x00000002bd037209 */ /* 0x000fe40007810000 */
[----:B------:R-:W-:-:S02]  /*b1d0*/  FSEL R152, R152, -INF , !P3 ;  /* 0xff80000098987808 */ /* 0x000fc40005800000 */
[----:B------:R-:W-:Y:S02]  /*b1e0*/  FMNMX.FTZ R2, R184, R3, !PT ;  /* 0x00000003b8027209 */ /* 0x000fe40007810000 */
[C---:B------:R-:W-:Y:S02]  /*b1f0*/  ISETP.GT.AND P3, PT, R182.reuse, RZ, P2 ;  /* 0x000000ffb600720c */ /* 0x040fe40001764270 */
[----:B------:R-:W-:Y:S02]  /*b200*/  FMNMX.FTZ R3, R167, R2, !PT ;  /* 0x00000002a7037209 */ /* 0x000fe40007810000 */
        /* <DEDUP_REMOVED lines=8> */
[----:B------:R-:W-:-:S02]  /*b290*/  ISETP.LT.OR P4, PT, R181, 0x9, P4 ;  /* 0x00000009b500780c */ /* 0x000fc40002781670 */
[----:B------:R-:W-:Y:S02]  /*b2a0*/  FMNMX.FTZ R2, R172, R3, !PT ;  /* 0x00000003ac027209 */ /* 0x000fe40007810000 */
[----:B------:R-:W-:Y:S02]  /*b2b0*/  FSEL R154, R154, -INF , !P5 ;  /* 0xff8000009a9a7808 */ /* 0x000fe40006800000 */
[----:B------:R-:W-:Y:S02]  /*b2c0*/  FMNMX.FTZ R3, R173, R2, !PT ;  /* 0x00000002ad037209 */ /* 0x000fe40007810000 */
[----:B------:R-:W-:Y:S02]  /*b2d0*/  ISETP.GT.AND P5, PT, R182, 0x11, P2 ;  /* 0x00000011b600780c */ /* 0x000fe400017a4270 */
        /* <DEDUP_REMOVED lines=9> */
[----:B------:R-:W-:-:S03]  /*b370*/  FSEL R159, R159, -INF , !P5 ;  /* 0xff8000009f9f7808 */ /* 0x000fc60006800000 */
[----:B------:R-:W1:Y:S02]  /*b380*/  SHFL.BFLY PT, R2, R3, 0x2, 0x1f ;  /* 0x0c401f0003027f89 */ /* 0x000e6400000e0000 */
[----:B-1----:R-:W-:Y:S02]  /*b390*/  FMNMX.FTZ R179, R3, R2, !PT ;  /* 0x0000000203b37209 */ /* 0x002fe40007810000 */
[----:B------:R-:W-:Y:S02]  /*b3a0*/  FSEL R2, R153, -INF , !P4 ;  /* 0xff80000099027808 */ /* 0x000fe40006000000 */
[----:B------:R-:W-:Y:S01]  /*b3b0*/  ISETP.GT.AND P4, PT, R182, 0x10, P2 ;  /* 0x00000010b600780c */ /* 0x000fe20001784270 */
[----:B------:R-:W1:Y:S03]  /*b3c0*/  SHFL.BFLY PT, R4, R179, 0x1, 0x1f ;  /* 0x0c201f00b3047f89 */ /* 0x000e6600000e0000 */
[----:B------:R-:W-:-:S04]  /*b3d0*/  ISETP.LT.OR P4, PT, R181, 0x11, P4 ;  /* 0x00000011b500780c */ /* 0x000fc80002781670 */
[----:B------:R-:W-:Y:S02]  /*b3e0*/  FSEL R155, R155, -INF , !P4 ;  /* 0xff8000009b9b7808 */ /* 0x000fe40006000000 */
[----:B------:R-:W-:-:S04]  /*b3f0*/  ISETP.GT.AND P4, PT, R182, 0x19, P2 ;  /* 0x00000019b600780c */ /* 0x000fc80001784270 */
[----:B------:R-:W-:-:S04]  /*b400*/  ISETP.LT.OR P4, PT, R181, 0x1a, P4 ;  /* 0x0000001ab500780c */ /* 0x000fc80002781670 */
[----:B------:R-:W-:Y:S02]  /*b410*/  FSEL R158, R158, -INF , !P4 ;  /* 0xff8000009e9e7808 */ /* 0x000fe40006000000 */
[----:B------:R-:W-:-:S04]  /*b420*/  ISETP.GT.AND P4, PT, R182, 0x28, P2 ;  /* 0x00000028b600780c */ /* 0x000fc80001784270 */
[----:B------:R-:W-:Y:S02]  /*b430*/  ISETP.LT.OR P4, PT, R181, 0x29, P4 ;  /* 0x00000029b500780c */ /* 0x000fe40002781670 */
[----:B-1----:R-:W-:Y:S02]  /*b440*/  FMNMX.FTZ R4, R179, R4, !PT ;  /* 0x00000004b3047209 */ /* 0x002fe40007810000 */
[----:B------:R-:W-:Y:S02]  /*b450*/  FSEL R179, R0, -INF , !P3 ;  /* 0xff80000000b37808 */ /* 0x000fe40005800000 */
[----:B------:R-:W-:Y:S01]  /*b460*/  ISETP.GT.AND P3, PT, R182, 0x18, P2 ;  /* 0x00000018b600780c */ /* 0x000fe20001764270 */
[----:B------:R-:W-:Y:S01]  /*b470*/  FMUL.FTZ R153, R4, UR6 ;  /* 0x0000000604997c20 */ /* 0x000fe20008410000 */
[----:B------:R-:W-:Y:S02]  /*b480*/  FMNMX.FTZ R3, R179, R216, !PT ;  /* 0x000000d8b3037209 */ /* 0x000fe40007810000 */
[----:B------:R-:W-:-:S02]  /*b490*/  ISETP.LT.OR P3, PT, R181, 0x19, P3 ;  /* 0x00000019b500780c */ /* 0x000fc40001f61670 */
[----:B------:R-:W-:Y:S02]  /*b4a0*/  FMNMX.FTZ R3, R152, R3, !PT ;  /* 0x0000000398037209 */ /* 0x000fe40007810000 */
[----:B------:R-:W-:Y:S02]  /*b4b0*/  FSETP.NEU.FTZ.AND P5, PT, R4, -INF , PT ;  /* 0xff8000000400780b */ /* 0x000fe40003fbd000 */
[----:B------:R-:W-:Y:S02]  /*b4c0*/  FMNMX.FTZ R3, R2, R3, !PT ;  /* 0x0000000302037209 */ /* 0x000fe40007810000 */
[----:B------:R-:W-:Y:S02]  /*b4d0*/  FSEL R157, R157, -INF , !P3 ;  /* 0xff8000009d9d7808 */ /* 0x000fe40005800000 */
[----:B------:R-:W-:Y:S02]  /*b4e0*/  FMNMX.FTZ R0, R154, R3, !PT ;  /* 0x000000039a007209 */ /* 0x000fe40007810000 */
[----:B------:R-:W-:-:S02]  /*b4f0*/  ISETP.GT.AND P3, PT, R182, 0x21, P2 ;  /* 0x00000021b600780c */ /* 0x000fc40001764270 */
[----:B------:R-:W-:Y:S02]  /*b500*/  FMNMX.FTZ R3, R155, R0, !PT ;  /* 0x000000009b037209 */ /* 0x000fe40007810000 */
[----:B------:R-:W-:Y:S02]  /*b510*/  ISETP.LT.OR P3, PT, R181, 0x22, P3 ;  /* 0x00000022b500780c */ /* 0x000fe40001f61670 */
[----:B------:R-:W-:Y:S02]  /*b520*/  FMNMX.FTZ R0, R156, R3, !PT ;  /* 0x000000039c007209 */ /* 0x000fe40007810000 */
[----:B------:R-:W-:Y:S02]  /*b530*/  FSEL R3, R153, RZ, P5 ;  /* 0x000000ff99037208 */ /* 0x000fe40002800000 */
[----:B------:R-:W-:Y:S02]  /*b540*/  FMNMX.FTZ R153, R157, R0, !PT ;  /* 0x000000009d997209 */ /* 0x000fe40007810000 */
[----:B------:R-:W-:Y:S01]  /*b550*/  FSEL R160, R160, -INF , !P3 ;  /* 0xff800000a0a07808 */ /* 0x000fe20005800000 */
[--C-:B------:R-:W-:Y:S01]  /*b560*/  FFMA.FTZ R196, R188, UR6, -R3.reuse ;  /* 0x00000006bcc47c23 */ /* 0x100fe20008010803 */
[----:B------:R-:W-:Y:S01]  /*b570*/  FMNMX.FTZ R0, R158, R153, !PT ;  /* 0x000000999e007209 */ /* 0x000fe20007810000 */
[--C-:B------:R-:W-:Y:S01]  /*b580*/  FFMA.FTZ R192, R167, UR6, -R3.reuse ;  /* 0x00000006a7c07c23 */ /* 0x100fe20008010803 */
[----:B------:R-:W-:Y:S01]  /*b590*/  ISETP.GT.AND P3, PT, R182, 0x29, P2 ;  /* 0x00000029b600780c */ /* 0x000fe20001764270 */
[--C-:B------:R-:W-:Y:S01]  /*b5a0*/  FFMA.FTZ R194, R169, UR6, -R3.reuse ;  /* 0x00000006a9c27c23 */ /* 0x100fe20008010803 */
[----:B------:R-:W-:Y:S01]  /*b5b0*/  FMNMX.FTZ R183, R159, R0, !PT ;  /* 0x000000009fb77209 */ /* 0x000fe20007810000 */
[--C-:B------:R-:W-:Y:S01]  /*b5c0*/  FFMA.FTZ R188, R171, UR6, -R3.reuse ;  /* 0x00000006abbc7c23 */ /* 0x100fe20008010803 */
[----:B------:R-:W-:Y:S01]  /*b5d0*/  FSEL R162, R162, -INF , !P4 ;  /* 0xff800000a2a27808 */ /* 0x000fe20006000000 */
[--C-:B------:R-:W-:Y:S01]  /*b5e0*/  FFMA.FTZ R190, R173, UR6, -R3.reuse ;  /* 0x00000006adbe7c23 */ /* 0x100fe20008010803 */
[----:B------:R-:W-:Y:S01]  /*b5f0*/  ISETP.GT.AND P4, PT, R182, 0x30, P2 ;  /* 0x00000030b600780c */ /* 0x000fe20001784270 */
[--C-:B------:R-:W-:Y:S01]  /*b600*/  FFMA.FTZ R186, R177, UR6, -R3.reuse ;  /* 0x00000006b1ba7c23 */ /* 0x100fe20008010803 */
[----:B------:R-:W-:Y:S01]  /*b610*/  ISETP.LT.OR P3, PT, R181, 0x2a, P3 ;  /* 0x0000002ab500780c */ /* 0x000fe20001f61670 */
[--C-:B------:R-:W-:Y:S01]  /*b620*/  FFMA.FTZ R180, R180, UR6, -R3.reuse ;  /* 0x00000006b4b47c23 */ /* 0x100fe20008010803 */
[----:B------:R-:W-:Y:S01]  /*b630*/  FMNMX.FTZ R183, R160, R183, !PT ;  /* 0x000000b7a0b77209 */ /* 0x000fe20007810000 */
[--C-:B------:R-:W-:Y:S01]  /*b640*/  FFMA.FTZ R198, R189, UR6, -R3.reuse ;  /* 0x00000006bdc67c23 */ /* 0x100fe20008010803 */
[----:B------:R-:W-:Y:S01]  /*b650*/  ISETP.LT.OR P4, PT, R181, 0x31, P4 ;  /* 0x00000031b500780c */ /* 0x000fe20002781670 */
[--C-:B------:R-:W-:Y:S01]  /*b660*/  FFMA.FTZ R167, R168, UR6, -R3.reuse ;  /* 0x00000006a8a77c23 */ /* 0x100fe20008010803 */
[----:B------:R-:W-:Y:S01]  /*b670*/  FSEL R161, R161, -INF , !P3 ;  /* 0xff800000a1a17808 */ /* 0x000fe20005800000 */
[--C-:B------:R-:W-:Y:S01]  /*b680*/  FFMA.FTZ R169, R170, UR6, -R3.reuse ;  /* 0x00000006aaa97c23 */ /* 0x100fe20008010803 */
[----:B------:R-:W-:Y:S01]  /*b690*/  ISETP.GT.AND P3, PT, R182, 0x31, P2 ;  /* 0x00000031b600780c */ /* 0x000fe20001764270 */
[--C-:B------:R-:W-:Y:S01]  /*b6a0*/  FFMA.FTZ R171, R172, UR6, -R3.reuse ;  /* 0x00000006acab7c23 */ /* 0x100fe20008010803 */
[----:B------:R-:W-:Y:S01]  /*b6b0*/  FMNMX.FTZ R0, R162, R183, !PT ;  /* 0x000000b7a2007209 */ /* 0x000fe20007810000 */
[--C-:B------:R-:W-:Y:S01]  /*b6c0*/  FFMA.FTZ R173, R174, UR6, -R3.reuse ;  /* 0x00000006aead7c23 */ /* 0x100fe20008010803 */
[----:B------:R-:W-:Y:S01]  /*b6d0*/  FSEL R163, R163, -INF , !P4 ;  /* 0xff800000a3a37808 */ /* 0x000fe20006000000 */
[----:B------:R-:W-:Y:S01]  /*b6e0*/  FFMA.FTZ R177, R178, UR6, -R3 ;  /* 0x00000006b2b17c23 */ /* 0x000fe20008010803 */
[----:B------:R-:W-:Y:S01]  /*b6f0*/  ISETP.GT.AND P4, PT, R182, 0x38, P2 ;  /* 0x00000038b600780c */ /* 0x000fe20001784270 */
[----:B------:R-:W-:Y:S01]  /*b700*/  MUFU.EX2 R153, R180 ;  /* 0x000000b400997308 */ /* 0x000fe20000000800 */
[----:B------:R-:W-:-:S02]  /*b710*/  ISETP.LT.OR P3, PT, R181, 0x32, P3 ;  /* 0x00000032b500780c */ /* 0x000fc40001f61670 */
[----:B------:R-:W-:Y:S02]  /*b720*/  FMNMX.FTZ R0, R161, R0, !PT ;  /* 0x00000000a1007209 */ /* 0x000fe40007810000 */
[----:B------:R-:W-:Y:S02]  /*b730*/  ISETP.GT.AND P2, PT, R182, 0x39, P2 ;  /* 0x00000039b600780c */ /* 0x000fe40001744270 */
[----:B------:R-:W-:Y:S01]  /*b740*/  ISETP.LT.OR P4, PT, R181, 0x39, P4 ;  /* 0x00000039b500780c */ /* 0x000fe20002781670 */
[----:B------:R-:W-:Y:S01]  /*b750*/  MUFU.EX2 R196, R196 ;  /* 0x000000c400c47308 */ /* 0x000fe20000000800 */
[----:B------:R-:W-:Y:S02]  /*b760*/  FSEL R164, R164, -INF , !P3 ;  /* 0xff800000a4a47808 */ /* 0x000fe40005800000 */
[----:B------:R-:W-:Y:S02]  /*b770*/  FMNMX.FTZ R183, R163, R0, !PT ;  /* 0x00000000a3b77209 */ /* 0x000fe40007810000 */
[----:B------:R-:W-:Y:S01]  /*b780*/  ISETP.LT.OR P2, PT, R181, 0x3a, P2 ;  /* 0x0000003ab500780c */ /* 0x000fe20001741670 */
[--C-:B------:R-:W-:Y:S01]  /*b790*/  FFMA.FTZ R181, R184, UR6, -R3.reuse ;  /* 0x00000006b8b57c23 */ /* 0x100fe20008010803 */
[----:B------:R-:W-:Y:S01]  /*b7a0*/  FSEL R165, R165, -INF , !P4 ;  /* 0xff800000a5a57808 */ /* 0x000fe20006000000 */
[--C-:B------:R-:W-:Y:S01]  /*b7b0*/  FFMA.FTZ R184, R175, UR6, -R3.reuse ;  /* 0x00000006afb87c23 */ /* 0x100fe20008010803 */
[----:B------:R-:W-:Y:S01]  /*b7c0*/  FMNMX.FTZ R0, R164, R183, !PT ;  /* 0x000000b7a4007209 */ /* 0x000fe20007810000 */
[----:B------:R-:W-:Y:S01]  /*b7d0*/  FFMA.FTZ R175, R176, UR6, -R3 ;  /* 0x00000006b0af7c23 */ /* 0x000fe20008010803 */
[----:B------:R-:W-:Y:S01]  /*b7e0*/  FSEL R166, R166, -INF , !P2 ;  /* 0xff800000a6a67808 */ /* 0x000fe20005000000 */
[----:B------:R-:W-:Y:S01]  /*b7f0*/  MUFU.EX2 R198, R198 ;  /* 0x000000c600c67308 */ /* 0x000fe20000000800 */
[----:B------:R-:W-:-:S02]  /*b800*/  FMNMX.FTZ R183, R165, R0, !PT ;  /* 0x00000000a5b77209 */ /* 0x000fc40007810000 */
[----:B------:R-:W-:Y:S02]  /*b810*/  FSEL R168, R4, RZ, P5 ;  /* 0x000000ff04a87208 */ /* 0x000fe40002800000 */
[----:B------:R-:W-:-:S03]  /*b820*/  FMNMX.FTZ R183, R166, R183, !PT ;  /* 0x000000b7a6b77209 */ /* 0x000fc60007810000 */
[----:B------:R-:W-:Y:S01]  /*b830*/  FADD.FTZ R168, -R168, R215 ;  /* 0x000000d7a8a87221 */ /* 0x000fe20000010100 */
[----:B------:R-:W-:Y:S01]  /*b840*/  MUFU.EX2 R181, R181 ;  /* 0x000000b500b57308 */ /* 0x000fe20000000800 */
[----:B------:R-:W1:Y:S01]  /*b850*/  SHFL.BFLY PT, R0, R183, 0x2, 0x1f ;  /* 0x0c401f00b7007f89 */ /* 0x000e6200000e0000 */
[----:B------:R-:W-:Y:S02]  /*b860*/  IMAD.MOV.U32 R215, RZ, RZ, R4 ;  /* 0x000000ffffd77224 */ /* 0x000fe400078e0004 */
[----:B------:R-:W-:-:S04]  /*b870*/  FMUL.FTZ R168, R168, UR6 ;  /* 0x00000006a8a87c20 */ /* 0x000fc80008410000 */
[----:B------:R-:W-:Y:S08]  /*b880*/  MUFU.EX2 R192, R192 ;  /* 0x000000c000c07308 */ /* 0x000ff00000000800 */
[----:B------:R-:W-:Y:S08]  /*b890*/  MUFU.EX2 R167, R167 ;  /* 0x000000a700a77308 */ /* 0x000ff00000000800 */
[----:B------:R-:W-:Y:S01]  /*b8a0*/  MUFU.EX2 R194, R194 ;  /* 0x000000c200c27308 */ /* 0x000fe20000000800 */
[----:B-1----:R-:W-:-:S05]  /*b8b0*/  FMNMX.FTZ R0, R183, R0, !PT ;  /* 0x00000000b7007209 */ /* 0x002fca0007810000 */
[----:B------:R-:W1:Y:S02]  /*b8c0*/  SHFL.BFLY PT, R183, R0, 0x1, 0x1f ;  /* 0x0c201f0000b77f89 */ /* 0x000e6400000e0000 */
[----:B------:R-:W-:Y:S08]  /*b8d0*/  MUFU.EX2 R169, R169 ;  /* 0x000000a900a97308 */ /* 0x000ff00000000800 */
[----:B------:R-:W-:Y:S08]  /*b8e0*/  MUFU.EX2 R188, R188 ;  /* 0x000000bc00bc7308 */ /* 0x000ff00000000800 */
[----:B------:R-:W-:Y:S01]  /*b8f0*/  MUFU.EX2 R171, R171 ;  /* 0x000000ab00ab7308 */ /* 0x000fe20000000800 */
[----:B-1----:R-:W-:-:S07]  /*b900*/  FMNMX.FTZ R3, R0, R183, !PT ;  /* 0x000000b700037209 */ /* 0x002fce0007810000 */
[----:B------:R-:W1:Y:S01]  /*b910*/  MUFU.EX2 R0, R168 ;  /* 0x000000a800007308 */ /* 0x000e620000000800 */
[C---:B------:R-:W-:Y:S01]  /*b920*/  FSETP.NEU.FTZ.AND P2, PT, R3.reuse, -INF , PT ;  /* 0xff8000000300780b */ /* 0x040fe20003f5d000 */
[----:B------:R-:W-:-:S05]  /*b930*/  FMUL.FTZ R183, R3, UR6 ;  /* 0x0000000603b77c20 */ /* 0x000fca0008410000 */
[----:B------:R-:W-:Y:S01]  /*b940*/  FSEL R183, R183, RZ, P2 ;  /* 0x000000ffb7b77208 */ /* 0x000fe20001000000 */
[----:B------:R-:W-:Y:S04]  /*b950*/  MUFU.EX2 R190, R190 ;  /* 0x000000be00be7308 */ /* 0x000fe80000000800 */
[--C-:B------:R-:W-:Y:S01]  /*b960*/  FFMA.FTZ R193, R155, UR6, -R183.reuse ;  /* 0x000000069bc17c23 */ /* 0x100fe200080108b7 */
[----:B------:R-:W-:Y:S01]  /*b970*/  FSEL R155, R3, RZ, P2 ;  /* 0x000000ff039b7208 */ /* 0x000fe20001000000 */
[--C-:B------:R-:W-:Y:S01]  /*b980*/  FFMA.FTZ R197, R179, UR6, -R183.reuse ;  /* 0x00000006b3c57c23 */ /* 0x100fe200080108b7 */
[--C-:B------:R-:W-:Y:S01]  /*b990*/  FFMA.FTZ R152, R152, UR6, -R183.reuse ;  /* 0x0000000698987c23 */ /* 0x100fe200080108b7 */
[--C-:B------:R-:W-:Y:S01]  /*b9a0*/  FFMA.FTZ R199, R2, UR6, -R183.reuse ;  /* 0x0000000602c77c23 */ /* 0x100fe200080108b7 */
[--C-:B------:R-:W-:Y:S01]  /*b9b0*/  FFMA.FTZ R154, R154, UR6, -R183.reuse ;  /* 0x000000069a9a7c23 */ /* 0x100fe200080108b7 */
[----:B------:R-:W-:Y:S01]  /*b9c0*/  FADD.FTZ R155, -R155, R216 ;  /* 0x000000d89b9b7221 */ /* 0x000fe20000010100 */
[----:B------:R-:W-:Y:S01]  /*b9d0*/  FFMA.FTZ R195, R157, UR6, -R183 ;  /* 0x000000069dc37c23 */ /* 0x000fe200080108b7 */
[----:B------:R-:W-:Y:S01]  /*b9e0*/  MUFU.EX2 R197, R197 ;  /* 0x000000c500c57308 */ /* 0x000fe20000000800 */
[----:B-1----:R-:W-:Y:S01]  /*b9f0*/  FFMA.FTZ R157, R0, R20, R153 ;  /* 0x00000014009d7223 */ /* 0x002fe20000010099 */
[----:B------:R-:W-:Y:S01]  /*ba00*/  FMUL.FTZ R155, R155, UR6 ;  /* 0x000000069b9b7c20 */ /* 0x000fe20008410000 */
[--C-:B------:R-:W-:Y:S01]  /*ba10*/  FFMA.FTZ R156, R156, UR6, -R183.reuse ;  /* 0x000000069c9c7c23 */ /* 0x100fe200080108b7 */
[----:B------:R-:W-:Y:S01]  /*ba20*/  FFMA.FTZ R158, R158, UR6, -R183 ;  /* 0x000000069e9e7c23 */ /* 0x000fe200080108b7 */
[----:B------:R-:W-:Y:S01]  /*ba30*/  FADD.FTZ R157, R196, R157 ;  /* 0x0000009dc49d7221 */ /* 0x000fe20000010000 */
[--C-:B------:R-:W-:Y:S01]  /*ba40*/  FFMA.FTZ R191, R162, UR6, -R183.reuse ;  /* 0x00000006a2bf7c23 */ /* 0x100fe200080108b7 */
[----:B------:R-:W-:Y:S01]  /*ba50*/  FFMA.FTZ R189, R159, UR6, -R183 ;  /* 0x000000069fbd7c23 */ /* 0x000fe200080108b7 */
[----:B------:R1:W2:Y:S01]  /*ba60*/  MUFU.EX2 R2, R155 ;  /* 0x0000009b00027308 */ /* 0x0002a20000000800 */
[----:B------:R-:W-:Y:S01]  /*ba70*/  FADD.FTZ R20, R198, R157 ;  /* 0x0000009dc6147221 */ /* 0x000fe20000010000 */
[--C-:B------:R-:W-:Y:S01]  /*ba80*/  FFMA.FTZ R160, R160, UR6, -R183.reuse ;  /* 0x00000006a0a07c23 */ /* 0x100fe200080108b7 */
[--C-:B------:R-:W-:Y:S01]  /*ba90*/  FFMA.FTZ R185, R163, UR6, -R183.reuse ;  /* 0x00000006a3b97c23 */ /* 0x100fe200080108b7 */
[--C-:B------:R-:W-:Y:S01]  /*baa0*/  FFMA.FTZ R164, R164, UR6, -R183.reuse ;  /* 0x00000006a4a47c23 */ /* 0x100fe200080108b7 */
[----:B------:R-:W-:Y:S01]  /*bab0*/  FADD.FTZ R157, R181, R20 ;  /* 0x00000014b59d7221 */ /* 0x000fe20000010000 */
[--C-:B------:R-:W-:Y:S01]  /*bac0*/  FFMA.FTZ R165, R165, UR6, -R183.reuse ;  /* 0x00000006a5a57c23 */ /* 0x100fe200080108b7 */
[----:B------:R-:W-:Y:S01]  /*bad0*/  FFMA.FTZ R166, R166, UR6, -R183 ;  /* 0x00000006a6a67c23 */ /* 0x000fe200080108b7 */
[----:B------:R-:W3:Y:S01]  /*bae0*/  MUFU.EX2 R152, R152 ;  /* 0x0000009800987308 */ /* 0x000ee20000000800 */
[----:B------:R-:W-:Y:S01]  /*baf0*/  FADD.FTZ R162, R192, R157 ;  /* 0x0000009dc0a27221 */ /* 0x000fe20000010000 */
[----:B------:R-:W-:Y:S01]  /*bb00*/  F2FP.F16.F32.PACK_AB R196, R196, R153 ;  /* 0x00000099c4c4723e */ /* 0x000fe200000000ff */
[----:B------:R-:W-:Y:S01]  /*bb10*/  IMAD.U32 R157, RZ, RZ, UR10 ;  /* 0x0000000aff9d7e24 */ /* 0x000fe2000f8e00ff */
[----:B------:R-:W-:Y:S01]  /*bb20*/  ISETP.GT.AND P2, PT, R23, UR60, PT ;  /* 0x0000003c17007c0c */ /* 0x000fe2000bf44270 */
[----:B-1----:R-:W-:Y:S01]  /*bb30*/  FADD.FTZ R155, R167, R162 ;  /* 0x000000a2a79b7221 */ /* 0x002fe20000010000 */
[----:B------:R-:W-:Y:S01]  /*bb40*/  FFMA.FTZ R162, R161, UR6, -R183 ;  /* 0x00000006a1a27c23 */ /* 0x000fe200080108b7 */
[----:B------:R-:W-:Y:S01]  /*bb50*/  F2FP.F16.F32.PACK_AB R198, R181, R198 ;  /* 0x000000c6b5c6723e */ /* 0x000fe200000000ff */
[----:B------:R-:W1:Y:S01]  /*bb60*/  MUFU.EX2 R199, R199 ;  /* 0x000000c700c77308 */ /* 0x000e620000000800 */
[----:B--2---:R-:W-:Y:S01]  /*bb70*/  FFMA.FTZ R7, R2, R7, R197 ;  /* 0x0000000702077223 */ /* 0x004fe200000100c5 */
[----:B------:R-:W-:Y:S01]  /*bb80*/  FADD.FTZ R168, R194, R155 ;  /* 0x0000009bc2a87221 */ /* 0x000fe20000010000 */
[----:B------:R-:W-:Y:S01]  /*bb90*/  @!P1 IADD3 R157, R157, 0x30860, RZ ;  /* 0x000308609d9d9810 */ /* 0x000fe20007ffe0ff */
[----:B------:R-:W-:Y:S01]  /*bba0*/  VIADD R23, R23, 0xffffffff ;  /* 0xffffffff17177836 */ /* 0x000fe20000000000 */
[----:B------:R-:W-:Y:S01]  /*bbb0*/  F2FP.F16.F32.PACK_AB R192, R167, R192 ;  /* 0x000000c0a7c0723e */ /* 0x000fe200000000ff */
[C---:B------:R-:W-:Y:S01]  /*bbc0*/  FADD.FTZ R155, R169.reuse, R168 ;  /* 0x000000a8a99b7221 */ /* 0x040fe20000010000 */
[----:B------:R-:W-:Y:S01]  /*bbd0*/  @!P1 PRMT R157, RZ, 0x654, R157 ;  /* 0x00000654ff9d9816 */ /* 0x000fe2000000009d */
[----:B------:R-:W2:Y:S01]  /*bbe0*/  MUFU.EX2 R154, R154 ;  /* 0x0000009a009a7308 */ /* 0x000ea20000000800 */
[----:B---3--:R-:W-:Y:S01]  /*bbf0*/  FADD.FTZ R20, R152, R7 ;  /* 0x0000000798147221 */ /* 0x008fe20000010000 */
[----:B------:R-:W-:Y:S01]  /*bc00*/  FADD.FTZ R168, R188, R155 ;  /* 0x0000009bbca87221 */ /* 0x000fe20000010000 */
[----:B------:R3:W-:Y:S01]  /*bc10*/  @!P1 SYNCS.ARRIVE.TRANS64.RED.A1T0 RZ, [R157+URZ], RZ ;  /* 0x000000ff9dff99a7 */ /* 0x0007e2000810043f */
[----:B------:R-:W-:-:S02]  /*bc20*/  F2FP.F16.F32.PACK_AB R194, R169, R194 ;  /* 0x000000c2a9c2723e */ /* 0x000fc400000000ff */
[C---:B------:R-:W-:Y:S01]  /*bc30*/  FADD.FTZ R155, R171.reuse, R168 ;  /* 0x000000a8ab9b7221 */ /* 0x040fe20000010000 */
[----:B------:R-:W-:Y:S01]  /*bc40*/  F2FP.F16.F32.PACK_AB R188, R171, R188 ;  /* 0x000000bcabbc723e */ /* 0x000fe200000000ff */
[----:B------:R-:W4:Y:S01]  /*bc50*/  MUFU.EX2 R193, R193 ;  /* 0x000000c100c17308 */ /* 0x000f220000000800 */
[----:B-1----:R-:W-:Y:S01]  /*bc60*/  FADD.FTZ R7, R199, R20 ;  /* 0x00000014c7077221 */ /* 0x002fe20000010000 */
[----:B------:R-:W-:Y:S01]  /*bc70*/  FADD.FTZ R168, R190, R155 ;  /* 0x0000009bbea87221 */ /* 0x000fe20000010000 */
[----:B------:R-:W-:Y:S02]  /*bc80*/  F2FP.F16.F32.PACK_AB R197, R152, R197 ;  /* 0x000000c598c5723e */ /* 0x000fe400000000ff */
[----:B------:R-:W-:-:S03]  /*bc90*/  MOV R216, R3 ;  /* 0x0000000300d87202 */ /* 0x000fc60000000f00 */
[----:B------:R-:W1:Y:S01]  /*bca0*/  MUFU.EX2 R156, R156 ;  /* 0x0000009c009c7308 */ /* 0x000e620000000800 */
[C---:B--2---:R-:W-:Y:S01]  /*bcb0*/  FADD.FTZ R20, R154.reuse, R7 ;  /* 0x000000079a147221 */ /* 0x044fe20000010000 */
[----:B------:R-:W-:-:S06]  /*bcc0*/  F2FP.F16.F32.PACK_AB R199, R154, R199 ;  /* 0x000000c79ac7723e */ /* 0x000fcc00000000ff */
[----:B------:R-:W2:Y:S01]  /*bcd0*/  MUFU.EX2 R195, R195 ;  /* 0x000000c300c37308 */ /* 0x000ea20000000800 */
[----:B----4-:R-:W-:-:S07]  /*bce0*/  FADD.FTZ R7, R193, R20 ;  /* 0x00000014c1077221 */ /* 0x010fce0000010000 */
[----:B------:R-:W4:Y:S01]  /*bcf0*/  MUFU.EX2 R158, R158 ;  /* 0x0000009e009e7308 */ /* 0x000f220000000800 */
[C---:B-1----:R-:W-:Y:S01]  /*bd00*/  FADD.FTZ R20, R156.reuse, R7 ;  /* 0x000000079c147221 */ /* 0x042fe20000010000 */
[----:B------:R-:W-:-:S06]  /*bd10*/  F2FP.F16.F32.PACK_AB R193, R156, R193 ;  /* 0x000000c19cc1723e */ /* 0x000fcc00000000ff */
[----:B------:R-:W1:Y:S01]  /*bd20*/  MUFU.EX2 R189, R189 ;  /* 0x000000bd00bd7308 */ /* 0x000e620000000800 */
[----:B--2---:R-:W-:-:S07]  /*bd30*/  FADD.FTZ R7, R195, R20 ;  /* 0x00000014c3077221 */ /* 0x004fce0000010000 */
[----:B------:R-:W2:Y:S01]  /*bd40*/  MUFU.EX2 R160, R160 ;  /* 0x000000a000a07308 */ /* 0x000ea20000000800 */
[C---:B----4-:R-:W-:Y:S01]  /*bd50*/  FADD.FTZ R20, R158.reuse, R7 ;  /* 0x000000079e147221 */ /* 0x050fe20000010000 */
[----:B------:R-:W-:-:S06]  /*bd60*/  F2FP.F16.F32.PACK_AB R195, R158, R195 ;  /* 0x000000c39ec3723e */ /* 0x000fcc00000000ff */
[----:B------:R-:W4:Y:S01]  /*bd70*/  MUFU.EX2 R191, R191 ;  /* 0x000000bf00bf7308 */ /* 0x000f220000000800 */
[----:B-1----:R-:W-:-:S07]  /*bd80*/  FADD.FTZ R7, R189, R20 ;  /* 0x00000014bd077221 */ /* 0x002fce0000010000 */
        /* <DEDUP_REMOVED lines=8> */
[----:B------:R-:W-:Y:S01]  /*be10*/  MUFU.EX2 R185, R185 ;  /* 0x000000b900b97308 */ /* 0x000fe20000000800 */
[----:B--2---:R-:W-:-:S07]  /*be20*/  F2FP.F16.F32.PACK_AB R191, R162, R191 ;  /* 0x000000bfa2bf723e */ /* 0x004fce00000000ff */
[----:B------:R-:W1:Y:S01]  /*be30*/  MUFU.EX2 R175, R175 ;  /* 0x000000af00af7308 */ /* 0x000e620000000800 */
[----:B----4-:R-:W-:-:S07]  /*be40*/  FADD.FTZ R168, R184, R153 ;  /* 0x00000099b8a87221 */ /* 0x010fce0000010000 */
[----:B------:R2:W4:Y:S08]  /*be50*/  MUFU.EX2 R155, R164 ;  /* 0x000000a4009b7308 */ /* 0x0005300000000800 */
[----:B------:R-:W5:Y:S01]  /*be60*/  MUFU.EX2 R186, R186 ;  /* 0x000000ba00ba7308 */ /* 0x000f620000000800 */
[----:B--2---:R-:W-:Y:S01]  /*be70*/  FADD.FTZ R164, R162, R7 ;  /* 0x00000007a2a47221 */ /* 0x004fe20000010000 */
[C---:B-1----:R-:W-:Y:S01]  /*be80*/  FADD.FTZ R153, R175.reuse, R168 ;  /* 0x000000a8af997221 */ /* 0x042fe20000010000 */
[----:B------:R-:W-:-:S02]  /*be90*/  F2FP.F16.F32.PACK_AB R184, R175, R184 ;  /* 0x000000b8afb8723e */ /* 0x000fc400000000ff */
[----:B------:R-:W-:-:S03]  /*bea0*/  FADD.FTZ R164, R185, R164 ;  /* 0x000000a4b9a47221 */ /* 0x000fc60000010000 */
[----:B------:R-:W1:Y:S01]  /*beb0*/  MUFU.EX2 R165, R165 ;  /* 0x000000a500a57308 */ /* 0x000e620000000800 */
[C---:B----4-:R-:W-:Y:S01]  /*bec0*/  FADD.FTZ R164, R155.reuse, R164 ;  /* 0x000000a49ba47221 */ /* 0x050fe20000010000 */
[----:B------:R-:W-:-:S06]  /*bed0*/  F2FP.F16.F32.PACK_AB R185, R155, R185 ;  /* 0x000000b99bb9723e */ /* 0x000fcc00000000ff */
[----:B------:R-:W2:Y:S01]  /*bee0*/  MUFU.EX2 R177, R177 ;  /* 0x000000b100b17308 */ /* 0x000ea20000000800 */
[----:B-----5:R-:W-:-:S07]  /*bef0*/  FADD.FTZ R20, R186, R153 ;  /* 0x00000099ba147221 */ /* 0x020fce0000010000 */
[----:B------:R-:W4:Y:S01]  /*bf00*/  MUFU.EX2 R166, R166 ;  /* 0x000000a600a67308 */ /* 0x000f220000000800 */
[----:B-1----:R-:W-:Y:S01]  /*bf10*/  FADD.FTZ R164, R165, R164 ;  /* 0x000000a4a5a47221 */ /* 0x002fe20000010000 */
[C---:B--2---:R-:W-:Y:S01]  /*bf20*/  FADD.FTZ R20, R177.reuse, R20 ;  /* 0x00000014b1147221 */ /* 0x044fe20000010000 */
[----:B------:R-:W-:Y:S02]  /*bf30*/  F2FP.F16.F32.PACK_AB R186, R177, R186 ;  /* 0x000000bab1ba723e */ /* 0x000fe400000000ff */
[C---:B----4-:R-:W-:Y:S01]  /*bf40*/  FADD.FTZ R7, R166.reuse, R164 ;  /* 0x000000a4a6077221 */ /* 0x050fe20000010000 */
[----:B------:R-:W-:Y:S01]  /*bf50*/  F2FP.F16.F32.PACK_AB R187, R166, R165 ;  /* 0x000000a5a6bb723e */ /* 0x000fe200000000ff */
[----:B---3--:R-:W-:Y:S06]  /*bf60*/  @P2 BRA `(.L_x_962) ;  /* 0xffffffd4005c2947 */ /* 0x008fec000383ffff */
.L_x_945:
        /* <DEDUP_REMOVED lines=131> */
.L_x_963:
[----:B------:R-:W-:Y:S01]  /*c7a0*/  ULEA UR5, UR36, UR38, 0x3 ;  /* 0x0000002624057291 */ /* 0x000fe2000f8e183f */
[----:B------:R-:W-:-:S05]  /*c7b0*/  IMAD.U32 R0, RZ, RZ, UR46 ;  /* 0x0000002eff007e24 */ /* 0x000fca000f8e00ff */
[----:B------:R-:W-:-:S04]  /*c7c0*/  SHF.L.U32 R0, R0, 0x1f, RZ ;  /* 0x0000001f00007819 */ /* 0x000fc800000006ff */
[----:B------:R1:W2:Y:S01]  /*c7d0*/  SYNCS.PHASECHK.TRANS64.TRYWAIT P2, [UR5+0x30850], R0 ;  /* 0x03085000ff0075a7 */ /* 0x0002a20008040145 */
[----:B------:R-:W-:Y:S05]  /*c7e0*/  @!P0 BRA `(.L_x_964) ;  /* 0x0000000000048947 */ /* 0x000fea0003800000 */
[----:B------:R-:W-:Y:S01]  /*c7f0*/  BPT.TRAP 0x1 ;  /* 0x000000040000795c */ /* 0x000fe20000300000 */
.L_x_964:
[----:B--2---:R-:W-:Y:S05]  /*c800*/  @P2 BRA `(.L_x_965) ;  /* 0x0000000000082947 */ /* 0x004fea0003800000 */
[----:B------:R-:W2:Y:S02]  /*c810*/  SYNCS.PHASECHK.TRANS64.TRYWAIT P0, [UR5+0x30850], R0 ;  /* 0x03085000ff0075a7 */ /* 0x000ea40008000145 */
[----:B--2---:R-:W-:Y:S05]  /*c820*/  @!P0 BRA `(.L_x_966) ;  /* 0x00000060009c8947 */ /* 0x004fea0003800000 */
.L_x_965:
[----:B------:R-:W-:Y:S01]  /*c830*/  UIADD3 UR38, UR38, 0x400, URZ ;  /* 0x0000040026267890 */ /* 0x000fe2000fffe03f */
[----:B------:R-:W-:Y:S01]  /*c840*/  WARPGROUP.ARRIVE ;  /* 0x00000000000079c5 */ /* 0x000fe20000000000 */
[----:B------:R-:W-:Y:S01]  /*c850*/  UMOV UR11, 0x40000040 ;  /* 0x40000040000b7882 */ /* 0x000fe20000000000 */
[----:B------:R-:W3:Y:S01]  /*c860*/  SHFL.BFLY PT, R2, R7, 0x2, 0x1f ;  /* 0x0c401f0007027f89 */ /* 0x000ee200000e0000 */
[----:B------:R-:W-:Y:S01]  /*c870*/  USHF.R.U32.HI UR38, URZ, 0x4, UR38 ;  /* 0x000000043f267899 */ /* 0x000fe20008011626 */
[----:B------:R-:W-:Y:S01]  /*c880*/  IMAD.MOV.U32 R21, RZ, RZ, RZ ;  /* 0x000000ffff157224 */ /* 0x000fe200078e00ff */
[----:B------:R-:W-:Y:S01]  /*c890*/  R2UR UR7, R207 ;  /* 0x00000000cf0772ca */ /* 0x000fe200000e0000 */
[----:B--2---:R-:W1:Y:S01]  /*c8a0*/  SHFL.BFLY PT, R5, R20, 0x2, 0x1f ;  /* 0x0c401f0014057f89 */ /* 0x004e6200000e0000 */
[----:B------:R-:W-:Y:S01]  /*c8b0*/  ULOP3.LUT UR38, UR38, 0x3fff, URZ, 0xc0, !UPT ;  /* 0x00003fff26267892 */ /* 0x000fe2000f8ec03f */
[----:B------:R-:W-:Y:S01]  /*c8c0*/  IMAD.U32 R12, RZ, RZ, UR5 ;  /* 0x00000005ff0c7e24 */ /* 0x000fe2000f8e00ff */
[----:B------:R-:W-:-:S02]  /*c8d0*/  MOV R11, UR6 ;  /* 0x00000006000b7c02 */ /* 0x000fc40008000f00 */
[----:B------:R-:W-:-:S04]  /*c8e0*/  ULOP3.LUT UR4, UR38, 0x2000000, URZ, 0xfc, !UPT ;  /* 0x0200000026047892 */ /* 0x000fc8000f8efc3f */
[----:B------:R-:W-:Y:S02]  /*c8f0*/  ULEA UR4, UR36, UR4, 0xb ;  /* 0x0000000424047291 */ /* 0x000fe4000f8e583f */
[----:B------:R-:W-:Y:S02]  /*c900*/  UIADD3 UR36, UR36, 0x1, URZ ;  /* 0x0000000124247890 */ /* 0x000fe4000fffe03f */
[----:B------:R-:W-:Y:S02]  /*c910*/  UIADD3 UR8, UR4, 0x80, URZ ;  /* 0x0000008004087890 */ /* 0x000fe4000fffe03f */
[----:B------:R-:W-:Y:S01]  /*c920*/  UIADD3 UR7, UR7, 0x1, URZ ;  /* 0x0000000107077890 */ /* 0x000fe2000fffe03f */
[----:B------:R-:W-:Y:S01]  /*c930*/  UMOV UR10, UR4 ;  /* 0x00000004000a7c82 */ /* 0x000fe20008000000 */
[----:B------:R-:W-:-:S05]  /*c940*/  UISETP.NE.AND UP0, UPT, UR36, 0x2, UPT ;  /* 0x000000022400788c */ /* 0x000fca000bf05270 */
[----:B------:R-:W-:Y:S01]  /*c950*/  HGMMA.64x256x16.F32 R24, R196, gdesc[UR8].tnspB, R24, gsb0 ;  /* 0x43e00008c4187df0 */ /* 0x000fe20008000818 */
[----:B------:R-:W-:Y:S01]  /*c960*/  UMOV UR10, UR8 ;  /* 0x00000008000a7c82 */ /* 0x000fe20008000000 */
[----:B------:R-:W-:Y:S01]  /*c970*/  UMOV UR11, 0x40000040 ;  /* 0x40000040000b7882 */ /* 0x000fe20000000000 */
[----:B------:R-:W-:Y:S01]  /*c980*/  UIADD3 UR8, UR4, 0x100, URZ ;  /* 0x0000010004087890 */ /* 0x000fe2000fffe03f */
[----:B---3--:R-:W-:Y:S01]  /*c990*/  FADD.FTZ R2, R2, R7 ;  /* 0x0000000702027221 */ /* 0x008fe20000010000 */
[----:B------:R-:W-:Y:S01]  /*c9a0*/  UIADD3 UR4, UR4, 0x180, URZ ;  /* 0x0000018004047890 */ /* 0x000fe2000fffe03f */
[----:B-1----:R-:W-:Y:S01]  /*c9b0*/  FADD.FTZ R0, R5, R20 ;  /* 0x0000001405007221 */ /* 0x002fe20000010000 */
[----:B------:R-:W-:Y:S01]  /*c9c0*/  IMAD.U32 R7, RZ, RZ, UR6 ;  /* 0x00000006ff077e24 */ /* 0x000fe2000f8e00ff */
[----:B------:R-:W-:Y:S01]  /*c9d0*/  USEL UR36, UR36, URZ, UP0 ;  /* 0x0000003f24247287 */ /* 0x000fe20008000000 */
[----:B------:R-:W1:Y:S01]  /*c9e0*/  SHFL.BFLY PT, R9, R2, 0x1, 0x1f ;  /* 0x0c201f0002097f89 */ /* 0x000e6200000e0000 */
[----:B------:R-:W-:-:S03]  /*c9f0*/  IMAD.U32 R207, RZ, RZ, UR7 ;  /* 0x00000007ffcf7e24 */ /* 0x000fc6000f8e00ff */
[----:B------:R-:W2:Y:S01]  /*ca00*/  SHFL.BFLY PT, R5, R0, 0x1, 0x1f ;  /* 0x0c201f0000057f89 */ /* 0x000ea200000e0000 */
[----:B-1----:R-:W-:Y:S01]  /*ca10*/  FADD.FTZ R9, R2, R9 ;  /* 0x0000000902097221 */ /* 0x002fe20000010000 */
[----:B------:R-:W-:Y:S02]  /*ca20*/  IMAD.MOV.U32 R2, RZ, RZ, -0x800000 ;  /* 0xff800000ff027424 */ /* 0x000fe400078e00ff */
[----:B--2---:R-:W-:Y:S02]  /*ca30*/  FADD.FTZ R10, R0, R5 ;  /* 0x00000005000a7221 */ /* 0x004fe40000010000 */
[----:B------:R-:W-:Y:S01]  /*ca40*/  FSETP.NE.FTZ.AND P2, PT, R9, RZ, PT ;  /* 0x000000ff0900720b */ /* 0x000fe20003f55000 */
[----:B------:R-:W-:Y:S01]  /*ca50*/  IMAD.MOV.U32 R0, RZ, RZ, -0x800000 ;  /* 0xff800000ff007424 */ /* 0x000fe200078e00ff */
[----:B------:R-:W-:Y:S02]  /*ca60*/  MOV R5, RZ ;  /* 0x000000ff00057202 */ /* 0x000fe40000000f00 */
[----:B------:R-:W-:-:S09]  /*ca70*/  FSETP.NE.FTZ.AND P0, PT, R10, RZ, PT ;  /* 0x000000ff0a00720b */ /* 0x000fd20003f15000 */
[----:B------:R-:W-:Y:S01]  /*ca80*/  @P2 MUFU.RCP R5, R9 ;  /* 0x0000000900052308 */ /* 0x000fe20000001000 */
[----:B------:R-:W-:-:S03]  /*ca90*/  @P2 FMUL.FTZ R11, R11, 0.69314718246459960938 ;  /* 0x3f3172180b0b2820 */ /* 0x000fc60000410000 */
[----:B------:R-:W-:-:S04]  /*caa0*/  @P0 FMUL.FTZ R7, R7, 0.69314718246459960938 ;  /* 0x3f31721807070820 */ /* 0x000fc80000410000 */
[----:B------:R-:W1:Y:S08]  /*cab0*/  @P0 MUFU.LG2 R6, R10 ;  /* 0x0000000a00060308 */ /* 0x000e700000000c00 */
[----:B------:R2:W3:Y:S08]  /*cac0*/  @P2 MUFU.LG2 R8, R9 ;  /* 0x0000000900082308 */ /* 0x0004f00000000c00 */
[----:B------:R-:W4:Y:S01]  /*cad0*/  @P0 MUFU.RCP R21, R10 ;  /* 0x0000000a00150308 */ /* 0x000f220000001000 */
[----:B-1----:R-:W-:Y:S01]  /*cae0*/  @P0 FMUL.FTZ R6, R6, 0.69314718246459960938 ;  /* 0x3f31721806060820 */ /* 0x002fe20000410000 */
[----:B--2---:R-:W-:-:S03]  /*caf0*/  @!P1 IADD3 R9, R12, 0x30860, RZ ;  /* 0x000308600c099810 */ /* 0x004fc60007ffe0ff */
[----:B------:R-:W-:Y:S01]  /*cb00*/  @P0 FFMA.FTZ R2, R7, R4, R6 ;  /* 0x0000000407020223 */ /* 0x000fe20000010006 */
[----:B------:R-:W-:Y:S02]  /*cb10*/  @!P1 PRMT R7, RZ, 0x654, R9 ;  /* 0x00000654ff079816 */ /* 0x000fe40000000009 */
[----:B------:R-:W-:Y:S01]  /*cb20*/  PLOP3.LUT P0, PT, PT, PT, PT, 0x8, 0x0 ;  /* 0x000000000000781c */ /* 0x000fe20003f0e170 */
[----:B---3--:R-:W-:-:S04]  /*cb30*/  @P2 FMUL.FTZ R8, R8, 0.69314718246459960938 ;  /* 0x3f31721808082820 */ /* 0x008fc80000410000 */
[----:B------:R-:W-:Y:S01]  /*cb40*/  @P2 FFMA.FTZ R0, R11, R3, R8 ;  /* 0x000000030b002223 */ /* 0x000fe20000010008 */
[----:B------:R-:W-:Y:S02]  /*cb50*/  WARPGROUP.DEPBAR.LE gsb0, 0x0 ;  /* 0x00008000000079c5 */ /* 0x000fe40000010000 */
[----:B------:R-:W-:-:S06]  /*cb60*/  WARPGROUP.ARRIVE ;  /* 0x00000000000079c5 */ /* 0x000fcc0000000000 */
        /* <DEDUP_REMOVED lines=9> */
[----:B------:R-:W-:-:S04]  /*cc00*/  USEL UR4, URZ, 0x1, UP0 ;  /* 0x000000013f047887 */ /* 0x000fc80008000000 */
[----:B------:R-:W-:Y:S01]  /*cc10*/  ULOP3.LUT UR46, UR46, UR4, URZ, 0x3c, !UPT ;  /* 0x000000042e2e7292 */ /* 0x000fe2000f8e3c3f */
[----:B------:R-:W-:Y:S02]  /*cc20*/  WARPGROUP.DEPBAR.LE gsb0, 0x0 ;  /* 0x00008000000079c5 */ /* 0x000fe40000010000 */
[----:B------:R-:W-:-:S15]  /*cc30*/  WARPGROUP.ARRIVE ;  /* 0x00000000000079c5 */ /* 0x000fde0000000000 */
[----:B------:R-:W-:-:S03]  /*cc40*/  NOP ;  /* 0x0000000000007918 */ /* 0x000fc60000000000 */
[----:B------:R-:W-:Y:S03]  /*cc50*/  HGMMA.64x256x16.F32 R24, R184, gdesc[UR8].tnspB, R24, gsb0 ;  /* 0x43e00008b8187df0 */ /* 0x000fe60008000818 */
[----:B------:R-:W-:Y:S02]  /*cc60*/  WARPGROUP.DEPBAR.LE gsb0, 0x0 ;  /* 0x00008000000079c5 */ /* 0x000fe40000010000 */
        /* <DEDUP_REMOVED lines=9> */
[----:B----4-:R-:W-:Y:S01]  /*cd00*/  FMUL.FTZ R4, R24, R21 ;  /* 0x0000001518047220 */ /* 0x010fe20000410000 */
[----:B------:R-:W-:Y:S01]  /*cd10*/  FMUL.FTZ R95, R99, R5 ;  /* 0x00000005635f7220 */ /* 0x000fe20000410000 */
[-C--:B------:R-:W-:Y:S01]  /*cd20*/  FMUL.FTZ R17, R56, R21.reuse ;  /* 0x0000001538117220 */ /* 0x080fe20000410000 */
[-C--:B------:R-:W-:Y:S01]  /*cd30*/  FMUL.FTZ R16, R57, R21.reuse ;  /* 0x0000001539107220 */ /* 0x080fe20000410000 */
[-C--:B------:R-:W-:Y:S01]  /*cd40*/  FMUL.FTZ R19, R60, R21.reuse ;  /* 0x000000153c137220 */ /* 0x080fe20000410000 */
[-C--:B------:R-:W-:Y:S01]  /*cd50*/  FMUL.FTZ R18, R61, R21.reuse ;  /* 0x000000153d127220 */ /* 0x080fe20000410000 */
[-C--:B------:R-:W-:Y:S01]  /*cd60*/  FMUL.FTZ R3, R64, R21.reuse ;  /* 0x0000001540037220 */ /* 0x080fe20000410000 */
[----:B------:R-:W-:Y:S01]  /*cd70*/  FMUL.FTZ R24, R65, R21 ;  /* 0x0000001541187220 */ /* 0x000fe20000410000 */
[----:B------:R1:W-:Y:S01]  /*cd80*/  @!P1 SYNCS.ARRIVE.TRANS64.RED.A1T0 RZ, [R7+URZ], RZ ;  /* 0x000000ff07ff99a7 */ /* 0x0003e2000810043f */
        /* <DEDUP_REMOVED lines=111> */
.L_x_896:
[----:B------:R-:W1:Y:S08]  /*d480*/  S2UR UR4, SR_CgaCtaId ;  /* 0x00000000000479c3 */ /* 0x000e700000008800 */
[----:B------:R-:W-:Y:S06]  /*d490*/  BAR.SYNC.DEFER_BLOCKING 0x5, 0x120 ;  /* 0x0144800000007b1d */ /* 0x000fec0000010000 */
[----:B------:R-:W-:-:S02]  /*d4a0*/  UMOV UR38, 0x400 ;  /* 0x0000040000267882 */ /* 0x000fc40000000000 */
[----:B-1----:R-:W-:-:S09]  /*d4b0*/  ULEA UR38, UR4, UR38, 0x18 ;  /* 0x0000002604267291 */ /* 0x002fd2000f8ec03f */
[----:B------:R-:W1:Y:S02]  /*d4c0*/  LDS R5, [UR38+0x308d0] ;  /* 0x0308d026ff057984 */ /* 0x000e640008000800 */
[----:B-1----:R-:W-:Y:S01]  /*d4d0*/  R2UR UR4, R5 ;  /* 0x00000000050472ca */ /* 0x002fe200000e0000 */
[----:B------:R-:W-:Y:S06]  /*d4e0*/  BAR.ARV 0x4, 0x120 ;  /* 0x0104800000007b1d */ /* 0x000fec0000002000 */
[----:B------:R-:W-:Y:S08]  /*d4f0*/  @P0 BRA `(.L_x_967) ;  /* 0x0000000c00e00947 */ /* 0x000ff00003800000 */
[C---:B------:R-:W-:Y:S01]  /*d500*/  IADD3 R21, P6, R200.reuse, 0x20, RZ ;  /* 0x00000020c8157810 */ /* 0x040fe20007fde0ff */
[----:B------:R-:W-:Y:S01]  /*d510*/  VIADD R103, R209, UR42 ;  /* 0x0000002ad1677c36 */ /* 0x000fe20008000000 */
[----:B------:R-:W-:Y:S01]  /*d520*/  IADD3 R27, P5, R200, 0x40, RZ ;  /* 0x00000040c81b7810 */ /* 0x000fe20007fbe0ff */
[----:B------:R-:W-:Y:S01]  /*d530*/  ULDC UR10, c[0x0][0xa88] ;  /* 0x0002a200000a7ab9 */ /* 0x000fe20000000800 */
[----:B------:R-:W-:Y:S01]  /*d540*/  LOP3.LUT R20, R21, 0x380, RZ, 0xc0, !PT ;  /* 0x0000038015147812 */ /* 0x000fe200078ec0ff */
[----:B------:R-:W-:Y:S01]  /*d550*/  USHF.R.S32.HI UR5, URZ, 0x1f, UR43 ;  /* 0x0000001f3f057899 */ /* 0x000fe2000801142b */
[----:B------:R-:W-:Y:S01]  /*d560*/  LOP3.LUT R26, R27, 0x380, RZ, 0xc0, !PT ;  /* 0x000003801b1a7812 */ /* 0x000fe200078ec0ff */
[----:B------:R-:W-:Y:S01]  /*d570*/  ULDC.64 UR6, c[0x0][0xb70] ;  /* 0x0002dc0000067ab9 */ /* 0x000fe20000000a00 */
[----:B------:R-:W-:Y:S01]  /*d580*/  SHF.R.U64 R20, R20, 0x3, RZ ;  /* 0x0000000314147819 */ /* 0x000fe200000012ff */
[----:B------:R-:W-:Y:S01]  /*d590*/  UIMAD UR5, UR5, UR6, URZ ;  /* 0x00000006050572a4 */ /* 0x000fe2000f8e023f */
[----:B------:R-:W-:Y:S01]  /*d5a0*/  SHF.R.U64 R26, R26, 0x3, RZ ;  /* 0x000000031a1a7819 */ /* 0x000fe200000012ff */
[----:B------:R-:W-:Y:S01]  /*d5b0*/  UIMAD.WIDE.U32 UR8, UR43, UR6, URZ ;  /* 0x000000062b0872a5 */ /* 0x000fe2000f8e003f */
[----:B------:R-:W-:Y:S01]  /*d5c0*/  LOP3.LUT R20, R20, R21, RZ, 0x3c, !PT ;  /* 0x0000001514147212 */ /* 0x000fe200078e3cff */
[--C-:B------:R-:W-:Y:S01]  /*d5d0*/  IMAD.X R21, RZ, RZ, R201.reuse, P6 ;  /* 0x000000ffff157224 */ /* 0x100fe200030e06c9 */
[C---:B------:R-:W-:Y:S01]  /*d5e0*/  IADD3 R41, P6, R200.reuse, 0x4040, RZ ;  /* 0x00004040c8297810 */ /* 0x040fe20007fde0ff */
[----:B------:R-:W-:Y:S01]  /*d5f0*/  UIMAD UR5, UR43, UR7, UR5 ;  /* 0x000000072b0572a4 */ /* 0x000fe2000f8e0205 */
[----:B------:R-:W-:Y:S01]  /*d600*/  IADD3 R31, P4, R200, 0x60, RZ ;  /* 0x00000060c81f7810 */ /* 0x000fe20007f9e0ff */
[----:B------:R-:W-:Y:S01]  /*d610*/  ULDC.64 UR12, c[0x0][0x208] ;  /* 0x00008200000c7ab9 */ /* 0x000fe20000000a00 */
[----:B------:R-:W-:Y:S01]  /*d620*/  LOP3.LUT R40, R41, 0x380, RZ, 0xc0, !PT ;  /* 0x0000038029287812 */ /* 0x000fe200078ec0ff */
[----:B------:R-:W-:Y:S01]  /*d630*/  UIADD3 UR5, UR9, UR5, URZ ;  /* 0x0000000509057290 */ /* 0x000fe2000fffe03f */
[----:B------:R-:W-:Y:S01]  /*d640*/  LOP3.LUT R26, R26, R27, RZ, 0x3c, !PT ;  /* 0x0000001b1a1a7212 */ /* 0x000fe200078e3cff */
[----:B------:R-:W-:Y:S01]  /*d650*/  IMAD.X R27, RZ, RZ, R201, P5 ;  /* 0x000000ffff1b7224 */ /* 0x000fe200028e06c9 */
[----:B------:R-:W-:Y:S01]  /*d660*/  SHF.R.U64 R40, R40, 0x3, RZ ;  /* 0x0000000328287819 */ /* 0x000fe200000012ff */
[----:B------:R-:W-:Y:S01]  /*d670*/  ULDC.64 UR6, c[0x0][0xb40] ;  /* 0x0002d00000067ab9 */ /* 0x000fe20000000a00 */
[----:B------:R-:W-:-:S02]  /*d680*/  LOP3.LUT P0, RZ, R208, 0x3, RZ, 0xc0, !PT ;  /* 0x00000003d0ff7812 */ /* 0x000fc4000780c0ff */
[----:B------:R-:W-:Y:S02]  /*d690*/  IADD3 R5, R103, 0x8, RZ ;  /* 0x0000000867057810 */ /* 0x000fe40007ffe0ff */
[C---:B------:R-:W-:Y:S02]  /*d6a0*/  IADD3 R35, P3, R200.reuse, 0x4000, RZ ;  /* 0x00004000c8237810 */ /* 0x040fe40007f7e0ff */
[C---:B------:R-:W-:Y:S02]  /*d6b0*/  IADD3 R43, P5, R200.reuse, 0x4060, RZ ;  /* 0x00004060c82b7810 */ /* 0x040fe40007fbe0ff */
[----:B------:R-:W-:Y:S02]  /*d6c0*/  LOP3.LUT R30, R31, 0x380, RZ, 0xc0, !PT ;  /* 0x000003801f1e7812 */ /* 0x000fe400078ec0ff */
[----:B------:R-:W-:Y:S02]  /*d6d0*/  IADD3 R39, P2, R200, 0x4020, RZ ;  /* 0x00004020c8277810 */ /* 0x000fe40007f5e0ff */
[----:B------:R-:W-:-:S02]  /*d6e0*/  LOP3.LUT R40, R40, R41, RZ, 0x3c, !PT ;  /* 0x0000002928287212 */ /* 0x000fc400078e3cff */
[----:B------:R-:W-:Y:S02]  /*d6f0*/  ISETP.GE.OR P1, PT, R5, UR10, P0 ;  /* 0x0000000a05007c0c */ /* 0x000fe40008726670 */
[----:B------:R-:W-:Y:S02]  /*d700*/  LOP3.LUT R34, R35, 0x380, RZ, 0xc0, !PT ;  /* 0x0000038023227812 */ /* 0x000fe400078ec0ff */
[----:B------:R-:W-:Y:S02]  /*d710*/  IADD3.X R41, RZ, R201, RZ, P6, !PT ;  /* 0x000000c9ff297210 */ /* 0x000fe400037fe4ff */
[----:B------:R-:W-:Y:S02]  /*d720*/  LOP3.LUT R42, R43, 0x380, RZ, 0xc0, !PT ;  /* 0x000003802b2a7812 */ /* 0x000fe400078ec0ff */
[----:B------:R-:W-:Y:S02]  /*d730*/  IADD3 R5, P6, R200, 0x8060, RZ ;  /* 0x00008060c8057810 */ /* 0x000fe40007fde0ff */
[----:B------:R-:W-:-:S02]  /*d740*/  SHF.R.U64 R30, R30, 0x3, RZ ;  /* 0x000000031e1e7819 */ /* 0x000fc400000012ff */
[----:B------:R-:W-:Y:S02]  /*d750*/  LOP3.LUT R38, R39, 0x380, RZ, 0xc0, !PT ;  /* 0x0000038027267812 */ /* 0x000fe400078ec0ff */
[----:B------:R-:W-:Y:S02]  /*d760*/  SHF.R.U64 R34, R34, 0x3, RZ ;  /* 0x0000000322227819 */ /* 0x000fe400000012ff */
[----:B------:R-:W-:Y:S02]  /*d770*/  SHF.R.U64 R42, R42, 0x3, RZ ;  /* 0x000000032a2a7819 */ /* 0x000fe400000012ff */
[----:B------:R-:W-:Y:S02]  /*d780*/  LOP3.LUT R28, R5, 0x380, RZ, 0xc0, !PT ;  /* 0x00000380051c7812 */ /* 0x000fe400078ec0ff */
[----:B------:R-:W-:Y:S02]  /*d790*/  LOP3.LUT R30, R30, R31, RZ, 0x3c, !PT ;  /* 0x0000001f1e1e7212 */ /* 0x000fe400078e3cff */
[----:B------:R-:W-:-:S02]  /*d7a0*/  IADD3.X R31, RZ, R201, RZ, P4, !PT ;  /* 0x000000c9ff1f7210 */ /* 0x000fc400027fe4ff */
[----:B------:R-:W-:Y:S02]  /*d7b0*/  SHF.R.U64 R38, R38, 0x3, RZ ;  /* 0x0000000326267819 */ /* 0x000fe400000012ff */
[----:B------:R-:W-:Y:S01]  /*d7c0*/  LOP3.LUT R34, R34, R35, RZ, 0x3c, !PT ;  /* 0x0000002322227212 */ /* 0x000fe200078e3cff */
[--C-:B------:R-:W-:Y:S01]  /*d7d0*/  IMAD.X R35, RZ, RZ, R201.reuse, P3 ;  /* 0x000000ffff237224 */ /* 0x100fe200018e06c9 */
[----:B------:R-:W-:Y:S02]  /*d7e0*/  IADD3 R45, P4, R200, 0x8000, RZ ;  /* 0x00008000c82d7810 */ /* 0x000fe40007f9e0ff */
[----:B------:R-:W-:Y:S01]  /*d7f0*/  LOP3.LUT R42, R42, R43, RZ, 0x3c, !PT ;  /* 0x0000002b2a2a7212 */ /* 0x000fe200078e3cff */
[----:B------:R-:W-:Y:S01]  /*d800*/  IMAD.X R43, RZ, RZ, R201, P5 ;  /* 0x000000ffff2b7224 */ /* 0x000fe200028e06c9 */
[----:B------:R-:W-:Y:S02]  /*d810*/  SHF.R.U64 R28, R28, 0x3, RZ ;  /* 0x000000031c1c7819 */ /* 0x000fe400000012ff */
[----:B------:R-:W-:-:S02]  /*d820*/  IADD3 R47, P3, R200, 0x8020, RZ ;  /* 0x00008020c82f7810 */ /* 0x000fc40007f7e0ff */
[----:B------:R-:W-:Y:S01]  /*d830*/  LOP3.LUT R38, R38, R39, RZ, 0x3c, !PT ;  /* 0x0000002726267212 */ /* 0x000fe200078e3cff */
[----:B------:R-:W-:Y:S01]  /*d840*/  IMAD.X R39, RZ, RZ, R201, P2 ;  /* 0x000000ffff277224 */ /* 0x000fe200010e06c9 */
[C---:B------:R-:W-:Y:S02]  /*d850*/  LOP3.LUT R53, R200.reuse, 0x380, RZ, 0xc0, !PT ;  /* 0x00000380c8357812 */ /* 0x040fe400078ec0ff */
[C---:B------:R-:W-:Y:S02]  /*d860*/  IADD3 R51, P5, R200.reuse, 0xc000, RZ ;  /* 0x0000c000c8337810 */ /* 0x040fe40007fbe0ff */
[----:B------:R-:W-:Y:S02]  /*d870*/  LOP3.LUT R44, R45, 0x380, RZ, 0xc0, !PT ;  /* 0x000003802d2c7812 */ /* 0x000fe400078ec0ff */
[----:B------:R-:W-:Y:S02]  /*d880*/  F2FP.F16.F32.PACK_AB R6, R29, R6 ;  /* 0x000000061d06723e */ /* 0x000fe400000000ff */
[----:B------:R-:W-:-:S02]  /*d890*/  IADD3 R49, P2, R200, 0x8040, RZ ;  /* 0x00008040c8317810 */ /* 0x000fc40007f5e0ff */
[----:B------:R-:W-:Y:S02]  /*d8a0*/  LOP3.LUT R28, R28, R5, RZ, 0x3c, !PT ;  /* 0x000000051c1c7212 */ /* 0x000fe400078e3cff */
[----:B------:R-:W-:Y:S02]  /*d8b0*/  IADD3.X R29, RZ, R201, RZ, P6, !PT ;  /* 0x000000c9ff1d7210 */ /* 0x000fe400037fe4ff */
[----:B------:R-:W-:Y:S02]  /*d8c0*/  LOP3.LUT R46, R47, 0x380, RZ, 0xc0, !PT ;  /* 0x000003802f2e7812 */ /* 0x000fe400078ec0ff */
[----:B------:R-:W-:Y:S02]  /*d8d0*/  SHF.R.U64 R53, R53, 0x3, RZ ;  /* 0x0000000335357819 */ /* 0x000fe400000012ff */
[----:B------:R-:W-:Y:S02]  /*d8e0*/  LOP3.LUT R50, R51, 0x380, RZ, 0xc0, !PT ;  /* 0x0000038033327812 */ /* 0x000fe400078ec0ff */
[----:B------:R-:W-:-:S02]  /*d8f0*/  SHF.R.U64 R44, R44, 0x3, RZ ;  /* 0x000000032c2c7819 */ /* 0x000fc400000012ff */
[----:B------:R-:W-:Y:S02]  /*d900*/  LOP3.LUT R48, R49, 0x380, RZ, 0xc0, !PT ;  /* 0x0000038031307812 */ /* 0x000fe400078ec0ff */
[----:B------:R-:W-:Y:S02]  /*d910*/  MOV R31, R30 ;  /* 0x0000001e001f7202 */ /* 0x000fe40000000f00 */
[----:B------:R-:W-:Y:S02]  /*d920*/  SHF.R.U64 R46, R46, 0x3, RZ ;  /* 0x000000032e2e7819 */ /* 0x000fe400000012ff */
[----:B------:R-:W-:Y:S02]  /*d930*/  MOV R30, R28 ;  /* 0x0000001c001e7202 */ /* 0x000fe40000000f00 */
[----:B------:R-:W-:Y:S01]  /*d940*/  LOP3.LUT R52, R53, R200, RZ, 0x3c, !PT ;  /* 0x000000c835347212 */ /* 0x000fe200078e3cff */
[----:B------:R-:W1:Y:S01]  /*d950*/  LDC.64 R28, c[0x0][0xb78] ;  /* 0x0002de00ff1c7b82 */ /* 0x000e620000000a00 */
[----:B------:R-:W-:Y:S01]  /*d960*/  SHF.R.U64 R50, R50, 0x3, RZ ;  /* 0x0000000332327819 */ /* 0x000fe200000012ff */
[----:B------:R-:W-:Y:S01]  /*d970*/  IMAD.MOV.U32 R53, RZ, RZ, R201 ;  /* 0x000000ffff357224 */ /* 0x000fe200078e00c9 */
[----:B------:R-:W-:-:S02]  /*d980*/  LOP3.LUT R44, R44, R45, RZ, 0x3c, !PT ;  /* 0x0000002d2c2c7212 */ /* 0x000fc400078e3cff */
[----:B------:R-:W-:Y:S02]  /*d990*/  SHF.R.U64 R48, R48, 0x3, RZ ;  /* 0x0000000330307819 */ /* 0x000fe400000012ff */
[----:B------:R-:W-:Y:S02]  /*d9a0*/  F2FP.F16.F32.PACK_AB R4, R25, R4 ;  /* 0x000000041904723e */ /* 0x000fe400000000ff */
[----:B------:R-:W-:Y:S02]  /*d9b0*/  IADD3.X R45, RZ, R201, RZ, P4, !PT ;  /* 0x000000c9ff2d7210 */ /* 0x000fe400027fe4ff */
[----:B------:R-:W-:Y:S01]  /*d9c0*/  LOP3.LUT R46, R46, R47, RZ, 0x3c, !PT ;  /* 0x0000002f2e2e7212 */ /* 0x000fe200078e3cff */
[----:B------:R-:W-:Y:S01]  /*d9d0*/  IMAD.X R47, RZ, RZ, R201, P3 ;  /* 0x000000ffff2f7224 */ /* 0x000fe200018e06c9 */
[----:B------:R-:W-:Y:S02]  /*d9e0*/  IADD3 R25, P4, R200, 0xc020, RZ ;  /* 0x0000c020c8197810 */ /* 0x000fe40007f9e0ff */
[----:B------:R-:W-:-:S02]  /*d9f0*/  LOP3.LUT R50, R50, R51, RZ, 0x3c, !PT ;  /* 0x0000003332327212 */ /* 0x000fc400078e3cff */
[----:B------:R-:W-:Y:S02]  /*da00*/  IADD3 R51, P3, R200, 0xc040, RZ ;  /* 0x0000c040c8337810 */ /* 0x000fe40007f7e0ff */
[----:B------:R-:W-:Y:S01]  /*da10*/  LOP3.LUT R48, R48, R49, RZ, 0x3c, !PT ;  /* 0x0000003130307212 */ /* 0x000fe200078e3cff */
[--C-:B------:R-:W-:Y:S01]  /*da20*/  IMAD.X R49, RZ, RZ, R201.reuse, P2 ;  /* 0x000000ffff317224 */ /* 0x100fe200010e06c9 */
[----:B------:R-:W-:Y:S02]  /*da30*/  MOV R53, R52 ;  /* 0x0000003400357202 */ /* 0x000fe40000000f00 */
[----:B------:R-:W-:Y:S01]  /*da40*/  F2FP.F16.F32.PACK_AB R5, R57, R56 ;  /* 0x000000383905723e */ /* 0x000fe200000000ff */
[----:B------:R-:W-:Y:S01]  /*da50*/  IMAD.X R57, RZ, RZ, R201, P4 ;  /* 0x000000ffff397224 */ /* 0x000fe200020e06c9 */
[----:B------:R-:W-:Y:S01]  /*da60*/  F2FP.F16.F32.PACK_AB R7, R160, R7 ;  /* 0x00000007a007723e */ /* 0x000fe200000000ff */
[----:B------:R-:W-:Y:S01]  /*da70*/  BAR.SYNC.DEFER_BLOCKING 0x1, 0x100 ;  /* 0x0044000000007b1d */ /* 0x000fe20000010000 */
[----:B------:R-:W-:-:S02]  /*da80*/  LOP3.LUT R56, R25, 0x380, RZ, 0xc0, !PT ;  /* 0x0000038019387812 */ /* 0x000fc400078ec0ff */
[----:B------:R-:W-:Y:S02]  /*da90*/  IADD3 R55, P2, R200, 0xc060, RZ ;  /* 0x0000c060c8377810 */ /* 0x000fe40007f5e0ff */
[----:B------:R-:W-:Y:S02]  /*daa0*/  LOP3.LUT R52, R51, 0x380, RZ, 0xc0, !PT ;  /* 0x0000038033347812 */ /* 0x000fe400078ec0ff */
[----:B------:R-:W-:Y:S02]  /*dab0*/  SHF.R.U64 R56, R56, 0x3, RZ ;  /* 0x0000000338387819 */ /* 0x000fe400000012ff */
[----:B------:R-:W-:Y:S02]  /*dac0*/  LOP3.LUT R54, R55, 0x380, RZ, 0xc0, !PT ;  /* 0x0000038037367812 */ /* 0x000fe400078ec0ff */
[----:B------:R-:W-:Y:S01]  /*dad0*/  MOV R161, R20 ;  /* 0x0000001400a17202 */ /* 0x000fe20000000f00 */
[----:B------:R-:W-:Y:S01]  /*dae0*/  IMAD.U32 R20, RZ, RZ, UR8 ;  /* 0x00000008ff147e24 */ /* 0x000fe2000f8e00ff */
[----:B------:R-:W-:-:S02]  /*daf0*/  F2FP.F16.F32.PACK_AB R8, R8, R9 ;  /* 0x000000090808723e */ /* 0x000fc400000000ff */
[----:B------:R-:W-:Y:S02]  /*db00*/  F2FP.F16.F32.PACK_AB R10, R10, R11 ;  /* 0x0000000b0a0a723e */ /* 0x000fe400000000ff */
[----:B------:R-:W-:Y:S02]  /*db10*/  SHF.R.U64 R52, R52, 0x3, RZ ;  /* 0x0000000334347819 */ /* 0x000fe400000012ff */
[----:B------:R-:W-:Y:S02]  /*db20*/  MOV R160, R26 ;  /* 0x0000001a00a07202 */ /* 0x000fe40000000f00 */
[----:B------:R-:W-:Y:S02]  /*db30*/  F2FP.F16.F32.PACK_AB R9, R156, R61 ;  /* 0x0000003d9c09723e */ /* 0x000fe400000000ff */
[----:B------:R-:W-:Y:S01]  /*db40*/  F2FP.F16.F32.PACK_AB R11, R155, R64 ;  /* 0x000000409b0b723e */ /* 0x000fe200000000ff */
[----:B------:R2:W-:Y:S01]  /*db50*/  STSM.16.M88.4 [R53], R4 ;  /* 0x0000000435007844 */ /* 0x0005e20000000200 */
[----:B------:R-:W-:-:S02]  /*db60*/  F2FP.F16.F32.PACK_AB R12, R12, R13 ;  /* 0x0000000d0c0c723e */ /* 0x000fc400000000ff */
[----:B------:R-:W-:Y:S02]  /*db70*/  F2FP.F16.F32.PACK_AB R14, R14, R15 ;  /* 0x0000000f0e0e723e */ /* 0x000fe400000000ff */
[----:B------:R-:W-:Y:S02]  /*db80*/  F2FP.F16.F32.PACK_AB R13, R158, R65 ;  /* 0x000000419e0d723e */ /* 0x000fe400000000ff */
[----:B------:R-:W-:Y:S02]  /*db90*/  F2FP.F16.F32.PACK_AB R15, R157, R152 ;  /* 0x000000989d0f723e */ /* 0x000fe400000000ff */
[----:B------:R-:W-:Y:S02]  /*dba0*/  F2FP.F16.F32.PACK_AB R16, R16, R17 ;  /* 0x000000111010723e */ /* 0x000fe400000000ff */
[----:B------:R-:W-:Y:S02]  /*dbb0*/  F2FP.F16.F32.PACK_AB R18, R18, R19 ;  /* 0x000000131212723e */ /* 0x000fe400000000ff */
[----:B------:R-:W-:-:S02]  /*dbc0*/  LOP3.LUT R56, R56, R25, RZ, 0x3c, !PT ;  /* 0x0000001938387212 */ /* 0x000fc400078e3cff */
[----:B------:R-:W-:Y:S02]  /*dbd0*/  MOV R34, R34 ;  /* 0x0000002200227202 */ /* 0x000fe40000000f00 */
[----:B--2---:R-:W-:Y:S02]  /*dbe0*/  F2FP.F16.F32.PACK_AB R4, R33, R32 ;  /* 0x000000202104723e */ /* 0x004fe400000000ff */
[----:B------:R-:W-:Y:S02]  /*dbf0*/  F2FP.F16.F32.PACK_AB R5, R154, R23 ;  /* 0x000000179a05723e */ /* 0x000fe400000000ff */
[----:B------:R-:W-:Y:S02]  /*dc00*/  F2FP.F16.F32.PACK_AB R6, R37, R36 ;  /* 0x000000242506723e */ /* 0x000fe400000000ff */
[----:B------:R-:W-:Y:S02]  /*dc10*/  F2FP.F16.F32.PACK_AB R7, R153, R60 ;  /* 0x0000003c9907723e */ /* 0x000fe400000000ff */
[----:B------:R-:W-:-:S02]  /*dc20*/  F2FP.F16.F32.PACK_AB R17, R59, R58 ;  /* 0x0000003a3b11723e */ /* 0x000fc400000000ff */
[----:B------:R-:W-:Y:S01]  /*dc30*/  F2FP.F16.F32.PACK_AB R19, R63, R62 ;  /* 0x0000003e3f13723e */ /* 0x000fe200000000ff */
[----:B------:R2:W-:Y:S01]  /*dc40*/  STSM.16.M88.4 [R161], R4 ;  /* 0x00000004a1007844 */ /* 0x0005e20000000200 */
[----:B------:R-:W-:Y:S02]  /*dc50*/  F2FP.F16.F32.PACK_AB R72, R73, R72 ;  /* 0x000000484948723e */ /* 0x000fe400000000ff */
[----:B------:R-:W-:Y:S01]  /*dc60*/  SHF.R.U64 R54, R54, 0x3, RZ ;  /* 0x0000000336367819 */ /* 0x000fe200000012ff */
[----:B------:R-:W-:Y:S01]  /*dc70*/  STSM.16.M88.4 [R160], R8 ;  /* 0x00000008a0007844 */ /* 0x000fe20000000200 */
[----:B------:R-:W-:Y:S02]  /*dc80*/  MOV R38, R38 ;  /* 0x0000002600267202 */ /* 0x000fe40000000f00 */
[----:B------:R-:W-:Y:S01]  /*dc90*/  MOV R21, UR9 ;  /* 0x0000000900157c02 */ /* 0x000fe20008000f00 */
[----:B------:R-:W-:Y:S01]  /*dca0*/  IMAD.U32 R21, RZ, RZ, UR5 ;  /* 0x00000005ff157e24 */ /* 0x000fe2000f8e00ff */
[----:B------:R-:W-:Y:S01]  /*dcb0*/  F2FP.F16.F32.PACK_AB R24, R24, R3 ;  /* 0x000000031818723e */ /* 0x000fe200000000ff */
[----:B------:R-:W-:Y:S01]  /*dcc0*/  USHF.R.S32.HI UR5, URZ, 0x1f, UR44 ;  /* 0x0000001f3f057899 */ /* 0x000fe2000801142c */
[----:B------:R-:W-:Y:S01]  /*dcd0*/  F2FP.F16.F32.PACK_AB R25, R67, R66 ;  /* 0x000000424319723e */ /* 0x000fe200000000ff */
[----:B------:R-:W-:Y:S01]  /*dce0*/  STSM.16.M88.4 [R31], R12 ;  /* 0x0000000c1f007844 */ /* 0x000fe20000000200 */
[----:B------:R-:W-:Y:S01]  /*dcf0*/  F2FP.F16.F32.PACK_AB R26, R69, R68 ;  /* 0x00000044451a723e */ /* 0x000fe200000000ff */
[C---:B-1----:R-:W-:Y:S01]  /*dd00*/  IMAD.WIDE.U32 R20, R28.reuse, UR44, R20 ;  /* 0x0000002c1c147c25 */ /* 0x042fe2000f8e0014 */
[----:B------:R-:W-:Y:S01]  /*dd10*/  F2FP.F16.F32.PACK_AB R27, R71, R70 ;  /* 0x00000046471b723e */ /* 0x000fe200000000ff */
[----:B------:R-:W-:Y:S01]  /*dd20*/  STSM.16.M88.4 [R34], R16 ;  /* 0x0000001022007844 */ /* 0x000fe20000000200 */
[----:B------:R-:W-:Y:S01]  /*dd30*/  F2FP.F16.F32.PACK_AB R73, R159, R74 ;  /* 0x0000004a9f49723e */ /* 0x000fe200000000ff */
[----:B--2---:R-:W-:Y:S01]  /*dd40*/  IMAD R4, R28, UR5, RZ ;  /* 0x000000051c047c24 */ /* 0x004fe2000f8e02ff */
[----:B------:R-:W-:Y:S01]  /*dd50*/  F2FP.F16.F32.PACK_AB R80, R81, R80 ;  /* 0x000000505150723e */ /* 0x000fe200000000ff */
[----:B------:R-:W-:Y:S01]  /*dd60*/  STSM.16.M88.4 [R38], R24 ;  /* 0x0000001826007844 */ /* 0x000fe20000000200 */
[----:B------:R-:W-:Y:S01]  /*dd70*/  LOP3.LUT R52, R52, R51, RZ, 0x3c, !PT ;  /* 0x0000003334347212 */ /* 0x000fe200078e3cff */
[----:B------:R-:W-:Y:S01]  /*dd80*/  IMAD.X R51, RZ, RZ, R201, P5 ;  /* 0x000000ffff337224 */ /* 0x000fe200028e06c9 */
[----:B------:R-:W-:Y:S01]  /*dd90*/  MOV R40, R40 ;  /* 0x0000002800287202 */ /* 0x000fe20000000f00 */
[----:B------:R-:W-:Y:S01]  /*dda0*/  IMAD R4, R29, UR44, R4 ;  /* 0x0000002c1d047c24 */ /* 0x000fe2000f8e0204 */
[----:B------:R-:W-:-:S02]  /*ddb0*/  F2FP.F16.F32.PACK_AB R74, R77, R76 ;  /* 0x0000004c4d4a723e */ /* 0x000fc400000000ff */
[----:B------:R-:W-:Y:S02]  /*ddc0*/  F2FP.F16.F32.PACK_AB R75, R78, R75 ;  /* 0x0000004b4e4b723e */ /* 0x000fe400000000ff */
[----:B------:R-:W-:Y:S02]  /*ddd0*/  F2FP.F16.F32.PACK_AB R81, R79, R82 ;  /* 0x000000524f51723e */ /* 0x000fe400000000ff */
[----:B------:R-:W-:Y:S01]  /*dde0*/  F2FP.F16.F32.PACK_AB R88, R89, R88 ;  /* 0x000000585958723e */ /* 0x000fe200000000ff */
[----:B------:R-:W-:Y:S01]  /*ddf0*/  STSM.16.M88.4 [R40], R72 ;  /* 0x0000004828007844 */ /* 0x000fe20000000200 */
[----:B------:R-:W-:Y:S02]  /*de00*/  MOV R42, R42 ;  /* 0x0000002a002a7202 */ /* 0x000fe40000000f00 */
[----:B------:R-:W-:Y:S02]  /*de10*/  F2FP.F16.F32.PACK_AB R82, R85, R84 ;  /* 0x000000545552723e */ /* 0x000fe400000000ff */
[----:B------:R-:W-:-:S02]  /*de20*/  F2FP.F16.F32.PACK_AB R83, R86, R83 ;  /* 0x000000535653723e */ /* 0x000fc400000000ff */
[----:B------:R-:W-:Y:S02]  /*de30*/  F2FP.F16.F32.PACK_AB R89, R87, R90 ;  /* 0x0000005a5759723e */ /* 0x000fe400000000ff */
[----:B------:R-:W-:Y:S01]  /*de40*/  F2FP.F16.F32.PACK_AB R96, R97, R96 ;  /* 0x000000606160723e */ /* 0x000fe200000000ff */
[----:B------:R-:W-:Y:S01]  /*de50*/  STSM.16.M88.4 [R42], R80 ;  /* 0x000000502a007844 */ /* 0x000fe20000000200 */
[----:B------:R-:W-:Y:S02]  /*de60*/  MOV R44, R44 ;  /* 0x0000002c002c7202 */ /* 0x000fe40000000f00 */
[----:B------:R-:W-:Y:S02]  /*de70*/  F2FP.F16.F32.PACK_AB R90, R93, R92 ;  /* 0x0000005c5d5a723e */ /* 0x000fe400000000ff */
[----:B------:R-:W-:Y:S02]  /*de80*/  F2FP.F16.F32.PACK_AB R91, R94, R91 ;  /* 0x0000005b5e5b723e */ /* 0x000fe400000000ff */
[----:B------:R-:W-:-:S02]  /*de90*/  F2FP.F16.F32.PACK_AB R97, R95, R98 ;  /* 0x000000625f61723e */ /* 0x000fc400000000ff */
[----:B------:R-:W-:Y:S01]  /*dea0*/  F2FP.F16.F32.PACK_AB R104, R105, R104 ;  /* 0x000000686968723e */ /* 0x000fe200000000ff */
[----:B------:R-:W-:Y:S01]  /*deb0*/  STSM.16.M88.4 [R44], R88 ;  /* 0x000000582c007844 */ /* 0x000fe20000000200 */
[----:B------:R-:W-:Y:S01]  /*dec0*/  LOP3.LUT R54, R54, R55, RZ, 0x3c, !PT ;  /* 0x0000003736367212 */ /* 0x000fe200078e3cff */
[----:B------:R-:W-:Y:S01]  /*ded0*/  IMAD.X R55, RZ, RZ, R201, P2 ;  /* 0x000000ffff377224 */ /* 0x000fe200010e06c9 */
[----:B------:R-:W-:Y:S02]  /*dee0*/  MOV R46, R46 ;  /* 0x0000002e002e7202 */ /* 0x000fe40000000f00 */
[----:B------:R-:W-:Y:S02]  /*def0*/  F2FP.F16.F32.PACK_AB R98, R101, R100 ;  /* 0x000000646562723e */ /* 0x000fe400000000ff */
[----:B------:R-:W-:Y:S02]  /*df00*/  F2FP.F16.F32.PACK_AB R99, R102, R99 ;  /* 0x000000636663723e */ /* 0x000fe400000000ff */
[----:B------:R-:W-:-:S02]  /*df10*/  F2FP.F16.F32.PACK_AB R105, R107, R106 ;  /* 0x0000006a6b69723e */ /* 0x000fc400000000ff */
[----:B------:R-:W-:Y:S01]  /*df20*/  F2FP.F16.F32.PACK_AB R112, R113, R112 ;  /* 0x000000707170723e */ /* 0x000fe200000000ff */
[----:B------:R-:W-:Y:S01]  /*df30*/  STSM.16.M88.4 [R46], R96 ;  /* 0x000000602e007844 */ /* 0x000fe20000000200 */
[----:B------:R-:W-:Y:S02]  /*df40*/  MOV R48, R48 ;  /* 0x0000003000307202 */ /* 0x000fe40000000f00 */
[----:B------:R-:W-:Y:S02]  /*df50*/  IADD3.X R53, RZ, R201, RZ, P3, !PT ;  /* 0x000000c9ff357210 */ /* 0x000fe40001ffe4ff */
        /* <DEDUP_REMOVED lines=16> */
[----:B------:R-:W-:Y:S02]  /*e060*/  MOV R56, R56 ;  /* 0x0000003800387202 */ /* 0x000fe40000000f00 */
        /* <DEDUP_REMOVED lines=9> */
[----:B------:R-:W-:Y:S01]  /*e100*/  MOV R54, R54 ;  /* 0x0000003600367202 */ /* 0x000fe20000000f00 */
[----:B------:R-:W-:Y:S01]  /*e110*/  STSM.16.M88.4 [R52], R136 ;  /* 0x0000008834007844 */ /* 0x000fe20000000200 */
[----:B------:R-:W-:Y:S02]  /*e120*/  F2FP.F16.F32.PACK_AB R146, R149, R148 ;  /* 0x000000949592723e */ /* 0x000fe400000000ff */
[----:B------:R-:W-:Y:S02]  /*e130*/  F2FP.F16.F32.PACK_AB R147, R151, R150 ;  /* 0x000000969793723e */ /* 0x000fe400000000ff */
[C---:B------:R-:W-:Y:S02]  /*e140*/  ISETP.GE.OR P0, PT, R103.reuse, UR10, P0 ;  /* 0x0000000a67007c0c */ /* 0x040fe40008706670 */
[----:B------:R-:W-:Y:S01]  /*e150*/  SHF.R.S32.HI R3, RZ, 0x1f, R103 ;  /* 0x0000001fff037819 */ /* 0x000fe20000011467 */
[----:B------:R-:W-:Y:S01]  /*e160*/  STSM.16.M88.4 [R54], R144 ;  /* 0x0000009036007844 */ /* 0x000fe20000000200 */
[----:B------:R-:W-:Y:S01]  /*e170*/  IADD3 R103, P2, R103, R20, RZ ;  /* 0x0000001467677210 */ /* 0x000fe20007f5e0ff */
[----:B------:R-:W-:Y:S01]  /*e180*/  @!PT LDS RZ, [RZ] ;  /* 0x00000000fffff984 */ /* 0x000fe20000000800 */
[----:B------:R-:W-:Y:S01]  /*e190*/  @!PT LDS RZ, [RZ] ;  /* 0x00000000fffff984 */ /* 0x000fe20000000800 */
[----:B------:R-:W-:Y:S01]  /*e1a0*/  @!PT LDS RZ, [RZ] ;  /* 0x00000000fffff984 */ /* 0x000fe20000000800 */
[----:B------:R-:W-:Y:S01]  /*e1b0*/  @!PT LDS RZ, [RZ] ;  /* 0x00000000fffff984 */ /* 0x000fe20000000800 */
[----:B------:R1:W-:Y:S06]  /*e1c0*/  MEMBAR.ALL.CTA ;  /* 0x0000000000007992 */ /* 0x0003ec0000008000 */
[----:B-1----:R-:W1:Y:S01]  /*e1d0*/  FENCE.VIEW.ASYNC.S ;  /* 0x00000000000073c6 */ /* 0x002e620000000000 */
[----:B------:R-:W-:Y:S01]  /*e1e0*/  IADD3.X R20, R3, R21, R4, P2, !PT ;  /* 0x0000001503147210 */ /* 0x000fe200017fe404 */
[----:B-1----:R-:W-:Y:S06]  /*e1f0*/  BAR.ARV 0x1, 0x120 ;  /* 0x0044800000007b1d */ /* 0x002fec0000002000 */
[C---:B------:R-:W-:Y:S01]  /*e200*/  LEA R4, P2, R103.reuse, UR6, 0x2 ;  /* 0x0000000667047c11 */ /* 0x040fe2000f8410ff */
[----:B------:R-:W1:Y:S03]  /*e210*/  SHFL.IDX PT, R3, R211, RZ, 0x1f ;  /* 0x00001fffd3037589 */ /* 0x000e6600000e0000 */
[----:B------:R-:W-:-:S05]  /*e220*/  LEA.HI.X R5, R103, UR7, R20, 0x2, P2 ;  /* 0x0000000767057c11 */ /* 0x000fca00090f1414 */
[----:B------:R2:W-:Y:S04]  /*e230*/  @!P0 STG.E desc[UR12][R4.64], R2 ;  /* 0x0000000204008986 */ /* 0x0005e8000c10190c */
[----:B------:R2:W-:Y:S01]  /*e240*/  @!P1 STG.E desc[UR12][R4.64+0x20], R0 ;  /* 0x0000200004009986 */ /* 0x0005e2000c10190c */
[----:B-1----:R-:W-:-:S13]  /*e250*/  ISETP.NE.AND P0, PT, R3, 0x7, PT ;  /* 0x000000070300780c */ /* 0x002fda0003f05270 */
[----:B--2---:R-:W-:Y:S05]  /*e260*/  @P0 BRA `(.L_x_968) ;  /* 0x0000000c00180947 */ /* 0x004fea0003800000 */
[----:B------:R-:W-:Y:S01]  /*e270*/  BAR.SYNC.DEFER_BLOCKING 0x1, 0x120 ;  /* 0x0044800000007b1d */ /* 0x000fe20000010000 */
[----:B------:R-:W-:-:S05]  /*e280*/  ELECT P0, URZ, PT ;  /* 0x00000000003f782f */ /* 0x000fca0003800000 */
[----:B------:R-:W-:Y:S08]  /*e290*/  BSSY B0, `(.L_x_969) ;  /* 0x000001d000007945 */ /* 0x000ff00003800000 */
[----:B------:R-:W-:Y:S05]  /*e2a0*/  @!P0 BRA `(.L_x_970) ;  /* 0x00000000006c8947 */ /* 0x000fea0003800000 */
[----:B------:R-:W-:Y:S01]  /*e2b0*/  ULDC.64 UR10, c[0x0][0x198] ;  /* 0x00006600000a7ab9 */ /* 0x000fe20000000a00 */
[----:B------:R-:W-:Y:S02]  /*e2c0*/  UIADD3 UR5, UR38, 0x4000, URZ ;  /* 0x0000400026057890 */ /* 0x000fe4000fffe03f */
[----:B------:R-:W-:Y:S02]  /*e2d0*/  UIADD3 UR6, UP0, UR10, 0x9f0, URZ ;  /* 0x000009f00a067890 */ /* 0x000fe4000ff1e03f */
[----:B------:R-:W-:Y:S02]  /*e2e0*/  UIADD3 UR9, UR38, 0x8000, URZ ;  /* 0x0000800026097890 */ /* 0x000fe4000fffe03f */
[----:B------:R-:W-:Y:S01]  /*e2f0*/  UIADD3.X UR7, URZ, UR11, URZ, UP0, !UPT ;  /* 0x0000000b3f077290 */ /* 0x000fe200087fe43f */
[----:B------:R-:W-:Y:S01]  /*e300*/  UMOV UR41, URZ ;  /* 0x0000003f00297c82 */ /* 0x000fe20008000000 */
[----:B------:R-:W-:Y:S01]  /*e310*/  UMOV UR45, URZ ;  /* 0x0000003f002d7c82 */ /* 0x000fe20008000000 */
[----:B------:R-:W-:Y:S01]  /*e320*/  UMOV UR40, UR38 ;  /* 0x0000002600287c82 */ /* 0x000fe20008000000 */
[----:B------:R-:W-:Y:S01]  /*e330*/  UMOV UR8, 0x40 ;  /* 0x0000004000087882 */ /* 0x000fe20000000000 */
[----:B------:R-:W-:-:S04]  /*e340*/  UIADD3 UR10, UR38, 0xc000, URZ ;  /* 0x0000c000260a7890 */ /* 0x000fc8000fffe03f */
        /* <DEDUP_REMOVED lines=17> */
.L_x_970:
[----:B------:R-:W-:Y:S05]  /*e460*/  BSYNC B0 ;  /* 0x0000000000007941 */ /* 0x000fea0003800000 */
.L_x_969:
[----:B------:R-:W-:Y:S05]  /*e470*/  BRA `(.L_x_968) ;  /* 0x0000000800947947 */ /* 0x000fea0003800000 */
.L_x_967:
[----:B------:R-:W1:Y:S01]  /*e480*/  LDC.64 R8, c[0x0][0xae0] ;  /* 0x0002b800ff087b82 */ /* 0x000e620000000a00 */
[----:B------:R-:W-:Y:S01]  /*e490*/  ISETP.GT.AND P0, PT, R213, 0x7f, PT ;  /* 0x0000007fd500780c */ /* 0x000fe20003f04270 */
[----:B------:R-:W-:Y:S01]  /*e4a0*/  USHF.R.S32.HI UR5, URZ, 0x1f, UR43 ;  /* 0x0000001f3f057899 */ /* 0x000fe2000801142b */
[--C-:B------:R-:W-:Y:S01]  /*e4b0*/  SHF.R.S32.HI R203, RZ, 0x1f, R202.reuse ;  /* 0x0000001fffcb7819 */ /* 0x100fe200000114ca */
[----:B------:R-:W-:Y:S01]  /*e4c0*/  USHF.R.S32.HI UR6, URZ, 0x1f, UR44 ;  /* 0x0000001f3f067899 */ /* 0x000fe2000801142c */
[----:B------:R-:W-:Y:S03]  /*e4d0*/  BSSY B0, `(.L_x_971) ;  /* 0x000001d000007945 */ /* 0x000fe60003800000 */
[----:B------:R-:W2:Y:S08]  /*e4e0*/  LDC R14, c[0x0][0xdac] ;  /* 0x00036b00ff0e7b82 */ /* 0x000eb00000000800 */
[----:B------:R-:W3:Y:S01]  /*e4f0*/  LDC.64 R10, c[0x0][0xae8] ;  /* 0x0002ba00ff0a7b82 */ /* 0x000ee20000000a00 */
[----:B-1----:R-:W-:-:S04]  /*e500*/  IMAD.WIDE.U32 R6, R8, UR43, R202 ;  /* 0x0000002b08067c25 */ /* 0x002fc8000f8e00ca */
[----:B------:R-:W-:Y:S01]  /*e510*/  IMAD R8, R8, UR5, RZ ;  /* 0x0000000508087c24 */ /* 0x000fe2000f8e02ff */
[----:B------:R-:W-:Y:S06]  /*e520*/  @P0 BRA `(.L_x_972) ;  /* 0x00000000005c0947 */ /* 0x000fec0003800000 */
[----:B------:R-:W1:Y:S01]  /*e530*/  S2R R0, SR_TID.X ;  /* 0x0000000000007919 */ /* 0x000e620000002100 */
[----:B------:R-:W-:Y:S01]  /*e540*/  IMAD.U32 R2, RZ, RZ, UR42 ;  /* 0x0000002aff027e24 */ /* 0x000fe2000f8e00ff */
[----:B------:R-:W-:-:S04]  /*e550*/  ULDC UR7, c[0x0][0xa88] ;  /* 0x0002a20000077ab9 */ /* 0x000fc80000000800 */
[----:B-1----:R-:W-:-:S04]  /*e560*/  IADD3 R2, R2, -0x80, R0 ;  /* 0xffffff8002027810 */ /* 0x002fc80007ffe000 */
[----:B------:R-:W-:-:S13]  /*e570*/  ISETP.GE.AND P0, PT, R2, UR7, PT ;  /* 0x0000000702007c0c */ /* 0x000fda000bf06270 */
[----:B------:R-:W-:Y:S05]  /*e580*/  @P0 BRA `(.L_x_972) ;  /* 0x0000000000440947 */ /* 0x000fea0003800000 */
[----:B------:R-:W1:Y:S01]  /*e590*/  LDC.64 R4, c[0x0][0xb70] ;  /* 0x0002dc00ff047b82 */ /* 0x000e620000000a00 */
[----:B------:R-:W-:Y:S01]  /*e5a0*/  SHF.R.S32.HI R3, RZ, 0x1f, R2 ;  /* 0x0000001fff037819 */ /* 0x000fe20000011402 */
[----:B------:R-:W-:Y:S01]  /*e5b0*/  ULDC.64 UR8, c[0x0][0xb40] ;  /* 0x0002d00000087ab9 */ /* 0x000fe20000000a00 */
[----:B------:R-:W-:-:S05]  /*e5c0*/  ULDC.64 UR10, c[0x0][0x208] ;  /* 0x00008200000a7ab9 */ /* 0x000fca0000000a00 */
[----:B------:R-:W4:Y:S01]  /*e5d0*/  LDC.64 R12, c[0x0][0xb78] ;  /* 0x0002de00ff0c7b82 */ /* 0x000f220000000a00 */
[C---:B-1----:R-:W-:Y:S02]  /*e5e0*/  IMAD R0, R4.reuse, UR5, RZ ;  /* 0x0000000504007c24 */ /* 0x042fe4000f8e02ff */
[----:B------:R-:W-:-:S04]  /*e5f0*/  IMAD.WIDE.U32 R2, R4, UR43, R2 ;  /* 0x0000002b04027c25 */ /* 0x000fc8000f8e0002 */
[----:B------:R-:W-:Y:S02]  /*e600*/  IMAD R5, R5, UR43, R0 ;  /* 0x0000002b05057c24 */ /* 0x000fe4000f8e0200 */
[----:B----4-:R-:W-:-:S03]  /*e610*/  IMAD R0, R12, UR6, RZ ;  /* 0x000000060c007c24 */ /* 0x010fc6000f8e02ff */
[----:B------:R-:W-:Y:S01]  /*e620*/  IADD3 R3, R3, R5, RZ ;  /* 0x0000000503037210 */ /* 0x000fe20007ffe0ff */
[----:B------:R-:W-:Y:S02]  /*e630*/  IMAD R5, R13, UR44, R0 ;  /* 0x0000002c0d057c24 */ /* 0x000fe4000f8e0200 */
[----:B------:R-:W-:-:S04]  /*e640*/  IMAD.WIDE.U32 R2, R12, UR44, R2 ;  /* 0x0000002c0c027c25 */ /* 0x000fc8000f8e0002 */
[----:B------:R-:W-:Y:S01]  /*e650*/  IMAD.IADD R3, R3, 0x1, R5 ;  /* 0x0000000103037824 */ /* 0x000fe200078e0205 */
[----:B------:R-:W-:-:S04]  /*e660*/  LEA R4, P0, R2, UR8, 0x2 ;  /* 0x0000000802047c11 */ /* 0x000fc8000f8010ff */
[----:B------:R-:W-:Y:S01]  /*e670*/  LEA.HI.X R5, R2, UR9, R3, 0x2, P0 ;  /* 0x0000000902057c11 */ /* 0x000fe200080f1403 */
[----:B------:R-:W-:-:S05]  /*e680*/  IMAD.MOV.U32 R3, RZ, RZ, -0x800000 ;  /* 0xff800000ff037424 */ /* 0x000fca00078e00ff */
[----:B------:R1:W-:Y:S03]  /*e690*/  STG.E desc[UR10][R4.64], R3 ;  /* 0x0000000304007986 */ /* 0x0003e6000c10190a */
.L_x_972:
[----:B------:R-:W-:Y:S05]  /*e6a0*/  BSYNC B0 ;  /* 0x0000000000007941 */ /* 0x000fea0003800000 */
.L_x_971:
[----:B------:R-:W-:Y:S01]  /*e6b0*/  R2UR UR7, R206 ;  /* 0x00000000ce0772ca */ /* 0x000fe200000e0000 */
[----:B------:R-:W-:Y:S01]  /*e6c0*/  ULDC UR5, c[0x0][0xa88] ;  /* 0x0002a20000057ab9 */ /* 0x000fe20000000800 */
[C---:B------:R-:W-:Y:S01]  /*e6d0*/  IADD3 R0, R204.reuse, 0x20, RZ ;  /* 0x00000020cc007810 */ /* 0x040fe20007ffe0ff */
[----:B------:R-:W-:Y:S01]  /*e6e0*/  UIADD3 UR42, -UR42, UR5, URZ ;  /* 0x000000052a2a7290 */ /* 0x000fe2000fffe13f */
[----:B-1----:R-:W-:Y:S01]  /*e6f0*/  IMAD R3, R9, UR43, R8 ;  /* 0x0000002b09037c24 */ /* 0x002fe2000f8e0208 */
[----:B------:R-:W-:Y:S01]  /*e700*/  SHF.R.S32.HI R205, RZ, 0x1f, R204 ;  /* 0x0000001fffcd7819 */ /* 0x000fe200000114cc */
[C---:B------:R-:W-:Y:S01]  /*e710*/  VIADD R2, R204.reuse, 0x40 ;  /* 0x00000040cc027836 */ /* 0x040fe20000000000 */
[----:B------:R-:W-:Y:S01]  /*e720*/  BSSY B0, `(.L_x_973) ;  /* 0x0000025000007945 */ /* 0x000fe20003800000 */
[----:B------:R-:W-:Y:S01]  /*e730*/  IMAD.IADD R7, R7, 0x1, R3 ;  /* 0x0000000107077824 */ /* 0x000fe200078e0203 */
[C---:B------:R-:W-:Y:S01]  /*e740*/  ISETP.GE.AND P2, PT, R204.reuse, UR42, PT ;  /* 0x0000002acc007c0c */ /* 0x040fe2000bf46270 */
[----:B------:R-:W-:Y:S01]  /*e750*/  VIADD R8, R204, 0x60 ;  /* 0x00000060cc087836 */ /* 0x000fe20000000000 */
[----:B------:R-:W-:Y:S01]  /*e760*/  ISETP.GE.AND P0, PT, R0, UR42, PT ;  /* 0x0000002a00007c0c */ /* 0x000fe2000bf06270 */
[C---:B---3--:R-:W-:Y:S01]  /*e770*/  IMAD R0, R10.reuse, UR6, RZ ;  /* 0x000000060a007c24 */ /* 0x048fe2000f8e02ff */
[----:B------:R-:W-:Y:S01]  /*e780*/  ULOP3.LUT UR5, URZ, UR7, URZ, 0x33, !UPT ;  /* 0x000000073f057292 */ /* 0x000fe2000f8e333f */
[----:B------:R-:W-:Y:S01]  /*e790*/  IMAD.WIDE.U32 R6, R10, UR44, R6 ;  /* 0x0000002c0a067c25 */ /* 0x000fe2000f8e0006 */
[----:B------:R-:W-:-:S03]  /*e7a0*/  ISETP.GE.AND P1, PT, R2, UR42, PT ;  /* 0x0000002a02007c0c */ /* 0x000fc6000bf26270 */
[----:B------:R-:W-:Y:S01]  /*e7b0*/  IMAD R3, R11, UR44, R0 ;  /* 0x0000002c0b037c24 */ /* 0x000fe2000f8e0200 */
[----:B--2---:R-:W-:-:S03]  /*e7c0*/  IADD3 R5, R14, UR5, RZ ;  /* 0x000000050e057c10 */ /* 0x004fc6000fffe0ff */
[----:B------:R-:W-:Y:S02]  /*e7d0*/  IMAD.IADD R11, R7, 0x1, R3 ;  /* 0x00000001070b7824 */ /* 0x000fe400078e0203 */
[----:B------:R-:W-:Y:S01]  /*e7e0*/  IMAD.WIDE R4, R5, 0x80, R204 ;  /* 0x0000008005047825 */ /* 0x000fe200078e02cc */
[----:B------:R-:W-:Y:S06]  /*e7f0*/  @P2 BRA `(.L_x_974) ;  /* 0x00000000005c2947 */ /* 0x000fec0003800000 */
[C---:B------:R-:W-:Y:S01]  /*e800*/  VIADD R2, R202.reuse, 0x80 ;  /* 0x00000080ca027836 */ /* 0x040fe20000000000 */
[----:B------:R-:W-:Y:S01]  /*e810*/  IADD3 R0, R202, 0x40, RZ ;  /* 0x00000040ca007810 */ /* 0x000fe20007ffe0ff */
[----:B------:R-:W-:Y:S01]  /*e820*/  ULDC UR5, c[0x0][0xa8c] ;  /* 0x0002a30000057ab9 */ /* 0x000fe20000000800 */
[----:B------:R-:W-:Y:S01]  /*e830*/  ULDC.64 UR6, c[0x0][0xad8] ;  /* 0x0002b60000067ab9 */ /* 0x000fe20000000a00 */
[----:B------:R-:W-:Y:S01]  /*e840*/  IMAD.MOV.U32 R3, RZ, RZ, R11 ;  /* 0x000000ffff037224 */ /* 0x000fe200078e000b */
[----:B------:R-:W-:Y:S01]  /*e850*/  ISETP.GE.AND P4, PT, R2, UR5, PT ;  /* 0x0000000502007c0c */ /* 0x000fe2000bf86270 */
[----:B------:R-:W-:Y:S01]  /*e860*/  IMAD R9, R5, UR6, RZ ;  /* 0x0000000605097c24 */ /* 0x000fe2000f8e02ff */
[----:B------:R-:W-:Y:S01]  /*e870*/  ISETP.GE.AND P3, PT, R0, UR5, PT ;  /* 0x0000000500007c0c */ /* 0x000fe2000bf66270 */
[----:B------:R-:W-:Y:S01]  /*e880*/  VIADD R0, R202, 0xc0 ;  /* 0x000000c0ca007836 */ /* 0x000fe20000000000 */
[----:B------:R-:W-:Y:S01]  /*e890*/  MOV R2, R6 ;  /* 0x0000000600027202 */ /* 0x000fe20000000f00 */
[----:B------:R-:W-:Y:S01]  /*e8a0*/  IMAD R9, R4, UR7, R9 ;  /* 0x0000000704097c24 */ /* 0x000fe2000f8e0209 */
[----:B------:R-:W-:Y:S01]  /*e8b0*/  ISETP.GE.AND P2, PT, R202, UR5, PT ;  /* 0x00000005ca007c0c */ /* 0x000fe2000bf46270 */
[----:B------:R-:W-:Y:S01]  /*e8c0*/  ULDC.64 UR8, c[0x0][0x208] ;  /* 0x0000820000087ab9 */ /* 0x000fe20000000a00 */
[----:B------:R-:W-:Y:S01]  /*e8d0*/  ISETP.GE.AND P5, PT, R0, UR5, PT ;  /* 0x0000000500007c0c */ /* 0x000fe2000bfa6270 */
[----:B------:R-:W-:Y:S01]  /*e8e0*/  IMAD.WIDE.U32 R2, R4, UR6, R2 ;  /* 0x0000000604027c25 */ /* 0x000fe2000f8e0002 */
[----:B------:R-:W-:-:S03]  /*e8f0*/  ULDC.64 UR6, c[0x0][0xa80] ;  /* 0x0002a00000067ab9 */ /* 0x000fc60000000a00 */
[----:B------:R-:W-:Y:S01]  /*e900*/  IMAD.IADD R3, R3, 0x1, R9 ;  /* 0x0000000103037824 */ /* 0x000fe200078e0209 */
[----:B------:R-:W-:-:S04]  /*e910*/  LEA R12, P6, R2, UR6, 0x1 ;  /* 0x00000006020c7c11 */ /* 0x000fc8000f8c08ff */
[----:B------:R-:W-:-:S05]  /*e920*/  LEA.HI.X R13, R2, UR7, R3, 0x1, P6 ;  /* 0x00000007020d7c11 */ /* 0x000fca000b0f0c03 */
[----:B------:R1:W-:Y:S04]  /*e930*/  @!P2 STG.E.128 desc[UR8][R12.64], RZ ;  /* 0x000000ff0c00a986 */ /* 0x0003e8000c101d08 */
[----:B------:R1:W-:Y:S04]  /*e940*/  @!P3 STG.E.128 desc[UR8][R12.64+0x80], RZ ;  /* 0x000080ff0c00b986 */ /* 0x0003e8000c101d08 */
[----:B------:R1:W-:Y:S04]  /*e950*/  @!P4 STG.E.128 desc[UR8][R12.64+0x100], RZ ;  /* 0x000100ff0c00c986 */ /* 0x0003e8000c101d08 */
[----:B------:R1:W-:Y:S02]  /*e960*/  @!P5 STG.E.128 desc[UR8][R12.64+0x180], RZ ;  /* 0x000180ff0c00d986 */ /* 0x0003e4000c101d08 */
.L_x_974:
[----:B------:R-:W-:Y:S05]  /*e970*/  BSYNC B0 ;  /* 0x0000000000007941 */ /* 0x000fea0003800000 */
.L_x_973:
[----:B------:R-:W-:Y:S01]  /*e980*/  BSSY B0, `(.L_x_975) ;  /* 0x000001c000007945 */ /* 0x000fe20003800000 */
[----:B------:R-:W-:-:S03]  /*e990*/  ISETP.GE.AND P2, PT, R8, UR42, PT ;  /* 0x0000002a08007c0c */ /* 0x000fc6000bf46270 */
[----:B------:R-:W-:Y:S10]  /*e9a0*/  @P0 BRA `(.L_x_976) ;  /* 0x0000000000640947 */ /* 0x000ff40003800000 */
[----:B------:R-:W-:Y:S01]  /*e9b0*/  IADD3 R9, P0, R4, 0x20, RZ ;  /* 0x0000002004097810 */ /* 0x000fe20007f1e0ff */
[C---:B------:R-:W-:Y:S01]  /*e9c0*/  VIADD R3, R202.reuse, 0x80 ;  /* 0x00000080ca037836 */ /* 0x040fe20000000000 */
[----:B------:R-:W-:Y:S01]  /*e9d0*/  IADD3 R2, R202, 0x40, RZ ;  /* 0x00000040ca027810 */ /* 0x000fe20007ffe0ff */
[----:B------:R-:W-:Y:S01]  /*e9e0*/  ULDC UR5, c[0x0][0xa8c] ;  /* 0x0002a30000057ab9 */ /* 0x000fe20000000800 */
        /* <DEDUP_REMOVED lines=14> */
[----:B------:R-:W-:Y:S02]  /*ead0*/  LEA R8, P0, R2, UR6, 0x1 ;  /* 0x0000000602087c11 */ /* 0x000fe4000f8008ff */
[----:B------:R-:W-:-:S04]  /*eae0*/  IADD3 R3, R3, R9, RZ ;  /* 0x0000000903037210 */ /* 0x000fc80007ffe0ff */
[----:B------:R-:W-:-:S05]  /*eaf0*/  LEA.HI.X R9, R2, UR7, R3, 0x1, P0 ;  /* 0x0000000702097c11 */ /* 0x000fca00080f0c03 */
[----:B------:R2:W-:Y:S04]  /*eb00*/  @!P3 STG.E.128 desc[UR8][R8.64], RZ ;  /* 0x000000ff0800b986 */ /* 0x0005e8000c101d08 */
[----:B------:R2:W-:Y:S04]  /*eb10*/  @!P4 STG.E.128 desc[UR8][R8.64+0x80], RZ ;  /* 0x000080ff0800c986 */ /* 0x0005e8000c101d08 */
[----:B------:R2:W-:Y:S04]  /*eb20*/  @!P5 STG.E.128 desc[UR8][R8.64+0x100], RZ ;  /* 0x000100ff0800d986 */ /* 0x0005e8000c101d08 */
[----:B------:R2:W-:Y:S02]  /*eb30*/  @!P6 STG.E.128 desc[UR8][R8.64+0x180], RZ ;  /* 0x000180ff0800e986 */ /* 0x0005e4000c101d08 */
.L_x_976:
[----:B------:R-:W-:Y:S05]  /*eb40*/  BSYNC B0 ;  /* 0x0000000000007941 */ /* 0x000fea0003800000 */
.L_x_975:
[----:B------:R-:W-:Y:S04]  /*eb50*/  BSSY B0, `(.L_x_977) ;  /* 0x000001b000007945 */ /* 0x000fe80003800000 */
[----:B------:R-:W-:Y:S05]  /*eb60*/  @P1 BRA `(.L_x_978) ;  /* 0x0000000000641947 */ /* 0x000fea0003800000 */
[----:B--2---:R-:W-:Y:S01]  /*eb70*/  IADD3 R9, P0, R4, 0x40, RZ ;  /* 0x0000004004097810 */ /* 0x004fe20007f1e0ff */
[C---:B------:R-:W-:Y:S01]  /*eb80*/  VIADD R3, R202.reuse, 0x80 ;  /* 0x00000080ca037836 */ /* 0x040fe20000000000 */
[----:B------:R-:W-:Y:S01]  /*eb90*/  ULDC UR5, c[0x0][0xa8c] ;  /* 0x0002a30000057ab9 */ /* 0x000fe20000000800 */
[C---:B------:R-:W-:Y:S01]  /*eba0*/  VIADD R2, R202.reuse, 0x40 ;  /* 0x00000040ca027836 */ /* 0x040fe20000000000 */
[----:B------:R-:W-:Y:S01]  /*ebb0*/  IADD3.X R0, RZ, R5, RZ, P0, !PT ;  /* 0x00000005ff007210 */ /* 0x000fe200007fe4ff */
[----:B------:R-:W-:Y:S01]  /*ebc0*/  ULDC.64 UR6, c[0x0][0xad8] ;  /* 0x0002b60000067ab9 */ /* 0x000fe20000000a00 */
[----:B------:R-:W-:Y:S01]  /*ebd0*/  ISETP.GE.AND P4, PT, R3, UR5, PT ;  /* 0x0000000503007c0c */ /* 0x000fe2000bf86270 */
[----:B------:R-:W-:Y:S01]  /*ebe0*/  VIADD R8, R202, 0xc0 ;  /* 0x000000c0ca087836 */ /* 0x000fe20000000000 */
[----:B------:R-:W-:Y:S01]  /*ebf0*/  ISETP.GE.AND P3, PT, R2, UR5, PT ;  /* 0x0000000502007c0c */ /* 0x000fe2000bf66270 */
[----:B------:R-:W-:Y:S01]  /*ec00*/  IMAD.MOV.U32 R2, RZ, RZ, R6 ;  /* 0x000000ffff027224 */ /* 0x000fe200078e0006 */
[----:B------:R-:W-:Y:S01]  /*ec10*/  MOV R3, R11 ;  /* 0x0000000b00037202 */ /* 0x000fe20000000f00 */
[----:B------:R-:W-:Y:S01]  /*ec20*/  IMAD R0, R0, UR6, RZ ;  /* 0x0000000600007c24 */ /* 0x000fe2000f8e02ff */
[----:B------:R-:W-:Y:S01]  /*ec30*/  ISETP.GE.AND P1, PT, R202, UR5, PT ;  /* 0x00000005ca007c0c */ /* 0x000fe2000bf26270 */
[----:B------:R-:W-:Y:S01]  /*ec40*/  ULDC.64 UR8, c[0x0][0x208] ;  /* 0x0000820000087ab9 */ /* 0x000fe20000000a00 */
[----:B------:R-:W-:Y:S01]  /*ec50*/  ISETP.GE.AND P5, PT, R8, UR5, PT ;  /* 0x0000000508007c0c */ /* 0x000fe2000bfa6270 */
[----:B------:R-:W-:-:S04]  /*ec60*/  IMAD.WIDE.U32 R2, R9, UR6, R2 ;  /* 0x0000000609027c25 */ /* 0x000fc8000f8e0002 */
        /* <DEDUP_REMOVED lines=9> */
.L_x_978:
[----:B------:R-:W-:Y:S05]  /*ed00*/  BSYNC B0 ;  /* 0x0000000000007941 */ /* 0x000fea0003800000 */
.L_x_977:
[----:B------:R-:W-:Y:S04]  /*ed10*/  BSSY B0, `(.L_x_968) ;  /* 0x000001b000007945 */ /* 0x000fe80003800000 */
        /* <DEDUP_REMOVED lines=9> */
[----:B------:R-:W-:Y:S01]  /*edb0*/  IADD3 R5, R202, 0x80, RZ ;  /* 0x00000080ca057810 */ /* 0x000fe20007ffe0ff */
[----:B------:R-:W-:Y:S01]  /*edc0*/  IMAD R4, R4, UR6, RZ ;  /* 0x0000000604047c24 */ /* 0x000fe2000f8e02ff */
[C---:B------:R-:W-:Y:S01]  /*edd0*/  ISETP.GE.AND P1, PT, R202.reuse, UR5, PT ;  /* 0x00000005ca007c0c */ /* 0x040fe2000bf26270 */
[----:B------:R-:W-:Y:S01]  /*ede0*/  VIADD R0, R202, 0xc0 ;  /* 0x000000c0ca007836 */ /* 0x000fe20000000000 */
[----:B------:R-:W-:Y:S01]  /*edf0*/  ISETP.GE.AND P3, PT, R5, UR5, PT ;  /* 0x0000000505007c0c */ /* 0x000fe2000bf66270 */
[----:B------:R-:W-:Y:S01]  /*ee00*/  IMAD.WIDE.U32 R2, R7, UR6, R2 ;  /* 0x0000000607027c25 */ /* 0x000fe2000f8e0002 */
[----:B------:R-:W-:-:S02]  /*ee10*/  ULDC.64 UR8, c[0x0][0x208] ;  /* 0x0000820000087ab9 */ /* 0x000fc40000000a00 */
        /* <DEDUP_REMOVED lines=10> */
.L_x_979:
[----:B------:R-:W-:Y:S05]  /*eec0*/  BSYNC B0 ;  /* 0x0000000000007941 */ /* 0x000fea0003800000 */
.L_x_968:
[----:B------:R-:W5:Y:S02]  /*eed0*/  LDC R0, c[0x0][0xda8] ;  /* 0x00036a00ff007b82 */ /* 0x000f640000000800 */
[----:B-----5:R-:W-:-:S13]  /*eee0*/  ISETP.LE.AND P0, PT, R0, UR4, PT ;  /* 0x0000000400007c0c */ /* 0x020fda000bf03270 */
[----:B------:R-:W-:Y:S05]  /*eef0*/  @!P0 BRA `(.L_x_980) ;  /* 0xffffff1c00b88947 */ /* 0x000fea000383ffff */
[----:B------:R-:W-:Y:S05]  /*ef00*/  EXIT ;  /* 0x000000000000794d */ /* 0x000fea0003800000 */
.L_x_886:
[----:B------:R-:W-:-:S08]  /*ef10*/  NOP ;  /* 0x0000000000007918 */ /* 0x000fd00000000000 */
[----:B-1----:R-:W1:-:S00]  /*ef20*/  USETMAXREG.DEALLOC.CTAPOOL 0x18 ;  /* 0x00000018000079c8 */ /* 0x002e4000080e0500 */
[----:B-1----:R-:W-:-:S06]  /*ef30*/  LOP3.LUT R0, R0, 0x3, RZ, 0xc0, !PT ;  /* 0x0000000300007812 */ /* 0x002fcc00078ec0ff */
[----:B------:R-:W1:Y:S02]  /*ef40*/  SHFL.IDX PT, R0, R0, RZ, 0x1f ;  /* 0x00001fff00007589 */ /* 0x000e6400000e0000 */
[----:B-1----:R-:W-:-:S13]  /*ef50*/  ISETP.NE.AND P0, PT, R0, RZ, PT ;  /* 0x000000ff0000720c */ /* 0x002fda0003f05270 */
[----:B------:R-:W-:Y:S05]  /*ef60*/  @P0 EXIT ;  /* 0x000000000000094d */ /* 0x000fea0003800000 */
[----:B------:R-:W1:Y:S01]  /*ef70*/  S2UR UR4, SR_CTAID.X ;  /* 0x00000000000479c3 */ /* 0x000e620000002500 */
[----:B------:R-:W-:Y:S01]  /*ef80*/  UMOV UR49, URZ ;  /* 0x0000003f00317c82 */ /* 0x000fe20008000000 */
[----:B------:R-:W-:Y:S01]  /*ef90*/  MOV R16, RZ ;  /* 0x000000ff00107202 */ /* 0x000fe20000000f00 */
[----:B------:R-:W-:-:S05]  /*efa0*/  IMAD.MOV.U32 R17, RZ, RZ, 0x1 ;  /* 0x00000001ff117424 */ /* 0x000fca00078e00ff */
[----:B------:R-:W1:Y:S02]  /*efb0*/  LDC R0, c[0x0][0xda8] ;  /* 0x00036a00ff007b82 */ /* 0x000e640000000800 */
[----:B-1----:R-:W-:-:S13]  /*efc0*/  ISETP.LE.AND P0, PT, R0, UR4, PT ;  /* 0x0000000400007c0c */ /* 0x002fda000bf03270 */
[----:B------:R-:W-:Y:S05]  /*efd0*/  @P0 BRA `(.L_x_981) ;  /* 0x00000034001c0947 */ /* 0x000fea0003800000 */
[----:B------:R-:W-:Y:S01]  /*efe0*/  IMAD.U32 R19, RZ, RZ, UR4 ;  /* 0x00000004ff137e24 */ /* 0x000fe2000f8e00ff */
[----:B------:R-:W-:Y:S01]  /*eff0*/  MOV R17, 0x1 ;  /* 0x0000000100117802 */ /* 0x000fe20000000f00 */
[----:B------:R-:W-:Y:S01]  /*f000*/  IMAD.MOV.U32 R16, RZ, RZ, RZ ;  /* 0x000000ffff107224 */ /* 0x000fe200078e00ff */
[----:B------:R-:W-:Y:S01]  /*f010*/  ULDC UR50, c[0x0][0xc] ;  /* 0x0000030000327ab9 */ /* 0x000fe20000000800 */
[----:B------:R-:W-:Y:S01]  /*f020*/  ULDC.64 UR42, c[0x0][0x198] ;  /* 0x00006600002a7ab9 */ /* 0x000fe20000000a00 */
[----:B------:R-:W-:-:S05]  /*f030*/  UMOV UR49, URZ ;  /* 0x0000003f00317c82 */ /* 0x000fca0008000000 */
.L_x_1035:
[----:B------:R-:W-:Y:S01]  /*f040*/  ULDC UR8, c[0x0][0xdd0] ;  /* 0x0003740000087ab9 */ /* 0x000fe20000000800 */
[----:B-1----:R-:W1:Y:S01]  /*f050*/  LDC R0, c[0x0][0xde8] ;  /* 0x00037a00ff007b82 */ /* 0x002e620000000800 */
[C---:B------:R-:W-:Y:S01]  /*f060*/  R2UR UR6, R19.reuse ;  /* 0x00000000130672ca */ /* 0x040fe200000e0000 */
[----:B------:R-:W-:Y:S01]  /*f070*/  UISETP.NE.AND UP0, UPT, UR8, 0x1, UPT ;  /* 0x000000010800788c */ /* 0x000fe2000bf05270 */
[----:B------:R-:W-:-:S10]  /*f080*/  R2UR UR7, R19 ;  /* 0x00000000130772ca */ /* 0x000fd400000e0000 */
[----:B------:R-:W-:Y:S01]  /*f090*/  @UP0 ULDC UR4, c[0x0][0xdd4] ;  /* 0x0003750000040ab9 */ /* 0x000fe20000000800 */
[----:B------:R-:W-:Y:S01]  /*f0a0*/  @UP0 ULDC UR9, c[0x0][0xdd8] ;  /* 0x0003760000090ab9 */ /* 0x000fe20000000800 */
[----:B------:R-:W-:-:S04]  /*f0b0*/  UIMAD.WIDE.U32 UR4, UR6, UR4, URZ ;  /* 0x00000004060472a5 */ /* 0x000fc8000f8e003f */
[----:B------:R-:W-:-:S04]  /*f0c0*/  @UP0 USHF.R.U32.HI UR6, URZ, UR9, UR5 ;  /* 0x000000093f060299 */ /* 0x000fc80008011605 */
[----:B------:R-:W-:Y:S02]  /*f0d0*/  UIADD3 UR4, -UR6, URZ, URZ ;  /* 0x0000003f06047290 */ /* 0x000fe4000fffe13f */
[----:B-1----:R-:W-:Y:S02]  /*f0e0*/  ISETP.LE.AND P0, PT, R0, UR6, PT ;  /* 0x0000000600007c0c */ /* 0x002fe4000bf03270 */
[----:B------:R-:W-:-:S11]  /*f0f0*/  UIMAD UR8, UR8, UR4, UR7 ;  /* 0x00000004080872a4 */ /* 0x000fd6000f8e0207 */
[----:B------:R-:W-:Y:S05]  /*f100*/  @!P0 BRA `(.L_x_982) ;  /* 0x0000000000208947 */ /* 0x000fea0003800000 */
[----:B------:R-:W-:Y:S01]  /*f110*/  ULDC UR9, c[0x0][0xddc] ;  /* 0x0003770000097ab9 */ /* 0x000fe20000000800 */
[----:B------:R-:W-:Y:S01]  /*f120*/  UMOV UR7, UR8 ;  /* 0x0000000800077c82 */ /* 0x000fe20008000000 */
[----:B------:R-:W-:-:S11]  /*f130*/  UISETP.NE.AND UP0, UPT, UR9, 0x1, UPT ;  /* 0x000000010900788c */ /* 0x000fd6000bf05270 */
[----:B------:R-:W-:Y:S02]  /*f140*/  @UP0 ULDC.64 UR10, c[0x0][0xde0] ;  /* 0x00037800000a0ab9 */ /* 0x000fe40000000a00 */
[----:B------:R-:W-:-:S04]  /*f150*/  UIMAD.WIDE.U32 UR4, UR8, UR10, URZ ;  /* 0x0000000a080472a5 */ /* 0x000fc8000f8e003f */
[----:B------:R-:W-:-:S04]  /*f160*/  @UP0 USHF.R.U32.HI UR7, URZ, UR11, UR5 ;  /* 0x0000000b3f070299 */ /* 0x000fc80008011605 */
[----:B------:R-:W-:Y:S01]  /*f170*/  UIMAD UR4, UR7, UR9, URZ ;  /* 0x00000009070472a4 */ /* 0x000fe2000f8e023f */
[----:B------:R-:W-:Y:S11]  /*f180*/  BRA `(.L_x_983) ;  /* 0x00000000001c7947 */ /* 0x000ff60003800000 */
.L_x_982:
[----:B------:R-:W-:Y:S01]  /*f190*/  ULDC UR9, c[0x0][0xdc4] ;  /* 0x0003710000097ab9 */ /* 0x000fe20000000800 */
[----:B------:R-:W-:Y:S01]  /*f1a0*/  UMOV UR7, UR8 ;  /* 0x0000000800077c82 */ /* 0x000fe20008000000 */
[----:B------:R-:W-:-:S11]  /*f1b0*/  UISETP.NE.AND UP0, UPT, UR9, 0x1, UPT ;  /* 0x000000010900788c */ /* 0x000fd6000bf05270 */
[----:B------:R-:W-:Y:S02]  /*f1c0*/  @UP0 ULDC.64 UR10, c[0x0][0xdc8] ;  /* 0x00037200000a0ab9 */ /* 0x000fe40000000a00 */
[----:B------:R-:W-:-:S04]  /*f1d0*/  UIMAD.WIDE.U32 UR4, UR8, UR10, URZ ;  /* 0x0000000a080472a5 */ /* 0x000fc8000f8e003f */
[----:B------:R-:W-:-:S04]  /*f1e0*/  @UP0 USHF.R.U32.HI UR7, URZ, UR11, UR5 ;  /* 0x0000000b3f070299 */ /* 0x000fc80008011605 */
[----:B------:R-:W-:-:S12]  /*f1f0*/  UIMAD UR4, UR7, UR9, URZ ;  /* 0x00000009070472a4 */ /* 0x000fd8000f8e023f */
.L_x_983:
[----:B------:R-:W-:Y:S01]  /*f200*/  ULDC.64 UR10, c[0x0][0x3f8] ;  /* 0x0000fe00000a7ab9 */ /* 0x000fe20000000a00 */
[----:B------:R-:W-:Y:S02]  /*f210*/  UIADD3 UR8, UR8, -UR4, URZ ;  /* 0x8000000408087290 */ /* 0x000fe4000fffe03f */
[----:B------:R-:W-:Y:S02]  /*f220*/  UISETP.NE.U32.AND UP0, UPT, UR10, URZ, UPT ;  /* 0x0000003f0a00728c */ /* 0x000fe4000bf05070 */
[----:B------:R-:W-:Y:S01]  /*f230*/  ULOP3.LUT UR7, URZ, UR7, URZ, 0x33, !UPT ;  /* 0x000000073f077292 */ /* 0x000fe2000f8e333f */
[----:B------:R-:W-:Y:S01]  /*f240*/  ULDC UR10, c[0x0][0xdb8] ;  /* 0x00036e00000a7ab9 */ /* 0x000fe20000000800 */
[----:B------:R-:W-:Y:S01]  /*f250*/  ULDC.64 UR4, c[0x0][0x9e0] ;  /* 0x0002780000047ab9 */ /* 0x000fe20000000a00 */
[----:B------:R-:W-:Y:S01]  /*f260*/  UISETP.NE.AND UP1, UPT, UR10, 0x1, UPT ;  /* 0x000000010a00788c */ /* 0x000fe2000bf25270 */
[----:B------:R-:W-:Y:S01]  /*f270*/  ULDC UR9, c[0x0][0xdc4] ;  /* 0x0003710000097ab9 */ /* 0x000fe20000000800 */
[----:B------:R-:W-:Y:S01]  /*f280*/  ULDC UR45, c[0x0][0xdac] ;  /* 0x00036b00002d7ab9 */ /* 0x000fe20000000800 */
[----:B------:R-:W-:-:S02]  /*f290*/  UISETP.GE.AND UP2, UPT, UR5, 0x1, UPT ;  /* 0x000000010500788c */ /* 0x000fc4000bf46270 */
[----:B------:R-:W-:Y:S02]  /*f2a0*/  UIMAD UR9, UR6, UR9, UR8 ;  /* 0x00000009060972a4 */ /* 0x000fe4000f8e0208 */
[----:B------:R-:W-:Y:S02]  /*f2b0*/  UIADD3 UR45, UR7, UR45, URZ ;  /* 0x0000002d072d7290 */ /* 0x000fe4000fffe03f */
[----:B------:R-:W-:Y:S01]  /*f2c0*/  UISETP.NE.AND.EX UP0, UPT, UR11, URZ, UPT, UP0 ;  /* 0x0000003f0b00728c */ /* 0x000fe2000bf05300 */
[----:B------:R-:W-:Y:S01]  /*f2d0*/  PLOP3.LUT P1, PT, PT, PT, UP2, 0x80, 0x0 ;  /* 0x000000000000781c */ /* 0x000fe20003f2f028 */
[----:B------:R-:W-:Y:S01]  /*f2e0*/  @UP1 ULDC UR6, c[0x0][0xdbc] ;  /* 0x00036f0000061ab9 */ /* 0x000fe20000000800 */
[----:B------:R-:W-:Y:S02]  /*f2f0*/  USHF.L.U32 UR45, UR45, 0x7, URZ ;  /* 0x000000072d2d7899 */ /* 0x000fe4000800063f */
[----:B------:R-:W-:Y:S01]  /*f300*/  UIMAD.WIDE.U32 UR6, UR9, UR6, URZ ;  /* 0x00000006090672a5 */ /* 0x000fe2000f8e003f */
[----:B------:R-:W-:Y:S01]  /*f310*/  ULDC UR11, c[0x0][0x404] ;  /* 0x00010100000b7ab9 */ /* 0x000fe20000000800 */
[----:B------:R-:W-:Y:S01]  /*f320*/  ULDC UR12, c[0x0][0x288] ;  /* 0x0000a200000c7ab9 */ /* 0x000fe20000000800 */
[----:B------:R-:W-:Y:S01]  /*f330*/  @UP1 ULDC UR14, c[0x0][0xdc0] ;  /* 0x00037000000e1ab9 */ /* 0x000fe20000000800 */
[----:B------:R-:W-:Y:S01]  /*f340*/  UMOV UR47, UR9 ;  /* 0x00000009002f7c82 */ /* 0x000fe20008000000 */
[----:B------:R-:W-:-:S02]  /*f350*/  USEL UR11, UR11, 0x1, UP0 ;  /* 0x000000010b0b7887 */ /* 0x000fc40008000000 */
[----:B------:R-:W-:Y:S02]  /*f360*/  UIADD3 UR8, UR45, 0x80, -UR12 ;  /* 0x000000802d087890 */ /* 0x000fe4000fffe80c */
[----:B------:R-:W-:Y:S01]  /*f370*/  @UP1 USHF.R.U32.HI UR47, URZ, UR14, UR7 ;  /* 0x0000000e3f2f1299 */ /* 0x000fe20008011607 */
[----:B------:R-:W-:Y:S02]  /*f380*/  ULDC UR13, c[0x0][0x2e0] ;  /* 0x0000b800000d7ab9 */ /* 0x000fe40000000800 */
[----:B------:R-:W-:Y:S02]  /*f390*/  UIMAD UR6, UR11, UR13, UR8 ;  /* 0x0000000d0b0672a4 */ /* 0x000fe4000f8e0208 */
[----:B------:R-:W-:Y:S02]  /*f3a0*/  UIADD3 UR46, -UR47, URZ, URZ ;  /* 0x0000003f2f2e7290 */ /* 0x000fe4000fffe13f */
[----:B------:R-:W-:Y:S02]  /*f3b0*/  UIADD3 UR4, UR6, UR4, URZ ;  /* 0x0000000406047290 */ /* 0x000fe4000fffe03f */
[----:B------:R-:W-:Y:S01]  /*f3c0*/  UIMAD UR46, UR10, UR46, UR9 ;  /* 0x0000002e0a2e72a4 */ /* 0x000fe2000f8e0209 */
[----:B------:R-:W-:Y:S11]  /*f3d0*/  @!P1 BRA `(.L_x_984) ;  /* 0x0000000000449947 */ /* 0x000ff60003800000 */
        /* <DEDUP_REMOVED lines=10> */
.L_x_985:
[----:B------:R-:W-:-:S11]  /*f480*/  UISETP.NE.AND UP0, UPT, UR5, 0x1, UPT ;  /* 0x000000010500788c */ /* 0x000fd6000bf05270 */
[----:B------:R-:W-:Y:S02]  /*f490*/  @UP0 ULDC.64 UR14, c[0x0][0x9e8] ;  /* 0x00027a00000e0ab9 */ /* 0x000fe40000000a00 */
[----:B------:R-:W-:-:S04]  /*f4a0*/  UIMAD.WIDE.U32 UR6, UR8, UR14, URZ ;  /* 0x0000000e080672a5 */ /* 0x000fc8000f8e003f */
[----:B------:R-:W-:-:S12]  /*f4b0*/  @UP0 USHF.R.U32.HI UR8, URZ, UR15, UR7 ;  /* 0x0000000f3f080299 */ /* 0x000fd80008011607 */
.L_x_986:
[----:B------:R-:W-:-:S04]  /*f4c0*/  UIMAD UR8, UR8, UR5, UR5 ;  /* 0x00000005080872a4 */ /* 0x000fc8000f8e0205 */
[----:B------:R-:W-:-:S04]  /*f4d0*/  UISETP.LT.AND UP0, UPT, UR4, UR8, UPT ;  /* 0x000000080400728c */ /* 0x000fc8000bf01270 */
[----:B------:R-:W-:-:S12]  /*f4e0*/  USEL UR4, UR4, UR8, UP0 ;  /* 0x0000000804047287 */ /* 0x000fd80008000000 */
.L_x_984:
[----:B------:R-:W-:Y:S02]  /*f4f0*/  UIMAD UR7, UR11, UR13, 0x3f ;  /* 0x0000003f0b0774a4 */ /* 0x000fe4000f8e020d */
[----:B------:R-:W-:Y:S02]  /*f500*/  UIADD3 UR4, UR4, 0x3f, URZ ;  /* 0x0000003f04047890 */ /* 0x000fe4000fffe03f */
[----:B------:R-:W-:Y:S02]  /*f510*/  USHF.R.S32.HI UR8, URZ, 0x1f, UR7 ;  /* 0x0000001f3f087899 */ /* 0x000fe40008011407 */
[----:B------:R-:W-:Y:S02]  /*f520*/  USHF.R.S32.HI UR6, URZ, 0x1f, UR4 ;  /* 0x0000001f3f067899 */ /* 0x000fe40008011404 */
[----:B------:R-:W-:Y:S02]  /*f530*/  ULEA.HI UR8, UR8, UR7, URZ, 0x6 ;  /* 0x0000000708087291 */ /* 0x000fe4000f8f303f */
[----:B------:R-:W-:-:S02]  /*f540*/  ULEA.HI UR6, UR6, UR4, URZ, 0x6 ;  /* 0x0000000406067291 */ /* 0x000fc4000f8f303f */
[----:B------:R-:W-:Y:S02]  /*f550*/  UIADD3 UR4, UR45, -UR12, URZ ;  /* 0x8000000c2d047290 */ /* 0x000fe4000fffe03f */
[----:B------:R-:W-:Y:S02]  /*f560*/  USHF.R.S32.HI UR48, URZ, 0x6, UR8 ;  /* 0x000000063f307899 */ /* 0x000fe40008011408 */
[----:B------:R-:W-:Y:S02]  /*f570*/  USHF.R.S32.HI UR6, URZ, 0x6, UR6 ;  /* 0x000000063f067899 */ /* 0x000fe40008011406 */
[----:B------:R-:W-:Y:S02]  /*f580*/  UIMAD UR4, UR11, UR13, UR4 ;  /* 0x0000000d0b0472a4 */ /* 0x000fe4000f8e0204 */
[----:B------:R-:W-:Y:S01]  /*f590*/  UISETP.LT.AND UP0, UPT, UR48, UR6, UPT ;  /* 0x000000063000728c */ /* 0x000fe2000bf01270 */
[----:B------:R-:W-:Y:S02]  /*f5a0*/  ULDC UR8, c[0x0][0x9dc] ;  /* 0x0002770000087ab9 */ /* 0x000fe40000000800 */
[----:B------:R-:W-:-:S02]  /*f5b0*/  UIADD3 UR8, UR4, -UR8, URZ ;  /* 0x8000000804087290 */ /* 0x000fc4000fffe03f */
[----:B------:R-:W-:Y:S01]  /*f5c0*/  USEL UR48, UR48, UR6, UP0 ;  /* 0x0000000630307287 */ /* 0x000fe20008000000 */
[----:B------:R-:W-:Y:S11]  /*f5d0*/  @!P1 BRA `(.L_x_987) ;  /* 0x0000000000449947 */ /* 0x000ff60003800000 */
        /* <DEDUP_REMOVED lines=10> */
.L_x_988:
[----:B------:R-:W-:-:S11]  /*f680*/  UISETP.NE.AND UP0, UPT, UR5, 0x1, UPT ;  /* 0x000000010500788c */ /* 0x000fd6000bf05270 */
[----:B------:R-:W-:Y:S02]  /*f690*/  @UP0 ULDC.64 UR10, c[0x0][0x9e8] ;  /* 0x00027a00000a0ab9 */ /* 0x000fe40000000a00 */
[----:B------:R-:W-:-:S04]  /*f6a0*/  UIMAD.WIDE.U32 UR6, UR4, UR10, URZ ;  /* 0x0000000a040672a5 */ /* 0x000fc8000f8e003f */
[----:B------:R-:W-:-:S12]  /*f6b0*/  @UP0 USHF.R.U32.HI UR4, URZ, UR11, UR7 ;  /* 0x0000000b3f040299 */ /* 0x000fd80008011607 */
.L_x_989:
[----:B------:R-:W-:-:S04]  /*f6c0*/  UIMAD UR4, UR4, UR5, URZ ;  /* 0x00000005040472a4 */ /* 0x000fc8000f8e023f */
[----:B------:R-:W-:-:S04]  /*f6d0*/  UISETP.LT.AND UP0, UPT, UR8, UR4, UPT ;  /* 0x000000040800728c */ /* 0x000fc8000bf01270 */
[----:B------:R-:W-:-:S12]  /*f6e0*/  USEL UR8, UR8, UR4, !UP0 ;  /* 0x0000000408087287 */ /* 0x000fd8000c000000 */
.L_x_987:
[----:B------:R-:W-:Y:S01]  /*f6f0*/  USHF.R.S32.HI UR4, URZ, 0x1f, UR8 ;  /* 0x0000001f3f047899 */ /* 0x000fe20008011408 */
[----:B------:R-:W-:Y:S03]  /*f700*/  BSSY B6, `(.L_x_990) ;  /* 0x00002c3000067945 */ /* 0x000fe60003800000 */
[----:B------:R-:W-:-:S04]  /*f710*/  ULEA.HI UR4, UR4, UR8, URZ, 0x6 ;  /* 0x0000000804047291 */ /* 0x000fc8000f8f303f */
[----:B------:R-:W-:-:S04]  /*f720*/  USHF.R.S32.HI UR4, URZ, 0x6, UR4 ;  /* 0x000000063f047899 */ /* 0x000fc80008011404 */
[----:B------:R-:W-:-:S04]  /*f730*/  UISETP.LT.AND UP0, UPT, URZ, UR4, UPT ;  /* 0x000000043f00728c */ /* 0x000fc8000bf01270 */
[----:B------:R-:W-:-:S04]  /*f740*/  USEL UR41, URZ, UR4, !UP0 ;  /* 0x000000043f297287 */ /* 0x000fc8000c000000 */
[----:B------:R-:W-:-:S06]  /*f750*/  UISETP.GT.AND UP0, UPT, UR48, UR41, UPT ;  /* 0x000000293000728c */ /* 0x000fcc000bf04270 */
[----:B------:R-:W-:-:S13]  /*f760*/  PLOP3.LUT P0, PT, PT, PT, UP0, 0x80, 0x0 ;  /* 0x000000000000781c */ /* 0x000fda0003f0f008 */
[----:B------:R-:W-:Y:S05]  /*f770*/  @P0 BRA `(.L_x_991) ;  /* 0x00000000004c0947 */ /* 0x000fea0003800000 */
[----:B------:R-:W1:Y:S01]  /*f780*/  S2R R0, SR_TID.X ;  /* 0x0000000000007919 */ /* 0x000e620000002100 */
[----:B------:R-:W-:Y:S01]  /*f790*/  IMAD.MOV.U32 R13, RZ, RZ, R19 ;  /* 0x000000ffff0d7224 */ /* 0x000fe200078e0013 */
[----:B-1----:R-:W-:-:S04]  /*f7a0*/  LOP3.LUT R0, R0, 0x1f, RZ, 0xc0, !PT ;  /* 0x0000001f00007812 */ /* 0x002fc800078ec0ff */
[----:B------:R-:W-:-:S13]  /*f7b0*/  ISETP.NE.AND P0, PT, R0, RZ, PT ;  /* 0x000000ff0000720c */ /* 0x000fda0003f05270 */
[----:B------:R-:W-:Y:S05]  /*f7c0*/  @P0 BRA `(.L_x_992) ;  /* 0x0000002800d80947 */ /* 0x000fea0003800000 */
[----:B------:R-:W1:Y:S01]  /*f7d0*/  S2R R5, SR_LANEID ;  /* 0x0000000000057919 */ /* 0x000e620000000000 */
[----:B------:R-:W-:Y:S01]  /*f7e0*/  VOTEU.ANY UR4, UPT, PT ;  /* 0x0000000000047886 */ /* 0x000fe200038e0100 */
[----:B------:R-:W2:Y:S01]  /*f7f0*/  LDC.64 R2, c[0x0][0xdf0] ;  /* 0x00037c00ff027b82 */ /* 0x000ea20000000a00 */
[----:B------:R-:W1:Y:S01]  /*f800*/  FLO.U32 R0, UR4 ;  /* 0x0000000400007d00 */ /* 0x000e6200080e0000 */
[----:B------:R-:W-:Y:S01]  /*f810*/  ULDC.64 UR6, c[0x0][0x208] ;  /* 0x0000820000067ab9 */ /* 0x000fe20000000a00 */
[----:B-1----:R-:W-:-:S06]  /*f820*/  ISETP.EQ.U32.AND P0, PT, R0, R5, PT ;  /* 0x000000050000720c */ /* 0x002fcc0003f02070 */
[----:B------:R-:W2:Y:S07]  /*f830*/  POPC R5, UR4 ;  /* 0x0000000400057d09 */ /* 0x000eae0008000000 */
[----:B--2---:R-:W2:Y:S01]  /*f840*/  @P0 ATOMG.E.ADD.STRONG.GPU PT, R3, desc[UR6][R2.64], R5 ;  /* 0x00000005020309a8 */ /* 0x004ea200081ee1c6 */
[----:B------:R-:W1:Y:S02]  /*f850*/  S2R R4, SR_LTMASK ;  /* 0x0000000000047919 */ /* 0x000e640000003900 */
[----:B-1----:R-:W-:-:S04]  /*f860*/  LOP3.LUT R4, R4, UR4, RZ, 0xc0, !PT ;  /* 0x0000000404047c12 */ /* 0x002fc8000f8ec0ff */
[----:B------:R-:W1:Y:S01]  /*f870*/  POPC R13, R4 ;  /* 0x00000004000d7309 */ /* 0x000e620000000000 */
[----:B--2---:R-:W1:Y:S02]  /*f880*/  SHFL.IDX PT, R0, R3, R0, 0x1f ;  /* 0x00001f0003007589 */ /* 0x004e6400000e0000 */
[----:B-1----:R-:W-:Y:S01]  /*f890*/  IADD3 R13, R0, UR50, R13 ;  /* 0x00000032000d7c10 */ /* 0x002fe2000fffe00d */
[----:B------:R-:W-:Y:S06]  /*f8a0*/  BRA `(.L_x_992) ;  /* 0x0000002800a07947 */ /* 0x000fec0003800000 */
.L_x_991:
[----:B------:R-:W1:Y:S01]  /*f8b0*/  S2UR UR4, SR_CgaCtaId ;  /* 0x00000000000479c3 */ /* 0x000e620000008800 */
[----:B------:R-:W-:Y:S02]  /*f8c0*/  UMOV UR40, 0x400 ;  /* 0x0000040000287882 */ /* 0x000fe40000000000 */
[----:B-1----:R-:W-:-:S04]  /*f8d0*/  ULEA UR40, UR4, UR40, 0x18 ;  /* 0x0000002804287291 */ /* 0x002fc8000f8ec03f */
[----:B------:R-:W-:-:S04]  /*f8e0*/  UIADD3 UR4, UR40, 0x20400, URZ ;  /* 0x0002040028047890 */ /* 0x000fc8000fffe03f */
[----:B------:R-:W-:-:S06]  /*f8f0*/  ULOP3.LUT UP0, URZ, UR4, 0x3ff, URZ, 0xc0, !UPT ;  /* 0x000003ff043f7892 */ /* 0x000fcc000f80c03f */
[----:B------:R-:W-:-:S13]  /*f900*/  PLOP3.LUT P0, PT, PT, PT, UP0, 0x80, 0x0 ;  /* 0x000000000000781c */ /* 0x000fda0003f0f008 */
[----:B------:R-:W-:Y:S05]  /*f910*/  @!P0 BRA `(.L_x_993) ;  /* 0x0000000000408947 */ /* 0x000fea0003800000 */
[----:B------:R-:W-:Y:S01]  /*f920*/  MOV R2, 0x0 ;  /* 0x0000000000027802 */ /* 0x000fe20000000f00 */
[----:B------:R-:W-:Y:S01]  /*f930*/  ULDC.64 UR6, c[0x4][0xa8] ;  /* 0x01002a0000067ab9 */ /* 0x000fe20000000a00 */
[----:B------:R-:W-:Y:S01]  /*f940*/  ULDC.64 UR8, c[0x4][0xb0] ;  /* 0x01002c0000087ab9 */ /* 0x000fe20000000a00 */
[----:B------:R-:W-:Y:S01]  /*f950*/  ULDC.64 UR4, c[0x4][0x30] ;  /* 0x01000c0000047ab9 */ /* 0x000fe20000000a00 */
[----:B------:R-:W-:Y:S01]  /*f960*/  MOV R4, UR6 ;  /* 0x0000000600047c02 */ /* 0x000fe20008000f00 */
[----:B------:R-:W-:Y:S01]  /*f970*/  IMAD.U32 R5, RZ, RZ, UR7 ;  /* 0x00000007ff057e24 */ /* 0x000fe2000f8e00ff */
[----:B------:R-:W1:Y:S01]  /*f980*/  LDC.64 R2, c[0x4][R2] ;  /* 0x0100000002027b82 */ /* 0x000e620000000a00 */
[----:B------:R-:W-:Y:S01]  /*f990*/  IMAD.U32 R6, RZ, RZ, UR8 ;  /* 0x00000008ff067e24 */ /* 0x000fe2000f8e00ff */
[----:B------:R-:W-:Y:S01]  /*f9a0*/  MOV R7, UR9 ;  /* 0x0000000900077c02 */ /* 0x000fe20008000f00 */
[----:B------:R-:W-:Y:S01]  /*f9b0*/  IMAD.U32 R10, RZ, RZ, UR4 ;  /* 0x00000004ff0a7e24 */ /* 0x000fe2000f8e00ff */
[----:B------:R-:W-:Y:S01]  /*f9c0*/  MOV R8, 0x70 ;  /* 0x0000007000087802 */ /* 0x000fe20000000f00 */
[----:B------:R-:W-:-:S02]  /*f9d0*/  IMAD.U32 R11, RZ, RZ, UR5 ;  /* 0x00000005ff0b7e24 */ /* 0x000fc4000f8e00ff */
[----:B------:R-:W-:Y:S02]  /*f9e0*/  IMAD.MOV.U32 R12, RZ, RZ, 0x1 ;  /* 0x00000001ff0c7424 */ /* 0x000fe400078e00ff */
[----:B------:R-:W-:-:S07]  /*f9f0*/  IMAD.MOV.U32 R13, RZ, RZ, RZ ;  /* 0x000000ffff0d7224 */ /* 0x000fce00078e00ff */
[----:B------:R-:W-:-:S07]  /*fa00*/  LEPC R20, `(.L_x_993) ;  /* 0x000000001014794e */ /* 0x000fce0000000000 */
[----:B-1----:R-:W-:Y:S05]  /*fa10*/  CALL.ABS.NOINC R2 ;  /* 0x0000000002007343 */ /* 0x002fea0003c00000 */
.L_x_993:
        /* <DEDUP_REMOVED lines=13> */
[----:B------:R-:W-:Y:S01]  /*faf0*/  MOV R8, 0x70 ;  /* 0x0000007000087802 */ /* 0x000fe20000000f00 */
[----:B------:R-:W-:-:S02]  /*fb00*/  IMAD.U32 R10, RZ, RZ, UR4 ;  /* 0x00000004ff0a7e24 */ /* 0x000fc4000f8e00ff */
[----:B------:R-:W-:Y:S02]  /*fb10*/  IMAD.U32 R11, RZ, RZ, UR5 ;  /* 0x00000005ff0b7e24 */ /* 0x000fe4000f8e00ff */
[----:B------:R-:W-:Y:S02]  /*fb20*/  IMAD.MOV.U32 R12, RZ, RZ, 0x1 ;  /* 0x00000001ff0c7424 */ /* 0x000fe400078e00ff */
[----:B-1----:R-:W-:-:S07]  /*fb30*/  IMAD.MOV.U32 R13, RZ, RZ, RZ ;  /* 0x000000ffff0d7224 */ /* 0x002fce00078e00ff */
[----:B------:R-:W-:-:S07]  /*fb40*/  LEPC R20, `(.L_x_995) ;  /* 0x000000001014794e */ /* 0x000fce0000000000 */
[----:B--2---:R-:W-:Y:S05]  /*fb50*/  CALL.ABS.NOINC R2 ;  /* 0x0000000002007343 */ /* 0x004fea0003c00000 */
.L_x_995:
[----:B------:R1:W2:Y:S01]  /*fb60*/  LDC.64 R2, c[0x4][R18] ;  /* 0x0100000012027b82 */ /* 0x0002a20000000a00 */
[----:B------:R-:W-:Y:S01]  /*fb70*/  ULDC.64 UR6, c[0x4][0xa8] ;  /* 0x01002a0000067ab9 */ /* 0x000fe20000000a00 */
[----:B------:R-:W-:Y:S01]  /*fb80*/  ULDC.64 UR8, c[0x4][0xb0] ;  /* 0x01002c0000087ab9 */ /* 0x000fe20000000a00 */
[----:B------:R-:W-:Y:S01]  /*fb90*/  ULDC.64 UR4, c[0x4][0x40] ;  /* 0x0100100000047ab9 */ /* 0x000fe20000000a00 */
[----:B------:R-:W-:Y:S01]  /*fba0*/  MOV R4, UR6 ;  /* 0x0000000600047c02 */ /* 0x000fe20008000f00 */
[----:B------:R-:W-:Y:S01]  /*fbb0*/  IMAD.U32 R5, RZ, RZ, UR7 ;  /* 0x00000007ff057e24 */ /* 0x000fe2000f8e00ff */
[----:B------:R-:W-:Y:S01]  /*fbc0*/  MOV R7, UR9 ;  /* 0x0000000900077c02 */ /* 0x000fe20008000f00 */
[----:B------:R-:W-:Y:S01]  /*fbd0*/  IMAD.U32 R6, RZ, RZ, UR8 ;  /* 0x00000008ff067e24 */ /* 0x000fe2000f8e00ff */
[----:B------:R-:W-:Y:S01]  /*fbe0*/  MOV R8, 0x70 ;  /* 0x0000007000087802 */ /* 0x000fe20000000f00 */
[----:B------:R-:W-:Y:S02]  /*fbf0*/  IMAD.U32 R10, RZ, RZ, UR4 ;  /* 0x00000004ff0a7e24 */ /* 0x000fe4000f8e00ff */
[----:B------:R-:W-:-:S02]  /*fc00*/  IMAD.U32 R11, RZ, RZ, UR5 ;  /* 0x00000005ff0b7e24 */ /* 0x000fc4000f8e00ff */
[----:B------:R-:W-:Y:S02]  /*fc10*/  IMAD.MOV.U32 R12, RZ, RZ, 0x1 ;  /* 0x00000001ff0c7424 */ /* 0x000fe400078e00ff */
[----:B-1----:R-:W-:-:S07]  /*fc20*/  IMAD.MOV.U32 R13, RZ, RZ, RZ ;  /* 0x000000ffff0d7224 */ /* 0x002fce00078e00ff */
[----:B------:R-:W-:-:S07]  /*fc30*/  LEPC R20, `(.L_x_994) ;  /* 0x000000001014794e */ /* 0x000fce0000000000 */
[----:B--2---:R-:W-:Y:S05]  /*fc40*/  CALL.ABS.NOINC R2 ;  /* 0x0000000002007343 */ /* 0x004fea0003c00000 */
.L_x_994:
[----:B------:R-:W-:Y:S01]  /*fc50*/  ULDC.64 UR4, c[0x0][0x9f8] ;  /* 0x00027e0000047ab9 */ /* 0x000fe20000000a00 */
[----:B------:R-:W-:Y:S01]  /*fc60*/  MOV R5, UR47 ;  /* 0x0000002f00057c02 */ /* 0x000fe20008000f00 */
[----:B------:R-:W-:Y:S01]  /*fc70*/  IMAD.U32 R0, RZ, RZ, UR47 ;  /* 0x0000002fff007e24 */ /* 0x000fe2000f8e00ff */
[----:B------:R-:W-:Y:S01]  /*fc80*/  ISETP.NE.U32.AND P0, PT, RZ, UR4, PT ;  /* 0x00000004ff007c0c */ /* 0x000fe2000bf05070 */
[----:B------:R-:W-:Y:S01]  /*fc90*/  ULDC.64 UR6, c[0x0][0x208] ;  /* 0x0000820000067ab9 */ /* 0x000fe20000000a00 */
[----:B------:R-:W1:Y:S01]  /*fca0*/  LDC R4, c[0x0][0x428] ;  /* 0x00010a00ff047b82 */ /* 0x000e620000000800 */
[----:B------:R-:W2:Y:S01]  /*fcb0*/  S2R R18, SR_TID.X ;  /* 0x0000000000127919 */ /* 0x000ea20000002100 */
[----:B------:R-:W-:-:S13]  /*fcc0*/  ISETP.NE.AND.EX P0, PT, RZ, UR5, PT, P0 ;  /* 0x00000005ff007c0c */ /* 0x000fda000bf05300 */
[----:B------:R-:W3:Y:S02]  /*fcd0*/  @P0 LDC.64 R2, c[0x0][0x9f8] ;  /* 0x00027e00ff020b82 */ /* 0x000ee40000000a00 */
[----:B---3--:R-:W-:-:S05]  /*fce0*/  @P0 IMAD.WIDE R2, R5, 0x4, R2 ;  /* 0x0000000405020825 */ /* 0x008fca00078e0202 */
[----:B------:R3:W4:Y:S01]  /*fcf0*/  @P0 LDG.E R0, desc[UR6][R2.64] ;  /* 0x0000000602000981 */ /* 0x000722000c1e1900 */
[----:B-1----:R-:W-:Y:S01]  /*fd00*/  ISETP.NE.AND P0, PT, R4, 0x1, PT ;  /* 0x000000010400780c */ /* 0x002fe20003f05270 */
[----:B------:R-:W-:Y:S01]  /*fd10*/  IMAD.U32 R4, RZ, RZ, UR46 ;  /* 0x0000002eff047e24 */ /* 0x000fe2000f8e00ff */
[----:B--2---:R-:W-:Y:S01]  /*fd20*/  LOP3.LUT R18, R18, 0x1f, RZ, 0xc0, !PT ;  /* 0x0000001f12127812 */ /* 0x004fe200078ec0ff */
[----:B------:R-:W-:Y:S01]  /*fd30*/  UMOV UR44, URZ ;  /* 0x0000003f002c7c82 */ /* 0x000fe20008000000 */
[----:B------:R-:W-:Y:S01]  /*fd40*/  UMOV UR8, 0x40 ;  /* 0x0000004000087882 */ /* 0x000fe20000000000 */
[----:B------:R-:W-:Y:S01]  /*fd50*/  UMOV UR9, UR45 ;  /* 0x0000002d00097c82 */ /* 0x000fe20008000000 */
[----:B------:R-:W-:Y:S01]  /*fd60*/  ISETP.NE.AND P1, PT, R18, RZ, PT ;  /* 0x000000ff1200720c */ /* 0x000fe20003f25270 */
[----:B------:R-:W-:Y:S01]  /*fd70*/  UMOV UR10, UR46 ;  /* 0x0000002e000a7c82 */ /* 0x000fe20008000000 */
[----:B------:R-:W-:Y:S01]  /*fd80*/  UMOV UR11, UR47 ;  /* 0x0000002f000b7c82 */ /* 0x000fe20008000000 */
[----:B---3--:R-:W1:Y:S01]  /*fd90*/  LDC.64 R2, c[0x0][0x3f8] ;  /* 0x0000fe00ff027b82 */ /* 0x008e620000000a00 */
[----:B------:R-:W-:Y:S01]  /*fda0*/  UMOV UR12, 0x80 ;  /* 0x00000080000c7882 */ /* 0x000fe20000000000 */
[----:B------:R-:W-:Y:S01]  /*fdb0*/  UMOV UR13, UR45 ;  /* 0x0000002d000d7c82 */ /* 0x000fe20008000000 */
[----:B------:R-:W-:Y:S01]  /*fdc0*/  UMOV UR14, UR46 ;  /* 0x0000002e000e7c82 */ /* 0x000fe20008000000 */
[----:B------:R-:W-:Y:S01]  /*fdd0*/  UMOV UR15, UR47 ;  /* 0x0000002f000f7c82 */ /* 0x000fe20008000000 */
[----:B------:R-:W-:Y:S01]  /*fde0*/  UMOV UR16, 0xc0 ;  /* 0x000000c000107882 */ /* 0x000fe20000000000 */
[----:B------:R-:W-:Y:S01]  /*fdf0*/  UMOV UR17, UR45 ;  /* 0x0000002d00117c82 */ /* 0x000fe20008000000 */
[----:B------:R-:W-:Y:S01]  /*fe00*/  UMOV UR18, UR46 ;  /* 0x0000002e00127c82 */ /* 0x000fe20008000000 */
[----:B------:R-:W2:Y:S01]  /*fe10*/  @P0 LDC R5, c[0x0][0x42c] ;  /* 0x00010b00ff050b82 */ /* 0x000ea20000000800 */
[----:B------:R-:W-:Y:S01]  /*fe20*/  UMOV UR19, UR47 ;  /* 0x0000002f00137c82 */ /* 0x000fe20008000000 */
[----:B------:R-:W-:Y:S01]  /*fe30*/  VOTEU.ALL UP1, P1 ;  /* 0x00000000003f7886 */ /* 0x000fe20000820000 */
[----:B------:R-:W-:-:S04]  /*fe40*/  UMOV UR6, 0xffffffff ;  /* 0xffffffff00067882 */ /* 0x000fc80000000000 */
[----:B------:R-:W-:Y:S01]  /*fe50*/  @!UP1 UIADD3 UR4, UP0, UR42, 0x270, URZ ;  /* 0x000002702a049890 */ /* 0x000fe2000ff1e03f */
[----:B------:R-:W3:Y:S03]  /*fe60*/  @P0 LDC R6, c[0x0][0x430] ;  /* 0x00010c00ff060b82 */ /* 0x000ee60000000800 */
[----:B------:R-:W-:-:S09]  /*fe70*/  @!UP1 UIADD3.X UR5, URZ, UR43, URZ, UP0, !UPT ;  /* 0x0000002b3f059290 */ /* 0x000fd200087fe43f */
[----:B------:R1:W-:Y:S01]  /*fe80*/  @!UP1 UTMAPF.L2.4D [UR44], [UR4] ;  /* 0x0000002c040095b8 */ /* 0x0003e20008018000 */
[----:B--2---:R-:W-:Y:S01]  /*fe90*/  @P0 IMAD.HI.U32 R5, R5, UR46, RZ ;  /* 0x0000002e05050c27 */ /* 0x004fe2000f8e00ff */
[----:B------:R2:W-:Y:S04]  /*fea0*/  @!UP1 UTMAPF.L2.4D [UR8], [UR4] ;  /* 0x00000008040095b8 */ /* 0x0005e80008018000 */
[----:B---3--:R-:W-:Y:S02]  /*feb0*/  @P0 SHF.R.U32.HI R4, RZ, R6, R5 ;  /* 0x00000006ff040219 */ /* 0x008fe40000011605 */
[----:B-1----:R-:W-:Y:S02]  /*fec0*/  ISETP.NE.U32.AND P0, PT, R2, RZ, PT ;  /* 0x000000ff0200720c */ /* 0x002fe40003f05070 */
[----:B------:R-:W-:Y:S01]  /*fed0*/  MOV R5, UR48 ;  /* 0x0000003000057c02 */ /* 0x000fe20008000f00 */
[----:B------:R2:W-:Y:S01]  /*fee0*/  @!UP1 UTMAPF.L2.4D [UR12], [UR4] ;  /* 0x0000000c040095b8 */ /* 0x0005e20008018000 */
[----:B------:R-:W-:-:S03]  /*fef0*/  ISETP.NE.AND.EX P0, PT, R3, RZ, PT, P0 ;  /* 0x000000ff0300720c */ /* 0x000fc60003f05300 */
[----:B------:R-:W-:Y:S01]  /*ff00*/  VIADD R5, R5, 0xffffffff ;  /* 0xffffffff05057836 */ /* 0x000fe20000000000 */
[----:B------:R2:W-:Y:S01]  /*ff10*/  @!UP1 UTMAPF.L2.4D [UR16], [UR4] ;  /* 0x00000010040095b8 */ /* 0x0005e20008018000 */
[----:B----4-:R-:W-:Y:S01]  /*ff20*/  SEL R6, R0, RZ, !P0 ;  /* 0x000000ff00067207 */ /* 0x010fe20004000000 */
[----:B--2---:R-:W-:Y:S07]  /*ff30*/  BRA.DIV UR6, `(.L_x_996) ;  /* 0x0000002a06f07947 */ /* 0x004fee000b800000 */
.L_x_1047:
[----:B------:R-:W-:Y:S01]  /*ff40*/  UMOV UR4, 0xffffffff ;  /* 0xffffffff00047882 */ /* 0x000fe20000000000 */
[----:B------:R-:W-:Y:S02]  /*ff50*/  SHF.R.S32.HI R18, RZ, 0x1f, R0 ;  /* 0x0000001fff127819 */ /* 0x000fe40000011400 */
[----:B------:R-:W-:Y:S05]  /*ff60*/  BRA.DIV UR4, `(.L_x_997) ;  /* 0x0000002e04107947 */ /* 0x000fea000b800000 */
[----:B------:R-:W-:-:S13]  /*ff70*/  ELECT P6, URZ, PT ;  /* 0x00000000003f782f */ /* 0x000fda00038c0000 */
.L_x_1050:
[----:B------:R-:W-:Y:S05]  /*ff80*/  @!P6 BRA `(.L_x_998) ;  /* 0x00000004000ce947 */ /* 0x000fea0003800000 */
[----:B------:R-:W-:Y:S01]  /*ff90*/  IMAD.MOV.U32 R6, RZ, RZ, R0 ;  /* 0x000000ffff067224 */ /* 0x000fe200078e0000 */
[----:B------:R-:W-:Y:S06]  /*ffa0*/  @!P0 BRA `(.L_x_999) ;  /* 0x00000000004c8947 */ /* 0x000fec0003800000 */
[----:B------:R-:W1:Y:S01]  /*ffb0*/  LDC R11, c[0x0][0x41c] ;  /* 0x00010700ff0b7b82 */ /* 0x000e620000000800 */
[----:B------:R-:W-:Y:S01]  /*ffc0*/  MOV R10, R5 ;  /* 0x00000005000a7202 */ /* 0x000fe20000000f00 */
[----:B------:R-:W-:Y:S01]  /*ffd0*/  ULDC.64 UR4, c[0x0][0x408] ;  /* 0x0001020000047ab9 */ /* 0x000fe20000000a00 */
[----:B------:R-:W-:Y:S01]  /*ffe0*/  ULDC.64 UR6, c[0x0][0x208] ;  /* 0x0000820000067ab9 */ /* 0x000fe20000000a00 */
[----:B------:R-:W-:-:S04]  /*fff0*/  IMAD R9, R18, UR4, RZ ;  /* 0x0000000412097c24 */ /* 0x000fc8000f8e02ff */
[----:B------:R-:W-:Y:S01]  /*10000*/  IMAD R9, R0, UR5, R9 ;  /* 0x0000000500097c24 */ /* 0x000fe2000f8e0209 */
[----:B-1----:R-:W-:-:S13]  /*10010*/  ISETP.NE.AND P2, PT, R11, 0x1, PT ;  /* 0x000000010b00780c */ /* 0x002fda0003f45270 */
[----:B------:R-:W1:Y:S02]  /*10020*/  @P2 LDC.64 R6, c[0x0][0x420] ;  /* 0x00010800ff062b82 */ /* 0x000e640000000a00 */
[----:B-1----:R-:W-:-:S05]  /*10030*/  @P2 IMAD.HI.U32 R6, R5, R6, RZ ;  /* 0x0000000605062227 */ /* 0x002fca00078e00ff */
[----:B------:R-:W-:-:S04]  /*10040*/  @P2 SHF.R.U32.HI R10, RZ, R7, R6 ;  /* 0x00000007ff0a2219 */ /* 0x000fc80000011606 */
[--C-:B------:R-:W-:Y:S01]  /*10050*/  SHF.R.S32.HI R7, RZ, 0x1f, R10.reuse ;  /* 0x0000001fff077819 */ /* 0x100fe2000001140a */
[----:B------:R-:W-:-:S04]  /*10060*/  IMAD.MOV.U32 R6, RZ, RZ, R10 ;  /* 0x000000ffff067224 */ /* 0x000fc800078e000a */
[----:B------:R-:W-:-:S04]  /*10070*/  IMAD.WIDE.U32 R6, R0, UR4, R6 ;  /* 0x0000000400067c25 */ /* 0x000fc8000f8e0006 */
[----:B------:R-:W-:Y:S01]  /*10080*/  IMAD.IADD R7, R7, 0x1, R9 ;  /* 0x0000000107077824 */ /* 0x000fe200078e0209 */
[----:B------:R-:W-:-:S04]  /*10090*/  LEA R8, P2, R6, R2, 0x2 ;  /* 0x0000000206087211 */ /* 0x000fc800078410ff */
[----:B------:R-:W-:-:S05]  /*100a0*/  LEA.HI.X R9, R6, R3, R7, 0x2, P2 ;  /* 0x0000000306097211 */ /* 0x000fca00010f1407 */
[----:B------:R1:W5:Y:S01]  /*100b0*/  LDG.E R6, desc[UR6][R8.64] ;  /* 0x0000000608067981 */ /* 0x000362000c1e1900 */
[----:B------:R-:W-:-:S05]  /*100c0*/  IADD3 R10, -R10, RZ, RZ ;  /* 0x000000ff0a0a7210 */ /* 0x000fca0007ffe1ff */
[----:B------:R-:W-:-:S07]  /*100d0*/  IMAD R5, R11, R10, R5 ;  /* 0x0000000a0b057224 */ /* 0x000fce00078e0205 */
.L_x_999:
[----:B------:R-:W2:Y:S01]  /*100e0*/  S2R R7, SR_TID.X ;  /* 0x0000000000077919 */ /* 0x000ea20000002100 */
[----:B-1----:R-:W-:Y:S02]  /*100f0*/  LEA R8, R16, UR40, 0x3 ;  /* 0x0000002810087c11 */ /* 0x002fe4000f8e18ff */
[----:B--2---:R-:W-:Y:S02]  /*10100*/  LOP3.LUT R9, R7, 0x7f, RZ, 0xc0, !PT ;  /* 0x0000007f07097812 */ /* 0x004fe400078ec0ff */
[----:B------:R-:W-:Y:S02]  /*10110*/  SHF.L.U32 R7, R17, 0x1f, RZ ;  /* 0x0000001f11077819 */ /* 0x000fe400000006ff */
[----:B------:R-:W-:Y:S02]  /*10120*/  ISETP.NE.AND P3, PT, R9, RZ, PT ;  /* 0x000000ff0900720c */ /* 0x000fe40003f65270 */
[----:B------:R-:W1:Y:S02]  /*10130*/  SYNCS.PHASECHK.TRANS64.TRYWAIT P2, [R8+URZ+0x30840], R7 ;  /* 0x03084007080075a7 */ /* 0x000e64000804017f */
[----:B-1----:R-:W-:Y:S09]  /*10140*/  @!P2 BRA `(.L_x_1000) ;  /* 0x0000002800b8a947 */ /* 0x002ff20003800000 */
.L_x_1051:
        /* <DEDUP_REMOVED lines=8> */
.L_x_1001:
        /* <DEDUP_REMOVED lines=10> */
[----:B------:R-:W-:-:S03]  /*10270*/  UMOV UR16, 0x40 ;  /* 0x0000004000107882 */ /* 0x000fc60000000000 */
[----:B------:R-:W-:Y:S02]  /*10280*/  ULEA UR14, UR14, UR40, 0xf ;  /* 0x000000280e0e7291 */ /* 0x000fe4000f8e783f */
[----:B------:R-:W-:Y:S02]  /*10290*/  UIADD3 UR9, UR9, 0x30830, URZ ;  /* 0x0003083009097890 */ /* 0x000fe4000fffe03f */
[----:B------:R-:W-:Y:S02]  /*102a0*/  USHF.L.U32 UR11, UR11, 0x6, URZ ;  /* 0x000000060b0b7899 */ /* 0x000fe4000800063f */
[----:B------:R-:W-:Y:S02]  /*102b0*/  UIADD3 UR8, UR14, 0x20400, URZ ;  /* 0x000204000e087890 */ /* 0x000fe4000fffe03f */
[----:B------:R-:W-:Y:S02]  /*102c0*/  UIADD3 UR15, UR14, 0x22400, URZ ;  /* 0x000224000e0f7890 */ /* 0x000fe4000fffe03f */
[----:B------:R-:W-:-:S02]  /*102d0*/  UIADD3 UR17, UR14, 0x24400, URZ ;  /* 0x000244000e117890 */ /* 0x000fc4000fffe03f */
[----:B------:R-:W-:-:S03]  /*102e0*/  UIADD3 UR18, UR14, 0x26400, URZ ;  /* 0x000264000e127890 */ /* 0x000fc6000fffe03f */
[----:B------:R2:W-:Y:S01]  /*102f0*/  UTMALDG.4D [UR8], [UR4], desc[UR6] ;  /* 0x00000608040075b4 */ /* 0x0005e20008019000 */
[----:B------:R-:W-:Y:S01]  /*10300*/  UMOV UR14, 0x80 ;  /* 0x00000080000e7882 */ /* 0x000fe20000000000 */
        /* <DEDUP_REMOVED lines=11> */
.L_x_998:
[----:B------:R-:W-:Y:S05]  /*103c0*/  WARPSYNC.ALL ;  /* 0x0000000000007948 */ /* 0x000fea0003800000 */
[----:B------:R-:W-:Y:S01]  /*103d0*/  BAR.SYNC.DEFER_BLOCKING 0x8, 0x120 ;  /* 0x0204800000007b1d */ /* 0x000fe20000010000 */
[----:B------:R-:W-:Y:S01]  /*103e0*/  ELECT P2, URZ, PT ;  /* 0x00000000003f782f */ /* 0x000fe20003840000 */
[----:B------:R-:W-:Y:S02]  /*103f0*/  UIADD3 UR49, UR49, 0x1, URZ ;  /* 0x0000000131317890 */ /* 0x000fe4000fffe03f */
[----:B------:R-:W-:Y:S02]  /*10400*/  UIADD3 UR4, UP0, UR42, 0x270, URZ ;  /* 0x000002702a047890 */ /* 0x000fe4000ff1e03f */
[----:B------:R-:W-:-:S02]  /*10410*/  ULEA.HI UR14, UR49, UR49, URZ, 0x1 ;  /* 0x00000031310e7291 */ /* 0x000fc4000f8f083f */
[----:B------:R-:W-:Y:S02]  /*10420*/  UIADD3 UR8, UR40, 0x10400, URZ ;  /* 0x0001040028087890 */ /* 0x000fe4000fffe03f */
[----:B------:R-:W-:Y:S02]  /*10430*/  ULOP3.LUT UR14, UR14, 0xfffffffe, URZ, 0xc0, !UPT ;  /* 0xfffffffe0e0e7892 */ /* 0x000fe4000f8ec03f */
[----:B------:R-:W-:Y:S02]  /*10440*/  UIADD3 UR9, UR40, 0x30800, URZ ;  /* 0x0003080028097890 */ /* 0x000fe4000fffe03f */
[----:B-1----:R-:W-:Y:S01]  /*10450*/  @P2 IMAD.MOV.U32 R7, RZ, RZ, 0x10000 ;  /* 0x00010000ff072424 */ /* 0x002fe200078e00ff */
[----:B------:R-:W-:Y:S02]  /*10460*/  UIADD3 UR14, UR49, -UR14, URZ ;  /* 0x8000000e310e7290 */ /* 0x000fe4000fffe03f */
[----:B------:R-:W-:Y:S02]  /*10470*/  UIADD3.X UR5, URZ, UR43, URZ, UP0, !UPT ;  /* 0x0000002b3f057290 */ /* 0x000fe400087fe43f */
[----:B------:R-:W-:-:S02]  /*10480*/  UIADD3 UR32, UR40, 0x14400, URZ ;  /* 0x0001440028207890 */ /* 0x000fc4000fffe03f */
[----:B------:R-:W-:Y:S02]  /*10490*/  UIADD3 UR24, UR40, 0x18400, URZ ;  /* 0x0001840028187890 */ /* 0x000fe4000fffe03f */
[----:B------:R-:W-:Y:S02]  /*104a0*/  UIADD3 UR16, UR40, 0x1c400, URZ ;  /* 0x0001c40028107890 */ /* 0x000fe4000fffe03f */
[----:B------:R1:W-:Y:S01]  /*104b0*/  @P2 SYNCS.ARRIVE.TRANS64 RZ, [UR40+0x30800], R7 ;  /* 0x03080007ffff29a7 */ /* 0x0003e20008000028 */
[----:B------:R-:W-:Y:S01]  /*104c0*/  UMOV UR11, UR45 ;  /* 0x0000002d000b7c82 */ /* 0x000fe20008000000 */
[----:B------:R-:W-:Y:S01]  /*104d0*/  UMOV UR12, UR46 ;  /* 0x0000002e000c7c82 */ /* 0x000fe20008000000 */
[----:B------:R-:W-:Y:S01]  /*104e0*/  UMOV UR13, UR47 ;  /* 0x0000002f000d7c82 */ /* 0x000fe20008000000 */
[----:B------:R-:W-:Y:S01]  /*104f0*/  UMOV UR6, 0x0 ;  /* 0x0000000000067882 */ /* 0x000fe20000000000 */
[----:B------:R-:W-:Y:S01]  /*10500*/  UMOV UR7, 0x12f00000 ;  /* 0x12f0000000077882 */ /* 0x000fe20000000000 */
[----:B------:R-:W-:Y:S01]  /*10510*/  UMOV UR10, URZ ;  /* 0x0000003f000a7c82 */ /* 0x000fe20008000000 */
[----:B------:R-:W-:Y:S01]  /*10520*/  UMOV UR35, UR45 ;  /* 0x0000002d00237c82 */ /* 0x000fe20008000000 */
[----:B-1----:R-:W-:Y:S01]  /*10530*/  MOV R7, UR14 ;  /* 0x0000000e00077c02 */ /* 0x002fe20008000f00 */
[----:B------:R-:W-:Y:S01]  /*10540*/  UMOV UR36, UR46 ;  /* 0x0000002e00247c82 */ /* 0x000fe20008000000 */
[----:B------:R-:W-:Y:S01]  /*10550*/  UMOV UR37, UR47 ;  /* 0x0000002f00257c82 */ /* 0x000fe20008000000 */
[----:B------:R-:W-:Y:S01]  /*10560*/  UMOV UR34, 0x40 ;  /* 0x0000004000227882 */ /* 0x000fe20000000000 */
[----:B------:R-:W-:Y:S01]  /*10570*/  UMOV UR33, UR9 ;  /* 0x0000000900217c82 */ /* 0x000fe20008000000 */
[----:B------:R-:W-:Y:S01]  /*10580*/  UMOV UR27, UR45 ;  /* 0x0000002d001b7c82 */ /* 0x000fe20008000000 */
[----:B------:R-:W-:Y:S01]  /*10590*/  UMOV UR28, UR46 ;  /* 0x0000002e001c7c82 */ /* 0x000fe20008000000 */
[----:B------:R-:W-:Y:S01]  /*105a0*/  UMOV UR29, UR47 ;  /* 0x0000002f001d7c82 */ /* 0x000fe20008000000 */
[----:B------:R1:W-:Y:S01]  /*105b0*/  UTMALDG.4D [UR8], [UR4], desc[UR6] ;  /* 0x00000608040075b4 */ /* 0x0003e20008019000 */
[----:B------:R-:W-:Y:S01]  /*105c0*/  UMOV UR26, 0x80 ;  /* 0x00000080001a7882 */ /* 0x000fe20000000000 */
[----:B------:R-:W-:Y:S01]  /*105d0*/  UMOV UR25, UR9 ;  /* 0x0000000900197c82 */ /* 0x000fe20008000000 */
[----:B------:R-:W-:Y:S01]  /*105e0*/  SHF.L.U32 R7, R7, 0x1f, RZ ;  /* 0x0000001f07077819 */ /* 0x000fe200000006ff */
[----:B------:R-:W-:Y:S01]  /*105f0*/  UMOV UR19, UR45 ;  /* 0x0000002d00137c82 */ /* 0x000fe20008000000 */
[----:B------:R-:W-:Y:S01]  /*10600*/  UMOV UR20, UR46 ;  /* 0x0000002e00147c82 */ /* 0x000fe20008000000 */
[----:B------:R-:W-:Y:S01]  /*10610*/  UMOV UR21, UR47 ;  /* 0x0000002f00157c82 */ /* 0x000fe20008000000 */
[----:B------:R-:W-:Y:S01]  /*10620*/  UMOV UR18, 0xc0 ;  /* 0x000000c000127882 */ /* 0x000fe20000000000 */
[----:B------:R1:W-:Y:S01]  /*10630*/  UTMALDG.4D [UR32], [UR4], desc[UR6] ;  /* 0x00000620040075b4 */ /* 0x0003e20008019000 */
[----:B------:R-:W-:Y:S01]  /*10640*/  UMOV UR17, UR9 ;  /* 0x0000000900117c82 */ /* 0x000fe20008000000 */
[----:B------:R1:W-:Y:S01]  /*10650*/  UTMALDG.4D [UR24], [UR4], desc[UR6] ;  /* 0x00000618040075b4 */ /* 0x0003e20008019000 */
[----:B------:R1:W-:Y:S01]  /*10660*/  UTMALDG.4D [UR16], [UR4], desc[UR6] ;  /* 0x00000610040075b4 */ /* 0x0003e20008019000 */
[----:B------:R-:W2:Y:S02]  /*10670*/  SYNCS.PHASECHK.TRANS64.TRYWAIT P2, [UR40+0x30820], R7 ;  /* 0x03082007ff0075a7 */ /* 0x000ea40008040168 */
[----:B-12---:R-:W-:Y:S05]  /*10680*/  @!P2 BRA `(.L_x_1002) ;  /* 0x00000024007ca947 */ /* 0x006fea0003800000 */
.L_x_1052:
[----:B------:R-:W-:-:S04]  /*10690*/  UIADD3 UR4, UR48, -0x2, URZ ;  /* 0xfffffffe30047890 */ /* 0x000fc8000fffe03f */
[----:B------:R-:W-:-:S06]  /*106a0*/  UISETP.GE.AND UP0, UPT, UR4, UR41, UPT ;  /* 0x000000290400728c */ /* 0x000fcc000bf06270 */
[----:B------:R-:W-:-:S13]  /*106b0*/  PLOP3.LUT P2, PT, PT, PT, UP0, 0x80, 0x0 ;  /* 0x000000000000781c */ /* 0x000fda0003f4f008 */
[----:B------:R-:W-:Y:S05]  /*106c0*/  @!P2 BRA `(.L_x_1003) ;  /* 0x0000001400fca947 */ /* 0x000fea0003800000 */
[----:B-1----:R-:W-:Y:S01]  /*106d0*/  IMAD R8, RZ, RZ, -UR48 ;  /* 0x80000030ff087e24 */ /* 0x002fe2000f8e02ff */
[----:B------:R-:W-:Y:S01]  /*106e0*/  LOP3.LUT R11, RZ, UR41, RZ, 0x33, !PT ;  /* 0x00000029ff0b7c12 */ /* 0x000fe2000f8e33ff */
[----:B------:R-:W-:-:S03]  /*106f0*/  ULDC.64 UR38, c[0x0][0x408] ;  /* 0x0001020000267ab9 */ /* 0x000fc60000000a00 */
[----:B------:R-:W-:-:S05]  /*10700*/  VIADDMNMX R11, R8, 0x1, R11, !PT ;  /* 0x00000001080b7846 */ /* 0x000fca000780010b */
[----:B------:R-:W-:-:S05]  /*10710*/  VIADD R7, R11, UR48 ;  /* 0x000000300b077c36 */ /* 0x000fca0008000000 */
[----:B------:R-:W-:-:S04]  /*10720*/  LOP3.LUT R7, R7, 0x1, RZ, 0xc0, !PT ;  /* 0x0000000107077812 */ /* 0x000fc800078ec0ff */
[----:B------:R-:W-:Y:S02]  /*10730*/  ISETP.NE.U32.AND P2, PT, R7, 0x1, PT ;  /* 0x000000010700780c */ /* 0x000fe40003f45070 */
[----:B------:R-:W-:-:S11]  /*10740*/  MOV R7, UR4 ;  /* 0x0000000400077c02 */ /* 0x000fd60008000f00 */
        /* <DEDUP_REMOVED lines=13> */
[----:B-1----:R-:W-:-:S13]  /*10820*/  ISETP.NE.AND P2, PT, R13, 0x1, PT ;  /* 0x000000010d00780c */ /* 0x002fda0003f45270 */
[----:B------:R-:W1:Y:S02]  /*10830*/  @P2 LDC.64 R8, c[0x0][0x420] ;  /* 0x00010800ff082b82 */ /* 0x000e640000000a00 */
[----:B-1----:R-:W-:Y:S01]  /*10840*/  @P2 IMAD.HI.U32 R14, R7, R8, RZ ;  /* 0x00000008070e2227 */ /* 0x002fe200078e00ff */
[----:B------:R-:W-:-:S04]  /*10850*/  MOV R8, R7 ;  /* 0x0000000700087202 */ /* 0x000fc80000000f00 */
[----:B------:R-:W-:-:S04]  /*10860*/  @P2 SHF.R.U32.HI R8, RZ, R9, R14 ;  /* 0x00000009ff082219 */ /* 0x000fc8000001160e */
[--C-:B------:R-:W-:Y:S01]  /*10870*/  SHF.R.S32.HI R9, RZ, 0x1f, R8.reuse ;  /* 0x0000001fff097819 */ /* 0x100fe20000011408 */
[----:B------:R-:W-:-:S04]  /*10880*/  IMAD.MOV R14, RZ, RZ, -R8 ;  /* 0x000000ffff0e7224 */ /* 0x000fc800078e0a08 */
[----:B------:R-:W-:Y:S02]  /*10890*/  IMAD R7, R13, R14, R7 ;  /* 0x0000000e0d077224 */ /* 0x000fe400078e0207 */
[----:B------:R-:W-:Y:S02]  /*108a0*/  IMAD R13, R18, UR4, RZ ;  /* 0x00000004120d7c24 */ /* 0x000fe4000f8e02ff */
[----:B------:R-:W-:-:S04]  /*108b0*/  IMAD.WIDE.U32 R8, R0, UR4, R8 ;  /* 0x0000000400087c25 */ /* 0x000fc8000f8e0008 */
[----:B------:R-:W-:Y:S01]  /*108c0*/  IMAD R13, R0, UR5, R13 ;  /* 0x00000005000d7c24 */ /* 0x000fe2000f8e020d */
[----:B------:R-:W-:-:S03]  /*108d0*/  LEA R2, P2, R8, R2, 0x2 ;  /* 0x0000000208027211 */ /* 0x000fc600078410ff */
[----:B------:R-:W-:-:S05]  /*108e0*/  IMAD.IADD R13, R13, 0x1, R9 ;  /* 0x000000010d0d7824 */ /* 0x000fca00078e0209 */
[----:B------:R-:W-:-:S05]  /*108f0*/  LEA.HI.X R3, R8, R3, R13, 0x2, P2 ;  /* 0x0000000308037211 */ /* 0x000fca00010f140d */
[----:B------:R1:W5:Y:S02]  /*10900*/  LDG.E R8, desc[UR6][R2.64] ;  /* 0x0000000602087981 */ /* 0x000364000c1e1900 */
.L_x_1007:
[----:B-1----:R-:W1:Y:S01]  /*10910*/  S2R R2, SR_TID.X ;  /* 0x0000000000027919 */ /* 0x002e620000002100 */
[----:B------:R-:W-:Y:S02]  /*10920*/  LEA R3, R10, UR40, 0x3 ;  /* 0x000000280a037c11 */ /* 0x000fe4000f8e18ff */
[----:B-1----:R-:W-:Y:S02]  /*10930*/  LOP3.LUT R9, R2, 0x7f, RZ, 0xc0, !PT ;  /* 0x0000007f02097812 */ /* 0x002fe400078ec0ff */
[----:B------:R-:W-:Y:S02]  /*10940*/  SHF.L.U32 R2, R12, 0x1f, RZ ;  /* 0x0000001f0c027819 */ /* 0x000fe400000006ff */
[----:B------:R-:W-:Y:S02]  /*10950*/  ISETP.NE.AND P2, PT, R9, RZ, PT ;  /* 0x000000ff0900720c */ /* 0x000fe40003f45270 */
[----:B------:R-:W1:Y:S02]  /*10960*/  SYNCS.PHASECHK.TRANS64.TRYWAIT P3, [R3+URZ+0x30840], R2 ;  /* 0x03084002030075a7 */ /* 0x000e64000806017f */
[----:B-1----:R-:W-:Y:S09]  /*10970*/  @!P3 BRA `(.L_x_1008) ;  /* 0x0000002000d8b947 */ /* 0x002ff20003800000 */
.L_x_1053:
        /* <DEDUP_REMOVED lines=8> */
.L_x_1009:
        /* <DEDUP_REMOVED lines=11> */
[----:B------:R-:W-:Y:S01]  /*10ab0*/  UIADD3 UR19, UR40, 0x30800, URZ ;  /* 0x0003080028137890 */ /* 0x000fe2000fffe03f */
[----:B-1----:R-:W-:Y:S01]  /*10ac0*/  SHF.L.U32 R3, R17, 0x1f, RZ ;  /* 0x0000001f11037819 */ /* 0x002fe200000006ff */
[----:B------:R-:W-:-:S02]  /*10ad0*/  ULEA UR14, UR14, UR40, 0xf ;  /* 0x000000280e0e7291 */ /* 0x000fc4000f8e783f */
[----:B------:R-:W-:Y:S02]  /*10ae0*/  UIADD3 UR9, UR9, 0x30830, URZ ;  /* 0x0003083009097890 */ /* 0x000fe4000fffe03f */
[----:B------:R-:W-:Y:S01]  /*10af0*/  USHF.L.U32 UR11, UR11, 0x6, URZ ;  /* 0x000000060b0b7899 */ /* 0x000fe2000800063f */
[----:B------:R-:W-:Y:S01]  /*10b00*/  LEA R2, R16, UR19, 0x3 ;  /* 0x0000001310027c11 */ /* 0x000fe2000f8e18ff */
[----:B------:R-:W-:Y:S02]  /*10b10*/  UIADD3 UR8, UR14, 0x20400, URZ ;  /* 0x000204000e087890 */ /* 0x000fe4000fffe03f */
[----:B------:R-:W-:Y:S02]  /*10b20*/  UIADD3 UR15, UR14, 0x22400, URZ ;  /* 0x000224000e0f7890 */ /* 0x000fe4000fffe03f */
[----:B------:R-:W-:Y:S02]  /*10b30*/  UIADD3 UR16, UR14, 0x24400, URZ ;  /* 0x000244000e107890 */ /* 0x000fe4000fffe03f */
[----:B------:R-:W-:Y:S01]  /*10b40*/  UIADD3 UR14, UR14, 0x26400, URZ ;  /* 0x000264000e0e7890 */ /* 0x000fe2000fffe03f */
[----:B------:R-:W-:-:S02]  /*10b50*/  UMOV UR18, 0x80 ;  /* 0x0000008000127882 */ /* 0x000fc40000000000 */
[----:B------:R1:W-:Y:S02]  /*10b60*/  UTMALDG.4D [UR8], [UR4], desc[UR6] ;  /* 0x00000608040075b4 */ /* 0x0003e40008019000 */
[----:B-1----:R-:W-:Y:S01]  /*10b70*/  UMOV UR8, UR15 ;  /* 0x0000000f00087c82 */ /* 0x002fe20008000000 */
[----:B------:R-:W-:Y:S01]  /*10b80*/  UMOV UR10, UR17 ;  /* 0x00000011000a7c82 */ /* 0x000fe20008000000 */
[----:B------:R-:W-:Y:S01]  /*10b90*/  UMOV UR15, 0xc0 ;  /* 0x000000c0000f7882 */ /* 0x000fe20000000000 */
        /* <DEDUP_REMOVED lines=9> */
.L_x_1054:
[----:B------:R-:W-:Y:S05]  /*10c30*/  @P2 BRA `(.L_x_1011) ;  /* 0x0000000000202947 */ /* 0x000fea0003800000 */
[----:B------:R-:W2:Y:S01]  /*10c40*/  S2R R9, SR_TID.X ;  /* 0x0000000000097919 */ /* 0x000ea20000002100 */
[----:B-1----:R-:W-:Y:S01]  /*10c50*/  LEA R2, R16, UR40, 0x3 ;  /* 0x0000002810027c11 */ /* 0x002fe2000f8e18ff */
[----:B------:R-:W-:-:S04]  /*10c60*/  IMAD.MOV.U32 R3, RZ, RZ, 0x8000 ;  /* 0x00008000ff037424 */ /* 0x000fc800078e00ff */
[----:B------:R3:W-:Y:S01]  /*10c70*/  SYNCS.ARRIVE.TRANS64 RZ, [R2+URZ+0x30850], R3 ;  /* 0x0308500302ff79a7 */ /* 0x0007e2000800003f */
[----:B--2---:R-:W-:-:S04]  /*10c80*/  LOP3.LUT R9, R9, 0x1f, RZ, 0xc0, !PT ;  /* 0x0000001f09097812 */ /* 0x004fc800078ec0ff */
[----:B------:R-:W-:-:S13]  /*10c90*/  ISETP.NE.AND P2, PT, R9, RZ, PT ;  /* 0x000000ff0900720c */ /* 0x000fda0003f45270 */
[----:B---3--:R-:W-:Y:S05]  /*10ca0*/  @!P2 BRA `(.L_x_1011) ;  /* 0x000000000004a947 */ /* 0x008fea0003800000 */
[----:B------:R-:W-:Y:S01]  /*10cb0*/  BPT.TRAP 0x1 ;  /* 0x000000040000795c */ /* 0x000fe20000300000 */
.L_x_1011:
        /* <DEDUP_REMOVED lines=9> */
[----:B------:R-:W-:Y:S01]  /*10d50*/  UMOV UR17, 0x40 ;  /* 0x0000004000117882 */ /* 0x000fe20000000000 */
[----:B------:R-:W-:Y:S01]  /*10d60*/  IMAD.MOV.U32 R6, RZ, RZ, R8 ;  /* 0x000000ffff067224 */ /* 0x000fe200078e0008 */
[----:B------:R-:W-:-:S02]  /*10d70*/  MOV R5, R7 ;  /* 0x0000000700057202 */ /* 0x000fc40000000f00 */
[----:B------:R-:W-:Y:S02]  /*10d80*/  ULEA UR16, UR9, UR40, 0xf ;  /* 0x0000002809107291 */ /* 0x000fe4000f8e783f */
[----:B------:R-:W-:Y:S02]  /*10d90*/  ULEA UR9, UR9, UR40, 0x3 ;  /* 0x0000002809097291 */ /* 0x000fe4000f8e183f */
[----:B------:R-:W-:Y:S02]  /*10da0*/  USHF.L.U32 UR11, UR11, 0x6, URZ ;  /* 0x000000060b0b7899 */ /* 0x000fe4000800063f */
[----:B------:R-:W-:Y:S02]  /*10db0*/  UIADD3 UR8, UR16, 0x400, URZ ;  /* 0x0000040010087890 */ /* 0x000fe4000fffe03f */
[----:B------:R-:W-:Y:S02]  /*10dc0*/  UIADD3 UR9, UR9, 0x30850, URZ ;  /* 0x0003085009097890 */ /* 0x000fe4000fffe03f */
[----:B------:R-:W-:-:S02]  /*10dd0*/  UIADD3 UR14, UR16, 0x2400, URZ ;  /* 0x00002400100e7890 */ /* 0x000fc4000fffe03f */
        /* <DEDUP_REMOVED lines=15> */
.L_x_1006:
[----:B------:R-:W-:Y:S05]  /*10ed0*/  BSYNC B0 ;  /* 0x0000000000007941 */ /* 0x000fea0003800000 */
.L_x_1005:
[----:B------:R-:W-:Y:S01]  /*10ee0*/  UIADD3 UR4, UR48, -0x3, URZ ;  /* 0xfffffffd30047890 */ /* 0x000fe2000fffe03f */
[----:B------:R-:W-:Y:S02]  /*10ef0*/  IMAD.MOV.U32 R16, RZ, RZ, R10 ;  /* 0x000000ffff107224 */ /* 0x000fe400078e000a */
[----:B------:R-:W-:-:S03]  /*10f00*/  IMAD.MOV.U32 R17, RZ, RZ, R12 ;  /* 0x000000ffff117224 */ /* 0x000fc600078e000c */
[----:B------:R-:W-:-:S07]  /*10f10*/  MOV R7, UR4 ;  /* 0x0000000400077c02 */ /* 0x000fce0008000f00 */
.L_x_1004:
[----:B------:R-:W-:Y:S01]  /*10f20*/  ULOP3.LUT UR4, URZ, UR48, URZ, 0x33, !UPT ;  /* 0x000000303f047292 */ /* 0x000fe2000f8e333f */
[----:B------:R-:W-:Y:S01]  /*10f30*/  VIADD R11, R11, 0xfffffffe ;  /* 0xfffffffe0b0b7836 */ /* 0x000fe20000000000 */
[----:B------:R-:W-:Y:S04]  /*10f40*/  BSSY B0, `(.L_x_1003) ;  /* 0x00000f7000007945 */ /* 0x000fe80003800000 */
[----:B------:R-:W-:-:S13]  /*10f50*/  ISETP.NE.AND P2, PT, R11, UR4, PT ;  /* 0x000000040b007c0c */ /* 0x000fda000bf45270 */
[----:B------:R-:W-:Y:S05]  /*10f60*/  @!P2 BRA `(.L_x_1012) ;  /* 0x0000000c00d0a947 */ /* 0x000fea0003800000 */
[----:B------:R-:W-:-:S07]  /*10f70*/  IMAD.MOV.U32 R8, RZ, RZ, R6 ;  /* 0x000000ffff087224 */ /* 0x000fce00078e0006 */
.L_x_1027:
[----:B------:R-:W-:Y:S01]  /*10f80*/  IADD3 R10, R16, 0x1, RZ ;  /* 0x00000001100a7810 */ /* 0x000fe20007ffe0ff */
[----:B------:R-:W-:Y:S05]  /*10f90*/  YIELD ;  /* 0x0000000000007946 */ /* 0x000fea0003800000 */
[----:B------:R-:W-:Y:S01]  /*10fa0*/  ISETP.NE.AND P2, PT, R10, 0x2, PT ;  /* 0x000000020a00780c */ /* 0x000fe20003f45270 */
[----:B------:R-:W-:Y:S03]  /*10fb0*/  BSSY B1, `(.L_x_1013) ;  /* 0x0000074000017945 */ /* 0x000fe60003800000 */
[----:B-1----:R-:W-:-:S02]  /*10fc0*/  SEL R2, RZ, 0x1, P2 ;  /* 0x00000001ff027807 */ /* 0x002fc40001000000 */
[----:B------:R-:W-:Y:S02]  /*10fd0*/  SEL R10, R10, RZ, P2 ;  /* 0x000000ff0a0a7207 */ /* 0x000fe40001000000 */
[----:B------:R-:W-:Y:S01]  /*10fe0*/  LOP3.LUT R11, R17, R2, RZ, 0x3c, !PT ;  /* 0x00000002110b7212 */ /* 0x000fe200078e3cff */
[----:B------:R-:W-:Y:S06]  /*10ff0*/  @!P6 BRA `(.L_x_1014) ;  /* 0x0000000400bce947 */ /* 0x000fec0003800000 */
[----:B------:R-:W-:Y:S01]  /*11000*/  IMAD.MOV.U32 R12, RZ, RZ, R7 ;  /* 0x000000ffff0c7224 */ /* 0x000fe200078e0007 */
[----:B------:R-:W-:Y:S06]  /*11010*/  @!P0 BRA `(.L_x_1015) ;  /* 0x0000000000488947 */ /* 0x000fec0003800000 */
[----:B------:R-:W1:Y:S01]  /*11020*/  LDC R9, c[0x0][0x41c] ;  /* 0x00010700ff097b82 */ /* 0x000e620000000800 */
[----:B------:R-:W-:Y:S01]  /*11030*/  IMAD R13, R18, UR38, RZ ;  /* 0x00000026120d7c24 */ /* 0x000fe2000f8e02ff */
[----:B------:R-:W-:-:S03]  /*11040*/  ULDC.64 UR4, c[0x0][0x208] ;  /* 0x0000820000047ab9 */ /* 0x000fc60000000a00 */
        /* <DEDUP_REMOVED lines=15> */
.L_x_1015:
[----:B------:R-:W1:Y:S01]  /*11140*/  S2R R2, SR_TID.X ;  /* 0x0000000000027919 */ /* 0x000e620000002100 */
[----:B------:R-:W-:Y:S02]  /*11150*/  LEA R3, R10, UR40, 0x3 ;  /* 0x000000280a037c11 */ /* 0x000fe4000f8e18ff */
[----:B-1----:R-:W-:Y:S02]  /*11160*/  LOP3.LUT R9, R2, 0x7f, RZ, 0xc0, !PT ;  /* 0x0000007f02097812 */ /* 0x002fe400078ec0ff */
[----:B------:R-:W-:Y:S02]  /*11170*/  SHF.L.U32 R2, R11, 0x1f, RZ ;  /* 0x0000001f0b027819 */ /* 0x000fe400000006ff */
[----:B------:R-:W-:Y:S02]  /*11180*/  ISETP.NE.AND P2, PT, R9, RZ, PT ;  /* 0x000000ff0900720c */ /* 0x000fe40003f45270 */
[----:B------:R-:W1:Y:S02]  /*11190*/  SYNCS.PHASECHK.TRANS64.TRYWAIT P3, [R3+URZ+0x30840], R2 ;  /* 0x03084002030075a7 */ /* 0x000e64000806017f */
[----:B-1----:R-:W-:Y:S09]  /*111a0*/  @!P3 BRA `(.L_x_1016) ;  /* 0x0000001800f4b947 */ /* 0x002ff20003800000 */
.L_x_1055:
        /* <DEDUP_REMOVED lines=8> */
.L_x_1017:
        /* <DEDUP_REMOVED lines=12> */
[----:B------:R-:W-:Y:S01]  /*112f0*/  SHF.L.U32 R17, R17, 0x1f, RZ ;  /* 0x0000001f11117819 */ /* 0x000fe200000006ff */
[----:B------:R-:W-:-:S02]  /*11300*/  ULEA UR14, UR14, UR40, 0xf ;  /* 0x000000280e0e7291 */ /* 0x000fc4000f8e783f */
[----:B------:R-:W-:Y:S02]  /*11310*/  UIADD3 UR9, UR9, 0x30830, URZ ;  /* 0x0003083009097890 */ /* 0x000fe4000fffe03f */
[----:B------:R-:W-:Y:S01]  /*11320*/  USHF.L.U32 UR11, UR11, 0x6, URZ ;  /* 0x000000060b0b7899 */ /* 0x000fe2000800063f */
[----:B-1----:R-:W-:Y:S01]  /*11330*/  LEA R2, R16, UR19, 0x3 ;  /* 0x0000001310027c11 */ /* 0x002fe2000f8e18ff */
        /* <DEDUP_REMOVED lines=18> */
.L_x_1056:
[----:B------:R-:W-:Y:S05]  /*11460*/  @P2 BRA `(.L_x_1019) ;  /* 0x00000000001c2947 */ /* 0x000fea0003800000 */
[----:B------:R-:W2:Y:S02]  /*11470*/  S2R R3, SR_TID.X ;  /* 0x0000000000037919 */ /* 0x000ea40000002100 */
[----:B--2---:R-:W-:Y:S02]  /*11480*/  LOP3.LUT R9, R3, 0x1f, RZ, 0xc0, !PT ;  /* 0x0000001f03097812 */ /* 0x004fe400078ec0ff */
[----:B------:R-:W-:Y:S02]  /*11490*/  MOV R3, 0x8000 ;  /* 0x0000800000037802 */ /* 0x000fe40000000f00 */
[----:B------:R-:W-:Y:S02]  /*114a0*/  ISETP.NE.AND P2, PT, R9, RZ, PT ;  /* 0x000000ff0900720c */ /* 0x000fe40003f45270 */
[----:B------:R2:W-:Y:S11]  /*114b0*/  SYNCS.ARRIVE.TRANS64 RZ, [R2+URZ+0x50], R3 ;  /* 0x0000500302ff79a7 */ /* 0x0005f6000800003f */
[----:B--2---:R-:W-:Y:S05]  /*114c0*/  @!P2 BRA `(.L_x_1019) ;  /* 0x000000000004a947 */ /* 0x004fea0003800000 */
[----:B------:R-:W-:Y:S01]  /*114d0*/  BPT.TRAP 0x1 ;  /* 0x000000040000795c */ /* 0x000fe20000300000 */
.L_x_1019:
        /* <DEDUP_REMOVED lines=10> */
[----:B------:R-:W-:Y:S01]  /*11580*/  UMOV UR17, 0x40 ;  /* 0x0000004000117882 */ /* 0x000fe20000000000 */
[----:B------:R-:W-:-:S02]  /*11590*/  IMAD.MOV.U32 R5, RZ, RZ, R12 ;  /* 0x000000ffff057224 */ /* 0x000fc400078e000c */
[----:B------:R-:W-:Y:S01]  /*115a0*/  ULEA UR14, UR14, UR40, 0xf ;  /* 0x000000280e0e7291 */ /* 0x000fe2000f8e783f */
[----:B------:R-:W-:Y:S01]  /*115b0*/  IMAD.MOV.U32 R6, RZ, RZ, R8 ;  /* 0x000000ffff067224 */ /* 0x000fe200078e0008 */
[----:B------:R-:W-:Y:S02]  /*115c0*/  USHF.L.U32 UR11, UR11, 0x6, URZ ;  /* 0x000000060b0b7899 */ /* 0x000fe4000800063f */
[----:B------:R-:W-:Y:S02]  /*115d0*/  UIADD3 UR9, UR9, 0x50, URZ ;  /* 0x0000005009097890 */ /* 0x000fe4000fffe03f */
[----:B------:R-:W-:Y:S02]  /*115e0*/  UIADD3 UR8, UR14, 0x400, URZ ;  /* 0x000004000e087890 */ /* 0x000fe4000fffe03f */
[----:B------:R-:W-:Y:S02]  /*115f0*/  UIADD3 UR15, UR14, 0x2400, URZ ;  /* 0x000024000e0f7890 */ /* 0x000fe4000fffe03f */
[----:B------:R-:W-:-:S02]  /*11600*/  UIADD3 UR16, UR14, 0x4400, URZ ;  /* 0x000044000e107890 */ /* 0x000fc4000fffe03f */
        /* <DEDUP_REMOVED lines=14> */
.L_x_1014:
[----:B------:R-:W-:Y:S05]  /*116f0*/  BSYNC B1 ;  /* 0x0000000000017941 */ /* 0x000fea0003800000 */
.L_x_1013:
[----:B------:R-:W-:Y:S01]  /*11700*/  IADD3 R16, R10, 0x1, RZ ;  /* 0x000000010a107810 */ /* 0x000fe20007ffe0ff */
[----:B------:R-:W-:Y:S01]  /*11710*/  BSSY B1, `(.L_x_1020) ;  /* 0x0000076000017945 */ /* 0x000fe20003800000 */
[----:B------:R-:W-:Y:S02]  /*11720*/  VIADD R12, R7, 0xffffffff ;  /* 0xffffffff070c7836 */ /* 0x000fe40000000000 */
[----:B------:R-:W-:-:S04]  /*11730*/  ISETP.NE.AND P2, PT, R16, 0x2, PT ;  /* 0x000000021000780c */ /* 0x000fc80003f45270 */
[----:B-1----:R-:W-:Y:S02]  /*11740*/  SEL R2, RZ, 0x1, P2 ;  /* 0x00000001ff027807 */ /* 0x002fe40001000000 */
[----:B------:R-:W-:Y:S02]  /*11750*/  SEL R16, R16, RZ, P2 ;  /* 0x000000ff10107207 */ /* 0x000fe40001000000 */
[----:B------:R-:W-:Y:S01]  /*11760*/  LOP3.LUT R17, R11, R2, RZ, 0x3c, !PT ;  /* 0x000000020b117212 */ /* 0x000fe200078e3cff */
[----:B------:R-:W-:Y:S06]  /*11770*/  @!P6 BRA `(.L_x_1021) ;  /* 0x0000000400bce947 */ /* 0x000fec0003800000 */
[----:B------:R-:W-:Y:S01]  /*11780*/  IMAD.MOV.U32 R13, RZ, RZ, R12 ;  /* 0x000000ffff0d7224 */ /* 0x000fe200078e000c */
[----:B------:R-:W-:Y:S06]  /*11790*/  @!P0 BRA `(.L_x_1022) ;  /* 0x0000000000488947 */ /* 0x000fec0003800000 */
[----:B------:R-:W1:Y:S01]  /*117a0*/  LDC R8, c[0x0][0x41c] ;  /* 0x00010700ff087b82 */ /* 0x000e620000000800 */
        /* <DEDUP_REMOVED lines=10> */
[--C-:B------:R-:W-:Y:S01]  /*11850*/  SHF.R.S32.HI R3, RZ, 0x1f, R2.reuse ;  /* 0x0000001fff037819 */ /* 0x100fe20000011402 */
[----:B------:R-:W1:Y:S02]  /*11860*/  LDC.64 R8, c[0x0][0x3f8] ;  /* 0x0000fe00ff087b82 */ /* 0x000e640000000a00 */
[----:B------:R-:W-:-:S04]  /*11870*/  IMAD.WIDE.U32 R2, R0, UR38, R2 ;  /* 0x0000002600027c25 */ /* 0x000fc8000f8e0002 */
[----:B------:R-:W-:Y:S01]  /*11880*/  IMAD.IADD R14, R14, 0x1, R3 ;  /* 0x000000010e0e7824 */ /* 0x000fe200078e0203 */
[----:B-1----:R-:W-:-:S04]  /*11890*/  LEA R8, P2, R2, R8, 0x2 ;  /* 0x0000000802087211 */ /* 0x002fc800078410ff */
[----:B------:R-:W-:-:S05]  /*118a0*/  LEA.HI.X R9, R2, R9, R14, 0x2, P2 ;  /* 0x0000000902097211 */ /* 0x000fca00010f140e */
[----:B------:R1:W5:Y:S04]  /*118b0*/  LDG.E R8, desc[UR4][R8.64] ;  /* 0x0000000408087981 */ /* 0x000368000c1e1900 */
.L_x_1022:
[----:B------:R-:W-:Y:S02]  /*118c0*/  LEA R2, R16, UR40, 0x3 ;  /* 0x0000002810027c11 */ /* 0x000fe4000f8e18ff */
[----:B------:R-:W-:-:S04]  /*118d0*/  SHF.L.U32 R3, R17, 0x1f, RZ ;  /* 0x0000001f11037819 */ /* 0x000fc800000006ff */
[----:B------:R-:W2:Y:S02]  /*118e0*/  SYNCS.PHASECHK.TRANS64.TRYWAIT P2, [R2+URZ+0x30840], R3 ;  /* 0x03084003020075a7 */ /* 0x000ea4000804017f */
[----:B--2---:R-:W-:Y:S05]  /*118f0*/  @!P2 BRA `(.L_x_1023) ;  /* 0x000000140048a947 */ /* 0x004fea0003800000 */
.L_x_1057:
        /* <DEDUP_REMOVED lines=11> */
.L_x_1024:
[----:B------:R-:W-:Y:S01]  /*119b0*/  R2UR UR9, R16 ;  /* 0x00000000100972ca */ /* 0x000fe200000e0000 */
[----:B------:R-:W-:Y:S01]  /*119c0*/  UIADD3 UR19, UR40, 0x30800, URZ ;  /* 0x0003080028137890 */ /* 0x000fe2000fffe03f */
[----:B------:R-:W-:Y:S01]  /*119d0*/  R2UR UR11, R13 ;  /* 0x000000000d0b72ca */ /* 0x000fe200000e0000 */
[----:B------:R-:W-:Y:S01]  /*119e0*/  UIADD3 UR4, UP0, UR42, 0x370, URZ ;  /* 0x000003702a047890 */ /* 0x000fe2000ff1e03f */
[----:B------:R-:W-:Y:S01]  /*119f0*/  R2UR UR12, R4 ;  /* 0x00000000040c72ca */ /* 0x000fe200000e0000 */
[----:B------:R-:W-:Y:S01]  /*11a00*/  UMOV UR10, URZ ;  /* 0x0000003f000a7c82 */ /* 0x000fe20008000000 */
[----:B-----5:R-:W-:Y:S01]  /*11a10*/  R2UR UR13, R8 ;  /* 0x00000000080d72ca */ /* 0x020fe200000e0000 */
[----:B------:R-:W-:Y:S01]  /*11a20*/  UIADD3.X UR5, URZ, UR43, URZ, UP0, !UPT ;  /* 0x0000002b3f057290 */ /* 0x000fe200087fe43f */
[----:B------:R-:W-:Y:S01]  /*11a30*/  SHF.L.U32 R11, R11, 0x1f, RZ ;  /* 0x0000001f0b0b7819 */ /* 0x000fe200000006ff */
[----:B------:R-:W-:Y:S01]  /*11a40*/  UMOV UR6, 0x0 ;  /* 0x0000000000067882 */ /* 0x000fe20000000000 */
[----:B------:R-:W-:Y:S01]  /*11a50*/  UMOV UR7, 0x14f00000 ;  /* 0x14f0000000077882 */ /* 0x000fe20000000000 */
[----:B------:R-:W-:Y:S01]  /*11a60*/  UMOV UR17, 0x40 ;  /* 0x0000004000117882 */ /* 0x000fe20000000000 */
[----:B------:R-:W-:Y:S01]  /*11a70*/  UMOV UR18, 0x80 ;  /* 0x0000008000127882 */ /* 0x000fe20000000000 */
[----:B------:R-:W-:Y:S01]  /*11a80*/  ULEA UR14, UR9, UR40, 0xf ;  /* 0x00000028090e7291 */ /* 0x000fe2000f8e783f */
[----:B--2---:R-:W-:Y:S01]  /*11a90*/  LEA R2, R10, UR19, 0x3 ;  /* 0x000000130a027c11 */ /* 0x004fe2000f8e18ff */
[----:B------:R-:W-:-:S02]  /*11aa0*/  ULEA UR9, UR9, UR19, 0x3 ;  /* 0x0000001309097291 */ /* 0x000fc4000f8e183f */
[----:B------:R-:W-:Y:S02]  /*11ab0*/  USHF.L.U32 UR11, UR11, 0x6, URZ ;  /* 0x000000060b0b7899 */ /* 0x000fe4000800063f */
[----:B------:R-:W-:Y:S02]  /*11ac0*/  UIADD3 UR8, UR14, 0x20400, URZ ;  /* 0x000204000e087890 */ /* 0x000fe4000fffe03f */
        /* <DEDUP_REMOVED lines=17> */
.L_x_1058:
[----:B------:R-:W-:Y:S05]  /*11be0*/  @P3 BRA `(.L_x_1026) ;  /* 0x00000000001c3947 */ /* 0x000fea0003800000 */
[----:B------:R-:W2:Y:S02]  /*11bf0*/  S2R R3, SR_TID.X ;  /* 0x0000000000037919 */ /* 0x000ea40000002100 */
[----:B--2---:R-:W-:Y:S01]  /*11c00*/  LOP3.LUT R9, R3, 0x1f, RZ, 0xc0, !PT ;  /* 0x0000001f03097812 */ /* 0x004fe200078ec0ff */
[----:B------:R-:W-:-:S03]  /*11c10*/  IMAD.MOV.U32 R3, RZ, RZ, 0x8000 ;  /* 0x00008000ff037424 */ /* 0x000fc600078e00ff */
[----:B------:R-:W-:Y:S01]  /*11c20*/  ISETP.NE.AND P2, PT, R9, RZ, PT ;  /* 0x000000ff0900720c */ /* 0x000fe20003f45270 */
[----:B------:R2:W-:-:S12]  /*11c30*/  SYNCS.ARRIVE.TRANS64 RZ, [R2+URZ+0x50], R3 ;  /* 0x0000500302ff79a7 */ /* 0x0005d8000800003f */
[----:B--2---:R-:W-:Y:S05]  /*11c40*/  @!P2 BRA `(.L_x_1026) ;  /* 0x000000000004a947 */ /* 0x004fea0003800000 */
[----:B------:R-:W-:Y:S01]  /*11c50*/  BPT.TRAP 0x1 ;  /* 0x000000040000795c */ /* 0x000fe20000300000 */
.L_x_1026:
        /* <DEDUP_REMOVED lines=11> */
[----:B------:R-:W-:Y:S01]  /*11d10*/  IMAD.MOV.U32 R5, RZ, RZ, R13 ;  /* 0x000000ffff057224 */ /* 0x000fe200078e000d */
[----:B------:R-:W-:Y:S01]  /*11d20*/  MOV R6, R8 ;  /* 0x0000000800067202 */ /* 0x000fe20000000f00 */
        /* <DEDUP_REMOVED lines=20> */
.L_x_1021:
[----:B------:R-:W-:Y:S05]  /*11e70*/  BSYNC B1 ;  /* 0x0000000000017941 */ /* 0x000fea0003800000 */
.L_x_1020:
[----:B------:R-:W-:Y:S01]  /*11e80*/  ISETP.GT.AND P2, PT, R12, UR41, PT ;  /* 0x000000290c007c0c */ /* 0x000fe2000bf44270 */
[----:B------:R-:W-:-:S12]  /*11e90*/  VIADD R7, R7, 0xfffffffe ;  /* 0xfffffffe07077836 */ /* 0x000fd80000000000 */
[----:B------:R-:W-:Y:S05]  /*11ea0*/  @P2 BRA `(.L_x_1027) ;  /* 0xfffffff000342947 */ /* 0x000fea000383ffff */
.L_x_1012:
[----:B------:R-:W-:Y:S05]  /*11eb0*/  BSYNC B0 ;  /* 0x0000000000007941 */ /* 0x000fea0003800000 */
.L_x_1003:
[----:B------:R-:W-:Y:S04]  /*11ec0*/  BSSY B0, `(.L_x_1028) ;  /* 0x000000f000007945 */ /* 0x000fe80003800000 */
[----:B------:R-:W-:Y:S05]  /*11ed0*/  @P1 BRA `(.L_x_1029) ;  /* 0x0000000000341947 */ /* 0x000fea0003800000 */
[----:B-1----:R-:W1:Y:S01]  /*11ee0*/  S2R R7, SR_LANEID ;  /* 0x0000000000077919 */ /* 0x002e620000000000 */
        /* <DEDUP_REMOVED lines=11> */
[----:B-1----:R-:W-:-:S07]  /*11fa0*/  IADD3 R19, R0, UR50, R19 ;  /* 0x0000003200137c10 */ /* 0x002fce000fffe013 */
.L_x_1029:
[----:B------:R-:W-:Y:S05]  /*11fb0*/  BSYNC B0 ;  /* 0x0000000000007941 */ /* 0x000fea0003800000 */
.L_x_1028:
[----:B------:R-:W-:Y:S04]  /*11fc0*/  BSSY B0, `(.L_x_1030) ;  /* 0x0000030000007945 */ /* 0x000fe80003800000 */
[----:B------:R-:W-:Y:S05]  /*11fd0*/  @!P6 BRA `(.L_x_1031) ;  /* 0x0000000000b8e947 */ /* 0x000fea0003800000 */
[----:B------:R-:W2:Y:S01]  /*11fe0*/  S2R R0, SR_TID.X ;  /* 0x0000000000007919 */ /* 0x000ea20000002100 */
[----:B-1----:R-:W-:Y:S02]  /*11ff0*/  LEA R3, R16, UR40, 0x3 ;  /* 0x0000002810037c11 */ /* 0x002fe4000f8e18ff */
[----:B--2---:R-:W-:Y:S02]  /*12000*/  LOP3.LUT R2, R0, 0x7f, RZ, 0xc0, !PT ;  /* 0x0000007f00027812 */ /* 0x004fe400078ec0ff */
[----:B------:R-:W-:Y:S02]  /*12010*/  SHF.L.U32 R0, R17, 0x1f, RZ ;  /* 0x0000001f11007819 */ /* 0x000fe400000006ff */
[----:B------:R-:W-:Y:S02]  /*12020*/  ISETP.NE.AND P1, PT, R2, RZ, PT ;  /* 0x000000ff0200720c */ /* 0x000fe40003f25270 */
[----:B------:R-:W1:Y:S02]  /*12030*/  SYNCS.PHASECHK.TRANS64.TRYWAIT P0, [R3+URZ+0x30860], R0 ;  /* 0x03086000030075a7 */ /* 0x000e64000800017f */
[----:B-1----:R-:W-:Y:S09]  /*12040*/  @!P0 BRA `(.L_x_1032) ;  /* 0x0000000c009c8947 */ /* 0x002ff20003800000 */
.L_x_1059:
        /* <DEDUP_REMOVED lines=8> */
.L_x_1033:
        /* <DEDUP_REMOVED lines=11> */
[----:B------:R-:W-:Y:S02]  /*12180*/  ULEA UR14, UR14, UR40, 0xf ;  /* 0x000000280e0e7291 */ /* 0x000fe4000f8e783f */
        /* <DEDUP_REMOVED lines=19> */
.L_x_1031:
[----:B------:R-:W-:Y:S05]  /*122c0*/  BSYNC B0 ;  /* 0x0000000000007941 */ /* 0x000fea0003800000 */
.L_x_1030:
[----:B------:R-:W-:Y:S01]  /*122d0*/  IADD3 R16, R16, 0x1, RZ ;  /* 0x0000000110107810 */ /* 0x000fe20007ffe0ff */
[----:B------:R-:W-:-:S03]  /*122e0*/  IMAD.MOV.U32 R13, RZ, RZ, R19 ;  /* 0x000000ffff0d7224 */ /* 0x000fc600078e0013 */
[----:B------:R-:W-:-:S04]  /*122f0*/  ISETP.NE.AND P0, PT, R16, 0x2, PT ;  /* 0x000000021000780c */ /* 0x000fc80003f05270 */
[----:B-1----:R-:W-:Y:S02]  /*12300*/  SEL R0, RZ, 0x1, P0 ;  /* 0x00000001ff007807 */ /* 0x002fe40000000000 */
[----:B------:R-:W-:Y:S02]  /*12310*/  SEL R16, R16, RZ, P0 ;  /* 0x000000ff10107207 */ /* 0x000fe40000000000 */
[----:B------:R-:W-:-:S07]  /*12320*/  LOP3.LUT R17, R17, R0, RZ, 0x3c, !PT ;  /* 0x0000000011117212 */ /* 0x000fce00078e3cff */
.L_x_992:
[----:B------:R-:W-:Y:S05]  /*12330*/  BSYNC B6 ;  /* 0x0000000000067941 */ /* 0x000fea0003800000 */
.L_x_990:
[----:B------:R-:W-:-:S03]  /*12340*/  UMOV UR4, 0xffffffff ;  /* 0xffffffff00047882 */ /* 0x000fc60000000000 */
[----:B------:R-:W-:Y:S05]  /*12350*/  BRA.DIV UR4, `(.L_x_1034) ;  /* 0x0000000a04ec7947 */ /* 0x000fea000b800000 */
[----:B------:R1:W2:Y:S02]  /*12360*/  SHFL.IDX PT, R14, R13, RZ, 0x1f ;  /* 0x00001fff0d0e7589 */ /* 0x0002a400000e0000 */
.L_x_1062:
[----:B------:R-:W3:Y:S01]  /*12370*/  S2R R0, SR_TID.X ;  /* 0x0000000000007919 */ /* 0x000ee20000002100 */
[----:B------:R-:W-:Y:S05]  /*12380*/  WARPSYNC.ALL ;  /* 0x0000000000007948 */ /* 0x000fea0003800000 */
[----:B------:R-:W-:Y:S01]  /*12390*/  BAR.SYNC.DEFER_BLOCKING 0x4, 0x120 ;  /* 0x0104800000007b1d */ /* 0x000fe20000010000 */
[----:B--2---:R-:W-:-:S05]  /*123a0*/  IMAD.MOV.U32 R19, RZ, RZ, R14 ;  /* 0x000000ffff137224 */ /* 0x004fca00078e000e */
[----:B------:R-:W-:Y:S01]  /*123b0*/  ULDC UR4, c[0x0][0xda8] ;  /* 0x00036a0000047ab9 */ /* 0x000fe20000000800 */
[----:B---3--:R-:W-:-:S04]  /*123c0*/  LOP3.LUT R0, R0, 0x1f, RZ, 0xc0, !PT ;  /* 0x0000001f00007812 */ /* 0x008fc800078ec0ff */
[----:B------:R-:W-:-:S13]  /*123d0*/  ISETP.NE.AND P0, PT, R0, RZ, PT ;  /* 0x000000ff0000720c */ /* 0x000fda0003f05270 */
[----:B------:R-:W2:Y:S01]  /*123e0*/  @!P0 S2R R3, SR_CgaCtaId ;  /* 0x0000000000038919 */ /* 0x000ea20000008800 */
[----:B------:R-:W-:-:S04]  /*123f0*/  @!P0 MOV R0, 0x400 ;  /* 0x0000040000008802 */ /* 0x000fc80000000f00 */
[----:B--2---:R-:W-:-:S05]  /*12400*/  @!P0 LEA R0, R3, R0, 0x18 ;  /* 0x0000000003008211 */ /* 0x004fca00078ec0ff */
[----:B------:R2:W-:Y:S01]  /*12410*/  @!P0 STS [R0+0x308d0], R13 ;  /* 0x0308d00d00008388 */ /* 0x0005e20000000800 */
[----:B------:R-:W-:Y:S06]  /*12420*/  BAR.ARV 0x5, 0x120 ;  /* 0x0144800000007b1d */ /* 0x000fec0000002000 */
[----:B------:R-:W-:-:S13]  /*12430*/  ISETP.GE.AND P0, PT, R19, UR4, PT ;  /* 0x0000000413007c0c */ /* 0x000fda000bf06270 */
[----:B--2---:R-:W-:Y:S05]  /*12440*/  @!P0 BRA `(.L_x_1035) ;  /* 0xffffffc800fc8947 */ /* 0x004fea000383ffff */
.L_x_981:
[----:B------:R-:W2:Y:S01]  /*12450*/  S2R R3, SR_CgaCtaId ;  /* 0x0000000000037919 */ /* 0x000ea20000008800 */
[----:B------:R-:W-:Y:S01]  /*12460*/  UIADD3 UR49, UR49, 0x1, URZ ;  /* 0x0000000131317890 */ /* 0x000fe2000fffe03f */
[----:B------:R-:W-:-:S03]  /*12470*/  MOV R0, 0x400 ;  /* 0x0000040000007802 */ /* 0x000fc60000000f00 */
[----:B------:R-:W-:-:S04]  /*12480*/  ULEA.HI UR4, UR49, UR49, URZ, 0x1 ;  /* 0x0000003131047291 */ /* 0x000fc8000f8f083f */
[----:B------:R-:W-:-:S04]  /*12490*/  ULOP3.LUT UR4, UR4, 0xfffffffe, URZ, 0xc0, !UPT ;  /* 0xfffffffe04047892 */ /* 0x000fc8000f8ec03f */
[----:B------:R-:W-:Y:S01]  /*124a0*/  UIADD3 UR4, UR49, -UR4, URZ ;  /* 0x8000000431047290 */ /* 0x000fe2000fffe03f */
[----:B--2---:R-:W-:-:S05]  /*124b0*/  LEA R7, R3, R0, 0x18 ;  /* 0x0000000003077211 */ /* 0x004fca00078ec0ff */
[----:B------:R-:W-:-:S04]  /*124c0*/  MOV R0, UR4 ;  /* 0x0000000400007c02 */ /* 0x000fc80008000f00 */
[----:B------:R-:W-:-:S04]  /*124d0*/  SHF.L.U32 R0, R0, 0x1f, RZ ;  /* 0x0000001f00007819 */ /* 0x000fc800000006ff */
[----:B------:R-:W2:Y:S02]  /*124e0*/  SYNCS.PHASECHK.TRANS64.TRYWAIT P0, [R7+URZ+0x30820], R0 ;  /* 0x03082000070075a7 */ /* 0x000ea4000800017f */
[----:B--2---:R-:W-:Y:S05]  /*124f0*/  @!P0 BRA `(.L_x_1036) ;  /* 0x0000000800a88947 */ /* 0x004fea0003800000 */
.L_x_1063:
[----:B------:R-:W3:Y:S02]  /*12500*/  S2R R2, SR_TID.X ;  /* 0x0000000000027919 */ /* 0x000ee40000002100 */
[----:B---3--:R-:W-:-:S04]  /*12510*/  SHF.R.U32.HI R2, RZ, 0x5, R2 ;  /* 0x00000005ff027819 */ /* 0x008fc80000011602 */
[----:B------:R-:W-:-:S05]  /*12520*/  LOP3.LUT R2, R2, 0x3, RZ, 0xc0, !PT ;  /* 0x0000000302027812 */ /* 0x000fca00078ec0ff */
[----:B--2---:R-:W2:Y:S02]  /*12530*/  SHFL.IDX PT, R0, R2, RZ, 0x1f ;  /* 0x00001fff02007589 */ /* 0x004ea400000e0000 */
[----:B--2---:R-:W-:-:S13]  /*12540*/  ISETP.NE.AND P0, PT, R0, RZ, PT ;  /* 0x000000ff0000720c */ /* 0x004fda0003f05270 */
[----:B------:R-:W-:Y:S05]  /*12550*/  @P0 EXIT ;  /* 0x000000000000094d */ /* 0x000fea0003800000 */
[----:B------:R-:W-:Y:S01]  /*12560*/  ELECT P0, URZ, PT ;  /* 0x00000000003f782f */ /* 0x000fe20003800000 */
[----:B------:R-:W-:-:S12]  /*12570*/  BSSY B0, `(.L_x_1037) ;  /* 0x0000022000007945 */ /* 0x000fd80003800000 */
[----:B------:R-:W-:Y:S05]  /*12580*/  @!P0 BRA `(.L_x_1038) ;  /* 0x0000000000808947 */ /* 0x000fea0003800000 */
[----:B------:R-:W2:Y:S02]  /*12590*/  LDL R2, [R1] ;  /* 0x0000000001027983 */ /* 0x000ea40000100800 */
[----:B--2---:R-:W-:-:S13]  /*125a0*/  R2UR UR4, R2 ;  /* 0x00000000020472ca */ /* 0x004fda00000e0000 */
[----:B------:R-:W-:-:S06]  /*125b0*/  ULOP3.LUT UR4, UR4, 0x2, URZ, 0xfc, !UPT ;  /* 0x0000000204047892 */ /* 0x000fcc000f8efc3f */
[----:B------:R-:W-:-:S05]  /*125c0*/  IMAD.U32 R0, RZ, RZ, UR4 ;  /* 0x00000004ff007e24 */ /* 0x000fca000f8e00ff */
[----:B------:R-:W-:-:S13]  /*125d0*/  ISETP.NE.AND P2, PT, R0, 0x3, PT ;  /* 0x000000030000780c */ /* 0x000fda0003f45270 */
[----:B------:R-:W-:Y:S05]  /*125e0*/  @!P2 BRA `(.L_x_1039) ;  /* 0x000000000004a947 */ /* 0x000fea0003800000 */
[----:B------:R-:W-:Y:S01]  /*125f0*/  BPT.TRAP 0x1 ;  /* 0x000000040000795c */ /* 0x000fe20000300000 */
.L_x_1039:
[----:B------:R-:W-:Y:S01]  /*12600*/  VIADD R3, R7, 0x30840 ;  /* 0x0003084007037836 */ /* 0x000fe20000000000 */
[----:B------:R-:W-:Y:S01]  /*12610*/  SHF.L.U32 R4, R17, 0x1f, RZ ;  /* 0x0000001f11047819 */ /* 0x000fe200000006ff */
[----:B------:R-:W-:-:S03]  /*12620*/  VIADD R0, R16, 0x1 ;  /* 0x0000000110007836 */ /* 0x000fc60000000000 */
[----:B------:R-:W-:Y:S02]  /*12630*/  LEA R5, R16, R3, 0x3 ;  /* 0x0000000310057211 */ /* 0x000fe400078e18ff */
[----:B------:R-:W-:Y:S02]  /*12640*/  ISETP.NE.AND P1, PT, R0, 0x2, PT ;  /* 0x000000020000780c */ /* 0x000fe40003f25270 */
[----:B------:R-:W2:Y:S02]  /*12650*/  SYNCS.PHASECHK.TRANS64.TRYWAIT P0, [R5+URZ], R4 ;  /* 0x00000004050075a7 */ /* 0x000ea4000800017f */
[----:B------:R-:W-:-:S04]  /*12660*/  SEL R2, RZ, 0x1, P1 ;  /* 0x00000001ff027807 */ /* 0x000fc80000800000 */
[----:B------:R-:W-:Y:S02]  /*12670*/  LOP3.LUT R17, R17, R2, RZ, 0x3c, !PT ;  /* 0x0000000211117212 */ /* 0x000fe400078e3cff */
[----:B------:R-:W-:Y:S02]  /*12680*/  SEL R2, R0, RZ, P1 ;  /* 0x000000ff00027207 */ /* 0x000fe40000800000 */
[----:B------:R-:W-:-:S03]  /*12690*/  SHF.L.U32 R0, R17, 0x1f, RZ ;  /* 0x0000001f11007819 */ /* 0x000fc600000006ff */
[----:B------:R-:W-:Y:S01]  /*126a0*/  IMAD R3, R2, 0x8, R3 ;  /* 0x0000000802037824 */ /* 0x000fe200078e0203 */
[----:B--2---:R-:W-:Y:S06]  /*126b0*/  @!P0 BRA `(.L_x_1040) ;  /* 0x00000008004c8947 */ /* 0x004fec0003800000 */
.L_x_1064:
[----:B------:R-:W3:Y:S02]  /*126c0*/  SYNCS.PHASECHK.TRANS64.TRYWAIT P0, [R3+URZ], R0 ;  /* 0x00000000030075a7 */ /* 0x000ee4000800017f */
[----:B---3--:R-:W-:Y:S05]  /*126d0*/  @!P0 BRA `(.L_x_1041) ;  /* 0x0000000800588947 */ /* 0x008fea0003800000 */
.L_x_1065:
[----:B------:R-:W-:Y:S05]  /*126e0*/  @!P2 BRA `(.L_x_1042) ;  /* 0x000000000004a947 */ /* 0x000fea0003800000 */
[----:B------:R-:W-:Y:S01]  /*126f0*/  BPT.TRAP 0x1 ;  /* 0x000000040000795c */ /* 0x000fe20000300000 */
.L_x_1042:
[----:B---3--:R-:W-:-:S05]  /*12700*/  IADD3 R3, R7, 0x30860, RZ ;  /* 0x0003086007037810 */ /* 0x008fca0007ffe0ff */
[----:B--2---:R-:W-:-:S04]  /*12710*/  IMAD R5, R16, 0x8, R3 ;  /* 0x0000000810057824 */ /* 0x004fc800078e0203 */
[----:B------:R-:W2:Y:S02]  /*12720*/  SYNCS.PHASECHK.TRANS64.TRYWAIT P0, [R5+URZ], R4 ;  /* 0x00000004050075a7 */ /* 0x000ea4000800017f */
[----:B--2---:R-:W-:Y:S05]  /*12730*/  @!P0 BRA `(.L_x_1043) ;  /* 0x0000000800548947 */ /* 0x004fea0003800000 */
.L_x_1066:
[----:B------:R-:W-:-:S07]  /*12740*/  IMAD R3, R2, 0x8, R3 ;  /* 0x0000000802037824 */ /* 0x000fce00078e0203 */
.L_x_1044:
[----:B---3--:R3:W4:Y:S02]  /*12750*/  SYNCS.PHASECHK.TRANS64.TRYWAIT P0, [R3+URZ], R0 ;  /* 0x00000000030075a7 */ /* 0x008724000800017f */
[----:B----4-:R-:W-:Y:S05]  /*12760*/  @!P0 NANOSLEEP.SYNCS 0x989680 ;  /* 0x009896800000895d */ /* 0x010fea0003900000 */
[----:B------:R-:W4:Y:S02]  /*12770*/  @!P0 SYNCS.PHASECHK.TRANS64 P0, [R3+URZ], R0 ;  /* 0x00000000030085a7 */ /* 0x000f24000800007f */
[----:B----4-:R-:W-:Y:S05]  /*12780*/  @!P0 BRA `(.L_x_1044) ;  /* 0xfffffffc00f08947 */ /* 0x010fea000383ffff */
.L_x_1038:
[----:B------:R-:W-:Y:S05]  /*12790*/  BSYNC B0 ;  /* 0x0000000000007941 */ /* 0x000fea0003800000 */
.L_x_1037:
[----:B------:R-:W-:Y:S05]  /*127a0*/  EXIT ;  /* 0x000000000000794d */ /* 0x000fea0003800000 */
.L_x_898:
[----:B-1----:R-:W-:-:S04]  /*127b0*/  MOV R3, UR38 ;  /* 0x0000002600037c02 */ /* 0x002fc80008000f00 */
[----:B------:R1:W2:Y:S03]  /*127c0*/  SYNCS.PHASECHK.TRANS64.TRYWAIT P1, [R3+URZ+0x30800], R0 ;  /* 0x03080000030075a7 */ /* 0x0002a6000802017f */
[----:B--2---:R-:W-:Y:S05]  /*127d0*/  @!P1 NANOSLEEP.SYNCS 0x989680 ;  /* 0x009896800000995d */ /* 0x004fea0003900000 */
[----:B------:R-:W2:Y:S02]  /*127e0*/  @!P1 SYNCS.PHASECHK.TRANS64 P1, [R3+URZ+0x30800], R0 ;  /* 0x03080000030095a7 */ /* 0x000ea4000802007f */
[----:B--2---:R-:W-:Y:S05]  /*127f0*/  @!P1 BRA `(.L_x_898) ;  /* 0xfffffffc00ec9947 */ /* 0x004fea000383ffff */
[----:B------:R-:W-:Y:S05]  /*12800*/  BRA `(.L_x_1045) ;  /* 0xfffffef000f47947 */ /* 0x000fea000383ffff */
.L_x_902:
[----:B--2---:R2:W3:Y:S02]  /*12810*/  SYNCS.PHASECHK.TRANS64.TRYWAIT P2, [R3+URZ+0x30830], R0 ;  /* 0x03083000030075a7 */ /* 0x0044e4000804017f */
[----:B---3--:R-:W-:Y:S05]  /*12820*/  @!P2 NANOSLEEP.SYNCS 0x989680 ;  /* 0x009896800000a95d */ /* 0x008fea0003900000 */
[----:B------:R-:W3:Y:S02]  /*12830*/  @!P2 SYNCS.PHASECHK.TRANS64 P2, [R3+URZ+0x30830], R0 ;  /* 0x030830000300a5a7 */ /* 0x000ee4000804007f */
[----:B---3--:R-:W-:Y:S05]  /*12840*/  @!P2 BRA `(.L_x_902) ;  /* 0xfffffffc00f0a947 */ /* 0x008fea000383ffff */
[----:B------:R-:W-:Y:S05]  /*12850*/  BRA `(.L_x_901) ;  /* 0xfffffef400187947 */ /* 0x000fea000383ffff */
.L_x_918:
[----:B--2---:R-:W-:-:S04]  /*12860*/  IMAD.U32 R153, RZ, RZ, UR39 ;  /* 0x00000027ff997e24 */ /* 0x004fc8000f8e00ff */
[----:B------:R2:W3:Y:S03]  /*12870*/  SYNCS.PHASECHK.TRANS64.TRYWAIT P2, [R153+URZ+0x30830], R152 ;  /* 0x03083098990075a7 */ /* 0x0004e6000804017f */
[----:B---3--:R-:W-:Y:S05]  /*12880*/  @!P2 NANOSLEEP.SYNCS 0x989680 ;  /* 0x009896800000a95d */ /* 0x008fea0003900000 */
[----:B------:R-:W3:Y:S02]  /*12890*/  @!P2 SYNCS.PHASECHK.TRANS64 P2, [R153+URZ+0x30830], R152 ;  /* 0x030830989900a5a7 */ /* 0x000ee4000804007f */
[----:B---3--:R-:W-:Y:S05]  /*128a0*/  @!P2 BRA `(.L_x_918) ;  /* 0xfffffffc00eca947 */ /* 0x008fea000383ffff */
[----:B------:R-:W-:Y:S05]  /*128b0*/  BRA `(.L_x_917) ;  /* 0xffffff1c00c07947 */ /* 0x000fea000383ffff */
.L_x_922:
[----:B--2---:R-:W-:-:S04]  /*128c0*/  IMAD.U32 R215, RZ, RZ, UR10 ;  /* 0x0000000affd77e24 */ /* 0x004fc8000f8e00ff */
[----:B------:R2:W3:Y:S03]  /*128d0*/  SYNCS.PHASECHK.TRANS64.TRYWAIT P2, [R215+URZ+0x30850], R0 ;  /* 0x03085000d70075a7 */ /* 0x0004e6000804017f */
[----:B---3--:R-:W-:Y:S05]  /*128e0*/  @!P2 NANOSLEEP.SYNCS 0x989680 ;  /* 0x009896800000a95d */ /* 0x008fea0003900000 */
[----:B------:R-:W3:Y:S02]  /*128f0*/  @!P2 SYNCS.PHASECHK.TRANS64 P2, [R215+URZ+0x30850], R0 ;  /* 0x03085000d700a5a7 */ /* 0x000ee4000804007f */
[----:B---3--:R-:W-:Y:S05]  /*12900*/  @!P2 BRA `(.L_x_922) ;  /* 0xfffffffc00eca947 */ /* 0x008fea000383ffff */
[----:B------:R-:W-:Y:S05]  /*12910*/  BRA `(.L_x_921) ;  /* 0xffffff2c00507947 */ /* 0x000fea000383ffff */
.L_x_939:
[----:B--2---:R-:W-:-:S04]  /*12920*/  MOV R4, UR6 ;  /* 0x0000000600047c02 */ /* 0x004fc80008000f00 */
[----:B------:R2:W3:Y:S03]  /*12930*/  SYNCS.PHASECHK.TRANS64.TRYWAIT P2, [R4+URZ+0x30830], R3 ;  /* 0x03083003040075a7 */ /* 0x0004e6000804017f */
[----:B---3--:R-:W-:Y:S05]  /*12940*/  @!P2 NANOSLEEP.SYNCS 0x989680 ;  /* 0x009896800000a95d */ /* 0x008fea0003900000 */
[----:B------:R-:W3:Y:S02]  /*12950*/  @!P2 SYNCS.PHASECHK.TRANS64 P2, [R4+URZ+0x30830], R3 ;  /* 0x030830030400a5a7 */ /* 0x000ee4000804007f */
[----:B---3--:R-:W-:Y:S05]  /*12960*/  @!P2 BRA `(.L_x_939) ;  /* 0xfffffffc00eca947 */ /* 0x008fea000383ffff */
[----:B------:R-:W-:Y:S05]  /*12970*/  BRA `(.L_x_938) ;  /* 0xffffff4800e07947 */ /* 0x000fea000383ffff */
.L_x_943:
[----:B-12---:R-:W-:-:S04]  /*12980*/  IMAD.U32 R3, RZ, RZ, UR14 ;  /* 0x0000000eff037e24 */ /* 0x006fc8000f8e00ff */
[----:B------:R1:W2:Y:S03]  /*12990*/  SYNCS.PHASECHK.TRANS64.TRYWAIT P2, [R3+URZ+0x30850], R0 ;  /* 0x03085000030075a7 */ /* 0x0002a6000804017f */
[----:B--2---:R-:W-:Y:S05]  /*129a0*/  @!P2 NANOSLEEP.SYNCS 0x989680 ;  /* 0x009896800000a95d */ /* 0x004fea0003900000 */
[----:B------:R-:W2:Y:S02]  /*129b0*/  @!P2 SYNCS.PHASECHK.TRANS64 P2, [R3+URZ+0x30850], R0 ;  /* 0x030850000300a5a7 */ /* 0x000ea4000804007f */
[----:B--2---:R-:W-:Y:S05]  /*129c0*/  @!P2 BRA `(.L_x_943) ;  /* 0xfffffffc00eca947 */ /* 0x004fea000383ffff */
[----:B------:R-:W-:Y:S05]  /*129d0*/  BRA `(.L_x_942) ;  /* 0xffffff5800707947 */ /* 0x000fea000383ffff */
.L_x_949:
[----:B--2---:R-:W-:-:S04]  /*129e0*/  IMAD.U32 R4, RZ, RZ, UR6 ;  /* 0x00000006ff047e24 */ /* 0x004fc8000f8e00ff */
[----:B------:R2:W3:Y:S03]  /*129f0*/  SYNCS.PHASECHK.TRANS64.TRYWAIT P2, [R4+URZ+0x30830], R3 ;  /* 0x03083003040075a7 */ /* 0x0004e6000804017f */
[----:B---3--:R-:W-:Y:S05]  /*12a00*/  @!P2 NANOSLEEP.SYNCS 0x989680 ;  /* 0x009896800000a95d */ /* 0x008fea0003900000 */
[----:B------:R-:W3:Y:S02]  /*12a10*/  @!P2 SYNCS.PHASECHK.TRANS64 P2, [R4+URZ+0x30830], R3 ;  /* 0x030830030400a5a7 */ /* 0x000ee4000804007f */
[----:B---3--:R-:W-:Y:S05]  /*12a20*/  @!P2 BRA `(.L_x_949) ;  /* 0xfffffffc00eca947 */ /* 0x008fea000383ffff */
[----:B------:R-:W-:Y:S05]  /*12a30*/  BRA `(.L_x_948) ;  /* 0xffffff6800e87947 */ /* 0x000fea000383ffff */
.L_x_953:
[----:B-12---:R-:W-:-:S04]  /*12a40*/  MOV R3, UR10 ;  /* 0x0000000a00037c02 */ /* 0x006fc80008000f00 */
[----:B------:R1:W2:Y:S03]  /*12a50*/  SYNCS.PHASECHK.TRANS64.TRYWAIT P2, [R3+URZ+0x30850], R0 ;  /* 0x03085000030075a7 */ /* 0x0002a6000804017f */
[----:B--2---:R-:W-:Y:S05]  /*12a60*/  @!P2 NANOSLEEP.SYNCS 0x989680 ;  /* 0x009896800000a95d */ /* 0x004fea0003900000 */
[----:B------:R-:W2:Y:S02]  /*12a70*/  @!P2 SYNCS.PHASECHK.TRANS64 P2, [R3+URZ+0x30850], R0 ;  /* 0x030850000300a5a7 */ /* 0x000ea4000804007f */
[----:B--2---:R-:W-:Y:S05]  /*12a80*/  @!P2 BRA `(.L_x_953) ;  /* 0xfffffffc00eca947 */ /* 0x004fea000383ffff */
[----:B------:R-:W-:Y:S05]  /*12a90*/  BRA `(.L_x_952) ;  /* 0xffffff7800787947 */ /* 0x000fea000383ffff */
.L_x_966:
[----:B--2---:R-:W-:-:S04]  /*12aa0*/  IMAD.U32 R5, RZ, RZ, UR5 ;  /* 0x00000005ff057e24 */ /* 0x004fc8000f8e00ff */
[----:B------:R2:W3:Y:S03]  /*12ab0*/  SYNCS.PHASECHK.TRANS64.TRYWAIT P0, [R5+URZ+0x30850], R0 ;  /* 0x03085000050075a7 */ /* 0x0004e6000800017f */
[----:B---3--:R-:W-:Y:S05]  /*12ac0*/  @!P0 NANOSLEEP.SYNCS 0x989680 ;  /* 0x009896800000895d */ /* 0x008fea0003900000 */
[----:B------:R-:W3:Y:S02]  /*12ad0*/  @!P0 SYNCS.PHASECHK.TRANS64 P0, [R5+URZ+0x30850], R0 ;  /* 0x03085000050085a7 */ /* 0x000ee4000800007f */
[----:B---3--:R-:W-:Y:S05]  /*12ae0*/  @!P0 BRA `(.L_x_966) ;  /* 0xfffffffc00ec8947 */ /* 0x008fea000383ffff */
[----:B------:R-:W-:Y:S05]  /*12af0*/  BRA `(.L_x_965) ;  /* 0xffffff9c004c7947 */ /* 0x000fea000383ffff */
.L_x_996:
[----:B------:R-:W1:Y:S01]  /*12b00*/  S2R R18, SR_TID.X ;  /* 0x0000000000127919 */ /* 0x000e620000002100 */
[----:B------:R-:W-:Y:S01]  /*12b10*/  MOV R12, RZ ;  /* 0x000000ff000c7202 */ /* 0x000fe20000000f00 */
[----:B------:R-:W-:Y:S02]  /*12b20*/  IMAD.MOV.U32 R11, RZ, RZ, 0x1f ;  /* 0x0000001fff0b7424 */ /* 0x000fe400078e00ff */
[----:B------:R-:W-:Y:S01]  /*12b30*/  IMAD.MOV.U32 R15, RZ, RZ, -0x1 ;  /* 0xffffffffff0f7424 */ /* 0x000fe200078e00ff */
[----:B-1----:R-:W-:-:S04]  /*12b40*/  SHF.R.U32.HI R7, RZ, 0x5, R18 ;  /* 0x00000005ff077819 */ /* 0x002fc80000011612 */
[----:B------:R-:W-:-:S05]  /*12b50*/  LOP3.LUT R7, R7, 0x3, RZ, 0xc0, !PT ;  /* 0x0000000307077812 */ /* 0x000fca00078ec0ff */
[----:B------:R-:W-:-:S07]  /*12b60*/  IMAD.MOV.U32 R13, RZ, RZ, R7 ;  /* 0x000000ffff0d7224 */ /* 0x000fce00078e0007 */
[----:B------:R-:W-:Y:S05]  /*12b70*/  WARPSYNC.COLLECTIVE R15, `(.L_x_1046) ;  /* 0x000000000f087348 */ /* 0x000fea0003c00000 */
[----:B------:R1:W2:Y:S02]  /*12b80*/  SHFL.IDX P6, R14, R13, R12, R11 ;  /* 0x0000000c0d0e7389 */ /* 0x0002a400000c000b */
[----:B-12---:R-:W-:Y:S01]  /*12b90*/  ENDCOLLECTIVE ;  /* 0x000000000000791b */ /* 0x006fe20003800000 */
.L_x_1046:
[----:B------:R-:W-:Y:S05]  /*12ba0*/  BRA `(.L_x_1047) ;  /* 0xffffffd000e47947 */ /* 0x000fea000383ffff */
.L_x_997:
[----:B------:R-:W-:Y:S01]  /*12bb0*/  BSSY B0, `(.L_x_1048) ;  /* 0x0000006000007945 */ /* 0x000fe20003800000 */
[----:B------:R-:W-:-:S07]  /*12bc0*/  MOV R15, 0xffffffff ;  /* 0xffffffff000f7802 */ /* 0x000fce0000000f00 */
[----:B------:R-:W-:Y:S05]  /*12bd0*/  WARPSYNC.COLLECTIVE R15, `(.L_x_1049) ;  /* 0x000000000f0c7348 */ /* 0x000fea0003c00000 */
[----:B------:R-:W-:Y:S02]  /*12be0*/  ELECT P6, UR62, PT ;  /* 0x00000000003e782f */ /* 0x000fe400038c0000 */
[----:B------:R-:W-:Y:S01]  /*12bf0*/  MOV R14, UR62 ;  /* 0x0000003e000e7c02 */ /* 0x000fe20008000f00 */
[----:B------:R-:W-:Y:S10]  /*12c00*/  ENDCOLLECTIVE ;  /* 0x000000000000791b */ /* 0x000ff40003800000 */
.L_x_1049:
[----:B------:R-:W-:Y:S05]  /*12c10*/  BSYNC B0 ;  /* 0x0000000000007941 */ /* 0x000fea0003800000 */
.L_x_1048:
[----:B------:R-:W-:Y:S05]  /*12c20*/  BRA `(.L_x_1050) ;  /* 0xffffffd000d47947 */ /* 0x000fea000383ffff */
.L_x_1000:
[----:B-1----:R1:W2:Y:S02]  /*12c30*/  SYNCS.PHASECHK.TRANS64.TRYWAIT P2, [R8+URZ+0x30840], R7 ;  /* 0x03084007080075a7 */ /* 0x0022a4000804017f */
[----:B--2---:R-:W-:Y:S05]  /*12c40*/  @!P2 NANOSLEEP.SYNCS 0x989680 ;  /* 0x009896800000a95d */ /* 0x004fea0003900000 */
[----:B------:R-:W2:Y:S02]  /*12c50*/  @!P2 SYNCS.PHASECHK.TRANS64 P2, [R8+URZ+0x30840], R7 ;  /* 0x030840070800a5a7 */ /* 0x000ea4000804007f */
[----:B--2---:R-:W-:Y:S05]  /*12c60*/  @!P2 BRA `(.L_x_1000) ;  /* 0xfffffffc00f0a947 */ /* 0x004fea000383ffff */
[----:B------:R-:W-:Y:S05]  /*12c70*/  BRA `(.L_x_1051) ;  /* 0xffffffd400347947 */ /* 0x000fea000383ffff */
.L_x_1002:
[----:B-1----:R-:W-:-:S04]  /*12c80*/  IMAD.U32 R8, RZ, RZ, UR40 ;  /* 0x00000028ff087e24 */ /* 0x002fc8000f8e00ff */
[----:B------:R1:W2:Y:S03]  /*12c90*/  SYNCS.PHASECHK.TRANS64.TRYWAIT P2, [R8+URZ+0x30820], R7 ;  /* 0x03082007080075a7 */ /* 0x0002a6000804017f */
[----:B--2---:R-:W-:Y:S05]  /*12ca0*/  @!P2 NANOSLEEP.SYNCS 0x989680 ;  /* 0x009896800000a95d */ /* 0x004fea0003900000 */
[----:B------:R-:W2:Y:S02]  /*12cb0*/  @!P2 SYNCS.PHASECHK.TRANS64 P2, [R8+URZ+0x30820], R7 ;  /* 0x030820070800a5a7 */ /* 0x000ea4000804007f */
[----:B--2---:R-:W-:Y:S05]  /*12cc0*/  @!P2 BRA `(.L_x_1002) ;  /* 0xfffffffc00eca947 */ /* 0x004fea000383ffff */
[----:B------:R-:W-:Y:S05]  /*12cd0*/  BRA `(.L_x_1052) ;  /* 0xffffffd8006c7947 */ /* 0x000fea000383ffff */
.L_x_1008:
[----:B-1----:R1:W2:Y:S02]  /*12ce0*/  SYNCS.PHASECHK.TRANS64.TRYWAIT P3, [R3+URZ+0x30840], R2 ;  /* 0x03084002030075a7 */ /* 0x0022a4000806017f */
[----:B--2---:R-:W-:Y:S05]  /*12cf0*/  @!P3 NANOSLEEP.SYNCS 0x989680 ;  /* 0x009896800000b95d */ /* 0x004fea0003900000 */
[----:B------:R-:W2:Y:S02]  /*12d00*/  @!P3 SYNCS.PHASECHK.TRANS64 P3, [R3+URZ+0x30840], R2 ;  /* 0x030840020300b5a7 */ /* 0x000ea4000806007f */
[----:B--2---:R-:W-:Y:S05]  /*12d10*/  @!P3 BRA `(.L_x_1008) ;  /* 0xfffffffc00f0b947 */ /* 0x004fea000383ffff */
[----:B------:R-:W-:Y:S05]  /*12d20*/  BRA `(.L_x_1053) ;  /* 0xffffffdc00147947 */ /* 0x000fea000383ffff */
.L_x_1010:
[----:B-1----:R1:W2:Y:S02]  /*12d30*/  SYNCS.PHASECHK.TRANS64.TRYWAIT P3, [R2+URZ+0x60], R3 ;  /* 0x00006003020075a7 */ /* 0x0022a4000806017f */
[----:B--2---:R-:W-:Y:S05]  /*12d40*/  @!P3 NANOSLEEP.SYNCS 0x989680 ;  /* 0x009896800000b95d */ /* 0x004fea0003900000 */
[----:B------:R-:W2:Y:S02]  /*12d50*/  @!P3 SYNCS.PHASECHK.TRANS64 P3, [R2+URZ+0x60], R3 ;  /* 0x000060030200b5a7 */ /* 0x000ea4000806007f */
[----:B--2---:R-:W-:Y:S05]  /*12d60*/  @!P3 BRA `(.L_x_1010) ;  /* 0xfffffffc00f0b947 */ /* 0x004fea000383ffff */
[----:B------:R-:W-:Y:S05]  /*12d70*/  BRA `(.L_x_1054) ;  /* 0xffffffdc00ac7947 */ /* 0x000fea000383ffff */
.L_x_1016:
[----:B-1----:R1:W2:Y:S02]  /*12d80*/  SYNCS.PHASECHK.TRANS64.TRYWAIT P3, [R3+URZ+0x30840], R2 ;  /* 0x03084002030075a7 */ /* 0x0022a4000806017f */
[----:B--2---:R-:W-:Y:S05]  /*12d90*/  @!P3 NANOSLEEP.SYNCS 0x989680 ;  /* 0x009896800000b95d */ /* 0x004fea0003900000 */
[----:B------:R-:W2:Y:S02]  /*12da0*/  @!P3 SYNCS.PHASECHK.TRANS64 P3, [R3+URZ+0x30840], R2 ;  /* 0x030840020300b5a7 */ /* 0x000ea4000806007f */
[----:B--2---:R-:W-:Y:S05]  /*12db0*/  @!P3 BRA `(.L_x_1016) ;  /* 0xfffffffc00f0b947 */ /* 0x004fea000383ffff */
[----:B------:R-:W-:Y:S05]  /*12dc0*/  BRA `(.L_x_1055) ;  /* 0xffffffe000f87947 */ /* 0x000fea000383ffff */
.L_x_1018:
[----:B-1----:R1:W2:Y:S02]  /*12dd0*/  SYNCS.PHASECHK.TRANS64.TRYWAIT P3, [R2+URZ+0x60], R17 ;  /* 0x00006011020075a7 */ /* 0x0022a4000806017f */
[----:B--2---:R-:W-:Y:S05]  /*12de0*/  @!P3 NANOSLEEP.SYNCS 0x989680 ;  /* 0x009896800000b95d */ /* 0x004fea0003900000 */
[----:B------:R-:W2:Y:S02]  /*12df0*/  @!P3 SYNCS.PHASECHK.TRANS64 P3, [R2+URZ+0x60], R17 ;  /* 0x000060110200b5a7 */ /* 0x000ea4000806007f */
[----:B--2---:R-:W-:Y:S05]  /*12e00*/  @!P3 BRA `(.L_x_1018) ;  /* 0xfffffffc00f0b947 */ /* 0x004fea000383ffff */
[----:B------:R-:W-:Y:S05]  /*12e10*/  BRA `(.L_x_1056) ;  /* 0xffffffe400907947 */ /* 0x000fea000383ffff */
.L_x_1023:
[----:B--2---:R2:W3:Y:S02]  /*12e20*/  SYNCS.PHASECHK.TRANS64.TRYWAIT P2, [R2+URZ+0x30840], R3 ;  /* 0x03084003020075a7 */ /* 0x0044e4000804017f */
[----:B---3--:R-:W-:Y:S05]  /*12e30*/  @!P2 NANOSLEEP.SYNCS 0x989680 ;  /* 0x009896800000a95d */ /* 0x008fea0003900000 */
[----:B------:R-:W3:Y:S02]  /*12e40*/  @!P2 SYNCS.PHASECHK.TRANS64 P2, [R2+URZ+0x30840], R3 ;  /* 0x030840030200a5a7 */ /* 0x000ee4000804007f */
[----:B---3--:R-:W-:Y:S05]  /*12e50*/  @!P2 BRA `(.L_x_1023) ;  /* 0xfffffffc00f0a947 */ /* 0x008fea000383ffff */
[----:B------:R-:W-:Y:S05]  /*12e60*/  BRA `(.L_x_1057) ;  /* 0xffffffe800a47947 */ /* 0x000fea000383ffff */
.L_x_1025:
[----:B-1----:R1:W2:Y:S02]  /*12e70*/  SYNCS.PHASECHK.TRANS64.TRYWAIT P2, [R2+URZ+0x60], R11 ;  /* 0x0000600b020075a7 */ /* 0x0022a4000804017f */
[----:B--2---:R-:W-:Y:S05]  /*12e80*/  @!P2 NANOSLEEP.SYNCS 0x989680 ;  /* 0x009896800000a95d */ /* 0x004fea0003900000 */
[----:B------:R-:W2:Y:S02]  /*12e90*/  @!P2 SYNCS.PHASECHK.TRANS64 P2, [R2+URZ+0x60], R11 ;  /* 0x0000600b0200a5a7 */ /* 0x000ea4000804007f */
[----:B--2---:R-:W-:Y:S05]  /*12ea0*/  @!P2 BRA `(.L_x_1025) ;  /* 0xfffffffc00f0a947 */ /* 0x004fea000383ffff */
[----:B------:R-:W-:Y:S05]  /*12eb0*/  BRA `(.L_x_1058) ;  /* 0xffffffec00487947 */ /* 0x000fea000383ffff */
.L_x_1032:
[----:B-1----:R1:W2:Y:S02]  /*12ec0*/  SYNCS.PHASECHK.TRANS64.TRYWAIT P0, [R3+URZ+0x30860], R0 ;  /* 0x03086000030075a7 */ /* 0x0022a4000800017f */
[----:B--2---:R-:W-:Y:S05]  /*12ed0*/  @!P0 NANOSLEEP.SYNCS 0x989680 ;  /* 0x009896800000895d */ /* 0x004fea0003900000 */
[----:B------:R-:W2:Y:S02]  /*12ee0*/  @!P0 SYNCS.PHASECHK.TRANS64 P0, [R3+URZ+0x30860], R0 ;  /* 0x03086000030085a7 */ /* 0x000ea4000800007f */
[----:B--2---:R-:W-:Y:S05]  /*12ef0*/  @!P0 BRA `(.L_x_1032) ;  /* 0xfffffffc00f08947 */ /* 0x004fea000383ffff */
[----:B------:R-:W-:Y:S05]  /*12f00*/  BRA `(.L_x_1059) ;  /* 0xfffffff000507947 */ /* 0x000fea000383ffff */
.L_x_1034:
[----:B------:R-:W-:Y:S01]  /*12f10*/  BSSY B0, `(.L_x_1060) ;  /* 0x0000007000007945 */ /* 0x000fe20003800000 */
[----:B------:R-:W-:Y:S01]  /*12f20*/  IMAD.MOV.U32 R12, RZ, RZ, RZ ;  /* 0x000000ffff0c7224 */ /* 0x000fe200078e00ff */
[----:B------:R-:W-:Y:S01]  /*12f30*/  MOV R11, 0x1f ;  /* 0x0000001f000b7802 */ /* 0x000fe20000000f00 */
[----:B------:R-:W-:-:S07]  /*12f40*/  IMAD.MOV.U32 R15, RZ, RZ, -0x1 ;  /* 0xffffffffff0f7424 */ /* 0x000fce00078e00ff */
[----:B------:R-:W-:Y:S05]  /*12f50*/  WARPSYNC.COLLECTIVE R15, `(.L_x_1061) ;  /* 0x000000000f087348 */ /* 0x000fea0003c00000 */
[----:B------:R1:W2:Y:S02]  /*12f60*/  SHFL.IDX P6, R14, R13, R12, R11 ;  /* 0x0000000c0d0e7389 */ /* 0x0002a400000c000b */
[----:B-12---:R-:W-:Y:S01]  /*12f70*/  ENDCOLLECTIVE ;  /* 0x000000000000791b */ /* 0x006fe20003800000 */
.L_x_1061:
[----:B------:R-:W-:Y:S05]  /*12f80*/  BSYNC B0 ;  /* 0x0000000000007941 */ /* 0x000fea0003800000 */
.L_x_1060:
[----:B------:R-:W-:Y:S05]  /*12f90*/  BRA `(.L_x_1062) ;  /* 0xfffffff000f47947 */ /* 0x000fea000383ffff */
.L_x_1036:
[----:B--2---:R2:W3:Y:S02]  /*12fa0*/  SYNCS.PHASECHK.TRANS64.TRYWAIT P0, [R7+URZ+0x30820], R0 ;  /* 0x03082000070075a7 */ /* 0x0044e4000800017f */
[----:B---3--:R-:W-:Y:S05]  /*12fb0*/  @!P0 NANOSLEEP.SYNCS 0x989680 ;  /* 0x009896800000895d */ /* 0x008fea0003900000 */
[----:B------:R-:W3:Y:S02]  /*12fc0*/  @!P0 SYNCS.PHASECHK.TRANS64 P0, [R7+URZ+0x30820], R0 ;  /* 0x03082000070085a7 */ /* 0x000ee4000800007f */
[----:B---3--:R-:W-:Y:S05]  /*12fd0*/  @!P0 BRA `(.L_x_1036) ;  /* 0xfffffffc00f08947 */ /* 0x008fea000383ffff */
[----:B------:R-:W-:Y:S05]  /*12fe0*/  BRA `(.L_x_1063) ;  /* 0xfffffff400447947 */ /* 0x000fea000383ffff */
.L_x_1040:
[----:B--2---:R2:W3:Y:S02]  /*12ff0*/  SYNCS.PHASECHK.TRANS64.TRYWAIT P0, [R5+URZ], R4 ;  /* 0x00000004050075a7 */ /* 0x0044e4000800017f */
[----:B---3--:R-:W-:Y:S05]  /*13000*/  @!P0 NANOSLEEP.SYNCS 0x989680 ;  /* 0x009896800000895d */ /* 0x008fea0003900000 */
[----:B------:R-:W3:Y:S02]  /*13010*/  @!P0 SYNCS.PHASECHK.TRANS64 P0, [R5+URZ], R4 ;  /* 0x00000004050085a7 */ /* 0x000ee4000800007f */
[----:B---3--:R-:W-:Y:S05]  /*13020*/  @!P0 BRA `(.L_x_1040) ;  /* 0xfffffffc00f08947 */ /* 0x008fea000383ffff */
[----:B------:R-:W-:Y:S05]  /*13030*/  BRA `(.L_x_1064) ;  /* 0xfffffff400a07947 */ /* 0x000fea000383ffff */
.L_x_1041:
[----:B---3--:R3:W4:Y:S02]  /*13040*/  SYNCS.PHASECHK.TRANS64.TRYWAIT P0, [R3+URZ], R0 ;  /* 0x00000000030075a7 */ /* 0x008724000800017f */
[----:B----4-:R-:W-:Y:S05]  /*13050*/  @!P0 NANOSLEEP.SYNCS 0x989680 ;  /* 0x009896800000895d */ /* 0x010fea0003900000 */
[----:B------:R-:W4:Y:S02]  /*13060*/  @!P0 SYNCS.PHASECHK.TRANS64 P0, [R3+URZ], R0 ;  /* 0x00000000030085a7 */ /* 0x000f24000800007f */
[----:B----4-:R-:W-:Y:S05]  /*13070*/  @!P0 BRA `(.L_x_1041) ;  /* 0xfffffffc00f08947 */ /* 0x010fea000383ffff */
[----:B------:R-:W-:Y:S05]  /*13080*/  BRA `(.L_x_1065) ;  /* 0xfffffff400947947 */ /* 0x000fea000383ffff */
.L_x_1043:
[----:B--2---:R2:W3:Y:S02]  /*13090*/  SYNCS.PHASECHK.TRANS64.TRYWAIT P0, [R5+URZ], R4 ;  /* 0x00000004050075a7 */ /* 0x0044e4000800017f */
[----:B---3--:R-:W-:Y:S05]  /*130a0*/  @!P0 NANOSLEEP.SYNCS 0x989680 ;  /* 0x009896800000895d */ /* 0x008fea0003900000 */
[----:B------:R-:W3:Y:S02]  /*130b0*/  @!P0 SYNCS.PHASECHK.TRANS64 P0, [R5+URZ], R4 ;  /* 0x00000004050085a7 */ /* 0x000ee4000800007f */
[----:B---3--:R-:W-:Y:S05]  /*130c0*/  @!P0 BRA `(.L_x_1043) ;  /* 0xfffffffc00f08947 */ /* 0x008fea000383ffff */
[----:B------:R-:W-:Y:S05]  /*130d0*/  BRA `(.L_x_1066) ;  /* 0xfffffff400987947 */ /* 0x000fea000383ffff */
.L_x_1067:
        /* <DEDUP_REMOVED lines=10> */
.L_x_2842:


//--------------------- .text._ZN7cutlass13device_kernelIN5flash11enable_sm90INS1_16FlashAttnFwdSm90INS1_25CollectiveMainloopFwdSm90ILi2EN4cute5tupleIJNS5_1CILi1EEES8_S8_EEENS6_IJNS7_ILi128EEENS7_ILi64EEENS7_ILi256EEEEEELi256ENS_6half_tEfNS_4arch4Sm90ELb0ELb1ELb1ELb1ELb0ELb0ELb0ELb1ELb1ELb0ELb0ELb0EEENS1_21CollectiveEpilogueFwdINS6_IJSA_SC_SB_EEES9_SE_SG_Li256ELb1ELb0ELb0ELb0EEENS1_36VarlenDynamicPersistentTileSchedulerILi128ELi64ELi256ELi32ELb0ELb0ELb1ELb1ELb0ELb1EEEEEEEEEvNT_6ParamsE --------------------------
	.section	.text._ZN7cutlass13device_kernelIN5flash11enable_sm90INS1_16FlashAttnFwdSm90INS1_25CollectiveMainloopFwdSm90ILi2EN4cute5tupleIJNS5_1CILi1EEES8_S8_EEENS6_IJNS7_ILi128EEENS7_ILi64EEENS7_ILi256EEEEEELi256ENS_6half_tEfNS_4arch4Sm90ELb0ELb1ELb1ELb1ELb0ELb0ELb0ELb1ELb1ELb0ELb0ELb0EEENS1_21CollectiveEpilogueFwdINS6_IJSA_SC_SB_EEES9_SE_SG_Li256ELb1ELb0ELb0ELb0EEENS1_36VarlenDynamicPersistentTileSchedulerILi128ELi64ELi256ELi32ELb0ELb0ELb1ELb1ELb0ELb1EEEEEEEEEvNT_6ParamsE,"ax",@progbits
	.align	128
.text._ZN7cutlass13device_kernelIN5flash11enable_sm90INS1_16FlashAttnFwdSm90INS1_25CollectiveMainloopFwdSm90ILi2EN4cute5tupleIJNS5_1CILi1EEES8_S8_EEENS6_IJNS7_ILi128EEENS7_ILi64EEENS7_ILi256EEEEEELi256ENS_6half_tEfNS_4arch4Sm90ELb0ELb1ELb1ELb1ELb0ELb0ELb0ELb1ELb1ELb0ELb0ELb0EEENS1_21CollectiveEpilogueFwdINS6_IJSA_SC_SB_EEES9_SE_SG_Li256ELb1ELb0ELb0ELb0EEENS1_36VarlenDynamicPersistentTileSchedulerILi128ELi64ELi256ELi32ELb0ELb0ELb1ELb1ELb0ELb1EEEEEEEEEvNT_6ParamsE:
        .type           _ZN7cutlass13device_kernelIN5flash11enable_sm90INS1_16FlashAttnFwdSm90INS1_25CollectiveMainloopFwdSm90ILi2EN4cute5tupleIJNS5_1CILi1EEES8_S8_EEENS6_IJNS7_ILi128EEENS7_ILi64EEENS7_ILi256EEEEEELi256ENS_6half_tEfNS_4arch4Sm90ELb0ELb1ELb1ELb1ELb0ELb0ELb0ELb1ELb1ELb0ELb0ELb0EEENS1_21CollectiveEpilogueFwdINS6_IJSA_SC_SB_EEES9_SE_SG_Li256ELb1ELb0ELb0ELb0EEENS1_36VarlenDynamicPersistentTileSchedulerILi128ELi64ELi256ELi32ELb0ELb0ELb1ELb1ELb0ELb1EEEEEEEEEvNT_6ParamsE,@function
        .size           _ZN7cutlass13device_kernelIN5flash11enable_sm90INS1_16FlashAttnFwdSm90INS1_25CollectiveMainloopFwdSm90ILi2EN4cute5tupleIJNS5_1CILi1EEES8_S8_EEENS6_IJNS7_ILi128EEENS7_ILi64EEENS7_ILi256EEEEEELi256ENS_6half_tEfNS_4arch4Sm90ELb0ELb1ELb1ELb1ELb0ELb0ELb0ELb1ELb1ELb0ELb0ELb0EEENS1_21CollectiveEpilogueFwdINS6_IJSA_SC_SB_EEES9_SE_SG_Li256ELb1ELb0ELb0ELb0EEENS1_36VarlenDynamicPersistentTileSchedulerILi128ELi64ELi256ELi32ELb0ELb0ELb1ELb1ELb0ELb1EEEEEEEEEvNT_6ParamsE,(.L_x_2843 - _ZN7cutlass13device_kernelIN5flash11enable_sm90INS1_16FlashAttnFwdSm90INS1_25CollectiveMainloopFwdSm90ILi2EN4cute5tupleIJNS5_1CILi1EEES8_S8_EEENS6_IJNS7_ILi128EEENS7_ILi64EEENS7_ILi256EEEEEELi256ENS_6half_tEfNS_4arch4Sm90ELb0ELb1ELb1ELb1ELb0ELb0ELb0ELb1ELb1ELb0ELb0ELb0EEENS1_21CollectiveEpilogueFwdINS6_IJSA_SC_SB_EEES9_SE_SG_Li256ELb1ELb0ELb0ELb0EEENS1_36VarlenDynamicPersistentTileSchedulerILi128ELi64ELi256ELi32ELb0ELb0ELb1ELb1ELb0ELb1EEEEEEEEEvNT_6ParamsE)
        .other          _ZN7cutlass13device_kernelIN5flash11enable_sm90INS1_16FlashAttnFwdSm90INS1_25CollectiveMainloopFwdSm90ILi2EN4cute5tupleIJNS5_1CILi1EEES8_S8_EEENS6_IJNS7_ILi128EEENS7_ILi64EEENS7_ILi256EEEEEELi256ENS_6half_tEfNS_4arch4Sm90ELb0ELb1ELb1ELb1ELb0ELb0ELb0ELb1ELb1ELb0ELb0ELb0EEENS1_21CollectiveEpilogueFwdINS6_IJSA_SC_SB_EEES9_SE_SG_Li256ELb1ELb0ELb0ELb0EEENS1_36VarlenDynamicPersistentTileSchedulerILi128ELi64ELi256ELi32ELb0ELb0ELb1ELb1ELb0ELb1EEEEEEEEEvNT_6ParamsE,@"STO_CUDA_ENTRY STV_DEFAULT"
_ZN7cutlass13device_kernelIN5flash11enable_sm90INS1_16FlashAttnFwdSm90INS1_25CollectiveMainloopFwdSm90ILi2EN4cute5tupleIJNS5_1CILi1EEES8_S8_EEENS6_IJNS7_ILi128EEENS7_ILi64EEENS7_ILi256EEEEEELi256ENS_6half_tEfNS_4arch4Sm90ELb0ELb1ELb1ELb1ELb0ELb0ELb0ELb1ELb1ELb0ELb0ELb0EEENS1_21CollectiveEpilogueFwdINS6_IJSA_SC_SB_EEES9_SE_SG_Li256ELb1ELb0ELb0ELb0EEENS1_36VarlenDynamicPersistentTileSchedulerILi128ELi64ELi256ELi32ELb0ELb0ELb1ELb1ELb0ELb1EEEEEEEEEvNT_6ParamsE:
        /* <DEDUP_REMOVED lines=21> */
.L_x_1069:
[----:B------:R-:W-:Y:S05]  /*0150*/  BSYNC B0 ;  /* 0x0000000000007941 */ /* 0x000fea0003800000 */
.L_x_1068:
        /* <DEDUP_REMOVED lines=41> */
.L_x_1070:
        /* <DEDUP_REMOVED lines=22> */
.L_x_1071:
        /* <DEDUP_REMOVED lines=18> */
.L_x_1072:
        /* <DEDUP_REMOVED lines=22> */
.L_x_1073:
        /* <DEDUP_REMOVED lines=22> */
.L_x_1074:
        /* <DEDUP_REMOVED lines=8> */
.L_x_1076:
        /* <DEDUP_REMOVED lines=16> */
[----:B------:R-:W-:Y:S01]  /*0ab0*/  UMOV UR36, URZ ;  /* 0x0000003f00247c82 */ /* 0x000fe20008000000 */
[----:B------:R-:W-:Y:S01]  /*0ac0*/  R2UR UR5, R203 ;  /* 0x00000000cb0572ca */ /* 0x000fe200000e0000 */
[----:B------:R-:W0:Y:S01]  /*0ad0*/  S2R R0, SR_TID.X ;  /* 0x0000000000007919 */ /* 0x000e220000002100 */
[----:B------:R-:W-:Y:S01]  /*0ae0*/  UMOV UR37, URZ ;  /* 0x0000003f00257c82 */ /* 0x000fe20008000000 */
[----:B0-----:R-:W-:-:S05]  /*0af0*/  VIADD R215, R0, 0xffffff80 ;  /* 0xffffff8000d77836 */ /* 0x001fca0000000000 */
[----:B------:R-:W-:-:S04]  /*0b00*/  SHF.R.S32.HI R0, RZ, 0x1f, R215 ;  /* 0x0000001fff007819 */ /* 0x000fc800000114d7 */
[CC--:B------:R-:W-:Y:S02]  /*0b10*/  LEA.HI R3, R0.reuse, R215.reuse, RZ, 0x7 ;  /* 0x000000d700037211 */ /* 0x0c0fe400078f38ff */
[----:B------:R-:W-:Y:S02]  /*0b20*/  LEA.HI R4, R0, R215, RZ, 0x5 ;  /* 0x000000d700047211 */ /* 0x000fe400078f28ff */
[----:B------:R-:W-:Y:S02]  /*0b30*/  LOP3.LUT R210, R3, 0xffffff80, RZ, 0xc0, !PT ;  /* 0xffffff8003d27812 */ /* 0x000fe400078ec0ff */
[----:B------:R-:W-:-:S03]  /*0b40*/  SHF.R.S32.HI R212, RZ, 0x7, R3 ;  /* 0x00000007ffd47819 */ /* 0x000fc60000011403 */
[----:B------:R-:W-:Y:S01]  /*0b50*/  IMAD.IADD R210, R215, 0x1, -R210 ;  /* 0x00000001d7d27824 */ /* 0x000fe200078e0ad2 */
[----:B------:R-:W-:-:S04]  /*0b60*/  LEA.HI R3, R3, R212, RZ, 0x1 ;  /* 0x000000d403037211 */ /* 0x000fc800078f08ff */
[----:B------:R-:W-:Y:S02]  /*0b70*/  SHF.R.S32.HI R9, RZ, 0x1f, R210 ;  /* 0x0000001fff097819 */ /* 0x000fe400000114d2 */
[----:B------:R-:W-:Y:S02]  /*0b80*/  LOP3.LUT R3, R3, 0x3fffffe, RZ, 0xc0, !PT ;  /* 0x03fffffe03037812 */ /* 0x000fe400078ec0ff */
[CC--:B------:R-:W-:Y:S02]  /*0b90*/  LEA.HI R8, R9.reuse, R210.reuse, RZ, 0x2 ;  /* 0x000000d209087211 */ /* 0x0c0fe400078f10ff */
[----:B------:R-:W-:Y:S01]  /*0ba0*/  LEA.HI R9, R9, R210, RZ, 0x5 ;  /* 0x000000d209097211 */ /* 0x000fe200078f28ff */
[----:B------:R-:W-:Y:S01]  /*0bb0*/  IMAD.IADD R3, R212, 0x1, -R3 ;  /* 0x00000001d4037824 */ /* 0x000fe200078e0a03 */
[----:B------:R-:W-:Y:S02]  /*0bc0*/  SHF.R.S32.HI R5, RZ, 0x2, R8 ;  /* 0x00000002ff057819 */ /* 0x000fe40000011408 */
[----:B------:R-:W-:-:S02]  /*0bd0*/  SHF.R.S32.HI R9, RZ, 0x5, R9 ;  /* 0x00000005ff097819 */ /* 0x000fc40000011409 */
[----:B--2---:R-:W-:Y:S02]  /*0be0*/  R2UR UR4, R2 ;  /* 0x00000000020472ca */ /* 0x004fe400000e0000 */
[----:B------:R-:W-:-:S04]  /*0bf0*/  SHF.R.S32.HI R2, RZ, 0x1f, R8 ;  /* 0x0000001fff027819 */ /* 0x000fc80000011408 */
[----:B------:R-:W-:-:S04]  /*0c00*/  LEA.HI R2, R2, R5, RZ, 0x3 ;  /* 0x0000000502027211 */ /* 0x000fc800078f18ff */
[----:B------:R-:W-:Y:S02]  /*0c10*/  LOP3.LUT R6, R2, 0xfffffff8, RZ, 0xc0, !PT ;  /* 0xfffffff802067812 */ /* 0x000fe400078ec0ff */
[CC--:B------:R-:W-:Y:S01]  /*0c20*/  LEA.HI R2, R0.reuse, R215.reuse, RZ, 0x4 ;  /* 0x000000d700027211 */ /* 0x0c0fe200078f20ff */
[----:B------:R-:W-:Y:S01]  /*0c30*/  ULOP3.LUT UR4, UR4, 0x1, URZ, 0xfc, !UPT ;  /* 0x0000000104047892 */ /* 0x000fe2000f8efc3f */
[----:B------:R-:W-:Y:S01]  /*0c40*/  LEA.HI R0, R0, R215, RZ, 0x3 ;  /* 0x000000d700007211 */ /* 0x000fe200078f18ff */
[----:B------:R-:W-:Y:S01]  /*0c50*/  IMAD.IADD R10, R5, 0x1, -R6 ;  /* 0x00000001050a7824 */ /* 0x000fe200078e0a06 */
[----:B------:R-:W-:Y:S01]  /*0c60*/  SHF.R.S32.HI R5, RZ, 0x4, R2 ;  /* 0x00000004ff057819 */ /* 0x000fe20000011402 */
[----:B------:R-:W-:Y:S01]  /*0c70*/  IMAD.SHL.U32 R6, R4, 0x20, RZ ;  /* 0x0000002004067824 */ /* 0x000fe200078e00ff */
[C---:B------:R-:W-:Y:S01]  /*0c80*/  LOP3.LUT R4, R2.reuse, 0x3fffff0, RZ, 0xc0, !PT ;  /* 0x03fffff002047812 */ /* 0x040fe200078ec0ff */
[----:B------:R-:W-:Y:S01]  /*0c90*/  IMAD.U32 R214, RZ, RZ, UR4 ;  /* 0x00000004ffd67e24 */ /* 0x000fe2000f8e00ff */
[----:B------:R-:W-:Y:S01]  /*0ca0*/  LEA.HI R2, R2, R5, RZ, 0x1 ;  /* 0x0000000502027211 */ /* 0x000fe200078f08ff */
[----:B------:R-:W-:Y:S01]  /*0cb0*/  UMOV UR4, URZ ;  /* 0x0000003f00047c82 */ /* 0x000fe20008000000 */
[----:B------:R-:W-:Y:S01]  /*0cc0*/  LOP3.LUT R7, R6, 0xfffffc00, RZ, 0xc0, !PT ;  /* 0xfffffc0006077812 */ /* 0x000fe200078ec0ff */
[----:B------:R-:W-:Y:S01]  /*0cd0*/  IMAD.IADD R4, R215, 0x1, -R4 ;  /* 0x00000001d7047824 */ /* 0x000fe200078e0a04 */
[----:B------:R-:W-:Y:S01]  /*0ce0*/  LOP3.LUT R2, R2, 0x1ffffffe, RZ, 0xc0, !PT ;  /* 0x1ffffffe02027812 */ /* 0x000fe200078ec0ff */
[----:B------:R-:W-:Y:S01]  /*0cf0*/  IMAD.U32 R209, RZ, RZ, UR4 ;  /* 0x00000004ffd17e24 */ /* 0x000fe2000f8e00ff */
[----:B------:R-:W-:Y:S01]  /*0d00*/  LEA R10, R9, R10, 0x4 ;  /* 0x0000000a090a7211 */ /* 0x000fe200078e20ff */
[----:B------:R-:W-:Y:S01]  /*0d10*/  IMAD R7, R4, 0x40, R7 ;  /* 0x0000004004077824 */ /* 0x000fe200078e0207 */
[----:B------:R-:W-:Y:S01]  /*0d20*/  SHF.R.S32.HI R204, RZ, 0x3, R0 ;  /* 0x00000003ffcc7819 */ /* 0x000fe20000011400 */
[----:B------:R-:W-:-:S02]  /*0d30*/  IMAD.IADD R2, R5, 0x1, -R2 ;  /* 0x0000000105027824 */ /* 0x000fc400078e0a02 */
[----:B------:R-:W-:Y:S01]  /*0d40*/  IMAD R211, R3, 0x40, R10 ;  /* 0x0000004003d37824 */ /* 0x000fe200078e020a */
[----:B------:R-:W-:Y:S01]  /*0d50*/  LOP3.LUT R3, R8, 0x7ffffffc, RZ, 0xc0, !PT ;  /* 0x7ffffffc08037812 */ /* 0x000fe200078ec0ff */
[----:B------:R-:W-:Y:S01]  /*0d60*/  IMAD R213, R2, 0x8, R7 ;  /* 0x0000000802d57824 */ /* 0x000fe200078e0207 */
[----:B------:R-:W-:-:S03]  /*0d70*/  LOP3.LUT R2, R0, 0x1ffffff8, RZ, 0xc0, !PT ;  /* 0x1ffffff800027812 */ /* 0x000fc600078ec0ff */
[----:B------:R-:W-:Y:S02]  /*0d80*/  IMAD.IADD R18, R210, 0x1, -R3 ;  /* 0x00000001d2127824 */ /* 0x000fe400078e0a03 */
[----:B------:R-:W-:-:S04]  /*0d90*/  IMAD.IADD R2, R215, 0x1, -R2 ;  /* 0x00000001d7027824 */ /* 0x000fc800078e0a02 */
[----:B------:R-:W-:-:S07]  /*0da0*/  IMAD.SHL.U32 R23, R2, 0x8, RZ ;  /* 0x0000000802177824 */ /* 0x000fce00078e00ff */
.L_x_1176:
[----:B------:R-:W-:Y:S01]  /*0db0*/  ULDC.64 UR8, c[0x0][0xa28] ;  /* 0x00028a0000087ab9 */ /* 0x000fe20000000a00 */
[----:B012345:R-:W0:Y:S01]  /*0dc0*/  LDC.64 R8, c[0x0][0x3f8] ;  /* 0x0000fe00ff087b82 */ /* 0x03fe220000000a00 */
[----:B------:R-:W-:Y:S01]  /*0dd0*/  UISETP.NE.U32.AND UP0, UPT, UR8, URZ, UPT ;  /* 0x0000003f0800728c */ /* 0x000fe2000bf05070 */
[----:B------:R-:W-:Y:S01]  /*0de0*/  MOV R6, RZ ;  /* 0x000000ff00067202 */ /* 0x000fe20000000f00 */
[----:B------:R-:W-:Y:S02]  /*0df0*/  ULDC.64 UR12, c[0x0][0x208] ;  /* 0x00008200000c7ab9 */ /* 0x000fe40000000a00 */
[----:B------:R-:W-:-:S03]  /*0e00*/  UISETP.NE.AND.EX UP0, UPT, UR9, URZ, UPT, UP0 ;  /* 0x0000003f0900728c */ /* 0x000fc6000bf05300 */
[----:B------:R-:W-:Y:S01]  /*0e10*/  ULDC.64 UR8, c[0x0][0xa18] ;  /* 0x0002860000087ab9 */ /* 0x000fe20000000a00 */
[----:B------:R-:W1:Y:S01]  /*0e20*/  LDC R22, c[0x0][0x288] ;  /* 0x0000a200ff167b82 */ /* 0x000e620000000800 */
[----:B------:R-:W-:Y:S01]  /*0e30*/  UISETP.NE.U32.AND UP1, UPT, UR8, URZ, UPT ;  /* 0x0000003f0800728c */ /* 0x000fe2000bf25070 */
[----:B------:R-:W-:-:S03]  /*0e40*/  PLOP3.LUT P0, PT, PT, PT, UP0, 0x80, 0x0 ;  /* 0x000000000000781c */ /* 0x000fc60003f0f008 */
[----:B------:R-:W-:-:S03]  /*0e50*/  UISETP.NE.AND.EX UP1, UPT, UR9, URZ, UPT, UP1 ;  /* 0x0000003f0900728c */ /* 0x000fc6000bf25310 */
[----:B------:R-:W-:Y:S01]  /*0e60*/  @UP0 ULDC.64 UR8, c[0x0][0xa28] ;  /* 0x00028a0000080ab9 */ /* 0x000fe20000000a00 */
[----:B------:R-:W2:Y:S01]  /*0e70*/  LDC R0, c[0x0][0x404] ;  /* 0x00010100ff007b82 */ /* 0x000ea20000000800 */
[----:B------:R-:W-:Y:S01]  /*0e80*/  @UP0 UIMAD.WIDE UR8, UR5, 0x4, UR8 ;  /* 0x00000004050808a5 */ /* 0x000fe2000f8e0208 */
[----:B------:R-:W-:-:S05]  /*0e90*/  PLOP3.LUT P2, PT, PT, PT, UP1, 0x80, 0x0 ;  /* 0x000000000000781c */ /* 0x000fca0003f4f018 */
[----:B------:R-:W-:Y:S01]  /*0ea0*/  @UP1 ULDC.64 UR10, c[0x0][0xa18] ;  /* 0x00028600000a1ab9 */ /* 0x000fe20000000a00 */
[----:B------:R-:W3:Y:S01]  /*0eb0*/  LDC R19, c[0x0][0x2e0] ;  /* 0x0000b800ff137b82 */ /* 0x000ee20000000800 */
[----:B------:R-:W-:Y:S02]  /*0ec0*/  IMAD.U32 R2, RZ, RZ, UR8 ;  /* 0x00000008ff027e24 */ /* 0x000fe4000f8e00ff */
[----:B------:R-:W-:Y:S01]  /*0ed0*/  IMAD.U32 R3, RZ, RZ, UR9 ;  /* 0x00000009ff037e24 */ /* 0x000fe2000f8e00ff */
[----:B------:R-:W-:-:S04]  /*0ee0*/  @UP1 UIMAD.WIDE UR8, UR5, 0x4, UR10 ;  /* 0x00000004050818a5 */ /* 0x000fc8000f8e020a */
[----:B------:R4:W5:Y:S02]  /*0ef0*/  @P0 LDG.E R6, desc[UR12][R2.64] ;  /* 0x0000000c02060981 */ /* 0x000964000c1e1900 */
[----:B------:R-:W-:Y:S02]  /*0f00*/  IMAD.U32 R4, RZ, RZ, UR8 ;  /* 0x00000008ff047e24 */ /* 0x000fe4000f8e00ff */
[----:B------:R-:W-:Y:S01]  /*0f10*/  IMAD.U32 R5, RZ, RZ, UR9 ;  /* 0x00000009ff057e24 */ /* 0x000fe2000f8e00ff */
[----:B------:R-:W-:Y:S01]  /*0f20*/  ULDC.64 UR8, c[0x0][0xa20] ;  /* 0x0002880000087ab9 */ /* 0x000fe20000000a00 */
[----:B0-----:R-:W-:Y:S02]  /*0f30*/  ISETP.NE.U32.AND P0, PT, R8, RZ, PT ;  /* 0x000000ff0800720c */ /* 0x001fe40003f05070 */
[----:B------:R-:W-:Y:S01]  /*0f40*/  ISETP.NE.U32.AND P1, PT, RZ, UR8, PT ;  /* 0x00000008ff007c0c */ /* 0x000fe2000bf25070 */
[----:B-1----:R4:W5:Y:S01]  /*0f50*/  @P2 LDG.E R22, desc[UR12][R4.64] ;  /* 0x0000000c04162981 */ /* 0x002962000c1e1900 */
[----:B------:R-:W-:Y:S01]  /*0f60*/  ISETP.NE.AND.EX P0, PT, R9, RZ, PT, P0 ;  /* 0x000000ff0900720c */ /* 0x000fe20003f05300 */
[----:B------:R-:W-:Y:S01]  /*0f70*/  IMAD.U32 R207, RZ, RZ, UR6 ;  /* 0x00000006ffcf7e24 */ /* 0x000fe2000f8e00ff */
[----:B------:R-:W-:-:S02]  /*0f80*/  ISETP.NE.AND.EX P1, PT, RZ, UR9, PT, P1 ;  /* 0x00000009ff007c0c */ /* 0x000fc4000bf25310 */
[----:B--2---:R-:W-:Y:S01]  /*0f90*/  SEL R0, R0, 0x1, P0 ;  /* 0x0000000100007807 */ /* 0x004fe20000000000 */
[----:B----4-:R-:W-:Y:S10]  /*0fa0*/  @P2 BRA `(.L_x_1077) ;  /* 0x0000000000302947 */ /* 0x010ff40003800000 */
[----:B------:R-:W-:Y:S02]  /*0fb0*/  ULDC.64 UR6, c[0x0][0xa00] ;  /* 0x0002800000067ab9 */ /* 0x000fe40000000a00 */
[----:B------:R-:W-:-:S04]  /*0fc0*/  ISETP.NE.U32.AND P0, PT, RZ, UR6, PT ;  /* 0x00000006ff007c0c */ /* 0x000fc8000bf05070 */
[----:B------:R-:W-:-:S13]  /*0fd0*/  ISETP.NE.AND.EX P0, PT, RZ, UR7, PT, P0 ;  /* 0x00000007ff007c0c */ /* 0x000fda000bf05300 */
[----:B------:R-:W-:Y:S05]  /*0fe0*/  @!P0 BRA `(.L_x_1077) ;  /* 0x0000000000208947 */ /* 0x000fea0003800000 */
[----:B------:R-:W-:Y:S01]  /*0ff0*/  ULDC.64 UR6, c[0x0][0xa00] ;  /* 0x0002800000067ab9 */ /* 0x000fe20000000a00 */
[----:B------:R-:W-:Y:S01]  /*1000*/  ULDC.64 UR8, c[0x0][0x208] ;  /* 0x0000820000087ab9 */ /* 0x000fe20000000a00 */
[----:B------:R-:W-:-:S06]  /*1010*/  UIMAD.WIDE UR6, UR5, 0x4, UR6 ;  /* 0x00000004050678a5 */ /* 0x000fcc000f8e0206 */
[----:B------:R-:W-:Y:S02]  /*1020*/  IMAD.U32 R2, RZ, RZ, UR6 ;  /* 0x00000006ff027e24 */ /* 0x000fe4000f8e00ff */
[----:B------:R-:W-:-:S05]  /*1030*/  IMAD.U32 R3, RZ, RZ, UR7 ;  /* 0x00000007ff037e24 */ /* 0x000fca000f8e00ff */
[----:B-----5:R-:W2:Y:S04]  /*1040*/  LDG.E R22, desc[UR8][R2.64] ;  /* 0x0000000802167981 */ /* 0x020ea8000c1e1900 */
[----:B------:R-:W2:Y:S02]  /*1050*/  LDG.E R5, desc[UR8][R2.64+0x4] ;  /* 0x0000040802057981 */ /* 0x000ea4000c1e1900 */
[----:B--2---:R-:W-:-:S07]  /*1060*/  IMAD.IADD R22, R5, 0x1, -R22 ;  /* 0x0000000105167824 */ /* 0x004fce00078e0a16 */
.L_x_1077:
[----:B---3--:R-:W-:Y:S01]  /*1070*/  IMAD R19, R0, R19, RZ ;  /* 0x0000001300137224 */ /* 0x008fe200078e02ff */
[----:B------:R-:W-:Y:S01]  /*1080*/  MOV R206, R201 ;  /* 0x000000c900ce7202 */ /* 0x000fe20000000f00 */
[----:B------:R-:W-:Y:S01]  /*1090*/  IMAD.U32 R208, RZ, RZ, UR5 ;  /* 0x00000005ffd07e24 */ /* 0x000fe2000f8e00ff */
[----:B------:R-:W-:Y:S06]  /*10a0*/  @!P1 BRA `(.L_x_1078) ;  /* 0x00000000001c9947 */ /* 0x000fec0003800000 */
[----:B------:R-:W-:Y:S01]  /*10b0*/  ULDC.64 UR6, c[0x0][0xa20] ;  /* 0x0002880000067ab9 */ /* 0x000fe20000000a00 */
[----:B------:R-:W-:Y:S01]  /*10c0*/  ULDC.64 UR8, c[0x0][0x208] ;  /* 0x0000820000087ab9 */ /* 0x000fe20000000a00 */
[----:B------:R-:W-:-:S06]  /*10d0*/  UIMAD.WIDE UR4, UR5, 0x4, UR6 ;  /* 0x00000004050478a5 */ /* 0x000fcc000f8e0206 */
[----:B------:R-:W-:Y:S02]  /*10e0*/  IMAD.U32 R2, RZ, RZ, UR4 ;  /* 0x00000004ff027e24 */ /* 0x000fe4000f8e00ff */
[----:B------:R-:W-:-:S05]  /*10f0*/  IMAD.U32 R3, RZ, RZ, UR5 ;  /* 0x00000005ff037e24 */ /* 0x000fca000f8e00ff */
[----:B------:R0:W5:Y:S01]  /*1100*/  LDG.E R19, desc[UR8][R2.64] ;  /* 0x0000000802137981 */ /* 0x000162000c1e1900 */
[----:B------:R-:W-:Y:S05]  /*1110*/  BRA `(.L_x_1079) ;  /* 0x0000000000307947 */ /* 0x000fea0003800000 */
.L_x_1078:
        /* <DEDUP_REMOVED lines=9> */
[----:B------:R-:W2:Y:S04]  /*11b0*/  LDG.E R19, desc[UR8][R2.64] ;  /* 0x0000000802137981 */ /* 0x000ea8000c1e1900 */
[----:B------:R-:W2:Y:S02]  /*11c0*/  LDG.E R0, desc[UR8][R2.64+0x4] ;  /* 0x0000040802007981 */ /* 0x000ea4000c1e1900 */
[----:B--2---:R-:W-:-:S07]  /*11d0*/  IMAD.IADD R19, R0, 0x1, -R19 ;  /* 0x0000000100137824 */ /* 0x004fce00078e0a13 */
.L_x_1079:
[----:B------:R-:W1:Y:S01]  /*11e0*/  LDC.64 R8, c[0x0][0x9e0] ;  /* 0x00027800ff087b82 */ /* 0x000e620000000a00 */
[----:B-----5:R-:W-:Y:S01]  /*11f0*/  IMAD.IADD R19, R19, 0x1, -R6 ;  /* 0x0000000113137824 */ /* 0x020fe200078e0a06 */
[----:B------:R-:W-:-:S04]  /*1200*/  LEA R0, R201, 0x80, 0x7 ;  /* 0x00000080c9007811 */ /* 0x000fc800078e38ff */
[----:B0-----:R-:W-:Y:S02]  /*1210*/  IADD3 R3, R19, R0, -R22 ;  /* 0x0000000013037210 */ /* 0x001fe40007ffe816 */
[----:B-1----:R-:W-:-:S03]  /*1220*/  ISETP.GE.AND P1, PT, R9, 0x1, PT ;  /* 0x000000010900780c */ /* 0x002fc60003f26270 */
[----:B------:R-:W-:-:S10]  /*1230*/  IMAD.IADD R0, R3, 0x1, R8 ;  /* 0x0000000103007824 */ /* 0x000fd400078e0208 */
[----:B------:R-:W-:Y:S05]  /*1240*/  @!P1 BRA `(.L_x_1080) ;  /* 0x0000000000409947 */ /* 0x000fea0003800000 */
[C---:B------:R-:W-:Y:S02]  /*1250*/  ISETP.GT.AND P0, PT, R3.reuse, RZ, PT ;  /* 0x000000ff0300720c */ /* 0x040fe40003f04270 */
[----:B------:R-:W-:-:S11]  /*1260*/  IADD3 R2, R3, -0x1, RZ ;  /* 0xffffffff03027810 */ /* 0x000fd60007ffe0ff */
[----:B------:R-:W-:Y:S05]  /*1270*/  @P0 BRA `(.L_x_1081) ;  /* 0x00000000001c0947 */ /* 0x000fea0003800000 */
[----:B------:R-:W-:Y:S01]  /*1280*/  ISETP.NE.AND P0, PT, R9, 0x1, PT ;  /* 0x000000010900780c */ /* 0x000fe20003f05270 */
[----:B------:R-:W-:-:S12]  /*1290*/  IMAD.MOV R3, RZ, RZ, -R3 ;  /* 0x000000ffff037224 */ /* 0x000fd800078e0a03 */
[----:B------:R-:W0:Y:S02]  /*12a0*/  @P0 LDC.64 R4, c[0x0][0x9e8] ;  /* 0x00027a00ff040b82 */ /* 0x000e240000000a00 */
[----:B0-----:R-:W-:-:S05]  /*12b0*/  @P0 IMAD.HI.U32 R2, R3, R4, RZ ;  /* 0x0000000403020227 */ /* 0x001fca00078e00ff */
[----:B------:R-:W-:-:S04]  /*12c0*/  @P0 SHF.R.U32.HI R3, RZ, R5, R2 ;  /* 0x00000005ff030219 */ /* 0x000fc80000011602 */
[----:B------:R-:W-:Y:S01]  /*12d0*/  LOP3.LUT R2, RZ, R3, RZ, 0x33, !PT ;  /* 0x00000003ff027212 */ /* 0x000fe200078e33ff */
[----:B------:R-:W-:Y:S06]  /*12e0*/  BRA `(.L_x_1082) ;  /* 0x0000000000107947 */ /* 0x000fec0003800000 */
.L_x_1081:
[----:B------:R-:W-:-:S13]  /*12f0*/  ISETP.NE.AND P0, PT, R9, 0x1, PT ;  /* 0x000000010900780c */ /* 0x000fda0003f05270 */
[----:B------:R-:W0:Y:S02]  /*1300*/  @P0 LDC.64 R4, c[0x0][0x9e8] ;  /* 0x00027a00ff040b82 */ /* 0x000e240000000a00 */
[----:B0-----:R-:W-:-:S05]  /*1310*/  @P0 IMAD.HI.U32 R4, R2, R4, RZ ;  /* 0x0000000402040227 */ /* 0x001fca00078e00ff */
[----:B------:R-:W-:-:S07]  /*1320*/  @P0 SHF.R.U32.HI R2, RZ, R5, R4 ;  /* 0x00000005ff020219 */ /* 0x000fce0000011604 */
.L_x_1082:
[----:B------:R-:W-:-:S05]  /*1330*/  IMAD R3, R2, R9, R9 ;  /* 0x0000000902037224 */ /* 0x000fca00078e0209 */
[----:B------:R-:W-:-:S07]  /*1340*/  VIMNMX R0, R0, R3, PT ;  /* 0x0000000300007248 */ /* 0x000fce0003fe0100 */
.L_x_1080:
[----:B------:R-:W-:Y:S01]  /*1350*/  VIADD R2, R0, 0x3f ;  /* 0x0000003f00027836 */ /* 0x000fe20000000000 */
[----:B------:R-:W-:Y:S01]  /*1360*/  ULDC UR4, c[0x0][0x9dc] ;  /* 0x0002770000047ab9 */ /* 0x000fe20000000800 */
[----:B------:R-:W-:Y:S02]  /*1370*/  VIADD R0, R19, 0x3f ;  /* 0x0000003f13007836 */ /* 0x000fe40000000000 */
[----:B------:R-:W-:Y:S01]  /*1380*/  IMAD R4, R201, 0x80, -R22 ;  /* 0x00000080c9047824 */ /* 0x000fe200078e0a16 */
[----:B------:R-:W-:Y:S02]  /*1390*/  SHF.R.S32.HI R5, RZ, 0x1f, R2 ;  /* 0x0000001fff057819 */ /* 0x000fe40000011402 */
[----:B------:R-:W-:Y:S01]  /*13a0*/  SHF.R.S32.HI R3, RZ, 0x1f, R0 ;  /* 0x0000001fff037819 */ /* 0x000fe20000011400 */
[----:B------:R-:W-:Y:S01]  /*13b0*/  IMAD.IADD R4, R19, 0x1, R4 ;  /* 0x0000000113047824 */ /* 0x000fe200078e0204 */
[----:B------:R-:W-:Y:S02]  /*13c0*/  LEA.HI R5, R5, R2, RZ, 0x6 ;  /* 0x0000000205057211 */ /* 0x000fe400078f30ff */
[----:B------:R-:W-:Y:S01]  /*13d0*/  LEA.HI R3, R3, R0, RZ, 0x6 ;  /* 0x0000000003037211 */ /* 0x000fe200078f30ff */
[----:B------:R-:W-:Y:S01]  /*13e0*/  VIADD R6, R4, -UR4 ;  /* 0x8000000404067c36 */ /* 0x000fe20008000000 */
[----:B------:R-:W-:-:S02]  /*13f0*/  SHF.R.S32.HI R56, RZ, 0x6, R5 ;  /* 0x00000006ff387819 */ /* 0x000fc40000011405 */
[----:B------:R-:W-:Y:S02]  /*1400*/  SHF.R.S32.HI R3, RZ, 0x6, R3 ;  /* 0x00000006ff037819 */ /* 0x000fe40000011403 */
[----:B------:R-:W-:Y:S02]  /*1410*/  R2UR UR4, R6 ;  /* 0x00000000060472ca */ /* 0x000fe400000e0000 */
[----:B------:R-:W-:Y:S01]  /*1420*/  VIMNMX R56, R3, R56, PT ;  /* 0x0000003803387248 */ /* 0x000fe20003fe0100 */
[----:B------:R-:W-:-:S12]  /*1430*/  @!P1 BRA `(.L_x_1083) ;  /* 0x0000000000449947 */ /* 0x000fd80003800000 */
[----:B------:R-:W-:-:S13]  /*1440*/  ISETP.GT.AND P0, PT, R4, -0x1, PT ;  /* 0xffffffff0400780c */ /* 0x000fda0003f04270 */
[----:B------:R-:W-:Y:S05]  /*1450*/  @P0 BRA `(.L_x_1084) ;  /* 0x00000000001c0947 */ /* 0x000fea0003800000 */
[----:B------:R-:W-:Y:S02]  /*1460*/  ISETP.NE.AND P0, PT, R9, 0x1, PT ;  /* 0x000000010900780c */ /* 0x000fe40003f05270 */
[----:B------:R-:W-:-:S11]  /*1470*/  LOP3.LUT R3, RZ, R4, RZ, 0x33, !PT ;  /* 0x00000004ff037212 */ /* 0x000fd600078e33ff */
[----:B------:R-:W0:Y:S02]  /*1480*/  @P0 LDC.64 R6, c[0x0][0x9e8] ;  /* 0x00027a00ff060b82 */ /* 0x000e240000000a00 */
[----:B0-----:R-:W-:-:S05]  /*1490*/  @P0 IMAD.HI.U32 R0, R3, R6, RZ ;  /* 0x0000000603000227 */ /* 0x001fca00078e00ff */
[----:B------:R-:W-:-:S04]  /*14a0*/  @P0 SHF.R.U32.HI R3, RZ, R7, R0 ;  /* 0x00000007ff030219 */ /* 0x000fc80000011600 */
[----:B------:R-:W-:Y:S01]  /*14b0*/  LOP3.LUT R4, RZ, R3, RZ, 0x33, !PT ;  /* 0x00000003ff047212 */ /* 0x000fe200078e33ff */
[----:B------:R-:W-:Y:S06]  /*14c0*/  BRA `(.L_x_1085) ;  /* 0x0000000000107947 */ /* 0x000fec0003800000 */
.L_x_1084:
[----:B------:R-:W-:-:S13]  /*14d0*/  ISETP.NE.AND P0, PT, R9, 0x1, PT ;  /* 0x000000010900780c */ /* 0x000fda0003f05270 */
[----:B------:R-:W0:Y:S02]  /*14e0*/  @P0 LDC.64 R2, c[0x0][0x9e8] ;  /* 0x00027a00ff020b82 */ /* 0x000e240000000a00 */
[----:B0-----:R-:W-:-:S05]  /*14f0*/  @P0 IMAD.HI.U32 R0, R4, R2, RZ ;  /* 0x0000000204000227 */ /* 0x001fca00078e00ff */
[----:B------:R-:W-:-:S07]  /*1500*/  @P0 SHF.R.U32.HI R4, RZ, R3, R0 ;  /* 0x00000003ff040219 */ /* 0x000fce0000011600 */
.L_x_1085:
[----:B------:R-:W-:-:S05]  /*1510*/  IMAD R4, R4, R9, RZ ;  /* 0x0000000904047224 */ /* 0x000fca00078e02ff */
[----:B------:R-:W-:-:S13]  /*1520*/  R2UR UR5, R4 ;  /* 0x00000000040572ca */ /* 0x000fda00000e0000 */
[----:B------:R-:W-:-:S04]  /*1530*/  UISETP.LT.AND UP0, UPT, UR4, UR5, UPT ;  /* 0x000000050400728c */ /* 0x000fc8000bf01270 */
[----:B------:R-:W-:-:S12]  /*1540*/  USEL UR4, UR4, UR5, !UP0 ;  /* 0x0000000504047287 */ /* 0x000fd8000c000000 */
.L_x_1083:
[----:B------:R-:W-:Y:S01]  /*1550*/  USHF.R.S32.HI UR5, URZ, 0x1f, UR4 ;  /* 0x0000001f3f057899 */ /* 0x000fe20008011404 */
[----:B------:R-:W-:Y:S02]  /*1560*/  PLOP3.LUT P0, PT, PT, PT, PT, 0x80, 0x0 ;  /* 0x000000000000781c */ /* 0x000fe40003f0f070 */
[----:B------:R-:W-:Y:S01]  /*1570*/  CS2R R2, SRZ ;  /* 0x0000000000027805 */ /* 0x000fe2000001ff00 */
[----:B------:R-:W-:Y:S01]  /*1580*/  IMAD.MOV.U32 R0, RZ, RZ, RZ ;  /* 0x000000ffff007224 */ /* 0x000fe200078e00ff */
        /* <DEDUP_REMOVED lines=61> */
[----:B------:R-:W-:Y:S01]  /*1960*/  IMAD.MOV.U32 R169, RZ, RZ, RZ ;  /* 0x000000ffffa97224 */ /* 0x000fe200078e00ff */
[----:B------:R-:W-:Y:S02]  /*1970*/  CS2R R154, SRZ ;  /* 0x00000000009a7805 */ /* 0x000fe4000001ff00 */
[----:B------:R-:W-:-:S02]  /*1980*/  CS2R R8, SRZ ;  /* 0x0000000000087805 */ /* 0x000fc4000001ff00 */
[----:B------:R-:W-:Y:S01]  /*1990*/  CS2R R36, SRZ ;  /* 0x0000000000247805 */ /* 0x000fe2000001ff00 */
[----:B------:R-:W-:Y:S01]  /*19a0*/  IMAD.MOV.U32 R171, RZ, RZ, RZ ;  /* 0x000000ffffab7224 */ /* 0x000fe200078e00ff */
[----:B------:R-:W-:Y:S01]  /*19b0*/  CS2R R32, SRZ ;  /* 0x0000000000207805 */ /* 0x000fe2000001ff00 */
[----:B------:R-:W-:Y:S01]  /*19c0*/  IMAD.MOV.U32 R173, RZ, RZ, RZ ;  /* 0x000000ffffad7224 */ /* 0x000fe200078e00ff */
[----:B------:R-:W-:Y:S01]  /*19d0*/  CS2R R4, SRZ ;  /* 0x0000000000047805 */ /* 0x000fe2000001ff00 */
[----:B------:R-:W-:Y:S02]  /*19e0*/  IMAD.MOV.U32 R30, RZ, RZ, RZ ;  /* 0x000000ffff1e7224 */ /* 0x000fe400078e00ff */
[----:B------:R-:W-:Y:S02]  /*19f0*/  IMAD.MOV.U32 R6, RZ, RZ, RZ ;  /* 0x000000ffff067224 */ /* 0x000fe400078e00ff */
[----:B------:R-:W-:Y:S02]  /*1a00*/  IMAD.MOV.U32 R175, RZ, RZ, RZ ;  /* 0x000000ffffaf7224 */ /* 0x000fe400078e00ff */
[----:B------:R-:W-:Y:S01]  /*1a10*/  IMAD.MOV.U32 R26, RZ, RZ, RZ ;  /* 0x000000ffff1a7224 */ /* 0x000fe200078e00ff */
[----:B------:R-:W-:Y:S06]  /*1a20*/  @!P1 BRA `(.L_x_1086) ;  /* 0x000000b800dc9947 */ /* 0x000fec0003800000 */
        /* <DEDUP_REMOVED lines=31> */
.L_x_1087:
[----:B------:R-:W-:Y:S02]  /*1c20*/  R2UR UR6, R209 ;  /* 0x00000000d10672ca */ /* 0x000fe400000e0000 */
[----:B------:R-:W-:-:S11]  /*1c30*/  R2UR UR5, R214 ;  /* 0x00000000d60572ca */ /* 0x000fd600000e0000 */
[----:B------:R-:W-:Y:S02]  /*1c40*/  ULEA.HI UR4, UR6, UR6, URZ, 0x1 ;  /* 0x0000000606047291 */ /* 0x000fe4000f8f083f */
[----:B------:R-:W-:Y:S02]  /*1c50*/  MOV R2, UR5 ;  /* 0x0000000500027c02 */ /* 0x000fe40008000f00 */
[----:B------:R-:W-:Y:S02]  /*1c60*/  ULOP3.LUT UR4, UR4, 0xfffffffe, URZ, 0xc0, !UPT ;  /* 0xfffffffe04047892 */ /* 0x000fe4000f8ec03f */
[----:B------:R-:W-:Y:S02]  /*1c70*/  ISETP.NE.AND P0, PT, R2, 0x3, PT ;  /* 0x000000030200780c */ /* 0x000fe40003f05270 */
[----:B------:R-:W-:-:S06]  /*1c80*/  UIADD3 UR4, UR6, -UR4, URZ ;  /* 0x8000000406047290 */ /* 0x000fcc000fffe03f */
[----:B------:R-:W-:-:S05]  /*1c90*/  IMAD.U32 R0, RZ, RZ, UR4 ;  /* 0x00000004ff007e24 */ /* 0x000fca000f8e00ff */
[----:B------:R-:W-:-:S04]  /*1ca0*/  SHF.L.U32 R0, R0, 0x1f, RZ ;  /* 0x0000001f00007819 */ /* 0x000fc800000006ff */
[----:B------:R-:W0:Y:S02]  /*1cb0*/  SYNCS.PHASECHK.TRANS64.TRYWAIT P1, [UR39+0x30800], R0 ;  /* 0x03080000ff0075a7 */ /* 0x000e240008020167 */
[----:B0-----:R-:W-:Y:S05]  /*1cc0*/  @!P1 BRA `(.L_x_1088) ;  /* 0x0000013c00e09947 */ /* 0x001fea0003800000 */
.L_x_1273:
[----:B------:R-:W-:Y:S05]  /*1cd0*/  @!P0 BRA `(.L_x_1089) ;  /* 0x0000000000048947 */ /* 0x000fea0003800000 */
[----:B------:R-:W-:Y:S01]  /*1ce0*/  BPT.TRAP 0x1 ;  /* 0x000000040000795c */ /* 0x000fe20000300000 */
.L_x_1089:
[----:B------:R-:W-:Y:S02]  /*1cf0*/  IMAD.U32 R5, RZ, RZ, UR37 ;  /* 0x00000025ff057e24 */ /* 0x000fe4000f8e00ff */
[----:B0-----:R-:W-:-:S03]  /*1d00*/  IMAD.U32 R0, RZ, RZ, UR36 ;  /* 0x00000024ff007e24 */ /* 0x001fc6000f8e00ff */
[----:B------:R-:W-:Y:S02]  /*1d10*/  LEA R5, R5, UR39, 0x3 ;  /* 0x0000002705057c11 */ /* 0x000fe4000f8e18ff */
[----:B------:R-:W-:-:S04]  /*1d20*/  SHF.L.U32 R0, R0, 0x1f, RZ ;  /* 0x0000001f00007819 */ /* 0x000fc800000006ff */
[----:B------:R0:W1:Y:S01]  /*1d30*/  SYNCS.PHASECHK.TRANS64.TRYWAIT P2, [R5+URZ+0x30830], R0 ;  /* 0x03083000050075a7 */ /* 0x000062000804017f */
[----:B------:R-:W-:Y:S05]  /*1d40*/  @!P0 BRA `(.L_x_1090) ;  /* 0x0000000000048947 */ /* 0x000fea0003800000 */
[----:B------:R-:W-:Y:S01]  /*1d50*/  BPT.TRAP 0x1 ;  /* 0x000000040000795c */ /* 0x000fe20000300000 */
.L_x_1090:
[----:B------:R-:W2:Y:S02]  /*1d60*/  S2R R2, SR_TID.X ;  /* 0x0000000000027919 */ /* 0x000ea40000002100 */
[----:B--2---:R-:W-:Y:S01]  /*1d70*/  LOP3.LUT P1, RZ, R2, 0x7f, RZ, 0xc0, !PT ;  /* 0x0000007f02ff7812 */ /* 0x004fe2000782c0ff */
[----:B-1----:R-:W-:-:S12]  /*1d80*/  @P2 BRA `(.L_x_1091) ;  /* 0x0000000000082947 */ /* 0x002fd80003800000 */
[----:B------:R-:W1:Y:S02]  /*1d90*/  SYNCS.PHASECHK.TRANS64.TRYWAIT P2, [R5+URZ+0x30830], R0 ;  /* 0x03083000050075a7 */ /* 0x000e64000804017f */
[----:B-1----:R-:W-:Y:S05]  /*1da0*/  @!P2 BRA `(.L_x_1092) ;  /* 0x0000013c00c0a947 */ /* 0x002fea0003800000 */
.L_x_1091:
[----:B------:R-:W-:Y:S05]  /*1db0*/  WARPSYNC.ALL ;  /* 0x0000000000007948 */ /* 0x000fea0003800000 */
[----:B------:R-:W-:Y:S01]  /*1dc0*/  UIADD3 UR4, UR39, 0x20400, URZ ;  /* 0x0002040027047890 */ /* 0x000fe2000fffe03f */
[----:B------:R-:W-:Y:S01]  /*1dd0*/  WARPGROUP.ARRIVE ;  /* 0x00000000000079c5 */ /* 0x000fe20000000000 */
[----:B------:R-:W-:Y:S01]  /*1de0*/  UMOV UR9, 0x40000040 ;  /* 0x4000004000097882 */ /* 0x000fe20000000000 */
[----:B------:R-:W-:Y:S01]  /*1df0*/  UMOV UR11, 0x40000040 ;  /* 0x40000040000b7882 */ /* 0x000fe20000000000 */
[----:B------:R-:W-:Y:S01]  /*1e00*/  USHF.R.U32.HI UR4, URZ, 0x4, UR4 ;  /* 0x000000043f047899 */ /* 0x000fe20008011604 */
[----:B------:R-:W-:Y:S01]  /*1e10*/  IMAD.U32 R15, RZ, RZ, UR9 ;  /* 0x00000009ff0f7e24 */ /* 0x000fe2000f8e00ff */
[----:B------:R-:W-:Y:S01]  /*1e20*/  UMOV UR57, 0x40000040 ;  /* 0x4000004000397882 */ /* 0x000fe20000000000 */
[----:B------:R-:W-:Y:S01]  /*1e30*/  UMOV UR59, 0x40000040 ;  /* 0x40000040003b7882 */ /* 0x000fe20000000000 */
[----:B------:R-:W-:Y:S01]  /*1e40*/  ULOP3.LUT UR4, UR4, 0x3fff, URZ, 0xc0, !UPT ;  /* 0x00003fff04047892 */ /* 0x000fe2000f8ec03f */
[----:B------:R-:W-:Y:S01]  /*1e50*/  IMAD.MOV.U32 R3, RZ, RZ, -0x40 ;  /* 0xffffffc0ff037424 */ /* 0x000fe200078e00ff */
[----:B------:R-:W-:Y:S01]  /*1e60*/  UMOV UR53, 0x40000040 ;  /* 0x4000004000357882 */ /* 0x000fe20000000000 */
[----:B------:R-:W-:Y:S01]  /*1e70*/  UMOV UR55, 0x40000040 ;  /* 0x4000004000377882 */ /* 0x000fe20000000000 */
[----:B------:R-:W-:Y:S01]  /*1e80*/  ULOP3.LUT UR60, UR4, 0x10000, URZ, 0xfc, !UPT ;  /* 0x00010000043c7892 */ /* 0x000fe2000f8efc3f */
[----:B01----:R-:W-:Y:S01]  /*1e90*/  @!P1 VIADD R0, R5, 0x30840 ;  /* 0x0003084005009836 */ /* 0x003fe20000000000 */
[----:B------:R-:W-:-:S02]  /*1ea0*/  ULOP3.LUT UR4, UR38, 0x10000, URZ, 0xfc, !UPT ;  /* 0x0001000026047892 */ /* 0x000fc4000f8efc3f */
[----:B------:R-:W-:Y:S02]  /*1eb0*/  ULEA UR5, UR37, UR60, 0xb ;  /* 0x0000003c25057291 */ /* 0x000fe4000f8e583f */
[----:B------:R-:W-:Y:S01]  /*1ec0*/  UIADD3 UR6, UR4, 0x2, URZ ;  /* 0x0000000204067890 */ /* 0x000fe2000fffe03f */
[----:B------:R-:W-:Y:S01]  /*1ed0*/  @!P1 PRMT R0, RZ, 0x654, R0 ;  /* 0x00000654ff009816 */ /* 0x000fe20000000000 */
[----:B------:R-:W-:Y:S01]  /*1ee0*/  UIADD3 UR7, UR5, 0x2, URZ ;  /* 0x0000000205077890 */ /* 0x000fe2000fffe03f */
[----:B------:R-:W-:Y:S02]  /*1ef0*/  UMOV UR8, UR4 ;  /* 0x0000000400087c82 */ /* 0x000fe40008000000 */
[----:B------:R-:W-:Y:S01]  /*1f00*/  UMOV UR10, UR5 ;  /* 0x00000005000a7c82 */ /* 0x000fe20008000000 */
[----:B------:R-:W-:Y:S01]  /*1f10*/  IMAD.U32 R14, RZ, RZ, UR8 ;  /* 0x00000008ff0e7e24 */ /* 0x000fe2000f8e00ff */
        /* <DEDUP_REMOVED lines=9> */
[----:B------:R-:W-:-:S02]  /*1fb0*/  UIADD3 UR56, UR4, 0x402, URZ ;  /* 0x0000040204387890 */ /* 0x000fc4000fffe03f */
[----:B------:R-:W-:Y:S02]  /*1fc0*/  UIADD3 UR58, UR5, 0x202, URZ ;  /* 0x00000202053a7890 */ /* 0x000fe4000fffe03f */
[----:B------:R-:W-:Y:S02]  /*1fd0*/  UIADD3 UR52, UR4, 0x404, URZ ;  /* 0x0000040404347890 */ /* 0x000fe4000fffe03f */
[----:B------:R-:W-:Y:S02]  /*1fe0*/  UIADD3 UR54, UR5, 0x204, URZ ;  /* 0x0000020405367890 */ /* 0x000fe4000fffe03f */
        /* <DEDUP_REMOVED lines=61> */
[----:B------:R-:W-:Y:S02]  /*23c0*/  IMAD.U32 R6, RZ, RZ, UR8 ;  /* 0x00000008ff067e24 */ /* 0x000fe4000f8e00ff */
        /* <DEDUP_REMOVED lines=43> */
[----:B------:R-:W-:Y:S01]  /*2680*/  HGMMA.64x64x16.F32 R24, gdesc[UR48], R24, gsb0 ;  /* 0x00e00000301879f0 */ /* 0x000fe20008000818 */
[----:B------:R-:W-:Y:S02]  /*2690*/  ULDC.64 UR50, c[0x0][0x9d8] ;  /* 0x0002760000327ab9 */ /* 0x000fe40000000a00 */
[----:B------:R-:W-:Y:S01]  /*26a0*/  ULOP3.LUT UR51, URZ, UR51, URZ, 0x33, !UPT ;  /* 0x000000333f337292 */ /* 0x000fe2000f8e333f */
[----:B------:R-:W-:Y:S02]  /*26b0*/  WARPGROUP.DEPBAR.LE gsb0, 0x0 ;  /* 0x00008000000079c5 */ /* 0x000fe40000010000 */
[----:B------:R-:W-:Y:S01]  /*26c0*/  FMUL.FTZ R26, R26, UR50 ;  /* 0x000000321a1a7c20 */ /* 0x000fe20008410000 */
[----:B------:R-:W-:Y:S01]  /*26d0*/  FMUL.FTZ R38, R38, UR50 ;  /* 0x0000003226267c20 */ /* 0x000fe20008410000 */
[----:B------:R-:W-:Y:S01]  /*26e0*/  FMUL.FTZ R24, R24, UR50 ;  /* 0x0000003218187c20 */ /* 0x000fe20008410000 */
[----:B------:R-:W-:Y:S01]  /*26f0*/  FMUL.FTZ R25, R25, UR50 ;  /* 0x0000003219197c20 */ /* 0x000fe20008410000 */
[----:B------:R-:W0:Y:S01]  /*2700*/  MUFU.TANH R16, R26 ;  /* 0x0000001a00107308 */ /* 0x000e220000002400 */
[----:B------:R-:W-:Y:S01]  /*2710*/  FMUL.FTZ R28, R28, UR50 ;  /* 0x000000321c1c7c20 */ /* 0x000fe20008410000 */
[----:B------:R-:W-:Y:S01]  /*2720*/  FMUL.FTZ R29, R29, UR50 ;  /* 0x000000321d1d7c20 */ /* 0x000fe20008410000 */
[----:B------:R-:W-:Y:S01]  /*2730*/  FMUL.FTZ R32, R32, UR50 ;  /* 0x0000003220207c20 */ /* 0x000fe20008410000 */
[----:B------:R-:W-:Y:S01]  /*2740*/  FMUL.FTZ R33, R33, UR50 ;  /* 0x0000003221217c20 */ /* 0x000fe20008410000 */
[----:B------:R-:W-:Y:S01]  /*2750*/  FMUL.FTZ R34, R34, UR50 ;  /* 0x0000003222227c20 */ /* 0x000fe20008410000 */
[----:B------:R-:W-:Y:S01]  /*2760*/  FMUL.FTZ R35, R35, UR50 ;  /* 0x0000003223237c20 */ /* 0x000fe20008410000 */
[----:B------:R-:W-:Y:S01]  /*2770*/  FMUL.FTZ R36, R36, UR50 ;  /* 0x0000003224247c20 */ /* 0x000fe20008410000 */
[----:B------:R1:W2:Y:S01]  /*2780*/  MUFU.TANH R26, R38 ;  /* 0x00000026001a7308 */ /* 0x0002a20000002400 */
        /* <DEDUP_REMOVED lines=8> */
[----:B-1----:R-:W-:-:S02]  /*2810*/  IMAD R38, R56, R3, 0x40 ;  /* 0x0000004038267424 */ /* 0x002fc400078e0203 */
[----:B------:R-:W-:Y:S01]  /*2820*/  FMUL.FTZ R48, R48, UR50 ;  /* 0x0000003230307c20 */ /* 0x000fe20008410000 */
[----:B------:R-:W-:Y:S01]  /*2830*/  FMUL.FTZ R49, R49, UR50 ;  /* 0x0000003231317c20 */ /* 0x000fe20008410000 */
[----:B------:R-:W-:Y:S01]  /*2840*/  FMUL.FTZ R50, R50, UR50 ;  /* 0x0000003232327c20 */ /* 0x000fe20008410000 */
[----:B------:R-:W-:Y:S02]  /*2850*/  IMAD.IADD R5, R19, 0x1, R38 ;  /* 0x0000000113057824 */ /* 0x000fe400078e0226 */
[----:B------:R-:W-:Y:S01]  /*2860*/  FMUL.FTZ R51, R51, UR50 ;  /* 0x0000003233337c20 */ /* 0x000fe20008410000 */
[----:B------:R-:W-:Y:S01]  /*2870*/  FMUL.FTZ R52, R52, UR50 ;  /* 0x0000003234347c20 */ /* 0x000fe20008410000 */
[----:B------:R-:W-:Y:S01]  /*2880*/  FMUL.FTZ R53, R53, UR50 ;  /* 0x0000003235357c20 */ /* 0x000fe20008410000 */
[----:B------:R-:W-:Y:S01]  /*2890*/  FMUL.FTZ R54, R54, UR50 ;  /* 0x0000003236367c20 */ /* 0x000fe20008410000 */
[----:B------:R-:W-:Y:S01]  /*28a0*/  FMUL.FTZ R55, R55, UR50 ;  /* 0x0000003237377c20 */ /* 0x000fe20008410000 */
[----:B------:R-:W-:Y:S01]  /*28b0*/  IADD3 R3, -R22, 0x1, R5 ;  /* 0x0000000116037810 */ /* 0x000fe20007ffe105 */
[----:B------:R-:W1:Y:S01]  /*28c0*/  MUFU.TANH R24, R24 ;  /* 0x0000001800187308 */ /* 0x000e620000002400 */
[----:B------:R-:W-:Y:S01]  /*28d0*/  FMUL.FTZ R27, R27, UR50 ;  /* 0x000000321b1b7c20 */ /* 0x000fe20008410000 */
[----:B------:R-:W-:Y:S01]  /*28e0*/  FMUL.FTZ R30, R30, UR50 ;  /* 0x000000321e1e7c20 */ /* 0x000fe20008410000 */
[----:B------:R3:W-:Y:S01]  /*28f0*/  @!P1 SYNCS.ARRIVE.TRANS64.RED.A1T0 RZ, [R0+URZ], RZ ;  /* 0x000000ff00ff99a7 */ /* 0x0007e2000810043f */
[----:B------:R-:W-:Y:S01]  /*2900*/  FMUL.FTZ R39, R39, UR50 ;  /* 0x0000003227277c20 */ /* 0x000fe20008410000 */
[----:B------:R-:W-:Y:S01]  /*2910*/  FMUL.FTZ R46, R46, UR50 ;  /* 0x000000322e2e7c20 */ /* 0x000fe20008410000 */
[----:B------:R-:W-:-:S02]  /*2920*/  FMUL.FTZ R31, R31, UR50 ;  /* 0x000000321f1f7c20 */ /* 0x000fc40008410000 */
[----:B------:R-:W4:Y:S01]  /*2930*/  MUFU.TANH R25, R25 ;  /* 0x0000001900197308 */ /* 0x000f220000002400 */
[----:B---3--:R-:W-:Y:S02]  /*2940*/  IMAD R0, R18, -0x2, R3 ;  /* 0xfffffffe12007824 */ /* 0x008fe400078e0203 */
[----:B------:R-:W-:-:S05]  /*2950*/  IMAD R3, R201, 0x80, R211 ;  /* 0x00000080c9037824 */ /* 0x000fca00078e02d3 */
[----:B------:R-:W3:Y:S01]  /*2960*/  MUFU.TANH R28, R28 ;  /* 0x0000001c001c7308 */ /* 0x000ee20000002400 */
[----:B------:R-:W-:-:S05]  /*2970*/  IADD3 R58, R0, UR51, RZ ;  /* 0x00000033003a7c10 */ /* 0x000fca000fffe0ff */
[----:B------:R-:W-:Y:S02]  /*2980*/  IMAD.IADD R2, R58, 0x1, R3 ;  /* 0x000000013a027824 */ /* 0x000fe400078e0203 */
[----:B------:R-:W0:Y:S08]  /*2990*/  MUFU.TANH R29, R29 ;  /* 0x0000001d001d7308 */ /* 0x000e300000002400 */
        /* <DEDUP_REMOVED lines=23> */
[----:B------:R5:W0:Y:S08]  /*2b10*/  MUFU.TANH R27, R39 ;  /* 0x00000027001b7308 */ /* 0x000a300000002400 */
[----:B------:R2:W0:Y:S01]  /*2b20*/  MUFU.TANH R30, R46 ;  /* 0x0000002e001e7308 */ /* 0x0004220000002400 */
[----:B-----5:R-:W-:-:S07]  /*2b30*/  IMAD R39, R18, -0x2, R5 ;  /* 0xfffffffe12277824 */ /* 0x020fce00078e0205 */
[----:B------:R5:W0:Y:S01]  /*2b40*/  MUFU.TANH R21, R31 ;  /* 0x0000001f00157308 */ /* 0x000a220000002400 */
[----:B--2---:R-:W-:-:S05]  /*2b50*/  VIADD R46, R0, UR4 ;  /* 0x00000004002e7c36 */ /* 0x004fca0008000000 */
[----:B------:R-:W-:Y:S02]  /*2b60*/  VIADDMNMX R0, R3, R46, R39, PT ;  /* 0x0000002e03007246 */ /* 0x000fe40003800127 */
[----:B-----5:R-:W-:Y:S01]  /*2b70*/  LEA R31, R56, 0xffffffc0, 0x6 ;  /* 0xffffffc0381f7811 */ /* 0x020fe200078e30ff */
[----:B-1-34-:R-:W-:Y:S06]  /*2b80*/  @P2 BRA `(.L_x_1093) ;  /* 0x0000000000582947 */ /* 0x01afec0003800000 */
[----:B------:R-:W-:Y:S01]  /*2b90*/  IADD3 R4, -R22, R19, R3 ;  /* 0x0000001316047210 */ /* 0x000fe20007ffe103 */
[----:B------:R-:W-:Y:S03]  /*2ba0*/  BSSY B0, `(.L_x_1094) ;  /* 0x0000010000007945 */ /* 0x000fe60003800000 */
        /* <DEDUP_REMOVED lines=10> */
.L_x_1095:
[----:B------:R-:W-:-:S06]  /*2c50*/  UISETP.NE.AND UP1, UPT, UR5, 0x1, UPT ;  /* 0x000000010500788c */ /* 0x000fcc000bf25270 */
[----:B------:R-:W-:-:S05]  /*2c60*/  PLOP3.LUT P2, PT, PT, PT, UP1, 0x80, 0x0 ;  /* 0x000000000000781c */ /* 0x000fca0003f4f018 */
[----:B------:R-:W-:-:S08]  /*2c70*/  @UP1 ULDC.64 UR6, c[0x0][0x9e8] ;  /* 0x00027a0000061ab9 */ /* 0x000fd00000000a00 */
[----:B------:R-:W-:-:S05]  /*2c80*/  @P2 IMAD.HI.U32 R5, R4, UR6, RZ ;  /* 0x0000000604052c27 */ /* 0x000fca000f8e00ff */
[----:B------:R-:W-:-:S07]  /*2c90*/  @P2 SHF.R.U32.HI R4, RZ, UR7, R5 ;  /* 0x00000007ff042c19 */ /* 0x000fce0008011605 */
.L_x_1096:
[----:B------:R-:W-:Y:S05]  /*2ca0*/  BSYNC B0 ;  /* 0x0000000000007941 */ /* 0x000fea0003800000 */
.L_x_1094:
[----:B------:R-:W-:-:S04]  /*2cb0*/  IMAD R5, R4, UR5, -R31 ;  /* 0x0000000504057c24 */ /* 0x000fc8000f8e0a1f */
[----:B------:R-:W-:-:S05]  /*2cc0*/  IMAD R5, R18, -0x2, R5 ;  /* 0xfffffffe12057824 */ /* 0x000fca00078e0205 */
[----:B------:R-:W-:Y:S02]  /*2cd0*/  VIMNMX R2, R2, R5, !PT ;  /* 0x0000000502027248 */ /* 0x000fe40007fe0100 */
[----:B------:R-:W-:-:S07]  /*2ce0*/  VIADDMNMX R0, R5, UR5, R0, PT ;  /* 0x0000000505007c46 */ /* 0x000fce000b800100 */
.L_x_1093:
[C---:B------:R-:W-:Y:S02]  /*2cf0*/  ISETP.GE.AND P2, PT, R38.reuse, 0x2, PT ;  /* 0x000000022600780c */ /* 0x040fe40003f46270 */
[----:B------:R-:W-:Y:S02]  /*2d00*/  ISETP.GE.AND P6, PT, R38, 0xa, PT ;  /* 0x0000000a2600780c */ /* 0x000fe40003fc6270 */
[----:B------:R-:W-:Y:S02]  /*2d10*/  ISETP.GT.AND P4, PT, R2, 0x1, !P2 ;  /* 0x000000010200780c */ /* 0x000fe40005784270 */
[----:B------:R-:W-:Y:S02]  /*2d20*/  ISETP.GE.AND P3, PT, R38, 0x9, PT ;  /* 0x000000092600780c */ /* 0x000fe40003f66270 */
[----:B------:R-:W-:Y:S02]  /*2d30*/  ISETP.LT.OR P4, PT, R0, 0x2, P4 ;  /* 0x000000020000780c */ /* 0x000fe40002781670 */
[----:B------:R-:W-:-:S02]  /*2d40*/  ISETP.GT.AND P5, PT, R2, 0x8, !P3 ;  /* 0x000000080200780c */ /* 0x000fc40005fa4270 */
[----:B------:R-:W-:Y:S02]  /*2d50*/  FSEL R57, R25, -INF , !P4 ;  /* 0xff80000019397808 */ /* 0x000fe40006000000 */
[----:B------:R-:W-:Y:S02]  /*2d60*/  ISETP.GT.AND P4, PT, R2, 0x9, !P6 ;  /* 0x000000090200780c */ /* 0x000fe40007784270 */
[----:B------:R-:W-:Y:S02]  /*2d70*/  P2R R25, PR, RZ, 0x40 ;  /* 0x00000040ff197803 */ /* 0x000fe40000000000 */
[----:B------:R-:W-:Y:S02]  /*2d80*/  ISETP.LT.OR P4, PT, R0, 0xa, P4 ;  /* 0x0000000a0000780c */ /* 0x000fe40002781670 */
[----:B------:R-:W-:Y:S02]  /*2d90*/  ISETP.GE.AND P6, PT, R38, 0x11, PT ;  /* 0x000000112600780c */ /* 0x000fe40003fc6270 */
[----:B0-----:R-:W-:-:S02]  /*2da0*/  FSEL R61, R29, -INF , !P4 ;  /* 0xff8000001d3d7808 */ /* 0x001fc40006000000 */
[----:B------:R-:W-:Y:S02]  /*2db0*/  ISETP.LT.OR P5, PT, R0, 0x9, P5 ;  /* 0x000000090000780c */ /* 0x000fe40002fa1670 */
[----:B------:R-:W-:Y:S02]  /*2dc0*/  ISETP.GT.AND P4, PT, R2, 0x10, !P6 ;  /* 0x000000100200780c */ /* 0x000fe40007784270 */
[----:B------:R-:W-:Y:S02]  /*2dd0*/  FSEL R59, R28, -INF , !P5 ;  /* 0xff8000001c3b7808 */ /* 0x000fe40006800000 */
        /* <DEDUP_REMOVED lines=56> */
[----:B------:R-:W-:-:S04]  /*3160*/  ISETP.GE.AND P6, PT, R38, 0x3a, PT ;  /* 0x0000003a2600780c */ /* 0x000fc80003fc6270 */
[----:B------:R-:W-:Y:S02]  /*3170*/  P2R R38, PR, RZ, 0x40 ;  /* 0x00000040ff267803 */ /* 0x000fe40000000000 */
[----:B------:R-:W-:Y:S02]  /*3180*/  ISETP.GT.AND P6, PT, R2, 0x39, !P6 ;  /* 0x000000390200780c */ /* 0x000fe400077c4270 */
[----:B------:R-:W-:Y:S02]  /*3190*/  IADD3 R2, R58, 0x8, R3 ;  /* 0x000000083a027810 */ /* 0x000fe40007ffe003 */
[----:B------:R-:W-:Y:S01]  /*31a0*/  ISETP.LT.OR P6, PT, R0, 0x3a, P6 ;  /* 0x0000003a0000780c */ /* 0x000fe200037c1670 */
[----:B------:R-:W-:-:S03]  /*31b0*/  VIADD R0, R3, 0x8 ;  /* 0x0000000803007836 */ /* 0x000fc60000000000 */
[----:B------:R-:W-:Y:S02]  /*31c0*/  FSEL R53, R53, -INF , !P6 ;  /* 0xff80000035357808 */ /* 0x000fe40007000000 */
[----:B------:R-:W-:Y:S02]  /*31d0*/  PLOP3.LUT P6, PT, PT, PT, UP0, 0x40, 0x0 ;  /* 0x000000000000781c */ /* 0x000fe40003fce808 */
[----:B------:R-:W-:-:S11]  /*31e0*/  VIADDMNMX R0, R0, R46, R39, PT ;  /* 0x0000002e00007246 */ /* 0x000fd60003800127 */
[----:B------:R-:W-:Y:S05]  /*31f0*/  @P6 BRA `(.L_x_1097) ;  /* 0x0000000000646947 */ /* 0x000fea0003800000 */
[----:B------:R-:W-:Y:S01]  /*3200*/  IADD3 R5, R19, 0x8, R3 ;  /* 0x0000000813057810 */ /* 0x000fe20007ffe003 */
[----:B------:R-:W-:Y:S04]  /*3210*/  BSSY B0, `(.L_x_1098) ;  /* 0x0000013000007945 */ /* 0x000fe80003800000 */
        /* <DEDUP_REMOVED lines=12> */
.L_x_1099:
[----:B------:R-:W-:-:S06]  /*32e0*/  UISETP.NE.AND UP1, UPT, UR5, 0x1, UPT ;  /* 0x000000010500788c */ /* 0x000fcc000bf25270 */
[----:B------:R-:W-:-:S05]  /*32f0*/  PLOP3.LUT P6, PT, PT, PT, UP1, 0x80, 0x0 ;  /* 0x000000000000781c */ /* 0x000fca0003fcf018 */
[----:B------:R-:W-:-:S08]  /*3300*/  @UP1 ULDC.64 UR6, c[0x0][0x9e8] ;  /* 0x00027a0000061ab9 */ /* 0x000fd00000000a00 */
[----:B------:R-:W-:Y:S01]  /*3310*/  @P6 IMAD.HI.U32 R24, R5, UR6, RZ ;  /* 0x0000000605186c27 */ /* 0x000fe2000f8e00ff */
[----:B------:R-:W-:-:S13]  /*3320*/  PLOP3.LUT P6, PT, PT, PT, UP1, 0x80, 0x0 ;  /* 0x000000000000781c */ /* 0x000fda0003fcf018 */
[----:B------:R-:W-:-:S07]  /*3330*/  @P6 SHF.R.U32.HI R5, RZ, UR7, R24 ;  /* 0x00000007ff056c19 */ /* 0x000fce0008011618 */
.L_x_1100:
[----:B------:R-:W-:Y:S05]  /*3340*/  BSYNC B0 ;  /* 0x0000000000007941 */ /* 0x000fea0003800000 */
.L_x_1098:
[----:B------:R-:W-:-:S04]  /*3350*/  IMAD R5, R5, UR5, -R31 ;  /* 0x0000000505057c24 */ /* 0x000fc8000f8e0a1f */
[----:B------:R-:W-:-:S05]  /*3360*/  IMAD R5, R18, -0x2, R5 ;  /* 0xfffffffe12057824 */ /* 0x000fca00078e0205 */
[----:B------:R-:W-:Y:S02]  /*3370*/  VIMNMX R2, R2, R5, !PT ;  /* 0x0000000502027248 */ /* 0x000fe40007fe0100 */
[----:B------:R-:W-:-:S07]  /*3380*/  VIADDMNMX R0, R5, UR5, R0, PT ;  /* 0x0000000505007c46 */ /* 0x000fce000b800100 */
.L_x_1097:
[----:B------:R-:W-:Y:S01]  /*3390*/  ISETP.GT.AND P2, PT, R2, 0x1, !P2 ;  /* 0x000000010200780c */ /* 0x000fe20005744270 */
[----:B------:R-:W-:Y:S01]  /*33a0*/  ULDC UR7, c[0x0][0x988] ;  /* 0x0002620000077ab9 */ /* 0x000fe20000000800 */
[----:B------:R-:W-:Y:S01]  /*33b0*/  ISETP.NE.AND P6, PT, R4, RZ, PT ;  /* 0x000000ff0400720c */ /* 0x000fe20003fc5270 */
[----:B------:R-:W-:Y:S01]  /*33c0*/  IMAD.IADD R200, R19, 0x1, -R22 ;  /* 0x0000000113c87824 */ /* 0x000fe200078e0a16 */
[----:B------:R-:W-:Y:S02]  /*33d0*/  ISETP.LT.OR P2, PT, R0, 0x2, P2 ;  /* 0x000000020000780c */ /* 0x000fe40001741670 */
[----:B------:R-:W-:Y:S02]  /*33e0*/  FMNMX.FTZ R4, R37, R57, !PT ;  /* 0x0000003925047209 */ /* 0x000fe40007810000 */
        /* <DEDUP_REMOVED lines=32> */
[----:B------:R-:W-:Y:S02]  /*35f0*/  FMNMX.FTZ R32, R53, R4, !PT ;  /* 0x0000000435207209 */ /* 0x000fe40007810000 */
[----:B------:R-:W-:Y:S02]  /*3600*/  ISETP.LT.OR P2, PT, R0, 0x1a, P2 ;  /* 0x0000001a0000780c */ /* 0x000fe40001741670 */
[----:B------:R-:W-:Y:S01]  /*3610*/  ISETP.GT.AND P3, PT, R2, 0x8, !P3 ;  /* 0x000000080200780c */ /* 0x000fe20005f64270 */
[----:B------:R-:W0:Y:S01]  /*3620*/  SHFL.BFLY PT, R5, R32, 0x2, 0x1f ;  /* 0x0c401f0020057f89 */ /* 0x000e2200000e0000 */
[----:B------:R-:W-:Y:S02]  /*3630*/  FSEL R27, R27, -INF , !P2 ;  /* 0xff8000001b1b7808 */ /* 0x000fe40005000000 */
[----:B------:R-:W-:Y:S02]  /*3640*/  ISETP.NE.AND P2, PT, R36, RZ, PT ;  /* 0x000000ff2400720c */ /* 0x000fe40003f45270 */
        /* <DEDUP_REMOVED lines=10> */
[----:B------:R-:W-:Y:S02]  /*36f0*/  ISETP.LT.OR P2, PT, R0, 0x22, P2 ;  /* 0x000000220000780c */ /* 0x000fe40001741670 */
[----:B0-----:R-:W-:Y:S02]  /*3700*/  FMNMX.FTZ R33, R32, R5, !PT ;  /* 0x0000000520217209 */ /* 0x001fe40007810000 */
[----:B------:R-:W-:-:S02]  /*3710*/  FSEL R29, R43, -INF , !P2 ;  /* 0xff8000002b1d7808 */ /* 0x000fc40005000000 */
[----:B------:R-:W-:Y:S01]  /*3720*/  ISETP.GT.AND P2, PT, R2, 0x28, !P3 ;  /* 0x000000280200780c */ /* 0x000fe20005f44270 */
[----:B------:R-:W0:Y:S01]  /*3730*/  SHFL.BFLY PT, R34, R33, 0x1, 0x1f ;  /* 0x0c201f0021227f89 */ /* 0x000e2200000e0000 */
[----:B------:R-:W-:Y:S02]  /*3740*/  ISETP.NE.AND P3, PT, R45, RZ, PT ;  /* 0x000000ff2d00720c */ /* 0x000fe40003f65270 */
[----:B------:R-:W-:Y:S02]  /*3750*/  ISETP.LT.OR P2, PT, R0, 0x29, P2 ;  /* 0x000000290000780c */ /* 0x000fe40001741670 */
[----:B------:R-:W-:Y:S02]  /*3760*/  ISETP.GT.AND P3, PT, R2, 0x30, !P3 ;  /* 0x000000300200780c */ /* 0x000fe40005f64270 */
[----:B------:R-:W-:Y:S02]  /*3770*/  FSEL R30, R30, -INF , !P2 ;  /* 0xff8000001e1e7808 */ /* 0x000fe40005000000 */
[----:B------:R-:W-:-:S02]  /*3780*/  ISETP.GT.AND P2, PT, R2, RZ, !P6 ;  /* 0x000000ff0200720c */ /* 0x000fc40007744270 */
[----:B------:R-:W-:Y:S02]  /*3790*/  ISETP.NE.AND P6, PT, R38, RZ, PT ;  /* 0x000000ff2600720c */ /* 0x000fe40003fc5270 */
[C---:B------:R-:W-:Y:S02]  /*37a0*/  ISETP.LT.OR P2, PT, R0.reuse, 0x1, P2 ;  /* 0x000000010000780c */ /* 0x040fe40001741670 */
[----:B------:R-:W-:Y:S02]  /*37b0*/  ISETP.LT.OR P3, PT, R0, 0x31, P3 ;  /* 0x000000310000780c */ /* 0x000fe40001f61670 */
[----:B------:R-:W-:Y:S02]  /*37c0*/  FSEL R16, R16, -INF , !P2 ;  /* 0xff80000010107808 */ /* 0x000fe40005000000 */
[----:B------:R-:W-:Y:S02]  /*37d0*/  ISETP.NE.AND P2, PT, R44, RZ, PT ;  /* 0x000000ff2c00720c */ /* 0x000fe40003f45270 */
[----:B------:R-:W-:-:S02]  /*37e0*/  FMNMX.FTZ R5, R16, R17, !PT ;  /* 0x0000001110057209 */ /* 0x000fc40007810000 */
[----:B------:R-:W-:Y:S02]  /*37f0*/  ISETP.GT.AND P2, PT, R2, 0x29, !P2 ;  /* 0x000000290200780c */ /* 0x000fe40005744270 */
[----:B------:R-:W-:Y:S02]  /*3800*/  FMNMX.FTZ R4, R20, R5, !PT ;  /* 0x0000000514047209 */ /* 0x000fe40007810000 */
[C---:B------:R-:W-:Y:S02]  /*3810*/  ISETP.LT.OR P2, PT, R0.reuse, 0x2a, P2 ;  /* 0x0000002a0000780c */ /* 0x040fe40001741670 */
[----:B------:R-:W-:Y:S02]  /*3820*/  FMNMX.FTZ R5, R21, R4, !PT ;  /* 0x0000000415057209 */ /* 0x000fe40007810000 */
[----:B------:R-:W-:Y:S02]  /*3830*/  ISETP.LT.OR P4, PT, R0, 0x32, P4 ;  /* 0x000000320000780c */ /* 0x000fe40002781670 */
[----:B------:R-:W-:-:S02]  /*3840*/  FMNMX.FTZ R4, R24, R5, !PT ;  /* 0x0000000518047209 */ /* 0x000fc40007810000 */
[----:B0-----:R-:W-:Y:S02]  /*3850*/  FMNMX.FTZ R5, R33, R34, !PT ;  /* 0x0000002221057209 */ /* 0x001fe40007810000 */
        /* <DEDUP_REMOVED lines=15> */
[--C-:B------:R-:W-:Y:S01]  /*3950*/  FFMA.FTZ R38, R59, UR7, -R34.reuse ;  /* 0x000000073b267c23 */ /* 0x100fe20008010822 */
[----:B------:R-:W-:Y:S01]  /*3960*/  FMNMX.FTZ R33, R31, R4, !PT ;  /* 0x000000041f217209 */ /* 0x000fe20007810000 */
[----:B------:R-:W-:Y:S01]  /*3970*/  MUFU.EX2 R36, R36 ;  /* 0x0000002400247308 */ /* 0x000fe20000000800 */
[----:B------:R-:W-:Y:S01]  /*3980*/  FSEL R32, R51, -INF , !P4 ;  /* 0xff80000033207808 */ /* 0x000fe20006000000 */
[--C-:B------:R-:W-:Y:S01]  /*3990*/  FFMA.FTZ R39, R61, UR7, -R34.reuse ;  /* 0x000000073d277c23 */ /* 0x100fe20008010822 */
[----:B------:R-:W-:Y:S01]  /*39a0*/  FMNMX.FTZ R33, R2, R33, !PT ;  /* 0x0000002102217209 */ /* 0x000fe20007810000 */
[--C-:B------:R-:W-:Y:S01]  /*39b0*/  FFMA.FTZ R40, R63, UR7, -R34.reuse ;  /* 0x000000073f287c23 */ /* 0x100fe20008010822 */
[----:B------:R-:W-:Y:S01]  /*39c0*/  ISETP.LT.OR P2, PT, R0, 0x3a, P2 ;  /* 0x0000003a0000780c */ /* 0x000fe20001741670 */
[--C-:B------:R-:W-:Y:S01]  /*39d0*/  FFMA.FTZ R41, R65, UR7, -R34.reuse ;  /* 0x0000000741297c23 */ /* 0x100fe20008010822 */
[----:B------:R-:W-:Y:S01]  /*39e0*/  FSEL R0, R54, -INF , !P5 ;  /* 0xff80000036007808 */ /* 0x000fe20006800000 */
[----:B------:R-:W0:Y:S01]  /*39f0*/  MUFU.EX2 R37, R37 ;  /* 0x0000002500257308 */ /* 0x000e220000000800 */
[----:B------:R-:W-:Y:S01]  /*3a00*/  FMNMX.FTZ R35, R32, R33, !PT ;  /* 0x0000002120237209 */ /* 0x000fe20007810000 */
[--C-:B------:R-:W-:Y:S01]  /*3a10*/  FFMA.FTZ R42, R67, UR7, -R34.reuse ;  /* 0x00000007432a7c23 */ /* 0x100fe20008010822 */
[----:B------:R-:W-:Y:S01]  /*3a20*/  FSEL R33, R55, -INF , !P2 ;  /* 0xff80000037217808 */ /* 0x000fe20005000000 */
[--C-:B------:R-:W-:Y:S01]  /*3a30*/  FFMA.FTZ R43, R69, UR7, -R34.reuse ;  /* 0x00000007452b7c23 */ /* 0x100fe20008010822 */
[----:B------:R-:W-:Y:S01]  /*3a40*/  FMNMX.FTZ R4, R0, R35, !PT ;  /* 0x0000002300047209 */ /* 0x000fe20007810000 */
[--C-:B------:R-:W-:Y:S01]  /*3a50*/  FFMA.FTZ R44, R71, UR7, -R34.reuse ;  /* 0x00000007472c7c23 */ /* 0x100fe20008010822 */
[--C-:B------:R-:W-:Y:S01]  /*3a60*/  FFMA.FTZ R45, R73, UR7, -R34.reuse ;  /* 0x00000007492d7c23 */ /* 0x100fe20008010822 */
[----:B------:R-:W-:Y:S01]  /*3a70*/  MUFU.EX2 R38, R38 ;  /* 0x0000002600267308 */ /* 0x000fe20000000800 */
[----:B------:R-:W-:Y:S01]  /*3a80*/  FMNMX.FTZ R4, R33, R4, !PT ;  /* 0x0000000421047209 */ /* 0x000fe20007810000 */
[--C-:B------:R-:W-:Y:S01]  /*3a90*/  FFMA.FTZ R46, R75, UR7, -R34.reuse ;  /* 0x000000074b2e7c23 */ /* 0x100fe20008010822 */
[--C-:B------:R-:W-:Y:S01]  /*3aa0*/  FFMA.FTZ R47, R77, UR7, -R34.reuse ;  /* 0x000000074d2f7c23 */ /* 0x100fe20008010822 */
[--C-:B------:R-:W-:Y:S01]  /*3ab0*/  FFMA.FTZ R48, R79, UR7, -R34.reuse ;  /* 0x000000074f307c23 */ /* 0x100fe20008010822 */
[----:B------:R-:W-:Y:S01]  /*3ac0*/  FFMA.FTZ R49, R49, UR7, -R34 ;  /* 0x0000000731317c23 */ /* 0x000fe20008010822 */
[----:B------:R-:W1:Y:S02]  /*3ad0*/  SHFL.BFLY PT, R35, R4, 0x2, 0x1f ;  /* 0x0c401f0004237f89 */ /* 0x000e6400000e0000 */
[----:B------:R-:W2:Y:S01]  /*3ae0*/  MUFU.EX2 R39, R39 ;  /* 0x0000002700277308 */ /* 0x000ea20000000800 */
[----:B0-----:R-:W-:-:S07]  /*3af0*/  F2FP.F16.F32.PACK_AB R196, R37, R36 ;  /* 0x0000002425c4723e */ /* 0x001fce00000000ff */
[----:B------:R-:W-:Y:S08]  /*3b00*/  MUFU.EX2 R40, R40 ;  /* 0x0000002800287308 */ /* 0x000ff00000000800 */
[----:B------:R-:W0:Y:S01]  /*3b10*/  MUFU.EX2 R41, R41 ;  /* 0x0000002900297308 */ /* 0x000e220000000800 */
[----:B--2---:R-:W-:Y:S02]  /*3b20*/  F2FP.F16.F32.PACK_AB R198, R39, R38 ;  /* 0x0000002627c6723e */ /* 0x004fe400000000ff */
[----:B-1----:R-:W-:-:S05]  /*3b30*/  FMNMX.FTZ R35, R4, R35, !PT ;  /* 0x0000002304237209 */ /* 0x002fca0007810000 */
[----:B------:R-:W-:Y:S01]  /*3b40*/  MUFU.EX2 R42, R42 ;  /* 0x0000002a002a7308 */ /* 0x000fe20000000800 */
[----:B------:R-:W1:Y:S07]  /*3b50*/  SHFL.BFLY PT, R4, R35, 0x1, 0x1f ;  /* 0x0c201f0023047f89 */ /* 0x000e6e00000e0000 */
[----:B------:R-:W2:Y:S01]  /*3b60*/  MUFU.EX2 R43, R43 ;  /* 0x0000002b002b7308 */ /* 0x000ea20000000800 */
[----:B0-----:R-:W-:-:S07]  /*3b70*/  F2FP.F16.F32.PACK_AB R192, R41, R40 ;  /* 0x0000002829c0723e */ /* 0x001fce00000000ff */
[----:B------:R-:W-:Y:S08]  /*3b80*/  MUFU.EX2 R44, R44 ;  /* 0x0000002c002c7308 */ /* 0x000ff00000000800 */
[----:B------:R-:W0:Y:S01]  /*3b90*/  MUFU.EX2 R45, R45 ;  /* 0x0000002d002d7308 */ /* 0x000e220000000800 */
[----:B--2---:R-:W-:Y:S02]  /*3ba0*/  F2FP.F16.F32.PACK_AB R194, R43, R42 ;  /* 0x0000002a2bc2723e */ /* 0x004fe400000000ff */
[----:B-1----:R-:W-:Y:S01]  /*3bb0*/  FMNMX.FTZ R4, R35, R4, !PT ;  /* 0x0000000423047209 */ /* 0x002fe20007810000 */
[--C-:B------:R-:W-:Y:S01]  /*3bc0*/  FFMA.FTZ R35, R81, UR7, -R34.reuse ;  /* 0x0000000751237c23 */ /* 0x100fe20008010822 */
[----:B------:R-:W-:-:S02]  /*3bd0*/  FFMA.FTZ R34, R53, UR7, -R34 ;  /* 0x0000000735227c23 */ /* 0x000fc40008010822 */
[C---:B------:R-:W-:Y:S01]  /*3be0*/  FSETP.NEU.FTZ.AND P2, PT, R4.reuse, -INF , PT ;  /* 0xff8000000400780b */ /* 0x040fe20003f5d000 */
[----:B------:R-:W-:Y:S01]  /*3bf0*/  FMUL.FTZ R50, R4, UR7 ;  /* 0x0000000704327c20 */ /* 0x000fe20008410000 */
[----:B------:R-:W-:Y:S04]  /*3c00*/  MUFU.EX2 R46, R46 ;  /* 0x0000002e002e7308 */ /* 0x000fe80000000800 */
[----:B------:R-:W-:Y:S02]  /*3c10*/  FSEL R51, R50, RZ, P2 ;  /* 0x000000ff32337208 */ /* 0x000fe40001000000 */
[----:B------:R-:W-:Y:S02]  /*3c20*/  PLOP3.LUT P2, PT, PT, PT, UP0, 0x40, 0x0 ;  /* 0x000000000000781c */ /* 0x000fe40003f4e808 */
[----:B------:R-:W1:Y:S01]  /*3c30*/  MUFU.EX2 R47, R47 ;  /* 0x0000002f002f7308 */ /* 0x000e620000000800 */
        /* <DEDUP_REMOVED lines=15> */
[----:B------:R2:W3:Y:S01]  /*3d30*/  MUFU.EX2 R197, R17 ;  /* 0x0000001100c57308 */ /* 0x0004e20000000800 */
[--C-:B------:R-:W-:Y:S01]  /*3d40*/  FFMA.FTZ R0, R0, UR7, -R51.reuse ;  /* 0x0000000700007c23 */ /* 0x100fe20008010833 */
[----:B------:R-:W-:Y:S01]  /*3d50*/  FFMA.FTZ R33, R33, UR7, -R51 ;  /* 0x0000000721217c23 */ /* 0x000fe20008010833 */
[----:B0-----:R-:W-:-:S02]  /*3d60*/  F2FP.F16.F32.PACK_AB R188, R45, R44 ;  /* 0x0000002c2dbc723e */ /* 0x001fc400000000ff */
[----:B-1----:R-:W-:-:S03]  /*3d70*/  F2FP.F16.F32.PACK_AB R190, R47, R46 ;  /* 0x0000002e2fbe723e */ /* 0x002fc600000000ff */
[----:B------:R-:W0:Y:S01]  /*3d80*/  MUFU.EX2 R20, R20 ;  /* 0x0000001400147308 */ /* 0x000e220000000800 */
[----:B--2---:R-:W-:-:S04]  /*3d90*/  FADD.FTZ R17, R36, R37 ;  /* 0x0000002524117221 */ /* 0x004fc80000010000 */
[----:B------:R-:W-:-:S03]  /*3da0*/  FADD.FTZ R50, R38, R17 ;  /* 0x0000001126327221 */ /* 0x000fc60000010000 */
[----:B------:R-:W1:Y:S01]  /*3db0*/  MUFU.EX2 R21, R21 ;  /* 0x0000001500157308 */ /* 0x000e620000000800 */
[----:B------:R-:W-:-:S04]  /*3dc0*/  FADD.FTZ R17, R39, R50 ;  /* 0x0000003227117221 */ /* 0x000fc80000010000 */
[----:B------:R-:W-:Y:S01]  /*3dd0*/  FADD.FTZ R50, R40, R17 ;  /* 0x0000001128327221 */ /* 0x000fe20000010000 */
[----:B---3--:R-:W-:Y:S01]  /*3de0*/  FADD.FTZ R17, R16, R197 ;  /* 0x000000c510117221 */ /* 0x008fe20000010000 */
[----:B------:R-:W-:Y:S01]  /*3df0*/  F2FP.F16.F32.PACK_AB R197, R197, R16 ;  /* 0x00000010c5c5723e */ /* 0x000fe200000000ff */
[----:B------:R-:W2:Y:S01]  /*3e00*/  MUFU.EX2 R24, R24 ;  /* 0x0000001800187308 */ /* 0x000ea20000000800 */
[----:B------:R-:W-:Y:S01]  /*3e10*/  FADD.FTZ R53, R41, R50 ;  /* 0x0000003229357221 */ /* 0x000fe20000010000 */
[----:B0-----:R-:W-:-:S03]  /*3e20*/  FADD.FTZ R50, R20, R17 ;  /* 0x0000001114327221 */ /* 0x001fc60000010000 */
[----:B------:R-:W-:-:S03]  /*3e30*/  FADD.FTZ R52, R42, R53 ;  /* 0x000000352a347221 */ /* 0x000fc60000010000 */
[----:B------:R-:W0:Y:S01]  /*3e40*/  MUFU.EX2 R25, R25 ;  /* 0x0000001900197308 */ /* 0x000e220000000800 */
[----:B-1----:R-:W-:Y:S01]  /*3e50*/  FADD.FTZ R17, R21, R50 ;  /* 0x0000003215117221 */ /* 0x002fe20000010000 */
[----:B------:R-:W-:Y:S01]  /*3e60*/  FADD.FTZ R53, R43, R52 ;  /* 0x000000342b357221 */ /* 0x000fe20000010000 */
[----:B------:R-:W-:Y:S01]  /*3e70*/  F2FP.F16.F32.PACK_AB R199, R21, R20 ;  /* 0x0000001415c7723e */ /* 0x000fe200000000ff */
[----:B------:R-:W-:Y:S02]  /*3e80*/  VIADD R20, R56, 0xfffffffe ;  /* 0xfffffffe38147836 */ /* 0x000fe40000000000 */
[----:B------:R-:W-:Y:S02]  /*3e90*/  FADD.FTZ R52, R44, R53 ;  /* 0x000000352c347221 */ /* 0x000fe40000010000 */
[----:B------:R-:W1:Y:S01]  /*3ea0*/  MUFU.EX2 R26, R26 ;  /* 0x0000001a001a7308 */ /* 0x000e620000000800 */
[----:B--2---:R-:W-:Y:S01]  /*3eb0*/  FADD.FTZ R50, R24, R17 ;  /* 0x0000001118327221 */ /* 0x004fe20000010000 */
[----:B------:R-:W-:-:S04]  /*3ec0*/  FADD.FTZ R37, R45, R52 ;  /* 0x000000342d257221 */ /* 0x000fc80000010000 */
[----:B------:R-:W-:Y:S02]  /*3ed0*/  FADD.FTZ R38, R46, R37 ;  /* 0x000000252e267221 */ /* 0x000fe40000010000 */
[----:B------:R-:W2:Y:S01]  /*3ee0*/  MUFU.EX2 R27, R27 ;  /* 0x0000001b001b7308 */ /* 0x000ea20000000800 */
[----:B0-----:R-:W-:Y:S01]  /*3ef0*/  FADD.FTZ R17, R25, R50 ;  /* 0x0000003219117221 */ /* 0x001fe20000010000 */
[----:B------:R-:W-:Y:S01]  /*3f00*/  FADD.FTZ R37, R47, R38 ;  /* 0x000000262f257221 */ /* 0x000fe20000010000 */
[----:B------:R-:W-:-:S05]  /*3f10*/  F2FP.F16.F32.PACK_AB R193, R25, R24 ;  /* 0x0000001819c1723e */ /* 0x000fca00000000ff */
[----:B------:R-:W0:Y:S01]  /*3f20*/  MUFU.EX2 R28, R28 ;  /* 0x0000001c001c7308 */ /* 0x000e220000000800 */
[----:B-1----:R-:W-:-:S07]  /*3f30*/  FADD.FTZ R36, R26, R17 ;  /* 0x000000111a247221 */ /* 0x002fce0000010000 */
[----:B------:R-:W1:Y:S01]  /*3f40*/  MUFU.EX2 R29, R29 ;  /* 0x0000001d001d7308 */ /* 0x000e620000000800 */
[C---:B--2---:R-:W-:Y:S01]  /*3f50*/  FADD.FTZ R17, R27.reuse, R36 ;  /* 0x000000241b117221 */ /* 0x044fe20000010000 */
[----:B------:R-:W-:-:S06]  /*3f60*/  F2FP.F16.F32.PACK_AB R195, R27, R26 ;  /* 0x0000001a1bc3723e */ /* 0x000fcc00000000ff */
[----:B------:R-:W-:Y:S01]  /*3f70*/  MUFU.EX2 R30, R30 ;  /* 0x0000001e001e7308 */ /* 0x000fe20000000800 */
[----:B0-----:R-:W-:-:S07]  /*3f80*/  FADD.FTZ R36, R28, R17 ;  /* 0x000000111c247221 */ /* 0x001fce0000010000 */
[----:B------:R-:W0:Y:S01]  /*3f90*/  MUFU.EX2 R48, R48 ;  /* 0x0000003000307308 */ /* 0x000e220000000800 */
[----:B-1----:R-:W-:Y:S01]  /*3fa0*/  FADD.FTZ R17, R29, R36 ;  /* 0x000000241d117221 */ /* 0x002fe20000010000 */
[----:B------:R-:W-:Y:S01]  /*3fb0*/  IMAD R36, R201, 0x80, R200 ;  /* 0x00000080c9247824 */ /* 0x000fe200078e02c8 */
[----:B------:R-:W-:-:S04]  /*3fc0*/  F2FP.F16.F32.PACK_AB R189, R29, R28 ;  /* 0x0000001c1dbd723e */ /* 0x000fc800000000ff */
[----:B------:R-:W-:Y:S01]  /*3fd0*/  R2UR UR10, R36 ;  /* 0x00000000240a72ca */ /* 0x000fe200000e0000 */
[----:B------:R-:W1:Y:S08]  /*3fe0*/  MUFU.EX2 R31, R31 ;  /* 0x0000001f001f7308 */ /* 0x000e700000000800 */
[----:B------:R-:W-:Y:S01]  /*3ff0*/  MUFU.EX2 R2, R2 ;  /* 0x0000000200027308 */ /* 0x000fe20000000800 */
[----:B0-----:R-:W-:-:S03]  /*4000*/  FADD.FTZ R38, R48, R37 ;  /* 0x0000002530267221 */ /* 0x001fc60000010000 */
[----:B------:R-:W-:-:S04]  /*4010*/  UIADD3 UR4, UR10, UR4, URZ ;  /* 0x000000040a047290 */ /* 0x000fc8000fffe03f */
[----:B------:R-:W0:Y:S01]  /*4020*/  MUFU.EX2 R49, R49 ;  /* 0x0000003100317308 */ /* 0x000e220000000800 */
[----:B-1----:R-:W-:-:S07]  /*4030*/  F2FP.F16.F32.PACK_AB R191, R31, R30 ;  /* 0x0000001e1fbf723e */ /* 0x002fce00000000ff */
[----:B------:R1:W2:Y:S08]  /*4040*/  MUFU.EX2 R185, R32 ;  /* 0x0000002000b97308 */ /* 0x0002b00000000800 */
[----:B------:R-:W3:Y:S01]  /*4050*/  MUFU.EX2 R35, R35 ;  /* 0x0000002300237308 */ /* 0x000ee20000000800 */
[----:B-1----:R-:W-:Y:S01]  /*4060*/  FADD.FTZ R32, R30, R17 ;  /* 0x000000111e207221 */ /* 0x002fe20000010000 */
[C---:B0-----:R-:W-:Y:S01]  /*4070*/  FADD.FTZ R38, R49.reuse, R38 ;  /* 0x0000002631267221 */ /* 0x041fe20000010000 */
[----:B------:R-:W-:-:S02]  /*4080*/  F2FP.F16.F32.PACK_AB R184, R49, R48 ;  /* 0x0000003031b8723e */ /* 0x000fc400000000ff */
[----:B------:R-:W-:-:S03]  /*4090*/  FADD.FTZ R37, R31, R32 ;  /* 0x000000201f257221 */ /* 0x000fc60000010000 */
[----:B------:R-:W0:Y:S01]  /*40a0*/  MUFU.EX2 R0, R0 ;  /* 0x0000000000007308 */ /* 0x000e220000000800 */
[----:B------:R-:W-:-:S04]  /*40b0*/  FADD.FTZ R32, R2, R37 ;  /* 0x0000002502207221 */ /* 0x000fc80000010000 */
[C---:B--2---:R-:W-:Y:S01]  /*40c0*/  FADD.FTZ R21, R185.reuse, R32 ;  /* 0x00000020b9157221 */ /* 0x044fe20000010000 */
[----:B------:R-:W-:Y:S02]  /*40d0*/  F2FP.F16.F32.PACK_AB R185, R185, R2 ;  /* 0x00000002b9b9723e */ /* 0x000fe400000000ff */
[----:B------:R-:W1:Y:S01]  /*40e0*/  MUFU.EX2 R34, R34 ;  /* 0x0000002200227308 */ /* 0x000e620000000800 */
[----:B---3--:R-:W-:-:S07]  /*40f0*/  FADD.FTZ R17, R35, R38 ;  /* 0x0000002623117221 */ /* 0x008fce0000010000 */
[----:B------:R-:W2:Y:S01]  /*4100*/  MUFU.EX2 R33, R33 ;  /* 0x0000002100217308 */ /* 0x000ea20000000800 */
[----:B0-----:R-:W-:Y:S01]  /*4110*/  FADD.FTZ R16, R0, R21 ;  /* 0x0000001500107221 */ /* 0x001fe20000010000 */
[C---:B-1----:R-:W-:Y:S01]  /*4120*/  FADD.FTZ R17, R34.reuse, R17 ;  /* 0x0000001122117221 */ /* 0x042fe20000010000 */
[----:B------:R-:W-:Y:S02]  /*4130*/  F2FP.F16.F32.PACK_AB R186, R34, R35 ;  /* 0x0000002322ba723e */ /* 0x000fe400000000ff */
[C---:B--2---:R-:W-:Y:S01]  /*4140*/  FADD.FTZ R16, R33.reuse, R16 ;  /* 0x0000001021107221 */ /* 0x044fe20000010000 */
[----:B------:R-:W-:Y:S01]  /*4150*/  F2FP.F16.F32.PACK_AB R187, R33, R0 ;  /* 0x0000000021bb723e */ /* 0x000fe200000000ff */
[----:B------:R-:W-:Y:S06]  /*4160*/  @P2 BRA `(.L_x_1101) ;  /* 0x0000000000482947 */ /* 0x000fec0003800000 */
[C---:B------:R-:W-:Y:S01]  /*4170*/  ISETP.GT.AND P2, PT, R36.reuse, RZ, PT ;  /* 0x000000ff2400720c */ /* 0x040fe20003f44270 */
[----:B------:R-:W-:-:S05]  /*4180*/  VIADD R0, R36, 0xffffffff ;  /* 0xffffffff24007836 */ /* 0x000fca0000000000 */
[----:B------:R-:W-:-:S07]  /*4190*/  R2UR UR6, R0 ;  /* 0x00000000000672ca */ /* 0x000fce00000e0000 */
[----:B------:R-:W-:Y:S08]  /*41a0*/  @P2 BRA `(.L_x_1102) ;  /* 0x00000000001c2947 */ /* 0x000ff00003800000 */
[----:B------:R-:W-:Y:S02]  /*41b0*/  UISETP.NE.AND UP1, UPT, UR5, 0x1, UPT ;  /* 0x000000010500788c */ /* 0x000fe4000bf25270 */
[----:B------:R-:W-:-:S09]  /*41c0*/  UIADD3 UR6, -UR10, URZ, URZ ;  /* 0x0000003f0a067290 */ /* 0x000fd2000fffe13f */
[----:B------:R-:W-:Y:S02]  /*41d0*/  @UP1 ULDC.64 UR10, c[0x0][0x9e8] ;  /* 0x00027a00000a1ab9 */ /* 0x000fe40000000a00 */
[----:B------:R-:W-:-:S04]  /*41e0*/  UIMAD.WIDE.U32 UR14, UR6, UR10, URZ ;  /* 0x0000000a060e72a5 */ /* 0x000fc8000f8e003f */
[----:B------:R-:W-:-:S04]  /*41f0*/  @UP1 USHF.R.U32.HI UR6, URZ, UR11, UR15 ;  /* 0x0000000b3f061299 */ /* 0x000fc8000801160f */
[----:B------:R-:W-:Y:S01]  /*4200*/  ULOP3.LUT UR6, URZ, UR6, URZ, 0x33, !UPT ;  /* 0x000000063f067292 */ /* 0x000fe2000f8e333f */
[----:B------:R-:W-:Y:S11]  /*4210*/  BRA `(.L_x_1103) ;  /* 0x0000000000107947 */ /* 0x000ff60003800000 */
.L_x_1102:
[----:B------:R-:W-:-:S11]  /*4220*/  UISETP.NE.AND UP1, UPT, UR5, 0x1, UPT ;  /* 0x000000010500788c */ /* 0x000fd6000bf25270 */
[----:B------:R-:W-:Y:S02]  /*4230*/  @UP1 ULDC.64 UR10, c[0x0][0x9e8] ;  /* 0x00027a00000a1ab9 */ /* 0x000fe40000000a00 */
[----:B------:R-:W-:-:S04]  /*4240*/  UIMAD.WIDE.U32 UR14, UR6, UR10, URZ ;  /* 0x0000000a060e72a5 */ /* 0x000fc8000f8e003f */
[----:B------:R-:W-:-:S12]  /*4250*/  @UP1 USHF.R.U32.HI UR6, URZ, UR11, UR15 ;  /* 0x0000000b3f061299 */ /* 0x000fd8000801160f */
.L_x_1103:
[----:B------:R-:W-:-:S04]  /*4260*/  UIMAD UR5, UR6, UR5, UR5 ;  /* 0x00000005060572a4 */ /* 0x000fc8000f8e0205 */
[----:B------:R-:W-:-:S04]  /*4270*/  UISETP.LT.AND UP1, UPT, UR4, UR5, UPT ;  /* 0x000000050400728c */ /* 0x000fc8000bf21270 */
[----:B------:R-:W-:-:S12]  /*4280*/  USEL UR4, UR4, UR5, UP1 ;  /* 0x0000000504047287 */ /* 0x000fd80008800000 */
.L_x_1101:
        /* <DEDUP_REMOVED lines=73> */
[----:B------:R-:W-:Y:S01]  /*4720*/  IMAD.IADD R217, R3, 0x1, R200 ;  /* 0x0000000103d97824 */ /* 0x000fe200078e02c8 */
[----:B------:R-:W-:Y:S01]  /*4730*/  ULDC UR54, c[0x0][0x9e4] ;  /* 0x0002790000367ab9 */ /* 0x000fe20000000800 */
[----:B------:R-:W-:Y:S01]  /*4740*/  IMAD.MOV.U32 R2, RZ, RZ, 0x3f800000 ;  /* 0x3f800000ff027424 */ /* 0x000fe200078e00ff */
[----:B------:R-:W-:Y:S01]  /*4750*/  ULDC UR55, c[0x0][0x988] ;  /* 0x0002620000377ab9 */ /* 0x000fe20000000800 */
[----:B------:R-:W-:Y:S01]  /*4760*/  VIADD R203, R217, 0x8 ;  /* 0x00000008d9cb7836 */ /* 0x000fe20000000000 */
[----:B------:R-:W-:Y:S01]  /*4770*/  ULDC UR4, c[0x0][0x9d8] ;  /* 0x0002760000047ab9 */ /* 0x000fe20000000800 */
[----:B------:R-:W-:Y:S01]  /*4780*/  IMAD.MOV.U32 R151, RZ, RZ, RZ ;  /* 0x000000ffff977224 */ /* 0x000fe200078e00ff */
[----:B------:R-:W-:Y:S02]  /*4790*/  ULDC UR58, c[0x0][0x9e0] ;  /* 0x00027800003a7ab9 */ /* 0x000fe40000000800 */
[----:B------:R-:W-:-:S07]  /*47a0*/  LOP3.LUT R21, RZ, R203, RZ, 0x33, !PT ;  /* 0x000000cbff157212 */ /* 0x000fce00078e33ff */
.L_x_1121:
[----:B------:R-:W-:-:S04]  /*47b0*/  UIADD3 UR5, UR37, 0x1, URZ ;  /* 0x0000000125057890 */ /* 0x000fc8000fffe03f */
[----:B------:R-:W-:-:S04]  /*47c0*/  UISETP.NE.AND UP1, UPT, UR5, 0x2, UPT ;  /* 0x000000020500788c */ /* 0x000fc8000bf25270 */
[----:B------:R-:W-:Y:S02]  /*47d0*/  USEL UR38, URZ, 0x1, UP1 ;  /* 0x000000013f267887 */ /* 0x000fe40008800000 */
[----:B------:R-:W-:Y:S02]  /*47e0*/  USEL UR5, UR5, URZ, UP1 ;  /* 0x0000003f05057287 */ /* 0x000fe40008800000 */
[----:B------:R-:W-:Y:S01]  /*47f0*/  ULOP3.LUT UR38, UR36, UR38, URZ, 0x3c, !UPT ;  /* 0x0000002624267292 */ /* 0x000fe2000f8e3c3f */
[----:B------:R-:W-:Y:S11]  /*4800*/  @!P0 BRA `(.L_x_1105) ;  /* 0x0000000000048947 */ /* 0x000ff60003800000 */
[----:B------:R-:W-:Y:S01]  /*4810*/  BPT.TRAP 0x1 ;  /* 0x000000040000795c */ /* 0x000fe20000300000 */
.L_x_1105:
[----:B------:R-:W-:Y:S01]  /*4820*/  ULEA UR6, UR5, UR39, 0x3 ;  /* 0x0000002705067291 */ /* 0x000fe2000f8e183f */
[----:B------:R-:W-:-:S05]  /*4830*/  IMAD.U32 R152, RZ, RZ, UR38 ;  /* 0x00000026ff987e24 */ /* 0x000fca000f8e00ff */
[----:B------:R-:W-:-:S04]  /*4840*/  SHF.L.U32 R152, R152, 0x1f, RZ ;  /* 0x0000001f98987819 */ /* 0x000fc800000006ff */
[----:B------:R0:W1:Y:S01]  /*4850*/  SYNCS.PHASECHK.TRANS64.TRYWAIT P2, [UR6+0x30830], R152 ;  /* 0x03083098ff0075a7 */ /* 0x0000620008040146 */
[----:B------:R-:W-:Y:S05]  /*4860*/  @!P0 BRA `(.L_x_1106) ;  /* 0x0000000000048947 */ /* 0x000fea0003800000 */
[----:B------:R-:W-:Y:S01]  /*4870*/  BPT.TRAP 0x1 ;  /* 0x000000040000795c */ /* 0x000fe20000300000 */
.L_x_1106:
[----:B-1----:R-:W-:Y:S05]  /*4880*/  @P2 BRA `(.L_x_1107) ;  /* 0x0000000000082947 */ /* 0x002fea0003800000 */
[----:B------:R-:W1:Y:S02]  /*4890*/  SYNCS.PHASECHK.TRANS64.TRYWAIT P2, [UR6+0x30830], R152 ;  /* 0x03083098ff0075a7 */ /* 0x000e640008040146 */
[----:B-1----:R-:W-:Y:S05]  /*48a0*/  @!P2 BRA `(.L_x_1108) ;  /* 0x000001140014a947 */ /* 0x002fea0003800000 */
.L_x_1107:
[----:B------:R-:W-:Y:S01]  /*48b0*/  R2UR UR44, R14 ;  /* 0x000000000e2c72ca */ /* 0x000fe200000e0000 */
[----:B------:R-:W-:Y:S01]  /*48c0*/  ULEA UR7, UR5, UR60, 0xb ;  /* 0x0000003c05077291 */ /* 0x000fe2000f8e583f */
[----:B------:R-:W-:Y:S01]  /*48d0*/  R2UR UR45, R15 ;  /* 0x000000000f2d72ca */ /* 0x000fe200000e0000 */
[----:B01----:R-:W-:Y:S01]  /*48e0*/  WARPGROUP.ARRIVE ;  /* 0x00000000000079c5 */ /* 0x003fe20000000000 */
        /* <DEDUP_REMOVED lines=176> */
[----:B------:R-:W-:Y:S01]  /*53f0*/  UMOV UR44, UR56 ;  /* 0x00000038002c7c82 */ /* 0x000fe20008000000 */
[----:B------:R-:W-:Y:S01]  /*5400*/  UMOV UR45, UR57 ;  /* 0x00000039002d7c82 */ /* 0x000fe20008000000 */
[----:B------:R-:W-:Y:S01]  /*5410*/  UMOV UR47, 0x40000040 ;  /* 0x40000040002f7882 */ /* 0x000fe20000000000 */
[----:B------:R-:W-:Y:S02]  /*5420*/  WARPGROUP.DEPBAR.LE gsb0, 0x0 ;  /* 0x00008000000079c5 */ /* 0x000fe40000010000 */
[----:B------:R-:W-:-:S06]  /*5430*/  WARPGROUP.ARRIVE ;  /* 0x00000000000079c5 */ /* 0x000fcc0000000000 */
        /* <DEDUP_REMOVED lines=42> */
.L_x_1109:
[----:B------:R-:W-:Y:S01]  /*56e0*/  ULEA UR14, UR37, UR39, 0x3 ;  /* 0x00000027250e7291 */ /* 0x000fe2000f8e183f */
[----:B------:R-:W-:-:S05]  /*56f0*/  IMAD.U32 R0, RZ, RZ, UR36 ;  /* 0x00000024ff007e24 */ /* 0x000fca000f8e00ff */
[----:B------:R-:W-:-:S04]  /*5700*/  SHF.L.U32 R0, R0, 0x1f, RZ ;  /* 0x0000001f00007819 */ /* 0x000fc800000006ff */
[----:B------:R0:W1:Y:S01]  /*5710*/  SYNCS.PHASECHK.TRANS64.TRYWAIT P2, [UR14+0x30850], R0 ;  /* 0x03085000ff0075a7 */ /* 0x000062000804014e */
[----:B------:R-:W-:Y:S05]  /*5720*/  @!P0 BRA `(.L_x_1110) ;  /* 0x0000000000048947 */ /* 0x000fea0003800000 */
[----:B------:R-:W-:Y:S01]  /*5730*/  BPT.TRAP 0x1 ;  /* 0x000000040000795c */ /* 0x000fe20000300000 */
.L_x_1110:
[----:B-1----:R-:W-:Y:S05]  /*5740*/  @P2 BRA `(.L_x_1111) ;  /* 0x0000000000082947 */ /* 0x002fea0003800000 */
[----:B------:R-:W1:Y:S02]  /*5750*/  SYNCS.PHASECHK.TRANS64.TRYWAIT P2, [UR14+0x30850], R0 ;  /* 0x03085000ff0075a7 */ /* 0x000e64000804014e */
[----:B-1----:R-:W-:Y:S05]  /*5760*/  @!P2 BRA `(.L_x_1112) ;  /* 0x00000104007ca947 */ /* 0x002fea0003800000 */
.L_x_1111:
[----:B------:R-:W-:Y:S01]  /*5770*/  UIADD3 UR7, UR39, 0x400, URZ ;  /* 0x0000040027077890 */ /* 0x000fe2000fffe03f */
[----:B------:R-:W-:Y:S01]  /*5780*/  WARPGROUP.ARRIVE ;  /* 0x00000000000079c5 */ /* 0x000fe20000000000 */
[----:B------:R-:W-:Y:S01]  /*5790*/  UMOV UR11, 0x40000040 ;  /* 0x40000040000b7882 */ /* 0x000fe20000000000 */
[----:B------:R-:W-:Y:S01]  /*57a0*/  FMUL.FTZ R2, R155, UR4 ;  /* 0x000000049b027c20 */ /* 0x000fe20008410000 */
[----:B------:R-:W-:Y:S01]  /*57b0*/  USHF.R.U32.HI UR7, URZ, 0x4, UR7 ;  /* 0x000000043f077899 */ /* 0x000fe20008011607 */
[----:B------:R-:W-:Y:S01]  /*57c0*/  FMUL.FTZ R155, R158, UR4 ;  /* 0x000000049e9b7c20 */ /* 0x000fe20008410000 */
[----:B------:R-:W-:Y:S01]  /*57d0*/  FMUL.FTZ R158, R166, UR4 ;  /* 0x00000004a69e7c20 */ /* 0x000fe20008410000 */
[----:B------:R-:W-:Y:S01]  /*57e0*/  FMUL.FTZ R166, R182, UR4 ;  /* 0x00000004b6a67c20 */ /* 0x000fe20008410000 */
[----:B------:R-:W-:Y:S01]  /*57f0*/  ULOP3.LUT UR7, UR7, 0x3fff, URZ, 0xc0, !UPT ;  /* 0x00003fff07077892 */ /* 0x000fe2000f8ec03f */
[----:B01----:R-:W-:Y:S01]  /*5800*/  FMUL.FTZ R0, R154, UR4 ;  /* 0x000000049a007c20 */ /* 0x003fe20008410000 */
[----:B------:R-:W-:Y:S01]  /*5810*/  SHF.L.U32 R182, R20, 0x6, RZ ;  /* 0x0000000614b67819 */ /* 0x000fe200000006ff */
[----:B------:R-:W-:Y:S01]  /*5820*/  FMUL.FTZ R154, R159, UR4 ;  /* 0x000000049f9a7c20 */ /* 0x000fe20008410000 */
[----:B------:R-:W-:Y:S01]  /*5830*/  ULOP3.LUT UR7, UR7, 0x2000000, URZ, 0xfc, !UPT ;  /* 0x0200000007077892 */ /* 0x000fe2000f8efc3f */
[----:B------:R-:W-:Y:S01]  /*5840*/  FMUL.FTZ R159, R167, UR4 ;  /* 0x00000004a79f7c20 */ /* 0x000fe20008410000 */
[----:B------:R-:W-:Y:S01]  /*5850*/  FMUL.FTZ R167, R183, UR4 ;  /* 0x00000004b7a77c20 */ /* 0x000fe20008410000 */
[----:B------:R-:W-:Y:S01]  /*5860*/  PLOP3.LUT P2, PT, PT, PT, UP0, 0x40, 0x0 ;  /* 0x000000000000781c */ /* 0x000fe20003f4e808 */
[----:B------:R-:W-:Y:S01]  /*5870*/  ULEA UR7, UR37, UR7, 0xb ;  /* 0x0000000725077291 */ /* 0x000fe2000f8e583f */
[----:B------:R-:W0:Y:S06]  /*5880*/  MUFU.TANH R0, R0 ;  /* 0x0000000000007308 */ /* 0x000e2c0000002400 */
[----:B------:R-:W-:-:S02]  /*5890*/  UMOV UR10, UR7 ;  /* 0x00000007000a7c82 */ /* 0x000fc40008000000 */
[----:B------:R-:W-:Y:S01]  /*58a0*/  HGMMA.64x256x16.F32 R24, R196, gdesc[UR8].tnspB, R24, gsb0 ;  /* 0x43e00008c4187df0 */ /* 0x000fe20008000818 */
[----:B------:R-:W-:Y:S01]  /*58b0*/  UIADD3 UR10, UR7, 0x80, URZ ;  /* 0x00000080070a7890 */ /* 0x000fe2000fffe03f */
[----:B------:R-:W1:Y:S01]  /*58c0*/  MUFU.TANH R2, R2 ;  /* 0x0000000200027308 */ /* 0x000e620000002400 */
[----:B------:R-:W-:-:S07]  /*58d0*/  UMOV UR11, 0x40000040 ;  /* 0x40000040000b7882 */ /* 0x000fce0000000000 */
[----:B------:R-:W2:Y:S08]  /*58e0*/  MUFU.TANH R155, R155 ;  /* 0x0000009b009b7308 */ /* 0x000eb00000002400 */
[----:B------:R-:W3:Y:S08]  /*58f0*/  MUFU.TANH R154, R154 ;  /* 0x0000009a009a7308 */ /* 0x000ef00000002400 */
[----:B------:R-:W4:Y:S08]  /*5900*/  MUFU.TANH R158, R158 ;  /* 0x0000009e009e7308 */ /* 0x000f300000002400 */
[----:B------:R-:W0:Y:S08]  /*5910*/  MUFU.TANH R159, R159 ;  /* 0x0000009f009f7308 */ /* 0x000e300000002400 */
[----:B------:R-:W0:Y:S08]  /*5920*/  MUFU.TANH R166, R166 ;  /* 0x000000a600a67308 */ /* 0x000e300000002400 */
[----:B------:R-:W0:Y:S01]  /*5930*/  MUFU.TANH R167, R167 ;  /* 0x000000a700a77308 */ /* 0x000e220000002400 */
[----:B------:R-:W-:-:S02]  /*5940*/  WARPGROUP.DEPBAR.LE gsb0, 0x0 ;  /* 0x00008000000079c5 */ /* 0x000fc40000010000 */
[----:B------:R-:W-:Y:S01]  /*5950*/  WARPGROUP.ARRIVE ;  /* 0x00000000000079c5 */ /* 0x000fe20000000000 */
[----:B------:R-:W-:Y:S01]  /*5960*/  FMUL.FTZ R197, R176, UR4 ;  /* 0x00000004b0c57c20 */ /* 0x000fe20008410000 */
[----:B------:R-:W-:-:S04]  /*5970*/  FMUL.FTZ R196, R177, UR4 ;  /* 0x00000004b1c47c20 */ /* 0x000fc80008410000 */
[----:B------:R-:W-:Y:S01]  /*5980*/  HGMMA.64x256x16.F32 R24, R192, gdesc[UR8].tnspB, R24, gsb0 ;  /* 0x43e00008c0187df0 */ /* 0x000fe20008000818 */
[----:B------:R-:W-:Y:S01]  /*5990*/  UIADD3 UR10, UR7, 0x100, URZ ;  /* 0x00000100070a7890 */ /* 0x000fe2000fffe03f */
[----:B------:R-:W0:Y:S01]  /*59a0*/  MUFU.TANH R197, R197 ;  /* 0x000000c500c57308 */ /* 0x000e220000002400 */
[----:B------:R-:W-:-:S07]  /*59b0*/  UMOV UR11, 0x40000040 ;  /* 0x40000040000b7882 */ /* 0x000fce0000000000 */
[----:B------:R-:W0:Y:S01]  /*59c0*/  MUFU.TANH R196, R196 ;  /* 0x000000c400c47308 */ /* 0x000e220000002400 */
[----:B------:R-:W-:Y:S02]  /*59d0*/  WARPGROUP.DEPBAR.LE gsb0, 0x0 ;  /* 0x00008000000079c5 */ /* 0x000fe40000010000 */
[----:B------:R-:W-:Y:S01]  /*59e0*/  WARPGROUP.ARRIVE ;  /* 0x00000000000079c5 */ /* 0x000fe20000000000 */
[----:B------:R-:W-:Y:S01]  /*59f0*/  FMUL.FTZ R192, R168, UR4 ;  /* 0x00000004a8c07c20 */ /* 0x000fe20008410000 */
[----:B------:R-:W-:Y:S01]  /*5a00*/  FMUL.FTZ R193, R169, UR4 ;  /* 0x00000004a9c17c20 */ /* 0x000fe20008410000 */
[----:B------:R-:W-:Y:S01]  /*5a10*/  FMUL.FTZ R194, R172, UR4 ;  /* 0x00000004acc27c20 */ /* 0x000fe20008410000 */
[----:B------:R-:W-:-:S11]  /*5a20*/  FMUL.FTZ R195, R173, UR4 ;  /* 0x00000004adc37c20 */ /* 0x000fd60008410000 */
[----:B------:R-:W-:Y:S01]  /*5a30*/  HGMMA.64x256x16.F32 R24, R188, gdesc[UR8].tnspB, R24, gsb0 ;  /* 0x43e00008bc187df0 */ /* 0x000fe20008000818 */
[----:B------:R-:W-:Y:S01]  /*5a40*/  UIADD3 UR10, UR7, 0x180, URZ ;  /* 0x00000180070a7890 */ /* 0x000fe2000fffe03f */
[----:B------:R-:W0:Y:S01]  /*5a50*/  MUFU.TANH R192, R192 ;  /* 0x000000c000c07308 */ /* 0x000e220000002400 */
[----:B------:R-:W-:-:S07]  /*5a60*/  UMOV UR11, 0x40000040 ;  /* 0x40000040000b7882 */ /* 0x000fce0000000000 */
[----:B------:R-:W0:Y:S08]  /*5a70*/  MUFU.TANH R193, R193 ;  /* 0x000000c100c17308 */ /* 0x000e300000002400 */
[----:B------:R-:W0:Y:S08]  /*5a80*/  MUFU.TANH R194, R194 ;  /* 0x000000c200c27308 */ /* 0x000e300000002400 */
[----:B------:R-:W0:Y:S01]  /*5a90*/  MUFU.TANH R195, R195 ;  /* 0x000000c300c37308 */ /* 0x000e220000002400 */
        /* <DEDUP_REMOVED lines=11> */
[----:B------:R-:W-:Y:S01]  /*5b50*/  IADD3 R153, R19, 0x1, -R182 ;  /* 0x0000000113997810 */ /* 0x000fe20007ffe8b6 */
[----:B------:R-:W-:Y:S01]  /*5b60*/  IMAD.U32 R152, RZ, RZ, UR6 ;  /* 0x00000006ff987e24 */ /* 0x000fe2000f8e00ff */
[----:B------:R-:W0:Y:S03]  /*5b70*/  MUFU.TANH R188, R188 ;  /* 0x000000bc00bc7308 */ /* 0x000e260000002400 */
[----:B------:R-:W-:-:S02]  /*5b80*/  @!P1 VIADD R152, R152, 0x30840 ;  /* 0x0003084098989836 */ /* 0x000fc40000000000 */
[----:B------:R-:W-:-:S03]  /*5b90*/  IMAD.IADD R153, R153, 0x1, -R22 ;  /* 0x0000000199997824 */ /* 0x000fc600078e0a16 */
[----:B------:R-:W0:Y:S01]  /*5ba0*/  MUFU.TANH R189, R189 ;  /* 0x000000bd00bd7308 */ /* 0x000e220000002400 */
[----:B------:R-:W-:Y:S01]  /*5bb0*/  IMAD R153, R18, -0x2, R153 ;  /* 0xfffffffe12997824 */ /* 0x000fe200078e0299 */
[----:B------:R-:W-:-:S03]  /*5bc0*/  @!P1 PRMT R152, RZ, 0x654, R152 ;  /* 0x00000654ff989816 */ /* 0x000fc60000000098 */
[C---:B------:R-:W-:Y:S02]  /*5bd0*/  VIADD R198, R153.reuse, UR58 ;  /* 0x0000003a99c67c36 */ /* 0x040fe40008000000 */
[----:B------:R-:W-:Y:S01]  /*5be0*/  VIADD R202, R153, UR51 ;  /* 0x0000003399ca7c36 */ /* 0x000fe20008000000 */
[----:B------:R-:W0:Y:S01]  /*5bf0*/  MUFU.TANH R190, R190 ;  /* 0x000000be00be7308 */ /* 0x000e220000002400 */
[C---:B------:R-:W-:Y:S02]  /*5c00*/  IMAD.IADD R177, R3.reuse, 0x1, R198 ;  /* 0x0000000103b17824 */ /* 0x040fe400078e02c6 */
[----:B------:R-:W-:-:S05]  /*5c10*/  IMAD.IADD R178, R3, 0x1, R202 ;  /* 0x0000000103b27824 */ /* 0x000fca00078e02ca */
[----:B------:R-:W0:Y:S08]  /*5c20*/  MUFU.TANH R191, R191 ;  /* 0x000000bf00bf7308 */ /* 0x000e300000002400 */
[----:B------:R-:W0:Y:S08]  /*5c30*/  MUFU.TANH R164, R164 ;  /* 0x000000a400a47308 */ /* 0x000e300000002400 */
[----:B------:R-:W0:Y:S08]  /*5c40*/  MUFU.TANH R165, R165 ;  /* 0x000000a500a57308 */ /* 0x000e300000002400 */
[----:B------:R-:W0:Y:S08]  /*5c50*/  MUFU.TANH R179, R179 ;  /* 0x000000b300b37308 */ /* 0x000e300000002400 */
[----:B------:R-:W0:Y:S01]  /*5c60*/  MUFU.TANH R180, R180 ;  /* 0x000000b400b47308 */ /* 0x000e220000002400 */
[----:B------:R-:W-:-:S02]  /*5c70*/  WARPGROUP.DEPBAR.LE gsb0, 0x0 ;  /* 0x00008000000079c5 */ /* 0x000fc40000010000 */
        /* <DEDUP_REMOVED lines=10> */
[----:B------:R-:W0:Y:S01]  /*5d20*/  MUFU.TANH R184, R184 ;  /* 0x000000b800b87308 */ /* 0x000e220000002400 */
[----:B------:R0:W-:Y:S07]  /*5d30*/  @!P1 SYNCS.ARRIVE.TRANS64.RED.A1T0 RZ, [R152+URZ], RZ ;  /* 0x000000ff98ff99a7 */ /* 0x0001ee000810043f */
        /* <DEDUP_REMOVED lines=8> */
[----:B------:R-:W0:Y:S01]  /*5dc0*/  MUFU.TANH R162, R162 ;  /* 0x000000a200a27308 */ /* 0x000e220000002400 */
[----:B-1234-:R-:W-:Y:S05]  /*5dd0*/  @P2 BRA `(.L_x_1113) ;  /* 0x00000000005c2947 */ /* 0x01efea0003800000 */
[----:B------:R-:W-:Y:S01]  /*5de0*/  ISETP.GT.AND P2, PT, R217, -0x1, PT ;  /* 0xffffffffd900780c */ /* 0x000fe20003f44270 */
[----:B------:R-:W-:-:S12]  /*5df0*/  BSSY B0, `(.L_x_1114) ;  /* 0x0000011000007945 */ /* 0x000fd80003800000 */
[----:B------:R-:W-:Y:S05]  /*5e00*/  @P2 BRA `(.L_x_1115) ;  /* 0x0000000000242947 */ /* 0x000fea0003800000 */
[----:B------:R-:W-:Y:S02]  /*5e10*/  IMAD.U32 R168, RZ, RZ, UR54 ;  /* 0x00000036ffa87e24 */ /* 0x000fe4000f8e00ff */
[----:B------:R-:W-:-:S03]  /*5e20*/  IMAD.IADD R169, R3, 0x1, R200 ;  /* 0x0000000103a97824 */ /* 0x000fc600078e02c8 */
[----:B------:R-:W-:Y:S02]  /*5e30*/  ISETP.NE.AND P2, PT, R168, 0x1, PT ;  /* 0x00000001a800780c */ /* 0x000fe40003f45270 */
[----:B------:R-:W-:-:S11]  /*5e40*/  LOP3.LUT R169, RZ, R169, RZ, 0x33, !PT ;  /* 0x000000a9ffa97212 */ /* 0x000fd600078e33ff */
[----:B0-----:R-:W0:Y:S02]  /*5e50*/  @P2 LDC.64 R152, c[0x0][0x9e8] ;  /* 0x00027a00ff982b82 */ /* 0x001e240000000a00 */
[----:B0-----:R-:W-:-:S05]  /*5e60*/  @P2 IMAD.HI.U32 R152, R169, R152, RZ ;  /* 0x00000098a9982227 */ /* 0x001fca00078e00ff */
[----:B------:R-:W-:-:S04]  /*5e70*/  @P2 SHF.R.U32.HI R169, RZ, R153, R152 ;  /* 0x00000099ffa92219 */ /* 0x000fc80000011698 */
[----:B------:R-:W-:Y:S01]  /*5e80*/  LOP3.LUT R169, RZ, R169, RZ, 0x33, !PT ;  /* 0x000000a9ffa97212 */ /* 0x000fe200078e33ff */
[----:B------:R-:W-:Y:S06]  /*5e90*/  BRA `(.L_x_1116) ;  /* 0x0000000000187947 */ /* 0x000fec0003800000 */
.L_x_1115:
[----:B------:R-:W-:Y:S01]  /*5ea0*/  IMAD.U32 R168, RZ, RZ, UR54 ;  /* 0x00000036ffa87e24 */ /* 0x000fe2000f8e00ff */
[----:B------:R-:W-:-:S04]  /*5eb0*/  MOV R169, R217 ;  /* 0x000000d900a97202 */ /* 0x000fc80000000f00 */
[----:B------:R-:W-:-:S13]  /*5ec0*/  ISETP.NE.AND P2, PT, R168, 0x1, PT ;  /* 0x00000001a800780c */ /* 0x000fda0003f45270 */
[----:B0-----:R-:W0:Y:S02]  /*5ed0*/  @P2 LDC.64 R152, c[0x0][0x9e8] ;  /* 0x00027a00ff982b82 */ /* 0x001e240000000a00 */
[----:B0-----:R-:W-:-:S05]  /*5ee0*/  @P2 IMAD.HI.U32 R152, R217, R152, RZ ;  /* 0x00000098d9982227 */ /* 0x001fca00078e00ff */
[----:B------:R-:W-:-:S07]  /*5ef0*/  @P2 SHF.R.U32.HI R169, RZ, R153, R152 ;  /* 0x00000099ffa92219 */ /* 0x000fce0000011698 */
.L_x_1116:
[----:B------:R-:W-:Y:S05]  /*5f00*/  BSYNC B0 ;  /* 0x0000000000007941 */ /* 0x000fea0003800000 */
.L_x_1114:
[----:B------:R-:W-:-:S04]  /*5f10*/  IMAD R153, R169, R168, -R182 ;  /* 0x000000a8a9997224 */ /* 0x000fc800078e0ab6 */
[----:B------:R-:W-:-:S05]  /*5f20*/  IMAD R153, R18, -0x2, R153 ;  /* 0xfffffffe12997824 */ /* 0x000fca00078e0299 */
[----:B------:R-:W-:Y:S02]  /*5f30*/  VIADDMNMX R177, R153, R168, R177, PT ;  /* 0x000000a899b17246 */ /* 0x000fe400038001b1 */
[----:B------:R-:W-:-:S07]  /*5f40*/  VIMNMX R178, R178, R153, !PT ;  /* 0x00000099b2b27248 */ /* 0x000fce0007fe0100 */
.L_x_1113:
[----:B------:R-:W-:Y:S02]  /*5f50*/  ISETP.GT.AND P2, PT, R20, -0x1, PT ;  /* 0xffffffff1400780c */ /* 0x000fe40003f44270 */
[----:B------:R-:W-:Y:S02]  /*5f60*/  IADD3 R181, R198, 0x8, R3 ;  /* 0x00000008c6b57810 */ /* 0x000fe40007ffe003 */
[C---:B------:R-:W-:Y:S02]  /*5f70*/  ISETP.GT.AND P5, PT, R178.reuse, RZ, P2 ;  /* 0x000000ffb200720c */ /* 0x040fe400017a4270 */
[C---:B------:R-:W-:Y:S02]  /*5f80*/  ISETP.GT.AND P4, PT, R178.reuse, 0x1, P2 ;  /* 0x00000001b200780c */ /* 0x040fe40001784270 */
[C---:B------:R-:W-:Y:S02]  /*5f90*/  ISETP.GT.AND P6, PT, R178.reuse, 0x8, P2 ;  /* 0x00000008b200780c */ /* 0x040fe400017c4270 */
[----:B------:R-:W-:-:S02]  /*5fa0*/  ISETP.GT.AND P3, PT, R178, 0x9, P2 ;  /* 0x00000009b200780c */ /* 0x000fc40001764270 */
[C---:B------:R-:W-:Y:S02]  /*5fb0*/  ISETP.LT.OR P5, PT, R177.reuse, 0x1, P5 ;  /* 0x00000001b100780c */ /* 0x040fe40002fa1670 */
[C---:B------:R-:W-:Y:S02]  /*5fc0*/  ISETP.LT.OR P4, PT, R177.reuse, 0x2, P4 ;  /* 0x00000002b100780c */ /* 0x040fe40002781670 */
[C---:B------:R-:W-:Y:S02]  /*5fd0*/  ISETP.LT.OR P6, PT, R177.reuse, 0x9, P6 ;  /* 0x00000009b100780c */ /* 0x040fe400037c1670 */
[----:B------:R-:W-:Y:S02]  /*5fe0*/  ISETP.LT.OR P3, PT, R177, 0xa, P3 ;  /* 0x0000000ab100780c */ /* 0x000fe40001f61670 */
[----:B0-----:R-:W-:Y:S02]  /*5ff0*/  FSEL R188, R188, -INF , !P5 ;  /* 0xff800000bcbc7808 */ /* 0x001fe40006800000 */
[----:B------:R-:W-:-:S02]  /*6000*/  ISETP.GT.AND P5, PT, R178, 0x10, P2 ;  /* 0x00000010b200780c */ /* 0x000fc400017a4270 */
        /* <DEDUP_REMOVED lines=8> */
[C---:B------:R-:W-:Y:S02]  /*6090*/  ISETP.LT.OR P6, PT, R177.reuse, 0x19, P6 ;  /* 0x00000019b100780c */ /* 0x040fe400037c1670 */
[----:B------:R-:W-:Y:S02]  /*60a0*/  ISETP.LT.OR P3, PT, R177, 0x1a, P3 ;  /* 0x0000001ab100780c */ /* 0x000fe40001f61670 */
[----:B------:R-:W-:Y:S02]  /*60b0*/  FSEL R169, R186, -INF , !P5 ;  /* 0xff800000baa97808 */ /* 0x000fe40006800000 */
        /* <DEDUP_REMOVED lines=24> */
[----:B------:R-:W-:-:S02]  /*6240*/  PLOP3.LUT P5, PT, PT, PT, UP0, 0x40, 0x0 ;  /* 0x000000000000781c */ /* 0x000fc40003fae808 */
[----:B------:R-:W-:Y:S02]  /*6250*/  IADD3 R183, R202, 0x8, R3 ;  /* 0x00000008cab77810 */ /* 0x000fe40007ffe003 */
[----:B------:R-:W-:Y:S02]  /*6260*/  FSEL R178, R196, -INF , !P4 ;  /* 0xff800000c4b27808 */ /* 0x000fe40006000000 */
[----:B------:R-:W-:Y:S02]  /*6270*/  FSEL R179, R179, -INF , !P6 ;  /* 0xff800000b3b37808 */ /* 0x000fe40007000000 */
[----:B------:R-:W-:-:S05]  /*6280*/  FSEL R180, R180, -INF , !P3 ;  /* 0xff800000b4b47808 */ /* 0x000fca0005800000 */
[----:B------:R-:W-:Y:S05]  /*6290*/  @P5 BRA `(.L_x_1117) ;  /* 0x0000000000585947 */ /* 0x000fea0003800000 */
[----:B------:R-:W-:Y:S01]  /*62a0*/  ISETP.GT.AND P3, PT, R203, -0x1, PT ;  /* 0xffffffffcb00780c */ /* 0x000fe20003f64270 */
[----:B------:R-:W-:-:S12]  /*62b0*/  BSSY B0, `(.L_x_1118) ;  /* 0x0000010000007945 */ /* 0x000fd80003800000 */
[----:B------:R-:W-:Y:S05]  /*62c0*/  @P3 BRA `(.L_x_1119) ;  /* 0x0000000000203947 */ /* 0x000fea0003800000 */
[----:B------:R-:W-:-:S05]  /*62d0*/  IMAD.U32 R187, RZ, RZ, UR54 ;  /* 0x00000036ffbb7e24 */ /* 0x000fca000f8e00ff */
[----:B------:R-:W-:-:S13]  /*62e0*/  ISETP.NE.AND P3, PT, R187, 0x1, PT ;  /* 0x00000001bb00780c */ /* 0x000fda0003f65270 */
[----:B------:R-:W0:Y:S02]  /*62f0*/  @P3 LDC.64 R152, c[0x0][0x9e8] ;  /* 0x00027a00ff983b82 */ /* 0x000e240000000a00 */
[----:B0-----:R-:W-:-:S04]  /*6300*/  @P3 IMAD.HI.U32 R186, R21, R152, RZ ;  /* 0x0000009815ba3227 */ /* 0x001fc800078e00ff */
[----:B------:R-:W-:Y:S01]  /*6310*/  IMAD.MOV.U32 R152, RZ, RZ, R21 ;  /* 0x000000ffff987224 */ /* 0x000fe200078e0015 */
[----:B------:R-:W-:-:S04]  /*6320*/  @P3 SHF.R.U32.HI R152, RZ, R153, R186 ;  /* 0x00000099ff983219 */ /* 0x000fc800000116ba */
[----:B------:R-:W-:Y:S01]  /*6330*/  LOP3.LUT R185, RZ, R152, RZ, 0x33, !PT ;  /* 0x00000098ffb97212 */ /* 0x000fe200078e33ff */
[----:B------:R-:W-:Y:S06]  /*6340*/  BRA `(.L_x_1120) ;  /* 0x0000000000187947 */ /* 0x000fec0003800000 */
.L_x_1119:
[----:B------:R-:W-:Y:S02]  /*6350*/  IMAD.U32 R187, RZ, RZ, UR54 ;  /* 0x00000036ffbb7e24 */ /* 0x000fe4000f8e00ff */
[----:B------:R-:W-:-:S03]  /*6360*/  IMAD.MOV.U32 R185, RZ, RZ, R203 ;  /* 0x000000ffffb97224 */ /* 0x000fc600078e00cb */
[----:B------:R-:W-:-:S13]  /*6370*/  ISETP.NE.AND P3, PT, R187, 0x1, PT ;  /* 0x00000001bb00780c */ /* 0x000fda0003f65270 */
[----:B------:R-:W0:Y:S02]  /*6380*/  @P3 LDC.64 R152, c[0x0][0x9e8] ;  /* 0x00027a00ff983b82 */ /* 0x000e240000000a00 */
[----:B0-----:R-:W-:-:S05]  /*6390*/  @P3 IMAD.HI.U32 R152, R203, R152, RZ ;  /* 0x00000098cb983227 */ /* 0x001fca00078e00ff */
[----:B------:R-:W-:-:S07]  /*63a0*/  @P3 SHF.R.U32.HI R185, RZ, R153, R152 ;  /* 0x00000099ffb93219 */ /* 0x000fce0000011698 */
.L_x_1120:
[----:B------:R-:W-:Y:S05]  /*63b0*/  BSYNC B0 ;  /* 0x0000000000007941 */ /* 0x000fea0003800000 */
.L_x_1118:
[----:B------:R-:W-:-:S04]  /*63c0*/  IMAD R153, R185, R187, -R182 ;  /* 0x000000bbb9997224 */ /* 0x000fc800078e0ab6 */
[----:B------:R-:W-:-:S05]  /*63d0*/  IMAD R152, R18, -0x2, R153 ;  /* 0xfffffffe12987824 */ /* 0x000fca00078e0299 */
[----:B------:R-:W-:Y:S02]  /*63e0*/  VIADDMNMX R181, R152, R187, R181, PT ;  /* 0x000000bb98b57246 */ /* 0x000fe400038001b5 */
[----:B------:R-:W-:-:S07]  /*63f0*/  VIMNMX R183, R183, R152, !PT ;  /* 0x00000098b7b77248 */ /* 0x000fce0007fe0100 */
.L_x_1117:
[----:B------:R-:W-:Y:S01]  /*6400*/  FMNMX.FTZ R152, R188, R5, !PT ;  /* 0x00000005bc987209 */ /* 0x000fe20007810000 */
[----:B------:R-:W-:Y:S01]  /*6410*/  UMOV UR7, UR55 ;  /* 0x0000003700077c82 */ /* 0x000fe20008000000 */
        /* <DEDUP_REMOVED lines=32> */
[C---:B------:R-:W-:Y:S02]  /*6620*/  ISETP.LT.OR P5, PT, R181.reuse, 0x12, P5 ;  /* 0x00000012b500780c */ /* 0x040fe40002fa1670 */
[----:B------:R-:W-:Y:S01]  /*6630*/  FSEL R156, R156, -INF , !P3 ;  /* 0xff8000009c9c7808 */ /* 0x000fe20005800000 */
[----:B------:R-:W0:Y:S01]  /*6640*/  SHFL.BFLY PT, R152, R153, 0x2, 0x1f ;  /* 0x0c401f0099987f89 */ /* 0x000e2200000e0000 */
[----:B------:R-:W-:Y:S02]  /*6650*/  ISETP.LT.OR P6, PT, R181, 0x19, P6 ;  /* 0x00000019b500780c */ /* 0x000fe400037c1670 */
[----:B------:R-:W-:Y:S02]  /*6660*/  FSEL R157, R157, -INF , !P5 ;  /* 0xff8000009d9d7808 */ /* 0x000fe40006800000 */
[----:B------:R-:W-:-:S02]  /*6670*/  ISETP.GT.AND P3, PT, R183, 0x20, P2 ;  /* 0x00000020b700780c */ /* 0x000fc40001764270 */
[----:B------:R-:W-:Y:S02]  /*6680*/  FSEL R158, R158, -INF , !P6 ;  /* 0xff8000009e9e7808 */ /* 0x000fe40007000000 */
[----:B------:R-:W-:Y:S02]  /*6690*/  ISETP.GT.AND P5, PT, R183, 0x21, P2 ;  /* 0x00000021b700780c */ /* 0x000fe400017a4270 */
[----:B------:R-:W-:Y:S02]  /*66a0*/  ISETP.LT.OR P3, PT, R181, 0x21, P3 ;  /* 0x00000021b500780c */ /* 0x000fe40001f61670 */
[----:B------:R-:W-:Y:S02]  /*66b0*/  ISETP.GT.AND P6, PT, R183, 0x28, P2 ;  /* 0x00000028b700780c */ /* 0x000fe400017c4270 */
[----:B------:R-:W-:Y:S02]  /*66c0*/  ISETP.LT.OR P5, PT, R181, 0x22, P5 ;  /* 0x00000022b500780c */ /* 0x000fe40002fa1670 */
[----:B------:R-:W-:-:S02]  /*66d0*/  FSEL R161, R161, -INF , !P3 ;  /* 0xff800000a1a17808 */ /* 0x000fc40005800000 */
[----:B------:R-:W-:Y:S02]  /*66e0*/  ISETP.GT.AND P3, PT, R183, 0x29, P2 ;  /* 0x00000029b700780c */ /* 0x000fe40001764270 */
[----:B------:R-:W-:Y:S02]  /*66f0*/  FSEL R160, R160, -INF , !P5 ;  /* 0xff800000a0a07808 */ /* 0x000fe40006800000 */
[----:B------:R-:W-:Y:S02]  /*6700*/  ISETP.LT.OR P6, PT, R181, 0x29, P6 ;  /* 0x00000029b500780c */ /* 0x000fe400037c1670 */
[----:B0-----:R-:W-:Y:S02]  /*6710*/  FMNMX.FTZ R182, R153, R152, !PT ;  /* 0x0000009899b67209 */ /* 0x001fe40007810000 */
[----:B------:R-:W-:Y:S02]  /*6720*/  ISETP.LT.OR P3, PT, R181, 0x2a, P3 ;  /* 0x0000002ab500780c */ /* 0x000fe40001f61670 */
[----:B------:R-:W-:Y:S01]  /*6730*/  ISETP.GT.AND P5, PT, R183, 0x30, P2 ;  /* 0x00000030b700780c */ /* 0x000fe200017a4270 */
[----:B------:R-:W0:Y:S01]  /*6740*/  SHFL.BFLY PT, R185, R182, 0x1, 0x1f ;  /* 0x0c201f00b6b97f89 */ /* 0x000e2200000e0000 */
[----:B------:R-:W-:-:S02]  /*6750*/  FSEL R163, R163, -INF , !P6 ;  /* 0xff800000a3a37808 */ /* 0x000fc40007000000 */
[----:B------:R-:W-:Y:S02]  /*6760*/  FSEL R162, R162, -INF , !P3 ;  /* 0xff800000a2a27808 */ /* 0x000fe40005800000 */
[C---:B------:R-:W-:Y:S02]  /*6770*/  ISETP.GT.AND P6, PT, R183.reuse, 0x31, P2 ;  /* 0x00000031b700780c */ /* 0x040fe400017c4270 */
[----:B------:R-:W-:Y:S02]  /*6780*/  ISETP.GT.AND P3, PT, R183, 0x38, P2 ;  /* 0x00000038b700780c */ /* 0x000fe40001764270 */
[C---:B------:R-:W-:Y:S02]  /*6790*/  ISETP.LT.OR P5, PT, R181.reuse, 0x31, P5 ;  /* 0x00000031b500780c */ /* 0x040fe40002fa1670 */
[----:B------:R-:W-:Y:S02]  /*67a0*/  ISETP.LT.OR P6, PT, R181, 0x32, P6 ;  /* 0x00000032b500780c */ /* 0x000fe400037c1670 */
[----:B------:R-:W-:-:S02]  /*67b0*/  FSEL R164, R164, -INF , !P5 ;  /* 0xff800000a4a47808 */ /* 0x000fc40006800000 */
[----:B------:R-:W-:Y:S02]  /*67c0*/  ISETP.LT.OR P3, PT, R181, 0x39, P3 ;  /* 0x00000039b500780c */ /* 0x000fe40001f61670 */
[----:B------:R-:W-:Y:S02]  /*67d0*/  FSEL R165, R165, -INF , !P6 ;  /* 0xff800000a5a57808 */ /* 0x000fe40007000000 */
[----:B------:R-:W-:Y:S02]  /*67e0*/  FSEL R166, R166, -INF , !P3 ;  /* 0xff800000a6a67808 */ /* 0x000fe40005800000 */
[----:B0-----:R-:W-:Y:S02]  /*67f0*/  FMNMX.FTZ R152, R182, R185, !PT ;  /* 0x000000b9b6987209 */ /* 0x001fe40007810000 */
        /* <DEDUP_REMOVED lines=8> */
[----:B------:R-:W-:Y:S02]  /*6880*/  ISETP.GT.AND P2, PT, R183, 0x39, P2 ;  /* 0x00000039b700780c */ /* 0x000fe40001744270 */
[----:B------:R-:W-:-:S02]  /*6890*/  FMNMX.FTZ R153, R154, R153, !PT ;  /* 0x000000999a997209 */ /* 0x000fc40007810000 */
[----:B------:R-:W-:Y:S02]  /*68a0*/  FSETP.NEU.FTZ.AND P4, PT, R152, -INF , PT ;  /* 0xff8000009800780b */ /* 0x000fe40003f9d000 */
[----:B------:R-:W-:Y:S02]  /*68b0*/  FMNMX.FTZ R0, R156, R153, !PT ;  /* 0x000000999c007209 */ /* 0x000fe40007810000 */
[----:B------:R-:W-:Y:S02]  /*68c0*/  FSEL R187, R187, RZ, P4 ;  /* 0x000000ffbbbb7208 */ /* 0x000fe40002000000 */
[----:B------:R-:W-:Y:S02]  /*68d0*/  FMNMX.FTZ R153, R157, R0, !PT ;  /* 0x000000009d997209 */ /* 0x000fe40007810000 */
[----:B------:R-:W-:Y:S01]  /*68e0*/  ISETP.LT.OR P2, PT, R181, 0x3a, P2 ;  /* 0x0000003ab500780c */ /* 0x000fe20001741670 */
[--C-:B------:R-:W-:Y:S01]  /*68f0*/  FFMA.FTZ R182, R168, UR7, -R187.reuse ;  /* 0x00000007a8b67c23 */ /* 0x100fe200080108bb */
[----:B------:R-:W-:Y:S01]  /*6900*/  FMNMX.FTZ R0, R158, R153, !PT ;  /* 0x000000999e007209 */ /* 0x000fe20007810000 */
[--C-:B------:R-:W-:Y:S01]  /*6910*/  FFMA.FTZ R192, R169, UR7, -R187.reuse ;  /* 0x00000007a9c07c23 */ /* 0x100fe200080108bb */
[----:B------:R-:W-:Y:S01]  /*6920*/  FSEL R168, R167, -INF , !P2 ;  /* 0xff800000a7a87808 */ /* 0x000fe20005000000 */
[--C-:B------:R-:W-:Y:S01]  /*6930*/  FFMA.FTZ R169, R170, UR7, -R187.reuse ;  /* 0x00000007aaa97c23 */ /* 0x100fe200080108bb */
[----:B------:R-:W-:Y:S01]  /*6940*/  FMNMX.FTZ R0, R159, R0, !PT ;  /* 0x000000009f007209 */ /* 0x000fe20007810000 */
[--C-:B------:R-:W-:Y:S01]  /*6950*/  FFMA.FTZ R194, R171, UR7, -R187.reuse ;  /* 0x00000007abc27c23 */ /* 0x100fe200080108bb */
[--C-:B------:R-:W-:Y:S01]  /*6960*/  FFMA.FTZ R171, R172, UR7, -R187.reuse ;  /* 0x00000007acab7c23 */ /* 0x100fe200080108bb */
[--C-:B------:R-:W-:Y:S01]  /*6970*/  FFMA.FTZ R186, R179, UR7, -R187.reuse ;  /* 0x00000007b3ba7c23 */ /* 0x100fe200080108bb */
[----:B------:R-:W-:Y:S01]  /*6980*/  FMNMX.FTZ R191, R161, R0, !PT ;  /* 0x00000000a1bf7209 */ /* 0x000fe20007810000 */
[--C-:B------:R-:W-:Y:S01]  /*6990*/  FFMA.FTZ R153, R188, UR7, -R187.reuse ;  /* 0x00000007bc997c23 */ /* 0x100fe200080108bb */
[----:B------:R-:W-:Y:S01]  /*69a0*/  FSEL R172, R152, RZ, P4 ;  /* 0x000000ff98ac7208 */ /* 0x000fe20002000000 */
[--C-:B------:R-:W-:Y:S01]  /*69b0*/  FFMA.FTZ R196, R189, UR7, -R187.reuse ;  /* 0x00000007bdc47c23 */ /* 0x100fe200080108bb */
[----:B------:R-:W-:Y:S01]  /*69c0*/  FMNMX.FTZ R0, R160, R191, !PT ;  /* 0x000000bfa0007209 */ /* 0x000fe20007810000 */
[----:B------:R-:W-:Y:S01]  /*69d0*/  FFMA.FTZ R198, R184, UR7, -R187 ;  /* 0x00000007b8c67c23 */ /* 0x000fe200080108bb */
[----:B------:R-:W-:Y:S01]  /*69e0*/  MUFU.EX2 R167, R182 ;  /* 0x000000b600a77308 */ /* 0x000fe20000000800 */
[----:B------:R-:W-:Y:S01]  /*69f0*/  FADD.FTZ R172, -R172, R5 ;  /* 0x00000005acac7221 */ /* 0x000fe20000010100 */
[----:B------:R-:W-:Y:S01]  /*6a00*/  FMNMX.FTZ R183, R163, R0, !PT ;  /* 0x00000000a3b77209 */ /* 0x000fe20007810000 */
[--C-:B------:R-:W-:Y:S01]  /*6a10*/  FFMA.FTZ R188, R173, UR7, -R187.reuse ;  /* 0x00000007adbc7c23 */ /* 0x100fe200080108bb */
[--C-:B------:R-:W-:Y:S01]  /*6a20*/  FFMA.FTZ R173, R174, UR7, -R187.reuse ;  /* 0x00000007aead7c23 */ /* 0x100fe200080108bb */
[--C-:B------:R-:W-:Y:S01]  /*6a30*/  FFMA.FTZ R190, R175, UR7, -R187.reuse ;  /* 0x00000007afbe7c23 */ /* 0x100fe200080108bb */
[----:B------:R-:W-:Y:S01]  /*6a40*/  FMNMX.FTZ R183, R162, R183, !PT ;  /* 0x000000b7a2b77209 */ /* 0x000fe20007810000 */
[--C-:B------:R-:W-:Y:S01]  /*6a50*/  FFMA.FTZ R175, R176, UR7, -R187.reuse ;  /* 0x00000007b0af7c23 */ /* 0x100fe200080108bb */
[----:B------:R-:W-:Y:S01]  /*6a60*/  MUFU.EX2 R153, R153 ;  /* 0x0000009900997308 */ /* 0x000fe20000000800 */
[--C-:B------:R-:W-:Y:S01]  /*6a70*/  FFMA.FTZ R184, R177, UR7, -R187.reuse ;  /* 0x00000007b1b87c23 */ /* 0x100fe200080108bb */
[----:B------:R-:W-:Y:S01]  /*6a80*/  FMNMX.FTZ R0, R164, R183, !PT ;  /* 0x000000b7a4007209 */ /* 0x000fe20007810000 */
[--C-:B------:R-:W-:Y:S01]  /*6a90*/  FFMA.FTZ R177, R178, UR7, -R187.reuse ;  /* 0x00000007b2b17c23 */ /* 0x100fe200080108bb */
[----:B------:R-:W-:-:S02]  /*6aa0*/  FFMA.FTZ R180, R180, UR7, -R187 ;  /* 0x00000007b4b47c23 */ /* 0x000fc400080108bb */
[----:B------:R-:W-:Y:S02]  /*6ab0*/  FMNMX.FTZ R181, R165, R0, !PT ;  /* 0x00000000a5b57209 */ /* 0x000fe40007810000 */
[----:B------:R-:W-:Y:S02]  /*6ac0*/  MUFU.EX2 R196, R196 ;  /* 0x000000c400c47308 */ /* 0x000fe40000000800 */
[----:B------:R-:W-:-:S04]  /*6ad0*/  FMNMX.FTZ R181, R166, R181, !PT ;  /* 0x000000b5a6b57209 */ /* 0x000fc80007810000 */
[----:B------:R-:W-:Y:S02]  /*6ae0*/  FMNMX.FTZ R181, R168, R181, !PT ;  /* 0x000000b5a8b57209 */ /* 0x000fe40007810000 */
[----:B------:R-:W-:Y:S03]  /*6af0*/  MUFU.EX2 R198, R198 ;  /* 0x000000c600c67308 */ /* 0x000fe60000000800 */
[----:B------:R-:W0:Y:S05]  /*6b00*/  SHFL.BFLY PT, R0, R181, 0x2, 0x1f ;  /* 0x0c401f00b5007f89 */ /* 0x000e2a00000e0000 */
[----:B------:R-:W-:Y:S08]  /*6b10*/  MUFU.EX2 R192, R192 ;  /* 0x000000c000c07308 */ /* 0x000ff00000000800 */
[----:B------:R-:W-:Y:S08]  /*6b20*/  MUFU.EX2 R169, R169 ;  /* 0x000000a900a97308 */ /* 0x000ff00000000800 */
[----:B------:R-:W-:Y:S01]  /*6b30*/  MUFU.EX2 R194, R194 ;  /* 0x000000c200c27308 */ /* 0x000fe20000000800 */
[----:B0-----:R-:W-:-:S05]  /*6b40*/  FMNMX.FTZ R0, R181, R0, !PT ;  /* 0x00000000b5007209 */ /* 0x001fca0007810000 */
[----:B------:R-:W0:Y:S02]  /*6b50*/  SHFL.BFLY PT, R181, R0, 0x1, 0x1f ;  /* 0x0c201f0000b57f89 */ /* 0x000e2400000e0000 */
[----:B------:R-:W-:Y:S08]  /*6b60*/  MUFU.EX2 R171, R171 ;  /* 0x000000ab00ab7308 */ /* 0x000ff00000000800 */
[----:B------:R-:W-:Y:S08]  /*6b70*/  MUFU.EX2 R188, R188 ;  /* 0x000000bc00bc7308 */ /* 0x000ff00000000800 */
[----:B------:R-:W-:Y:S01]  /*6b80*/  MUFU.EX2 R173, R173 ;  /* 0x000000ad00ad7308 */ /* 0x000fe20000000800 */
[----:B0-----:R-:W-:Y:S01]  /*6b90*/  FMNMX.FTZ R170, R0, R181, !PT ;  /* 0x000000b500aa7209 */ /* 0x001fe20007810000 */
[----:B------:R-:W-:-:S06]  /*6ba0*/  FMUL.FTZ R0, R172, UR7 ;  /* 0x00000007ac007c20 */ /* 0x000fcc0008410000 */
[----:B------:R-:W-:Y:S01]  /*6bb0*/  MUFU.EX2 R190, R190 ;  /* 0x000000be00be7308 */ /* 0x000fe20000000800 */
[C---:B------:R-:W-:Y:S01]  /*6bc0*/  FSETP.NEU.FTZ.AND P2, PT, R170.reuse, -INF , PT ;  /* 0xff800000aa00780b */ /* 0x040fe20003f5d000 */
[----:B------:R-:W-:-:S05]  /*6bd0*/  FMUL.FTZ R179, R170, UR7 ;  /* 0x00000007aab37c20 */ /* 0x000fca0008410000 */
[----:B------:R-:W-:Y:S01]  /*6be0*/  FSEL R179, R179, RZ, P2 ;  /* 0x000000ffb3b37208 */ /* 0x000fe20001000000 */
[----:B------:R-:W0:Y:S04]  /*6bf0*/  MUFU.EX2 R0, R0 ;  /* 0x0000000000007308 */ /* 0x000e280000000800 */
[--C-:B------:R-:W-:Y:S01]  /*6c00*/  FFMA.FTZ R199, R155, UR7, -R179.reuse ;  /* 0x000000079bc77c23 */ /* 0x100fe200080108b3 */
[----:B------:R-:W-:Y:S01]  /*6c10*/  FSEL R155, R170, RZ, P2 ;  /* 0x000000ffaa9b7208 */ /* 0x000fe20001000000 */
[--C-:B------:R-:W-:Y:S01]  /*6c20*/  FFMA.FTZ R197, R185, UR7, -R179.reuse ;  /* 0x00000007b9c57c23 */ /* 0x100fe200080108b3 */
[--C-:B------:R-:W-:Y:S01]  /*6c30*/  FFMA.FTZ R172, R2, UR7, -R179.reuse ;  /* 0x0000000702ac7c23 */ /* 0x100fe200080108b3 */
[--C-:B------:R-:W-:Y:S01]  /*6c40*/  FFMA.FTZ R154, R154, UR7, -R179.reuse ;  /* 0x000000079a9a7c23 */ /* 0x100fe200080108b3 */
[--C-:B------:R-:W-:Y:S01]  /*6c50*/  FFMA.FTZ R193, R156, UR7, -R179.reuse ;  /* 0x000000079cc17c23 */ /* 0x100fe200080108b3 */
[----:B------:R-:W-:Y:S01]  /*6c60*/  FADD.FTZ R155, -R155, R4 ;  /* 0x000000049b9b7221 */ /* 0x000fe20000010100 */
[----:B------:R-:W-:Y:S01]  /*6c70*/  MUFU.EX2 R199, R199 ;  /* 0x000000c700c77308 */ /* 0x000fe20000000800 */
[--C-:B------:R-:W-:Y:S01]  /*6c80*/  FFMA.FTZ R156, R157, UR7, -R179.reuse ;  /* 0x000000079d9c7c23 */ /* 0x100fe200080108b3 */
[--C-:B------:R-:W-:Y:S01]  /*6c90*/  FFMA.FTZ R195, R158, UR7, -R179.reuse ;  /* 0x000000079ec37c23 */ /* 0x100fe200080108b3 */
[----:B------:R-:W-:Y:S01]  /*6ca0*/  FMUL.FTZ R155, R155, UR7 ;  /* 0x000000079b9b7c20 */ /* 0x000fe20008410000 */
[--C-:B------:R-:W-:Y:S01]  /*6cb0*/  FFMA.FTZ R158, R160, UR7, -R179.reuse ;  /* 0x00000007a09e7c23 */ /* 0x100fe200080108b3 */
[----:B------:R-:W-:Y:S01]  /*6cc0*/  FFMA.FTZ R159, R159, UR7, -R179 ;  /* 0x000000079f9f7c23 */ /* 0x000fe200080108b3 */
[----:B0-----:R-:W-:Y:S01]  /*6cd0*/  FFMA.FTZ R17, R0, R17, R153 ;  /* 0x0000001100117223 */ /* 0x001fe20000010099 */
[--C-:B------:R-:W-:Y:S01]  /*6ce0*/  FFMA.FTZ R189, R161, UR7, -R179.reuse ;  /* 0x00000007a1bd7c23 */ /* 0x100fe200080108b3 */
[----:B------:R-:W-:Y:S01]  /*6cf0*/  MUFU.EX2 R197, R197 ;  /* 0x000000c500c57308 */ /* 0x000fe20000000800 */
[----:B------:R-:W-:Y:S01]  /*6d00*/  FFMA.FTZ R191, R163, UR7, -R179 ;  /* 0x00000007a3bf7c23 */ /* 0x000fe200080108b3 */
[----:B------:R-:W-:Y:S01]  /*6d10*/  FADD.FTZ R17, R196, R17 ;  /* 0x00000011c4117221 */ /* 0x000fe20000010000 */
[--C-:B------:R-:W-:Y:S01]  /*6d20*/  FFMA.FTZ R185, R164, UR7, -R179.reuse ;  /* 0x00000007a4b97c23 */ /* 0x100fe200080108b3 */
[--C-:B------:R-:W-:Y:S01]  /*6d30*/  FFMA.FTZ R165, R165, UR7, -R179.reuse ;  /* 0x00000007a5a57c23 */ /* 0x100fe200080108b3 */
[----:B------:R-:W-:Y:S01]  /*6d40*/  FFMA.FTZ R166, R166, UR7, -R179 ;  /* 0x00000007a6a67c23 */ /* 0x000fe200080108b3 */
[----:B------:R-:W-:Y:S01]  /*6d50*/  FADD.FTZ R160, R198, R17 ;  /* 0x00000011c6a07221 */ /* 0x000fe20000010000 */
[----:B------:R-:W-:Y:S01]  /*6d60*/  FFMA.FTZ R168, R168, UR7, -R179 ;  /* 0x00000007a8a87c23 */ /* 0x000fe200080108b3 */
[----:B------:R-:W0:Y:S01]  /*6d70*/  MUFU.EX2 R2, R155 ;  /* 0x0000009b00027308 */ /* 0x000e220000000800 */
[----:B------:R-:W-:Y:S01]  /*6d80*/  F2FP.F16.F32.PACK_AB R196, R196, R153 ;  /* 0x00000099c4c4723e */ /* 0x000fe200000000ff */
[C---:B------:R-:W-:Y:S01]  /*6d90*/  FADD.FTZ R157, R167.reuse, R160 ;  /* 0x000000a0a79d7221 */ /* 0x040fe20000010000 */
[C---:B------:R-:W-:Y:S01]  /*6da0*/  ISETP.GT.AND P2, PT, R20.reuse, UR50, PT ;  /* 0x0000003214007c0c */ /* 0x040fe2000bf44270 */
[----:B------:R-:W-:Y:S01]  /*6db0*/  VIADD R20, R20, 0xffffffff ;  /* 0xffffffff14147836 */ /* 0x000fe20000000000 */
[----:B------:R-:W-:-:S03]  /*6dc0*/  F2FP.F16.F32.PACK_AB R198, R167, R198 ;  /* 0x000000c6a7c6723e */ /* 0x000fc600000000ff */
[----:B------:R-:W1:Y:S08]  /*6dd0*/  MUFU.EX2 R172, R172 ;  /* 0x000000ac00ac7308 */ /* 0x000e700000000800 */
[----:B------:R-:W2:Y:S01]  /*6de0*/  MUFU.EX2 R154, R154 ;  /* 0x0000009a009a7308 */ /* 0x000ea20000000800 */
[----:B0-----:R-:W-:Y:S01]  /*6df0*/  FFMA.FTZ R17, R2, R16, R197 ;  /* 0x0000001002117223 */ /* 0x001fe200000100c5 */
[----:B------:R-:W-:Y:S01]  /*6e00*/  FADD.FTZ R16, R192, R157 ;  /* 0x0000009dc0107221 */ /* 0x000fe20000010000 */
[----:B------:R-:W-:Y:S01]  /*6e10*/  IMAD.U32 R157, RZ, RZ, UR14 ;  /* 0x0000000eff9d7e24 */ /* 0x000fe2000f8e00ff */
[----:B------:R-:W-:-:S02]  /*6e20*/  F2FP.F16.F32.PACK_AB R192, R169, R192 ;  /* 0x000000c0a9c0723e */ /* 0x000fc400000000ff */
[----:B------:R-:W-:Y:S01]  /*6e30*/  FADD.FTZ R155, R169, R16 ;  /* 0x00000010a99b7221 */ /* 0x000fe20000010000 */
[----:B------:R-:W-:Y:S01]  /*6e40*/  FFMA.FTZ R16, R162, UR7, -R179 ;  /* 0x00000007a2107c23 */ /* 0x000fe200080108b3 */
[----:B------:R-:W0:Y:S01]  /*6e50*/  MUFU.EX2 R193, R193 ;  /* 0x000000c100c17308 */ /* 0x000e220000000800 */
[----:B-1----:R-:W-:Y:S01]  /*6e60*/  FADD.FTZ R160, R172, R17 ;  /* 0x00000011aca07221 */ /* 0x002fe20000010000 */
[----:B------:R-:W-:Y:S01]  /*6e70*/  FADD.FTZ R162, R194, R155 ;  /* 0x0000009bc2a27221 */ /* 0x000fe20000010000 */
[----:B------:R-:W-:Y:S01]  /*6e80*/  @!P1 VIADD R157, R157, 0x30860 ;  /* 0x000308609d9d9836 */ /* 0x000fe20000000000 */
[----:B------:R-:W-:Y:S01]  /*6e90*/  F2FP.F16.F32.PACK_AB R194, R171, R194 ;  /* 0x000000c2abc2723e */ /* 0x000fe200000000ff */
[----:B------:R-:W-:Y:S01]  /*6ea0*/  FADD.FTZ R17, R199, R160 ;  /* 0x000000a0c7117221 */ /* 0x000fe20000010000 */
[----:B------:R-:W-:Y:S01]  /*6eb0*/  FADD.FTZ R155, R171, R162 ;  /* 0x000000a2ab9b7221 */ /* 0x000fe20000010000 */
[----:B------:R-:W-:Y:S01]  /*6ec0*/  F2FP.F16.F32.PACK_AB R197, R172, R197 ;  /* 0x000000c5acc5723e */ /* 0x000fe200000000ff */
[----:B------:R-:W1:Y:S01]  /*6ed0*/  MUFU.EX2 R156, R156 ;  /* 0x0000009c009c7308 */ /* 0x000e620000000800 */
[----:B--2---:R-:W-:Y:S01]  /*6ee0*/  FADD.FTZ R160, R154, R17 ;  /* 0x000000119aa07221 */ /* 0x004fe20000010000 */
[----:B------:R-:W-:Y:S01]  /*6ef0*/  FADD.FTZ R162, R188, R155 ;  /* 0x0000009bbca27221 */ /* 0x000fe20000010000 */
[----:B------:R-:W-:-:S02]  /*6f00*/  @!P1 PRMT R157, RZ, 0x654, R157 ;  /* 0x00000654ff9d9816 */ /* 0x000fc4000000009d */
[C---:B------:R-:W-:Y:S01]  /*6f10*/  F2FP.F16.F32.PACK_AB R188, R173.reuse, R188 ;  /* 0x000000bcadbc723e */ /* 0x040fe200000000ff */
[----:B------:R-:W-:Y:S01]  /*6f20*/  FADD.FTZ R155, R173, R162 ;  /* 0x000000a2ad9b7221 */ /* 0x000fe20000010000 */
[----:B------:R2:W-:Y:S01]  /*6f30*/  @!P1 SYNCS.ARRIVE.TRANS64.RED.A1T0 RZ, [R157+URZ], RZ ;  /* 0x000000ff9dff99a7 */ /* 0x0005e2000810043f */
[----:B------:R-:W3:Y:S01]  /*6f40*/  MUFU.EX2 R195, R195 ;  /* 0x000000c300c37308 */ /* 0x000ee20000000800 */
[----:B0-----:R-:W-:Y:S01]  /*6f50*/  FADD.FTZ R17, R193, R160 ;  /* 0x000000a0c1117221 */ /* 0x001fe20000010000 */
[----:B------:R-:W-:Y:S01]  /*6f60*/  FADD.FTZ R162, R190, R155 ;  /* 0x0000009bbea27221 */ /* 0x000fe20000010000 */
[----:B------:R-:W-:-:S05]  /*6f70*/  F2FP.F16.F32.PACK_AB R199, R154, R199 ;  /* 0x000000c79ac7723e */ /* 0x000fca00000000ff */
[----:B------:R-:W0:Y:S01]  /*6f80*/  MUFU.EX2 R4, R159 ;  /* 0x0000009f00047308 */ /* 0x000e220000000800 */
[C---:B-1----:R-:W-:Y:S01]  /*6f90*/  FADD.FTZ R160, R156.reuse, R17 ;  /* 0x000000119ca07221 */ /* 0x042fe20000010000 */
[----:B------:R-:W-:-:S06]  /*6fa0*/  F2FP.F16.F32.PACK_AB R193, R156, R193 ;  /* 0x000000c19cc1723e */ /* 0x000fcc00000000ff */
[----:B------:R-:W1:Y:S01]  /*6fb0*/  MUFU.EX2 R189, R189 ;  /* 0x000000bd00bd7308 */ /* 0x000e620000000800 */
[----:B---3--:R-:W-:-:S07]  /*6fc0*/  FADD.FTZ R17, R195, R160 ;  /* 0x000000a0c3117221 */ /* 0x008fce0000010000 */
[----:B------:R-:W3:Y:S01]  /*6fd0*/  MUFU.EX2 R158, R158 ;  /* 0x0000009e009e7308 */ /* 0x000ee20000000800 */
[C---:B0-----:R-:W-:Y:S01]  /*6fe0*/  FADD.FTZ R160, R4.reuse, R17 ;  /* 0x0000001104a07221 */ /* 0x041fe20000010000 */
[----:B------:R-:W-:Y:S02]  /*6ff0*/  F2FP.F16.F32.PACK_AB R195, R4, R195 ;  /* 0x000000c304c3723e */ /* 0x000fe400000000ff */
[----:B------:R-:W-:-:S04]  /*7000*/  MOV R4, R170 ;  /* 0x000000aa00047202 */ /* 0x000fc80000000f00 */
        /* <DEDUP_REMOVED lines=11> */
[C---:B---3--:R-:W-:Y:S01]  /*70c0*/  FADD.FTZ R160, R16.reuse, R17 ;  /* 0x0000001110a07221 */ /* 0x048fe20000010000 */
[----:B------:R-:W-:-:S06]  /*70d0*/  F2FP.F16.F32.PACK_AB R191, R16, R191 ;  /* 0x000000bf10bf723e */ /* 0x000fcc00000000ff */
[----:B------:R-:W3:Y:S01]  /*70e0*/  MUFU.EX2 R177, R177 ;  /* 0x000000b100b17308 */ /* 0x000ee20000000800 */
[----:B0-----:R-:W-:-:S07]  /*70f0*/  FADD.FTZ R162, R184, R153 ;  /* 0x00000099b8a27221 */ /* 0x001fce0000010000 */
[----:B------:R-:W0:Y:S01]  /*7100*/  MUFU.EX2 R165, R165 ;  /* 0x000000a500a57308 */ /* 0x000e220000000800 */
[----:B-1----:R-:W-:-:S07]  /*7110*/  FADD.FTZ R160, R185, R160 ;  /* 0x000000a0b9a07221 */ /* 0x002fce0000010000 */
[----:B------:R-:W1:Y:S01]  /*7120*/  MUFU.EX2 R186, R186 ;  /* 0x000000ba00ba7308 */ /* 0x000e620000000800 */
[C---:B---3--:R-:W-:Y:S01]  /*7130*/  FADD.FTZ R153, R177.reuse, R162 ;  /* 0x000000a2b1997221 */ /* 0x048fe20000010000 */
[----:B------:R-:W-:-:S06]  /*7140*/  F2FP.F16.F32.PACK_AB R184, R177, R184 ;  /* 0x000000b8b1b8723e */ /* 0x000fcc00000000ff */
[----:B------:R-:W3:Y:S01]  /*7150*/  MUFU.EX2 R187, R166 ;  /* 0x000000a600bb7308 */ /* 0x000ee20000000800 */
[C---:B0-----:R-:W-:Y:S01]  /*7160*/  FADD.FTZ R160, R165.reuse, R160 ;  /* 0x000000a0a5a07221 */ /* 0x041fe20000010000 */
[----:B------:R-:W-:-:S06]  /*7170*/  F2FP.F16.F32.PACK_AB R185, R165, R185 ;  /* 0x000000b9a5b9723e */ /* 0x000fcc00000000ff */
[----:B------:R-:W0:Y:S01]  /*7180*/  MUFU.EX2 R5, R180 ;  /* 0x000000b400057308 */ /* 0x000e220000000800 */
[----:B-1----:R-:W-:-:S07]  /*7190*/  FADD.FTZ R162, R186, R153 ;  /* 0x00000099baa27221 */ /* 0x002fce0000010000 */
[----:B------:R-:W1:Y:S01]  /*71a0*/  MUFU.EX2 R168, R168 ;  /* 0x000000a800a87308 */ /* 0x000e620000000800 */
[----:B---3--:R-:W-:Y:S01]  /*71b0*/  FADD.FTZ R160, R187, R160 ;  /* 0x000000a0bba07221 */ /* 0x008fe20000010000 */
[C---:B0-----:R-:W-:Y:S01]  /*71c0*/  FADD.FTZ R17, R5.reuse, R162 ;  /* 0x000000a205117221 */ /* 0x041fe20000010000 */
[----:B------:R-:W-:Y:S01]  /*71d0*/  F2FP.F16.F32.PACK_AB R186, R5, R186 ;  /* 0x000000ba05ba723e */ /* 0x000fe200000000ff */
[----:B------:R-:W-:Y:S02]  /*71e0*/  IMAD.MOV.U32 R5, RZ, RZ, R152 ;  /* 0x000000ffff057224 */ /* 0x000fe400078e0098 */
[C---:B-1----:R-:W-:Y:S01]  /*71f0*/  FADD.FTZ R16, R168.reuse, R160 ;  /* 0x000000a0a8107221 */ /* 0x042fe20000010000 */
[----:B------:R-:W-:Y:S01]  /*7200*/  F2FP.F16.F32.PACK_AB R187, R168, R187 ;  /* 0x000000bba8bb723e */ /* 0x000fe200000000ff */
[----:B--2---:R-:W-:Y:S06]  /*7210*/  @P2 BRA `(.L_x_1121) ;  /* 0xffffffd400642947 */ /* 0x004fec000383ffff */
[----:B------:R-:W-:Y:S01]  /*7220*/  IMAD.MOV.U32 R4, RZ, RZ, R170 ;  /* 0x000000ffff047224 */ /* 0x000fe200078e00aa */
[----:B------:R-:W-:Y:S01]  /*7230*/  UMOV UR37, UR5 ;  /* 0x0000000500257c82 */ /* 0x000fe20008000000 */
[----:B------:R-:W-:Y:S01]  /*7240*/  IMAD.MOV.U32 R5, RZ, RZ, R152 ;  /* 0x000000ffff057224 */ /* 0x000fe200078e0098 */
[----:B------:R-:W-:-:S06]  /*7250*/  UMOV UR36, UR38 ;  /* 0x0000002600247c82 */ /* 0x000fcc0008000000 */
.L_x_1104:
[----:B------:R-:W-:Y:S01]  /*7260*/  IADD3 R152, R19, 0x80, -R22 ;  /* 0x0000008013987810 */ /* 0x000fe20007ffe816 */
[----:B------:R-:W-:Y:S01]  /*7270*/  ULDC UR6, c[0x0][0x9e4] ;  /* 0x0002790000067ab9 */ /* 0x000fe20000000800 */
[----:B------:R-:W-:Y:S01]  /*7280*/  ULDC UR14, c[0x0][0x9dc] ;  /* 0x00027700000e7ab9 */ /* 0x000fe20000000800 */
[----:B------:R-:W-:Y:S02]  /*7290*/  UISETP.GE.AND UP0, UPT, UR6, 0x1, UPT ;  /* 0x000000010600788c */ /* 0x000fe4000bf06270 */
[----:B------:R-:W-:-:S04]  /*72a0*/  IMAD R152, R201, 0x80, R152 ;  /* 0x00000080c9987824 */ /* 0x000fc800078e0298 */
[----:B------:R-:W-:Y:S02]  /*72b0*/  PLOP3.LUT P6, PT, PT, PT, UP0, 0x80, 0x0 ;  /* 0x000000000000781c */ /* 0x000fe40003fcf008 */
[----:B------:R-:W-:-:S13]  /*72c0*/  R2UR UR15, R152 ;  /* 0x00000000980f72ca */ /* 0x000fda00000e0000 */
[----:B------:R-:W-:Y:S01]  /*72d0*/  UIADD3 UR14, UR15, -UR14, URZ ;  /* 0x8000000e0f0e7290 */ /* 0x000fe2000fffe03f */
        /* <DEDUP_REMOVED lines=11> */
.L_x_1123:
[----:B------:R-:W-:-:S11]  /*7390*/  UISETP.NE.AND UP0, UPT, UR6, 0x1, UPT ;  /* 0x000000010600788c */ /* 0x000fd6000bf05270 */
[----:B------:R-:W-:Y:S02]  /*73a0*/  @UP0 ULDC.64 UR4, c[0x0][0x9e8] ;  /* 0x00027a0000040ab9 */ /* 0x000fe40000000a00 */
[----:B------:R-:W-:-:S04]  /*73b0*/  UIMAD.WIDE.U32 UR10, UR15, UR4, URZ ;  /* 0x000000040f0a72a5 */ /* 0x000fc8000f8e003f */
[----:B------:R-:W-:-:S12]  /*73c0*/  @UP0 USHF.R.U32.HI UR15, URZ, UR5, UR11 ;  /* 0x000000053f0f0299 */ /* 0x000fd8000801160b */
.L_x_1124:
[----:B------:R-:W-:-:S04]  /*73d0*/  UIMAD UR6, UR15, UR6, URZ ;  /* 0x000000060f0672a4 */ /* 0x000fc8000f8e023f */
[----:B------:R-:W-:-:S04]  /*73e0*/  UISETP.LT.AND UP0, UPT, UR14, UR6, UPT ;  /* 0x000000060e00728c */ /* 0x000fc8000bf01270 */
[----:B------:R-:W-:-:S12]  /*73f0*/  USEL UR14, UR14, UR6, !UP0 ;  /* 0x000000060e0e7287 */ /* 0x000fd8000c000000 */
.L_x_1122:
        /* <DEDUP_REMOVED lines=9> */
[----:B------:R-:W-:Y:S01]  /*7490*/  UMOV UR38, UR36 ;  /* 0x0000002400267c82 */ /* 0x000fe20008000000 */
[----:B------:R-:W-:Y:S01]  /*74a0*/  IMAD.MOV.U32 R200, RZ, RZ, R5 ;  /* 0x000000ffffc87224 */ /* 0x000fe200078e0005 */
[----:B------:R-:W-:Y:S01]  /*74b0*/  UMOV UR4, UR37 ;  /* 0x0000002500047c82 */ /* 0x000fe20008000000 */
[----:B------:R-:W-:Y:S01]  /*74c0*/  ULDC UR54, c[0x0][0x988] ;  /* 0x0002620000367ab9 */ /* 0x000fe20000000800 */
[----:B------:R-:W-:-:S05]  /*74d0*/  ULDC UR5, c[0x0][0x9d8] ;  /* 0x0002760000057ab9 */ /* 0x000fca0000000800 */
.L_x_1134:
[----:B------:R-:W-:-:S04]  /*74e0*/  UIADD3 UR6, UR4, 0x1, URZ ;  /* 0x0000000104067890 */ /* 0x000fc8000fffe03f */
[----:B------:R-:W-:-:S04]  /*74f0*/  UISETP.NE.AND UP0, UPT, UR6, 0x2, UPT ;  /* 0x000000020600788c */ /* 0x000fc8000bf05270 */
[----:B------:R-:W-:Y:S02]  /*7500*/  USEL UR36, URZ, 0x1, UP0 ;  /* 0x000000013f247887 */ /* 0x000fe40008000000 */
[----:B------:R-:W-:Y:S02]  /*7510*/  USEL UR37, UR6, URZ, UP0 ;  /* 0x0000003f06257287 */ /* 0x000fe40008000000 */
[----:B------:R-:W-:Y:S01]  /*7520*/  ULOP3.LUT UR36, UR38, UR36, URZ, 0x3c, !UPT ;  /* 0x0000002426247292 */ /* 0x000fe2000f8e3c3f */
[----:B------:R-:W-:Y:S11]  /*7530*/  @!P0 BRA `(.L_x_1126) ;  /* 0x0000000000048947 */ /* 0x000ff60003800000 */
[----:B------:R-:W-:Y:S01]  /*7540*/  BPT.TRAP 0x1 ;  /* 0x000000040000795c */ /* 0x000fe20000300000 */
.L_x_1126:
[----:B------:R-:W-:Y:S01]  /*7550*/  ULEA UR6, UR37, UR39, 0x3 ;  /* 0x0000002725067291 */ /* 0x000fe2000f8e183f */
[----:B------:R-:W-:-:S05]  /*7560*/  IMAD.U32 R4, RZ, RZ, UR36 ;  /* 0x00000024ff047e24 */ /* 0x000fca000f8e00ff */
[----:B------:R-:W-:-:S04]  /*7570*/  SHF.L.U32 R4, R4, 0x1f, RZ ;  /* 0x0000001f04047819 */ /* 0x000fc800000006ff */
[----:B------:R0:W1:Y:S01]  /*7580*/  SYNCS.PHASECHK.TRANS64.TRYWAIT P2, [UR6+0x30830], R4 ;  /* 0x03083004ff0075a7 */ /* 0x0000620008040146 */
[----:B------:R-:W-:Y:S05]  /*7590*/  @!P0 BRA `(.L_x_1127) ;  /* 0x0000000000048947 */ /* 0x000fea0003800000 */
[----:B------:R-:W-:Y:S01]  /*75a0*/  BPT.TRAP 0x1 ;  /* 0x000000040000795c */ /* 0x000fe20000300000 */
.L_x_1127:
[----:B-1----:R-:W-:Y:S05]  /*75b0*/  @P2 BRA `(.L_x_1128) ;  /* 0x0000000000082947 */ /* 0x002fea0003800000 */
[----:B------:R-:W1:Y:S02]  /*75c0*/  SYNCS.PHASECHK.TRANS64.TRYWAIT P2, [UR6+0x30830], R4 ;  /* 0x03083004ff0075a7 */ /* 0x000e640008040146 */
[----:B-1----:R-:W-:Y:S05]  /*75d0*/  @!P2 BRA `(.L_x_1129) ;  /* 0x000000e400f8a947 */ /* 0x002fea0003800000 */
.L_x_1128:
        /* <DEDUP_REMOVED lines=227> */
.L_x_1130:
[----:B------:R-:W-:Y:S01]  /*8410*/  ULEA UR14, UR4, UR39, 0x3 ;  /* 0x00000027040e7291 */ /* 0x000fe2000f8e183f */
[----:B------:R-:W-:-:S05]  /*8420*/  IMAD.U32 R0, RZ, RZ, UR38 ;  /* 0x00000026ff007e24 */ /* 0x000fca000f8e00ff */
[----:B------:R-:W-:-:S04]  /*8430*/  SHF.L.U32 R0, R0, 0x1f, RZ ;  /* 0x0000001f00007819 */ /* 0x000fc800000006ff */
[----:B------:R2:W3:Y:S01]  /*8440*/  SYNCS.PHASECHK.TRANS64.TRYWAIT P2, [UR14+0x30850], R0 ;  /* 0x03085000ff0075a7 */ /* 0x0004e2000804014e */
[----:B------:R-:W-:Y:S05]  /*8450*/  @!P0 BRA `(.L_x_1131) ;  /* 0x0000000000048947 */ /* 0x000fea0003800000 */
[----:B------:R-:W-:Y:S01]  /*8460*/  BPT.TRAP 0x1 ;  /* 0x000000040000795c */ /* 0x000fe20000300000 */
.L_x_1131:
[----:B---3--:R-:W-:Y:S05]  /*8470*/  @P2 BRA `(.L_x_1132) ;  /* 0x0000000000082947 */ /* 0x008fea0003800000 */
[----:B------:R-:W3:Y:S02]  /*8480*/  SYNCS.PHASECHK.TRANS64.TRYWAIT P2, [UR14+0x30850], R0 ;  /* 0x03085000ff0075a7 */ /* 0x000ee4000804014e */
[----:B---3--:R-:W-:Y:S05]  /*8490*/  @!P2 BRA `(.L_x_1133) ;  /* 0x000000d80060a947 */ /* 0x008fea0003800000 */
.L_x_1132:
[----:B------:R-:W-:Y:S01]  /*84a0*/  UIADD3 UR7, UR39, 0x400, URZ ;  /* 0x0000040027077890 */ /* 0x000fe2000fffe03f */
[----:B------:R-:W-:Y:S01]  /*84b0*/  WARPGROUP.ARRIVE ;  /* 0x00000000000079c5 */ /* 0x000fe20000000000 */
[----:B------:R-:W-:Y:S01]  /*84c0*/  UMOV UR11, 0x40000040 ;  /* 0x40000040000b7882 */ /* 0x000fe20000000000 */
[----:B------:R-:W-:Y:S01]  /*84d0*/  FMUL.FTZ R2, R153, UR5 ;  /* 0x0000000599027c20 */ /* 0x000fe20008410000 */
[----:B------:R-:W-:Y:S01]  /*84e0*/  USHF.R.U32.HI UR7, URZ, 0x4, UR7 ;  /* 0x000000043f077899 */ /* 0x000fe20008011607 */
[----:B01----:R-:W-:Y:S01]  /*84f0*/  FMUL.FTZ R4, R156, UR5 ;  /* 0x000000059c047c20 */ /* 0x003fe20008410000 */
[----:B------:R-:W-:Y:S01]  /*8500*/  FMUL.FTZ R156, R157, UR5 ;  /* 0x000000059d9c7c20 */ /* 0x000fe20008410000 */
[----:B------:R-:W-:Y:S01]  /*8510*/  FMUL.FTZ R157, R160, UR5 ;  /* 0x00000005a09d7c20 */ /* 0x000fe20008410000 */
[----:B------:R-:W-:Y:S01]  /*8520*/  ULOP3.LUT UR7, UR7, 0x3fff, URZ, 0xc0, !UPT ;  /* 0x00003fff07077892 */ /* 0x000fe2000f8ec03f */
[----:B------:R-:W-:Y:S01]  /*8530*/  MUFU.TANH R2, R2 ;  /* 0x0000000200027308 */ /* 0x000fe20000002400 */
[----:B------:R-:W-:Y:S01]  /*8540*/  FMUL.FTZ R153, R155, UR5 ;  /* 0x000000059b997c20 */ /* 0x000fe20008410000 */
[----:B------:R-:W-:Y:S01]  /*8550*/  FMUL.FTZ R155, R159, UR5 ;  /* 0x000000059f9b7c20 */ /* 0x000fe20008410000 */
[----:B------:R-:W-:Y:S01]  /*8560*/  ULOP3.LUT UR7, UR7, 0x2000000, URZ, 0xfc, !UPT ;  /* 0x0200000007077892 */ /* 0x000fe2000f8efc3f */
[----:B------:R-:W-:Y:S01]  /*8570*/  FMUL.FTZ R159, R161, UR5 ;  /* 0x00000005a19f7c20 */ /* 0x000fe20008410000 */
[----:B------:R-:W-:Y:S01]  /*8580*/  FMUL.FTZ R160, R164, UR5 ;  /* 0x00000005a4a07c20 */ /* 0x000fe20008410000 */
[----:B------:R-:W-:Y:S01]  /*8590*/  FMUL.FTZ R161, R165, UR5 ;  /* 0x00000005a5a17c20 */ /* 0x000fe20008410000 */
[----:B------:R-:W-:Y:S01]  /*85a0*/  ULEA UR4, UR4, UR7, 0xb ;  /* 0x0000000704047291 */ /* 0x000fe2000f8e583f */
[----:B------:R-:W-:Y:S01]  /*85b0*/  MUFU.TANH R4, R4 ;  /* 0x0000000400047308 */ /* 0x000fe20000002400 */
[----:B------:R-:W-:Y:S01]  /*85c0*/  FMUL.FTZ R164, R168, UR5 ;  /* 0x00000005a8a47c20 */ /* 0x000fe20008410000 */
[----:B------:R-:W-:Y:S01]  /*85d0*/  FMUL.FTZ R165, R172, UR5 ;  /* 0x00000005aca57c20 */ /* 0x000fe20008410000 */
[----:B------:R-:W-:Y:S01]  /*85e0*/  FMUL.FTZ R172, R173, UR5 ;  /* 0x00000005adac7c20 */ /* 0x000fe20008410000 */
[----:B------:R-:W-:Y:S01]  /*85f0*/  FMUL.FTZ R168, R176, UR5 ;  /* 0x00000005b0a87c20 */ /* 0x000fe20008410000 */
[----:B------:R-:W-:Y:S01]  /*8600*/  FMUL.FTZ R173, R177, UR5 ;  /* 0x00000005b1ad7c20 */ /* 0x000fe20008410000 */
[----:B------:R-:W-:Y:S01]  /*8610*/  UMOV UR10, UR4 ;  /* 0x00000004000a7c82 */ /* 0x000fe20008000000 */
[----:B------:R-:W-:Y:S01]  /*8620*/  FMUL.FTZ R176, R181, UR5 ;  /* 0x00000005b5b07c20 */ /* 0x000fe20008410000 */
[----:B------:R-:W-:Y:S01]  /*8630*/  HGMMA.64x256x16.F32 R24, R196, gdesc[UR8].tnspB, R24, gsb0 ;  /* 0x43e00008c4187df0 */ /* 0x000fe20008000818 */
[----:B------:R-:W-:Y:S01]  /*8640*/  UIADD3 UR10, UR4, 0x80, URZ ;  /* 0x00000080040a7890 */ /* 0x000fe2000fffe03f */
[----:B------:R-:W-:Y:S01]  /*8650*/  MUFU.TANH R156, R156 ;  /* 0x0000009c009c7308 */ /* 0x000fe20000002400 */
[----:B------:R-:W-:Y:S01]  /*8660*/  UMOV UR11, 0x40000040 ;  /* 0x40000040000b7882 */ /* 0x000fe20000000000 */
[----:B------:R-:W-:Y:S01]  /*8670*/  UMOV UR7, UR54 ;  /* 0x0000003600077c82 */ /* 0x000fe20008000000 */
[----:B------:R-:W-:Y:S01]  /*8680*/  FMUL.FTZ R177, R179, UR5 ;  /* 0x00000005b3b17c20 */ /* 0x000fe20008410000 */
[----:B------:R-:W-:Y:S01]  /*8690*/  FMUL.FTZ R179, R183, UR5 ;  /* 0x00000005b7b37c20 */ /* 0x000fe20008410000 */
[C---:B------:R-:W-:Y:S01]  /*86a0*/  ISETP.GT.AND P2, PT, R20.reuse, UR50, PT ;  /* 0x0000003214007c0c */ /* 0x040fe2000bf44270 */
[----:B------:R-:W-:Y:S01]  /*86b0*/  UMOV UR38, UR36 ;  /* 0x0000002400267c82 */ /* 0x000fe20008000000 */
[----:B------:R-:W-:Y:S01]  /*86c0*/  VIADD R20, R20, 0xffffffff ;  /* 0xffffffff14147836 */ /* 0x000fe20000000000 */
        /* <DEDUP_REMOVED lines=23> */
[----:B------:R-:W-:Y:S01]  /*8840*/  FMUL.FTZ R169, R180, UR5 ;  /* 0x00000005b4a97c20 */ /* 0x000fe20008410000 */
[----:B------:R-:W-:Y:S01]  /*8850*/  FMUL.FTZ R152, R154, UR5 ;  /* 0x000000059a987c20 */ /* 0x000fe20008410000 */
[----:B------:R-:W-:-:S15]  /*8860*/  FMUL.FTZ R154, R158, UR5 ;  /* 0x000000059e9a7c20 */ /* 0x000fde0008410000 */
[----:B------:R-:W-:-:S03]  /*8870*/  NOP ;  /* 0x0000000000007918 */ /* 0x000fc60000000000 */
[----:B------:R-:W-:Y:S01]  /*8880*/  HGMMA.64x256x16.F32 R24, R188, gdesc[UR8].tnspB, R24, gsb0 ;  /* 0x43e00008bc187df0 */ /* 0x000fe20008000818 */
[----:B------:R-:W0:Y:S01]  /*8890*/  MUFU.TANH R193, R193 ;  /* 0x000000c100c17308 */ /* 0x000e220000002400 */
[----:B------:R-:W-:Y:S01]  /*88a0*/  UIADD3 UR10, UR4, 0x180, URZ ;  /* 0x00000180040a7890 */ /* 0x000fe2000fffe03f */
[----:B------:R-:W-:Y:S01]  /*88b0*/  FMUL.FTZ R158, R162, UR5 ;  /* 0x00000005a29e7c20 */ /* 0x000fe20008410000 */
[----:B------:R-:W-:Y:S01]  /*88c0*/  UMOV UR11, 0x40000040 ;  /* 0x40000040000b7882 */ /* 0x000fe20000000000 */
        /* <DEDUP_REMOVED lines=10> */
[----:B------:R-:W-:-:S02]  /*8970*/  UMOV UR4, UR37 ;  /* 0x0000002500047c82 */ /* 0x000fc40008000000 */
[----:B------:R-:W3:Y:S01]  /*8980*/  MUFU.TANH R169, R169 ;  /* 0x000000a900a97308 */ /* 0x000ee20000002400 */
[----:B0-----:R-:W-:-:S04]  /*8990*/  FMNMX.FTZ R5, R193, R200, !PT ;  /* 0x000000c8c1057209 */ /* 0x001fc80007810000 */
[----:B------:R-:W-:-:S03]  /*89a0*/  FMNMX.FTZ R5, R2, R5, !PT ;  /* 0x0000000502057209 */ /* 0x000fc60007810000 */
[----:B------:R-:W0:Y:S01]  /*89b0*/  MUFU.TANH R152, R152 ;  /* 0x0000009800987308 */ /* 0x000e220000002400 */
[----:B------:R-:W-:-:S04]  /*89c0*/  FMNMX.FTZ R5, R4, R5, !PT ;  /* 0x0000000504057209 */ /* 0x000fc80007810000 */
[----:B--2---:R-:W-:-:S03]  /*89d0*/  FMNMX.FTZ R0, R156, R5, !PT ;  /* 0x000000059c007209 */ /* 0x004fc60007810000 */
[----:B------:R-:W2:Y:S01]  /*89e0*/  MUFU.TANH R154, R154 ;  /* 0x0000009a009a7308 */ /* 0x000ea20000002400 */
[----:B------:R-:W-:-:S04]  /*89f0*/  FMNMX.FTZ R0, R157, R0, !PT ;  /* 0x000000009d007209 */ /* 0x000fc80007810000 */
[----:B------:R-:W-:-:S03]  /*8a00*/  FMNMX.FTZ R5, R159, R0, !PT ;  /* 0x000000009f057209 */ /* 0x000fc60007810000 */
[----:B------:R-:W4:Y:S01]  /*8a10*/  MUFU.TANH R158, R158 ;  /* 0x0000009e009e7308 */ /* 0x000f220000002400 */
[----:B------:R-:W-:-:S04]  /*8a20*/  FMNMX.FTZ R0, R160, R5, !PT ;  /* 0x00000005a0007209 */ /* 0x000fc80007810000 */
[----:B------:R-:W-:-:S03]  /*8a30*/  FMNMX.FTZ R5, R161, R0, !PT ;  /* 0x00000000a1057209 */ /* 0x000fc60007810000 */
[----:B------:R-:W5:Y:S01]  /*8a40*/  MUFU.TANH R162, R162 ;  /* 0x000000a200a27308 */ /* 0x000f620000002400 */
[----:B------:R-:W-:-:S04]  /*8a50*/  FMNMX.FTZ R5, R164, R5, !PT ;  /* 0x00000005a4057209 */ /* 0x000fc80007810000 */
[----:B-1----:R-:W-:-:S03]  /*8a60*/  FMNMX.FTZ R0, R192, R5, !PT ;  /* 0x00000005c0007209 */ /* 0x002fc60007810000 */
[----:B------:R-:W1:Y:S01]  /*8a70*/  MUFU.TANH R163, R163 ;  /* 0x000000a300a37308 */ /* 0x000e620000002400 */
[----:B------:R-:W-:-:S04]  /*8a80*/  FMNMX.FTZ R5, R165, R0, !PT ;  /* 0x00000000a5057209 */ /* 0x000fc80007810000 */
[----:B------:R-:W-:-:S03]  /*8a90*/  FMNMX.FTZ R5, R172, R5, !PT ;  /* 0x00000005ac057209 */ /* 0x000fc60007810000 */
[----:B------:R-:W1:Y:S01]  /*8aa0*/  MUFU.TANH R166, R166 ;  /* 0x000000a600a67308 */ /* 0x000e620000002400 */
[----:B------:R-:W-:-:S04]  /*8ab0*/  FMNMX.FTZ R0, R168, R5, !PT ;  /* 0x00000005a8007209 */ /* 0x000fc80007810000 */
[----:B------:R-:W-:-:S03]  /*8ac0*/  FMNMX.FTZ R0, R173, R0, !PT ;  /* 0x00000000ad007209 */ /* 0x000fc60007810000 */
[----:B------:R-:W1:Y:S01]  /*8ad0*/  MUFU.TANH R167, R167 ;  /* 0x000000a700a77308 */ /* 0x000e620000002400 */
[----:B---3--:R-:W-:-:S04]  /*8ae0*/  FMNMX.FTZ R5, R169, R0, !PT ;  /* 0x00000000a9057209 */ /* 0x008fc80007810000 */
[----:B------:R-:W-:-:S03]  /*8af0*/  FMNMX.FTZ R5, R176, R5, !PT ;  /* 0x00000005b0057209 */ /* 0x000fc60007810000 */
[----:B------:R-:W3:Y:S02]  /*8b00*/  MUFU.TANH R170, R170 ;  /* 0x000000aa00aa7308 */ /* 0x000ee40000002400 */
[----:B------:R-:W0:Y:S06]  /*8b10*/  SHFL.BFLY PT, R0, R5, 0x2, 0x1f ;  /* 0x0c401f0005007f89 */ /* 0x000e2c00000e0000 */
[----:B------:R-:W3:Y:S08]  /*8b20*/  MUFU.TANH R171, R171 ;  /* 0x000000ab00ab7308 */ /* 0x000ef00000002400 */
[----:B------:R-:W3:Y:S08]  /*8b30*/  MUFU.TANH R174, R174 ;  /* 0x000000ae00ae7308 */ /* 0x000ef00000002400 */
[----:B------:R-:W3:Y:S01]  /*8b40*/  MUFU.TANH R175, R175 ;  /* 0x000000af00af7308 */ /* 0x000ee20000002400 */
[----:B0-----:R-:W-:-:S02]  /*8b50*/  FMNMX.FTZ R180, R5, R0, !PT ;  /* 0x0000000005b47209 */ /* 0x001fc40007810000 */
[----:B------:R-:W-:-:S04]  /*8b60*/  FMNMX.FTZ R0, R152, R21, !PT ;  /* 0x0000001598007209 */ /* 0x000fc80007810000 */
[----:B------:R-:W-:Y:S01]  /*8b70*/  FMNMX.FTZ R5, R153, R0, !PT ;  /* 0x0000000099057209 */ /* 0x000fe20007810000 */
[----:B------:R-:W0:Y:S03]  /*8b80*/  MUFU.TANH R178, R178 ;  /* 0x000000b200b27308 */ /* 0x000e260000002400 */
[----:B--2---:R-:W-:-:S04]  /*8b90*/  FMNMX.FTZ R0, R154, R5, !PT ;  /* 0x000000059a007209 */ /* 0x004fc80007810000 */
[----:B------:R-:W-:-:S04]  /*8ba0*/  FMNMX.FTZ R5, R155, R0, !PT ;  /* 0x000000009b057209 */ /* 0x000fc80007810000 */
[----:B----4-:R-:W-:-:S04]  /*8bb0*/  FMNMX.FTZ R181, R158, R5, !PT ;  /* 0x000000059eb57209 */ /* 0x010fc80007810000 */
[----:B-----5:R-:W-:-:S04]  /*8bc0*/  FMNMX.FTZ R0, R162, R181, !PT ;  /* 0x000000b5a2007209 */ /* 0x020fc80007810000 */
[----:B-1----:R-:W-:Y:S01]  /*8bd0*/  FMNMX.FTZ R181, R163, R0, !PT ;  /* 0x00000000a3b57209 */ /* 0x002fe20007810000 */
[----:B------:R-:W-:Y:S02]  /*8be0*/  WARPGROUP.DEPBAR.LE gsb0, 0x0 ;  /* 0x00008000000079c5 */ /* 0x000fe40000010000 */
[----:B------:R-:W-:Y:S01]  /*8bf0*/  WARPGROUP.ARRIVE ;  /* 0x00000000000079c5 */ /* 0x000fe20000000000 */
[----:B------:R-:W1:Y:S05]  /*8c00*/  SHFL.BFLY PT, R189, R180, 0x1, 0x1f ;  /* 0x0c201f00b4bd7f89 */ /* 0x000e6a00000e0000 */
[----:B------:R-:W-:Y:S01]  /*8c10*/  HGMMA.64x256x16.F32 R24, R184, gdesc[UR8].tnspB, R24, gsb0 ;  /* 0x43e00008b8187df0 */ /* 0x000fe20008000818 */
[----:B-1----:R-:W-:-:S05]  /*8c20*/  FMNMX.FTZ R5, R180, R189, !PT ;  /* 0x000000bdb4057209 */ /* 0x002fca0007810000 */
[C---:B------:R-:W-:Y:S01]  /*8c30*/  FADD.FTZ R180, -R5.reuse, R200 ;  /* 0x000000c805b47221 */ /* 0x040fe20000010100 */
[----:B------:R-:W-:Y:S01]  /*8c40*/  FMUL.FTZ R189, R5, UR7 ;  /* 0x0000000705bd7c20 */ /* 0x000fe20008410000 */
[----:B------:R-:W-:Y:S02]  /*8c50*/  IMAD.MOV.U32 R200, RZ, RZ, R5 ;  /* 0x000000ffffc87224 */ /* 0x000fe400078e0005 */
[----:B------:R-:W-:Y:S01]  /*8c60*/  FMUL.FTZ R0, R180, UR7 ;  /* 0x00000007b4007c20 */ /* 0x000fe20008410000 */
        /* <DEDUP_REMOVED lines=8> */
[----:B---3--:R-:W-:Y:S01]  /*8cf0*/  FMNMX.FTZ R180, R170, R181, !PT ;  /* 0x000000b5aab47209 */ /* 0x008fe20007810000 */
[--C-:B------:R-:W-:Y:S01]  /*8d00*/  FFMA.FTZ R190, R165, UR7, -R189.reuse ;  /* 0x00000007a5be7c23 */ /* 0x100fe200080108bd */
[--C-:B------:R-:W-:Y:S01]  /*8d10*/  FFMA.FTZ R165, R172, UR7, -R189.reuse ;  /* 0x00000007aca57c23 */ /* 0x100fe200080108bd */
[--C-:B------:R-:W-:Y:S01]  /*8d20*/  FFMA.FTZ R173, R173, UR7, -R189.reuse ;  /* 0x00000007adad7c23 */ /* 0x100fe200080108bd */
[----:B------:R-:W-:Y:S01]  /*8d30*/  FMNMX.FTZ R183, R171, R180, !PT ;  /* 0x000000b4abb77209 */ /* 0x000fe20007810000 */
[----:B------:R-:W-:Y:S01]  /*8d40*/  FFMA.FTZ R176, R176, UR7, -R189 ;  /* 0x00000007b0b07c23 */ /* 0x000fe200080108bd */
[----:B------:R-:W1:Y:S02]  /*8d50*/  MUFU.EX2 R181, R193 ;  /* 0x000000c100b57308 */ /* 0x000e640000000800 */
[----:B------:R-:W-:-:S04]  /*8d60*/  FMNMX.FTZ R2, R174, R183, !PT ;  /* 0x000000b7ae027209 */ /* 0x000fc80007810000 */
[----:B------:R-:W-:Y:S02]  /*8d70*/  FMNMX.FTZ R2, R175, R2, !PT ;  /* 0x00000002af027209 */ /* 0x000fe40007810000 */
[----:B------:R-:W2:Y:S02]  /*8d80*/  MUFU.EX2 R196, R196 ;  /* 0x000000c400c47308 */ /* 0x000ea40000000800 */
[----:B------:R-:W-:-:S04]  /*8d90*/  FMNMX.FTZ R183, R177, R2, !PT ;  /* 0x00000002b1b77209 */ /* 0x000fc80007810000 */
[----:B0-----:R-:W-:Y:S01]  /*8da0*/  FMNMX.FTZ R2, R178, R183, !PT ;  /* 0x000000b7b2027209 */ /* 0x001fe20007810000 */
[--C-:B------:R-:W-:Y:S01]  /*8db0*/  FFMA.FTZ R183, R156, UR7, -R189.reuse ;  /* 0x000000079cb77c23 */ /* 0x100fe200080108bd */
[----:B------:R-:W-:Y:S01]  /*8dc0*/  MUFU.EX2 R198, R198 ;  /* 0x000000c600c67308 */ /* 0x000fe20000000800 */
[--C-:B------:R-:W-:Y:S01]  /*8dd0*/  FFMA.FTZ R156, R157, UR7, -R189.reuse ;  /* 0x000000079d9c7c23 */ /* 0x100fe200080108bd */
[----:B------:R-:W-:Y:S01]  /*8de0*/  FMNMX.FTZ R2, R179, R2, !PT ;  /* 0x00000002b3027209 */ /* 0x000fe20007810000 */
[----:B------:R-:W-:Y:S01]  /*8df0*/  FFMA.FTZ R157, R159, UR7, -R189 ;  /* 0x000000079f9d7c23 */ /* 0x000fe200080108bd */
[----:B-1----:R-:W-:Y:S01]  /*8e00*/  FFMA.FTZ R17, R0, R17, R181 ;  /* 0x0000001100117223 */ /* 0x002fe200000100b5 */
[--C-:B------:R-:W-:Y:S01]  /*8e10*/  FFMA.FTZ R159, R161, UR7, -R189.reuse ;  /* 0x00000007a19f7c23 */ /* 0x100fe200080108bd */
[----:B------:R-:W-:Y:S01]  /*8e20*/  FFMA.FTZ R161, R192, UR7, -R189 ;  /* 0x00000007c0a17c23 */ /* 0x000fe200080108bd */
[----:B------:R-:W0:Y:S01]  /*8e30*/  SHFL.BFLY PT, R191, R2, 0x2, 0x1f ;  /* 0x0c401f0002bf7f89 */ /* 0x000e2200000e0000 */
[----:B------:R-:W-:Y:S01]  /*8e40*/  MUFU.EX2 R183, R183 ;  /* 0x000000b700b77308 */ /* 0x000fe20000000800 */
[C---:B--2---:R-:W-:Y:S01]  /*8e50*/  FADD.FTZ R17, R196.reuse, R17 ;  /* 0x00000011c4117221 */ /* 0x044fe20000010000 */
[----:B------:R-:W-:-:S06]  /*8e60*/  F2FP.F16.F32.PACK_AB R196, R196, R181 ;  /* 0x000000b5c4c4723e */ /* 0x000fcc00000000ff */
[----:B------:R-:W-:Y:S08]  /*8e70*/  MUFU.EX2 R156, R156 ;  /* 0x0000009c009c7308 */ /* 0x000ff00000000800 */
[----:B------:R-:W1:Y:S01]  /*8e80*/  MUFU.EX2 R157, R157 ;  /* 0x0000009d009d7308 */ /* 0x000e620000000800 */
[----:B0-----:R-:W-:-:S07]  /*8e90*/  FMNMX.FTZ R191, R2, R191, !PT ;  /* 0x000000bf02bf7209 */ /* 0x001fce0007810000 */
[----:B------:R-:W-:Y:S01]  /*8ea0*/  MUFU.EX2 R194, R194 ;  /* 0x000000c200c27308 */ /* 0x000fe20000000800 */
[----:B------:R-:W0:Y:S07]  /*8eb0*/  SHFL.BFLY PT, R4, R191, 0x1, 0x1f ;  /* 0x0c201f00bf047f89 */ /* 0x000e2e00000e0000 */
[----:B------:R-:W-:Y:S01]  /*8ec0*/  MUFU.EX2 R159, R159 ;  /* 0x0000009f009f7308 */ /* 0x000fe20000000800 */
[----:B-1----:R-:W-:-:S07]  /*8ed0*/  F2FP.F16.F32.PACK_AB R192, R157, R156 ;  /* 0x0000009c9dc0723e */ /* 0x002fce00000000ff */
[----:B------:R-:W-:Y:S08]  /*8ee0*/  MUFU.EX2 R188, R188 ;  /* 0x000000bc00bc7308 */ /* 0x000ff00000000800 */
[----:B------:R-:W-:Y:S01]  /*8ef0*/  MUFU.EX2 R161, R161 ;  /* 0x000000a100a17308 */ /* 0x000fe20000000800 */
[----:B0-----:R-:W-:-:S07]  /*8f00*/  FMNMX.FTZ R4, R191, R4, !PT ;  /* 0x00000004bf047209 */ /* 0x001fce0007810000 */
[----:B------:R-:W-:Y:S01]  /*8f10*/  MUFU.EX2 R190, R190 ;  /* 0x000000be00be7308 */ /* 0x000fe20000000800 */
[C---:B------:R-:W-:Y:S01]  /*8f20*/  FADD.FTZ R2, -R4.reuse, R21 ;  /* 0x0000001504027221 */ /* 0x040fe20000010100 */
[----:B------:R-:W-:-:S03]  /*8f30*/  FMUL.FTZ R164, R4, UR7 ;  /* 0x0000000704a47c20 */ /* 0x000fc60008410000 */
[----:B------:R-:W-:Y:S01]  /*8f40*/  FMUL.FTZ R2, R2, UR7 ;  /* 0x0000000702027c20 */ /* 0x000fe20008410000 */
[--C-:B------:R-:W-:Y:S01]  /*8f50*/  FFMA.FTZ R197, R152, UR7, -R164.reuse ;  /* 0x0000000798c57c23 */ /* 0x100fe200080108a4 */
[--C-:B------:R-:W-:Y:S01]  /*8f60*/  FFMA.FTZ R152, R153, UR7, -R164.reuse ;  /* 0x0000000799987c23 */ /* 0x100fe200080108a4 */
[--C-:B------:R-:W-:Y:S01]  /*8f70*/  FFMA.FTZ R199, R154, UR7, -R164.reuse ;  /* 0x000000079ac77c23 */ /* 0x100fe200080108a4 */
[----:B------:R-:W-:Y:S02]  /*8f80*/  IMAD.U32 R153, RZ, RZ, UR6 ;  /* 0x00000006ff997e24 */ /* 0x000fe4000f8e00ff */
[--C-:B------:R-:W-:Y:S01]  /*8f90*/  FFMA.FTZ R160, R155, UR7, -R164.reuse ;  /* 0x000000079ba07c23 */ /* 0x100fe200080108a4 */
[----:B------:R-:W-:Y:S01]  /*8fa0*/  MUFU.EX2 R2, R2 ;  /* 0x0000000200027308 */ /* 0x000fe20000000800 */
[--C-:B------:R-:W-:Y:S01]  /*8fb0*/  FFMA.FTZ R193, R158, UR7, -R164.reuse ;  /* 0x000000079ec17c23 */ /* 0x100fe200080108a4 */
[--C-:B------:R-:W-:Y:S01]  /*8fc0*/  FFMA.FTZ R162, R162, UR7, -R164.reuse ;  /* 0x00000007a2a27c23 */ /* 0x100fe200080108a4 */
[----:B------:R-:W-:Y:S01]  /*8fd0*/  @!P1 IADD3 R153, R153, 0x30840, RZ ;  /* 0x0003084099999810 */ /* 0x000fe20007ffe0ff */
[--C-:B------:R-:W-:Y:S01]  /*8fe0*/  FFMA.FTZ R195, R163, UR7, -R164.reuse ;  /* 0x00000007a3c37c23 */ /* 0x100fe200080108a4 */
[--C-:B------:R-:W-:Y:S01]  /*8ff0*/  FFMA.FTZ R154, R166, UR7, -R164.reuse ;  /* 0x00000007a69a7c23 */ /* 0x100fe200080108a4 */
[----:B------:R-:W-:Y:S01]  /*9000*/  FADD.FTZ R166, R198, R17 ;  /* 0x00000011c6a67221 */ /* 0x000fe20000010000 */
[----:B------:R-:W-:Y:S01]  /*9010*/  @!P1 PRMT R153, RZ, 0x654, R153 ;  /* 0x00000654ff999816 */ /* 0x000fe20000000099 */
[----:B------:R-:W-:Y:S01]  /*9020*/  MUFU.EX2 R197, R197 ;  /* 0x000000c500c57308 */ /* 0x000fe20000000800 */
[--C-:B------:R-:W-:Y:S01]  /*9030*/  FFMA.FTZ R158, R170, UR7, -R164.reuse ;  /* 0x00000007aa9e7c23 */ /* 0x100fe200080108a4 */
[--C-:B------:R-:W-:Y:S01]  /*9040*/  FFMA.FTZ R191, R171, UR7, -R164.reuse ;  /* 0x00000007abbf7c23 */ /* 0x100fe200080108a4 */
[--C-:B------:R-:W-:Y:S01]  /*9050*/  FFMA.FTZ R174, R174, UR7, -R164.reuse ;  /* 0x00000007aeae7c23 */ /* 0x100fe200080108a4 */
[--C-:B------:R-:W-:Y:S01]  /*9060*/  FFMA.FTZ R175, R175, UR7, -R164.reuse ;  /* 0x00000007afaf7c23 */ /* 0x100fe200080108a4 */
[--C-:B------:R-:W-:Y:S01]  /*9070*/  FFMA.FTZ R177, R177, UR7, -R164.reuse ;  /* 0x00000007b1b17c23 */ /* 0x100fe200080108a4 */
[----:B------:R-:W-:Y:S01]  /*9080*/  FFMA.FTZ R178, R178, UR7, -R164 ;  /* 0x00000007b2b27c23 */ /* 0x000fe200080108a4 */
[----:B------:R-:W-:Y:S01]  /*9090*/  IMAD.U32 R155, RZ, RZ, UR14 ;  /* 0x0000000eff9b7e24 */ /* 0x000fe2000f8e00ff */
[----:B------:R-:W-:Y:S01]  /*90a0*/  MUFU.EX2 R152, R152 ;  /* 0x0000009800987308 */ /* 0x000fe20000000800 */
[----:B------:R-:W-:-:S02]  /*90b0*/  F2FP.F16.F32.PACK_AB R198, R183, R198 ;  /* 0x000000c6b7c6723e */ /* 0x000fc400000000ff */
[----:B------:R-:W-:-:S05]  /*90c0*/  @!P1 VIADD R155, R155, 0x30860 ;  /* 0x000308609b9b9836 */ /* 0x000fca0000000000 */
[----:B------:R-:W-:Y:S01]  /*90d0*/  MUFU.EX2 R199, R199 ;  /* 0x000000c700c77308 */ /* 0x000fe20000000800 */
[----:B------:R-:W-:-:S07]  /*90e0*/  @!P1 PRMT R155, RZ, 0x654, R155 ;  /* 0x00000654ff9b9816 */ /* 0x000fce000000009b */
        /* <DEDUP_REMOVED lines=11> */
[----:B------:R-:W0:Y:S08]  /*91a0*/  MUFU.EX2 R177, R177 ;  /* 0x000000b100b17308 */ /* 0x000e300000000800 */
[----:B------:R-:W-:Y:S01]  /*91b0*/  MUFU.EX2 R21, R176 ;  /* 0x000000b000157308 */ /* 0x000fe20000000800 */
[----:B------:R-:W-:-:S02]  /*91c0*/  WARPGROUP.DEPBAR.LE gsb0, 0x0 ;  /* 0x00008000000079c5 */ /* 0x000fc40000010000 */
[----:B------:R1:W-:Y:S01]  /*91d0*/  @!P1 SYNCS.ARRIVE.TRANS64.RED.A1T0 RZ, [R153+URZ], RZ ;  /* 0x000000ff99ff99a7 */ /* 0x0003e2000810043f */
[--C-:B------:R-:W-:Y:S01]  /*91e0*/  FFMA.FTZ R184, R168, UR7, -R189.reuse ;  /* 0x00000007a8b87c23 */ /* 0x100fe200080108bd */
[----:B------:R-:W-:Y:S01]  /*91f0*/  FFMA.FTZ R186, R169, UR7, -R189 ;  /* 0x00000007a9ba7c23 */ /* 0x000fe200080108bd */
[--C-:B------:R-:W-:Y:S01]  /*9200*/  FFMA.FTZ R189, R167, UR7, -R164.reuse ;  /* 0x00000007a7bd7c23 */ /* 0x100fe200080108a4 */
[----:B------:R-:W-:Y:S01]  /*9210*/  FFMA.FTZ R164, R179, UR7, -R164 ;  /* 0x00000007b3a47c23 */ /* 0x000fe200080108a4 */
[----:B------:R-:W-:Y:S01]  /*9220*/  MUFU.EX2 R187, R178 ;  /* 0x000000b200bb7308 */ /* 0x000fe20000000800 */
[----:B0-----:R-:W-:Y:S01]  /*9230*/  F2FP.F16.F32.PACK_AB R185, R177, R175 ;  /* 0x000000afb1b9723e */ /* 0x001fe200000000ff */
[----:B-1----:R-:W-:Y:S01]  /*9240*/  FFMA.FTZ R153, R2, R16, R197 ;  /* 0x0000001002997223 */ /* 0x002fe200000100c5 */
[C---:B------:R-:W-:Y:S01]  /*9250*/  F2FP.F16.F32.PACK_AB R197, R152.reuse, R197 ;  /* 0x000000c598c5723e */ /* 0x040fe200000000ff */
[----:B------:R0:W-:Y:S02]  /*9260*/  @!P1 SYNCS.ARRIVE.TRANS64.RED.A1T0 RZ, [R155+URZ], RZ ;  /* 0x000000ff9bff99a7 */ /* 0x0001e4000810043f */
[----:B------:R-:W-:Y:S01]  /*9270*/  FADD.FTZ R16, R152, R153 ;  /* 0x0000009998107221 */ /* 0x000fe20000010000 */
[----:B------:R-:W-:Y:S01]  /*9280*/  FADD.FTZ R153, R183, R166 ;  /* 0x000000a6b7997221 */ /* 0x000fe20000010000 */
[----:B------:R-:W1:Y:S02]  /*9290*/  MUFU.EX2 R189, R189 ;  /* 0x000000bd00bd7308 */ /* 0x000e640000000800 */
[----:B------:R-:W-:Y:S01]  /*92a0*/  FADD.FTZ R17, R199, R16 ;  /* 0x00000010c7117221 */ /* 0x000fe20000010000 */
[----:B------:R-:W-:Y:S01]  /*92b0*/  FADD.FTZ R166, R156, R153 ;  /* 0x000000999ca67221 */ /* 0x000fe20000010000 */
[----:B------:R-:W-:-:S02]  /*92c0*/  F2FP.F16.F32.PACK_AB R199, R160, R199 ;  /* 0x000000c7a0c7723e */ /* 0x000fc400000000ff */
[----:B------:R-:W-:Y:S01]  /*92d0*/  FADD.FTZ R16, R160, R17 ;  /* 0x00000011a0107221 */ /* 0x000fe20000010000 */
[----:B------:R-:W-:Y:S01]  /*92e0*/  FADD.FTZ R153, R157, R166 ;  /* 0x000000a69d997221 */ /* 0x000fe20000010000 */
[----:B------:R-:W2:Y:S02]  /*92f0*/  MUFU.EX2 R184, R184 ;  /* 0x000000b800b87308 */ /* 0x000ea40000000800 */
[----:B------:R-:W-:Y:S01]  /*9300*/  FADD.FTZ R17, R193, R16 ;  /* 0x00000010c1117221 */ /* 0x000fe20000010000 */
[----:B------:R-:W-:Y:S01]  /*9310*/  FADD.FTZ R166, R194, R153 ;  /* 0x00000099c2a67221 */ /* 0x000fe20000010000 */
[C---:B------:R-:W-:Y:S02]  /*9320*/  F2FP.F16.F32.PACK_AB R193, R162.reuse, R193 ;  /* 0x000000c1a2c1723e */ /* 0x040fe400000000ff */
[----:B------:R-:W-:Y:S01]  /*9330*/  FADD.FTZ R16, R162, R17 ;  /* 0x00000011a2107221 */ /* 0x000fe20000010000 */
[C---:B------:R-:W-:Y:S01]  /*9340*/  FADD.FTZ R153, R159.reuse, R166 ;  /* 0x000000a69f997221 */ /* 0x040fe20000010000 */
[----:B------:R-:W3:Y:S01]  /*9350*/  MUFU.EX2 R186, R186 ;  /* 0x000000ba00ba7308 */ /* 0x000ee20000000800 */
[----:B------:R-:W-:Y:S01]  /*9360*/  F2FP.F16.F32.PACK_AB R194, R159, R194 ;  /* 0x000000c29fc2723e */ /* 0x000fe200000000ff */
[----:B------:R-:W-:Y:S01]  /*9370*/  FADD.FTZ R17, R195, R16 ;  /* 0x00000010c3117221 */ /* 0x000fe20000010000 */
[----:B------:R-:W-:Y:S01]  /*9380*/  FADD.FTZ R152, R188, R153 ;  /* 0x00000099bc987221 */ /* 0x000fe20000010000 */
[----:B------:R-:W-:-:S02]  /*9390*/  F2FP.F16.F32.PACK_AB R195, R154, R195 ;  /* 0x000000c39ac3723e */ /* 0x000fc400000000ff */
[----:B------:R-:W-:Y:S01]  /*93a0*/  FADD.FTZ R16, R154, R17 ;  /* 0x000000119a107221 */ /* 0x000fe20000010000 */
[C---:B------:R-:W-:Y:S01]  /*93b0*/  FADD.FTZ R153, R161.reuse, R152 ;  /* 0x00000098a1997221 */ /* 0x040fe20000010000 */
[----:B------:R-:W4:Y:S01]  /*93c0*/  MUFU.EX2 R164, R164 ;  /* 0x000000a400a47308 */ /* 0x000f220000000800 */
[----:B------:R-:W-:Y:S01]  /*93d0*/  F2FP.F16.F32.PACK_AB R188, R161, R188 ;  /* 0x000000bca1bc723e */ /* 0x000fe200000000ff */
[----:B-1----:R-:W-:Y:S01]  /*93e0*/  FADD.FTZ R17, R189, R16 ;  /* 0x00000010bd117221 */ /* 0x002fe20000010000 */
[----:B------:R-:W-:Y:S01]  /*93f0*/  FADD.FTZ R152, R190, R153 ;  /* 0x00000099be987221 */ /* 0x000fe20000010000 */
[C---:B------:R-:W-:Y:S02]  /*9400*/  F2FP.F16.F32.PACK_AB R189, R158.reuse, R189 ;  /* 0x000000bd9ebd723e */ /* 0x040fe400000000ff */
[----:B------:R-:W-:Y:S01]  /*9410*/  FADD.FTZ R16, R158, R17 ;  /* 0x000000119e107221 */ /* 0x000fe20000010000 */
[C---:B------:R-:W-:Y:S01]  /*9420*/  FADD.FTZ R17, R165.reuse, R152 ;  /* 0x00000098a5117221 */ /* 0x040fe20000010000 */
[----:B------:R-:W-:-:S02]  /*9430*/  F2FP.F16.F32.PACK_AB R190, R165, R190 ;  /* 0x000000bea5be723e */ /* 0x000fc400000000ff */
[----:B------:R-:W-:Y:S01]  /*9440*/  FADD.FTZ R16, R191, R16 ;  /* 0x00000010bf107221 */ /* 0x000fe20000010000 */
[----:B--2---:R-:W-:Y:S01]  /*9450*/  FADD.FTZ R152, R184, R17 ;  /* 0x00000011b8987221 */ /* 0x004fe20000010000 */
[C---:B------:R-:W-:Y:S02]  /*9460*/  F2FP.F16.F32.PACK_AB R191, R174.reuse, R191 ;  /* 0x000000bfaebf723e */ /* 0x040fe400000000ff */
[----:B------:R-:W-:Y:S01]  /*9470*/  FADD.FTZ R16, R174, R16 ;  /* 0x00000010ae107221 */ /* 0x000fe20000010000 */
[C---:B------:R-:W-:Y:S01]  /*9480*/  FADD.FTZ R17, R173.reuse, R152 ;  /* 0x00000098ad117221 */ /* 0x040fe20000010000 */
[----:B------:R-:W-:Y:S02]  /*9490*/  F2FP.F16.F32.PACK_AB R184, R173, R184 ;  /* 0x000000b8adb8723e */ /* 0x000fe400000000ff */
[----:B------:R-:W-:Y:S01]  /*94a0*/  FADD.FTZ R16, R175, R16 ;  /* 0x00000010af107221 */ /* 0x000fe20000010000 */
[----:B---3--:R-:W-:Y:S01]  /*94b0*/  FADD.FTZ R152, R186, R17 ;  /* 0x00000011ba987221 */ /* 0x008fe20000010000 */
[----:B------:R-:W-:-:S02]  /*94c0*/  F2FP.F16.F32.PACK_AB R186, R21, R186 ;  /* 0x000000ba15ba723e */ /* 0x000fc400000000ff */
[----:B------:R-:W-:Y:S01]  /*94d0*/  FADD.FTZ R16, R177, R16 ;  /* 0x00000010b1107221 */ /* 0x000fe20000010000 */
[----:B------:R-:W-:Y:S01]  /*94e0*/  FADD.FTZ R17, R21, R152 ;  /* 0x0000009815117221 */ /* 0x000fe20000010000 */
[----:B------:R-:W-:Y:S02]  /*94f0*/  IMAD.MOV.U32 R21, RZ, RZ, R4 ;  /* 0x000000ffff157224 */ /* 0x000fe400078e0004 */
[----:B------:R-:W-:Y:S01]  /*9500*/  FADD.FTZ R16, R187, R16 ;  /* 0x00000010bb107221 */ /* 0x000fe20000010000 */
[----:B----4-:R-:W-:-:S03]  /*9510*/  F2FP.F16.F32.PACK_AB R187, R164, R187 ;  /* 0x000000bba4bb723e */ /* 0x010fc600000000ff */
[----:B------:R-:W-:Y:S01]  /*9520*/  FADD.FTZ R16, R164, R16 ;  /* 0x00000010a4107221 */ /* 0x000fe20000010000 */
[----:B0-----:R-:W-:Y:S06]  /*9530*/  @P2 BRA `(.L_x_1134) ;  /* 0xffffffdc00e82947 */ /* 0x001fec000383ffff */
.L_x_1125:
[----:B------:R-:W-:-:S13]  /*9540*/  ISETP.GE.AND P2, PT, R20, UR61, PT ;  /* 0x0000003d14007c0c */ /* 0x000fda000bf46270 */
[----:B------:R-:W-:Y:S05]  /*9550*/  @!P2 BRA `(.L_x_1135) ;  /* 0x0000002800cca947 */ /* 0x000fea0003800000 */
[----:B------:R-:W-:Y:S01]  /*9560*/  IMAD.MOV.U32 R202, RZ, RZ, R4 ;  /* 0x000000ffffca7224 */ /* 0x000fe200078e0004 */
[----:B------:R-:W-:Y:S01]  /*9570*/  UMOV UR38, UR36 ;  /* 0x0000002400267c82 */ /* 0x000fe20008000000 */
[----:B------:R-:W-:Y:S01]  /*9580*/  IMAD.IADD R4, R19, 0x1, -R22 ;  /* 0x0000000113047824 */ /* 0x000fe200078e0a16 */
[----:B------:R-:W-:Y:S01]  /*9590*/  UMOV UR4, UR37 ;  /* 0x0000002500047c82 */ /* 0x000fe20008000000 */
[----:B------:R-:W-:Y:S01]  /*95a0*/  IMAD.MOV.U32 R200, RZ, RZ, R5 ;  /* 0x000000ffffc87224 */ /* 0x000fe200078e0005 */
[----:B------:R-:W-:Y:S01]  /*95b0*/  ULDC UR50, c[0x0][0x9e4] ;  /* 0x0002790000327ab9 */ /* 0x000fe20000000800 */
[----:B------:R-:W-:Y:S01]  /*95c0*/  ULDC UR54, c[0x0][0x988] ;  /* 0x0002620000367ab9 */ /* 0x000fe20000000800 */
[----:B------:R-:W-:Y:S01]  /*95d0*/  IADD3 R203, R4, 0x8, R3 ;  /* 0x0000000804cb7810 */ /* 0x000fe20007ffe003 */
[----:B------:R-:W-:Y:S01]  /*95e0*/  ULDC UR5, c[0x0][0x9d8] ;  /* 0x0002760000057ab9 */ /* 0x000fe20000000800 */
[----:B------:R-:W-:Y:S01]  /*95f0*/  IADD3 R201, R3, R4, RZ ;  /* 0x0000000403c97210 */ /* 0x000fe20007ffe0ff */
[----:B------:R-:W-:Y:S01]  /*9600*/  ULDC UR55, c[0x0][0x9e0] ;  /* 0x0002780000377ab9 */ /* 0x000fe20000000800 */
[----:B------:R-:W-:-:S07]  /*9610*/  LOP3.LUT R21, RZ, R203, RZ, 0x33, !PT ;  /* 0x000000cbff157212 */ /* 0x000fce00078e33ff */
.L_x_1152:
[----:B------:R-:W-:-:S04]  /*9620*/  UIADD3 UR6, UR4, 0x1, URZ ;  /* 0x0000000104067890 */ /* 0x000fc8000fffe03f */
[----:B------:R-:W-:-:S04]  /*9630*/  UISETP.NE.AND UP0, UPT, UR6, 0x2, UPT ;  /* 0x000000020600788c */ /* 0x000fc8000bf05270 */
[----:B------:R-:W-:Y:S02]  /*9640*/  USEL UR36, URZ, 0x1, UP0 ;  /* 0x000000013f247887 */ /* 0x000fe40008000000 */
[----:B------:R-:W-:Y:S02]  /*9650*/  USEL UR37, UR6, URZ, UP0 ;  /* 0x0000003f06257287 */ /* 0x000fe40008000000 */
[----:B------:R-:W-:Y:S01]  /*9660*/  ULOP3.LUT UR36, UR38, UR36, URZ, 0x3c, !UPT ;  /* 0x0000002426247292 */ /* 0x000fe2000f8e3c3f */
[----:B------:R-:W-:Y:S11]  /*9670*/  @!P0 BRA `(.L_x_1136) ;  /* 0x0000000000048947 */ /* 0x000ff60003800000 */
[----:B------:R-:W-:Y:S01]  /*9680*/  BPT.TRAP 0x1 ;  /* 0x000000040000795c */ /* 0x000fe20000300000 */
.L_x_1136:
[----:B------:R-:W-:Y:S01]  /*9690*/  ULEA UR6, UR37, UR39, 0x3 ;  /* 0x0000002725067291 */ /* 0x000fe2000f8e183f */
[----:B------:R-:W-:-:S05]  /*96a0*/  IMAD.U32 R4, RZ, RZ, UR36 ;  /* 0x00000024ff047e24 */ /* 0x000fca000f8e00ff */
[----:B------:R-:W-:-:S04]  /*96b0*/  SHF.L.U32 R4, R4, 0x1f, RZ ;  /* 0x0000001f04047819 */ /* 0x000fc800000006ff */
[----:B------:R0:W1:Y:S01]  /*96c0*/  SYNCS.PHASECHK.TRANS64.TRYWAIT P2, [UR6+0x30830], R4 ;  /* 0x03083004ff0075a7 */ /* 0x0000620008040146 */
[----:B------:R-:W-:Y:S05]  /*96d0*/  @!P0 BRA `(.L_x_1137) ;  /* 0x0000000000048947 */ /* 0x000fea0003800000 */
[----:B------:R-:W-:Y:S01]  /*96e0*/  BPT.TRAP 0x1 ;  /* 0x000000040000795c */ /* 0x000fe20000300000 */
.L_x_1137:
[----:B-1----:R-:W-:Y:S05]  /*96f0*/  @P2 BRA `(.L_x_1138) ;  /* 0x0000000000082947 */ /* 0x002fea0003800000 */
[----:B------:R-:W1:Y:S02]  /*9700*/  SYNCS.PHASECHK.TRANS64.TRYWAIT P2, [UR6+0x30830], R4 ;  /* 0x03083004ff0075a7 */ /* 0x000e640008040146 */
[----:B-1----:R-:W-:Y:S05]  /*9710*/  @!P2 BRA `(.L_x_1139) ;  /* 0x000000c400d8a947 */ /* 0x002fea0003800000 */
.L_x_1138:
        /* <DEDUP_REMOVED lines=227> */
.L_x_1140:
[----:B------:R-:W-:Y:S01]  /*a550*/  ULEA UR14, UR4, UR39, 0x3 ;  /* 0x00000027040e7291 */ /* 0x000fe2000f8e183f */
[----:B------:R-:W-:-:S05]  /*a560*/  IMAD.U32 R0, RZ, RZ, UR38 ;  /* 0x00000026ff007e24 */ /* 0x000fca000f8e00ff */
[----:B------:R-:W-:-:S04]  /*a570*/  SHF.L.U32 R0, R0, 0x1f, RZ ;  /* 0x0000001f00007819 */ /* 0x000fc800000006ff */
[----:B------:R2:W3:Y:S01]  /*a580*/  SYNCS.PHASECHK.TRANS64.TRYWAIT P2, [UR14+0x30850], R0 ;  /* 0x03085000ff0075a7 */ /* 0x0004e2000804014e */
[----:B------:R-:W-:Y:S05]  /*a590*/  @!P0 BRA `(.L_x_1141) ;  /* 0x0000000000048947 */ /* 0x000fea0003800000 */
[----:B------:R-:W-:Y:S01]  /*a5a0*/  BPT.TRAP 0x1 ;  /* 0x000000040000795c */ /* 0x000fe20000300000 */
.L_x_1141:
[----:B---3--:R-:W-:Y:S05]  /*a5b0*/  @P2 BRA `(.L_x_1142) ;  /* 0x0000000000082947 */ /* 0x008fea0003800000 */
[----:B------:R-:W3:Y:S02]  /*a5c0*/  SYNCS.PHASECHK.TRANS64.TRYWAIT P2, [UR14+0x30850], R0 ;  /* 0x03085000ff0075a7 */ /* 0x000ee4000804014e */
[----:B---3--:R-:W-:Y:S05]  /*a5d0*/  @!P2 BRA `(.L_x_1143) ;  /* 0x000000b80040a947 */ /* 0x008fea0003800000 */
.L_x_1142:
[----:B------:R-:W-:Y:S01]  /*a5e0*/  UIADD3 UR7, UR39, 0x400, URZ ;  /* 0x0000040027077890 */ /* 0x000fe2000fffe03f */
[----:B------:R-:W-:Y:S01]  /*a5f0*/  WARPGROUP.ARRIVE ;  /* 0x00000000000079c5 */ /* 0x000fe20000000000 */
[----:B------:R-:W-:Y:S01]  /*a600*/  UMOV UR11, 0x40000040 ;  /* 0x40000040000b7882 */ /* 0x000fe20000000000 */
[----:B-12---:R-:W-:Y:S01]  /*a610*/  FMUL.FTZ R0, R154, UR5 ;  /* 0x000000059a007c20 */ /* 0x006fe20008410000 */
[----:B------:R-:W-:Y:S01]  /*a620*/  USHF.R.U32.HI UR7, URZ, 0x4, UR7 ;  /* 0x000000043f077899 */ /* 0x000fe20008011607 */
[----:B------:R-:W-:Y:S01]  /*a630*/  FMUL.FTZ R2, R155, UR5 ;  /* 0x000000059b027c20 */ /* 0x000fe20008410000 */
[----:B------:R-:W-:Y:S01]  /*a640*/  FMUL.FTZ R154, R162, UR5 ;  /* 0x00000005a29a7c20 */ /* 0x000fe20008410000 */
[----:B------:R-:W-:Y:S01]  /*a650*/  FMUL.FTZ R155, R163, UR5 ;  /* 0x00000005a39b7c20 */ /* 0x000fe20008410000 */
[----:B------:R-:W-:Y:S01]  /*a660*/  ULOP3.LUT UR7, UR7, 0x3fff, URZ, 0xc0, !UPT ;  /* 0x00003fff07077892 */ /* 0x000fe2000f8ec03f */
[----:B------:R-:W-:Y:S01]  /*a670*/  FMUL.FTZ R162, R178, UR5 ;  /* 0x00000005b2a27c20 */ /* 0x000fe20008410000 */
[----:B------:R-:W-:Y:S01]  /*a680*/  FMUL.FTZ R163, R179, UR5 ;  /* 0x00000005b3a37c20 */ /* 0x000fe20008410000 */
[----:B0-----:R-:W-:Y:S01]  /*a690*/  IMAD.U32 R4, RZ, RZ, UR6 ;  /* 0x00000006ff047e24 */ /* 0x001fe2000f8e00ff */
[----:B------:R-:W-:Y:S01]  /*a6a0*/  ULOP3.LUT UR7, UR7, 0x2000000, URZ, 0xfc, !UPT ;  /* 0x0200000007077892 */ /* 0x000fe2000f8efc3f */
[----:B------:R-:W0:Y:S02]  /*a6b0*/  MUFU.TANH R0, R0 ;  /* 0x0000000000007308 */ /* 0x000e240000002400 */
[----:B------:R-:W-:Y:S01]  /*a6c0*/  @!P1 VIADD R4, R4, 0x30840 ;  /* 0x0003084004049836 */ /* 0x000fe20000000000 */
[----:B------:R-:W-:-:S04]  /*a6d0*/  ULEA UR4, UR4, UR7, 0xb ;  /* 0x0000000704047291 */ /* 0x000fc8000f8e583f */
[----:B------:R-:W-:Y:S01]  /*a6e0*/  @!P1 PRMT R4, RZ, 0x654, R4 ;  /* 0x00000654ff049816 */ /* 0x000fe20000000004 */
[----:B------:R-:W1:Y:S02]  /*a6f0*/  MUFU.TANH R2, R2 ;  /* 0x0000000200027308 */ /* 0x000e640000002400 */
[----:B------:R-:W-:Y:S02]  /*a700*/  UMOV UR10, UR4 ;  /* 0x00000004000a7c82 */ /* 0x000fe40008000000 */
[----:B------:R-:W-:Y:S01]  /*a710*/  HGMMA.64x256x16.F32 R24, R196, gdesc[UR8].tnspB, R24, gsb0 ;  /* 0x43e00008c4187df0 */ /* 0x000fe20008000818 */
[----:B------:R-:W-:Y:S01]  /*a720*/  UIADD3 UR10, UR4, 0x80, URZ ;  /* 0x00000080040a7890 */ /* 0x000fe2000fffe03f */
[----:B------:R-:W-:Y:S02]  /*a730*/  UMOV UR11, 0x40000040 ;  /* 0x40000040000b7882 */ /* 0x000fe40000000000 */
[----:B------:R-:W2:Y:S08]  /*a740*/  MUFU.TANH R154, R154 ;  /* 0x0000009a009a7308 */ /* 0x000eb00000002400 */
[----:B------:R-:W3:Y:S08]  /*a750*/  MUFU.TANH R155, R155 ;  /* 0x0000009b009b7308 */ /* 0x000ef00000002400 */
[----:B------:R-:W4:Y:S08]  /*a760*/  MUFU.TANH R162, R162 ;  /* 0x000000a200a27308 */ /* 0x000f300000002400 */
[----:B------:R-:W0:Y:S01]  /*a770*/  MUFU.TANH R163, R163 ;  /* 0x000000a300a37308 */ /* 0x000e220000002400 */
[----:B------:R-:W-:-:S02]  /*a780*/  WARPGROUP.DEPBAR.LE gsb0, 0x0 ;  /* 0x00008000000079c5 */ /* 0x000fc40000010000 */
        /* <DEDUP_REMOVED lines=19> */
[----:B------:R-:W-:Y:S01]  /*a8c0*/  FMUL.FTZ R191, R165, UR5 ;  /* 0x00000005a5bf7c20 */ /* 0x000fe20008410000 */
[----:B------:R-:W-:Y:S01]  /*a8d0*/  FMUL.FTZ R158, R170, UR5 ;  /* 0x00000005aa9e7c20 */ /* 0x000fe20008410000 */
[----:B------:R-:W-:Y:S01]  /*a8e0*/  FMUL.FTZ R159, R171, UR5 ;  /* 0x00000005ab9f7c20 */ /* 0x000fe20008410000 */
[----:B------:R-:W-:Y:S01]  /*a8f0*/  FMUL.FTZ R170, R176, UR5 ;  /* 0x00000005b0aa7c20 */ /* 0x000fe20008410000 */
[----:B------:R-:W-:Y:S01]  /*a900*/  FMUL.FTZ R171, R177, UR5 ;  /* 0x00000005b1ab7c20 */ /* 0x000fe20008410000 */
[----:B------:R-:W-:Y:S01]  /*a910*/  FMUL.FTZ R164, R182, UR5 ;  /* 0x00000005b6a47c20 */ /* 0x000fe20008410000 */
[----:B------:R-:W-:Y:S01]  /*a920*/  FMUL.FTZ R165, R183, UR5 ;  /* 0x00000005b7a57c20 */ /* 0x000fe20008410000 */
        /* <DEDUP_REMOVED lines=17> */
[----:B------:R-:W-:Y:S02]  /*aa40*/  IMAD.SHL.U32 R172, R20, 0x40, RZ ;  /* 0x0000004014ac7824 */ /* 0x000fe400078e00ff */
        /* <DEDUP_REMOVED lines=10> */
[----:B------:R-:W-:Y:S01]  /*aaf0*/  IADD3 R5, R19, 0x1, -R172 ;  /* 0x0000000113057810 */ /* 0x000fe20007ffe8ac */
[----:B------:R-:W0:Y:S01]  /*ab00*/  MUFU.TANH R184, R184 ;  /* 0x000000b800b87308 */ /* 0x000e220000002400 */
[----:B------:R0:W-:Y:S03]  /*ab10*/  @!P1 SYNCS.ARRIVE.TRANS64.RED.A1T0 RZ, [R4+URZ], RZ ;  /* 0x000000ff04ff99a7 */ /* 0x0001e6000810043f */
[----:B------:R-:W-:-:S04]  /*ab20*/  IMAD.IADD R5, R5, 0x1, -R22 ;  /* 0x0000000105057824 */ /* 0x000fc800078e0a16 */
[----:B------:R-:W0:Y:S01]  /*ab30*/  MUFU.TANH R185, R185 ;  /* 0x000000b900b97308 */ /* 0x000e220000002400 */
[----:B------:R-:W-:-:S04]  /*ab40*/  IMAD R5, R18, -0x2, R5 ;  /* 0xfffffffe12057824 */ /* 0x000fc800078e0205 */
[C---:B------:R-:W-:Y:S02]  /*ab50*/  VIADD R178, R5.reuse, UR55 ;  /* 0x0000003705b27c36 */ /* 0x040fe40008000000 */
[----:B------:R-:W-:Y:S01]  /*ab60*/  VIADD R180, R5, UR51 ;  /* 0x0000003305b47c36 */ /* 0x000fe20008000000 */
[----:B------:R-:W0:Y:S02]  /*ab70*/  MUFU.TANH R186, R186 ;  /* 0x000000ba00ba7308 */ /* 0x000e240000002400 */
[C---:B------:R-:W-:Y:S01]  /*ab80*/  IADD3 R176, R3.reuse, R178, RZ ;  /* 0x000000b203b07210 */ /* 0x040fe20007ffe0ff */
[----:B------:R-:W-:-:S05]  /*ab90*/  IMAD.IADD R177, R3, 0x1, R180 ;  /* 0x0000000103b17824 */ /* 0x000fca00078e02b4 */
        /* <DEDUP_REMOVED lines=11> */
[----:B-1234-:R-:W-:Y:S05]  /*ac50*/  @!P6 BRA `(.L_x_1144) ;  /* 0x00000000005ce947 */ /* 0x01efea0003800000 */
[----:B------:R-:W-:Y:S01]  /*ac60*/  ISETP.GT.AND P2, PT, R201, -0x1, PT ;  /* 0xffffffffc900780c */ /* 0x000fe20003f44270 */
[----:B------:R-:W-:-:S12]  /*ac70*/  BSSY B0, `(.L_x_1145) ;  /* 0x0000011000007945 */ /* 0x000fd80003800000 */
[----:B------:R-:W-:Y:S05]  /*ac80*/  @P2 BRA `(.L_x_1146) ;  /* 0x0000000000242947 */ /* 0x000fea0003800000 */
[----:B------:R-:W-:Y:S01]  /*ac90*/  IMAD.U32 R179, RZ, RZ, UR50 ;  /* 0x00000032ffb37e24 */ /* 0x000fe2000f8e00ff */
[----:B------:R-:W-:-:S04]  /*aca0*/  IADD3 R175, R3, R19, -R22 ;  /* 0x0000001303af7210 */ /* 0x000fc80007ffe816 */
[----:B------:R-:W-:Y:S02]  /*acb0*/  ISETP.NE.AND P2, PT, R179, 0x1, PT ;  /* 0x00000001b300780c */ /* 0x000fe40003f45270 */
[----:B------:R-:W-:-:S11]  /*acc0*/  LOP3.LUT R175, RZ, R175, RZ, 0x33, !PT ;  /* 0x000000afffaf7212 */ /* 0x000fd600078e33ff */
[----:B0-----:R-:W0:Y:S02]  /*acd0*/  @P2 LDC.64 R4, c[0x0][0x9e8] ;  /* 0x00027a00ff042b82 */ /* 0x001e240000000a00 */
[----:B0-----:R-:W-:-:S05]  /*ace0*/  @P2 IMAD.HI.U32 R4, R175, R4, RZ ;  /* 0x00000004af042227 */ /* 0x001fca00078e00ff */
[----:B------:R-:W-:-:S04]  /*acf0*/  @P2 SHF.R.U32.HI R175, RZ, R5, R4 ;  /* 0x00000005ffaf2219 */ /* 0x000fc80000011604 */
[----:B------:R-:W-:Y:S01]  /*ad00*/  LOP3.LUT R175, RZ, R175, RZ, 0x33, !PT ;  /* 0x000000afffaf7212 */ /* 0x000fe200078e33ff */
[----:B------:R-:W-:Y:S06]  /*ad10*/  BRA `(.L_x_1147) ;  /* 0x0000000000187947 */ /* 0x000fec0003800000 */
.L_x_1146:
[----:B------:R-:W-:Y:S02]  /*ad20*/  IMAD.U32 R179, RZ, RZ, UR50 ;  /* 0x00000032ffb37e24 */ /* 0x000fe4000f8e00ff */
[----:B------:R-:W-:-:S03]  /*ad30*/  IMAD.MOV.U32 R175, RZ, RZ, R201 ;  /* 0x000000ffffaf7224 */ /* 0x000fc600078e00c9 */
[----:B------:R-:W-:-:S13]  /*ad40*/  ISETP.NE.AND P2, PT, R179, 0x1, PT ;  /* 0x00000001b300780c */ /* 0x000fda0003f45270 */
[----:B0-----:R-:W0:Y:S02]  /*ad50*/  @P2 LDC.64 R4, c[0x0][0x9e8] ;  /* 0x00027a00ff042b82 */ /* 0x001e240000000a00 */
[----:B0-----:R-:W-:-:S05]  /*ad60*/  @P2 IMAD.HI.U32 R4, R201, R4, RZ ;  /* 0x00000004c9042227 */ /* 0x001fca00078e00ff */
[----:B------:R-:W-:-:S07]  /*ad70*/  @P2 SHF.R.U32.HI R175, RZ, R5, R4 ;  /* 0x00000005ffaf2219 */ /* 0x000fce0000011604 */
.L_x_1147:
[----:B------:R-:W-:Y:S05]  /*ad80*/  BSYNC B0 ;  /* 0x0000000000007941 */ /* 0x000fea0003800000 */
.L_x_1145:
[----:B------:R-:W-:-:S04]  /*ad90*/  IMAD R5, R175, R179, -R172 ;  /* 0x000000b3af057224 */ /* 0x000fc800078e0aac */
[----:B------:R-:W-:-:S05]  /*ada0*/  IMAD R5, R18, -0x2, R5 ;  /* 0xfffffffe12057824 */ /* 0x000fca00078e0205 */
[----:B------:R-:W-:Y:S02]  /*adb0*/  VIADDMNMX R176, R5, R179, R176, PT ;  /* 0x000000b305b07246 */ /* 0x000fe400038001b0 */
[----:B------:R-:W-:-:S07]  /*adc0*/  VIMNMX R177, R177, R5, !PT ;  /* 0x00000005b1b17248 */ /* 0x000fce0007fe0100 */
.L_x_1144:
[----:B------:R-:W-:-:S04]  /*add0*/  ISETP.GT.AND P2, PT, R20, -0x1, PT ;  /* 0xffffffff1400780c */ /* 0x000fc80003f44270 */
[C---:B------:R-:W-:Y:S02]  /*ade0*/  ISETP.GT.AND P3, PT, R177.reuse, RZ, P2 ;  /* 0x000000ffb100720c */ /* 0x040fe40001764270 */
[C---:B------:R-:W-:Y:S02]  /*adf0*/  ISETP.GT.AND P5, PT, R177.reuse, 0x1, P2 ;  /* 0x00000001b100780c */ /* 0x040fe400017a4270 */
[----:B------:R-:W-:Y:S02]  /*ae00*/  ISETP.LT.OR P4, PT, R176, 0x1, P3 ;  /* 0x00000001b000780c */ /* 0x000fe40001f81670 */
[C---:B------:R-:W-:Y:S02]  /*ae10*/  ISETP.GT.AND P3, PT, R177.reuse, 0x8, P2 ;  /* 0x00000008b100780c */ /* 0x040fe40001764270 */
[----:B0-----:R-:W-:Y:S02]  /*ae20*/  FSEL R175, R188, -INF , !P4 ;  /* 0xff800000bcaf7808 */ /* 0x001fe40006000000 */
        /* <DEDUP_REMOVED lines=40> */
[--C-:B------:R-:W-:Y:S02]  /*b0b0*/  IADD3 R176, R178, 0x8, R3.reuse ;  /* 0x00000008b2b07810 */ /* 0x100fe40007ffe003 */
[----:B------:R-:W-:Y:S02]  /*b0c0*/  IADD3 R177, R180, 0x8, R3 ;  /* 0x00000008b4b17810 */ /* 0x000fe40007ffe003 */
[----:B------:R-:W-:-:S02]  /*b0d0*/  FSEL R171, R171, -INF , !P5 ;  /* 0xff800000abab7808 */ /* 0x000fc40006800000 */
[----:B------:R-:W-:Y:S02]  /*b0e0*/  FSEL R173, R173, -INF , !P3 ;  /* 0xff800000adad7808 */ /* 0x000fe40005800000 */
[----:B------:R-:W-:Y:S01]  /*b0f0*/  FSEL R174, R174, -INF , !P4 ;  /* 0xff800000aeae7808 */ /* 0x000fe20006000000 */
[----:B------:R-:W-:Y:S06]  /*b100*/  @!P6 BRA `(.L_x_1148) ;  /* 0x000000000058e947 */ /* 0x000fec0003800000 */
        /* <DEDUP_REMOVED lines=11> */
.L_x_1150:
[----:B------:R-:W-:Y:S02]  /*b1c0*/  IMAD.U32 R180, RZ, RZ, UR50 ;  /* 0x00000032ffb47e24 */ /* 0x000fe4000f8e00ff */
[----:B------:R-:W-:-:S03]  /*b1d0*/  IMAD.MOV.U32 R179, RZ, RZ, R203 ;  /* 0x000000ffffb37224 */ /* 0x000fc600078e00cb */
[----:B------:R-:W-:-:S13]  /*b1e0*/  ISETP.NE.AND P3, PT, R180, 0x1, PT ;  /* 0x00000001b400780c */ /* 0x000fda0003f65270 */
[----:B------:R-:W0:Y:S02]  /*b1f0*/  @P3 LDC.64 R4, c[0x0][0x9e8] ;  /* 0x00027a00ff043b82 */ /* 0x000e240000000a00 */
[----:B0-----:R-:W-:-:S05]  /*b200*/  @P3 IMAD.HI.U32 R4, R203, R4, RZ ;  /* 0x00000004cb043227 */ /* 0x001fca00078e00ff */
[----:B------:R-:W-:-:S07]  /*b210*/  @P3 SHF.R.U32.HI R179, RZ, R5, R4 ;  /* 0x00000005ffb33219 */ /* 0x000fce0000011604 */
.L_x_1151:
[----:B------:R-:W-:Y:S05]  /*b220*/  BSYNC B0 ;  /* 0x0000000000007941 */ /* 0x000fea0003800000 */
.L_x_1149:
[----:B------:R-:W-:-:S04]  /*b230*/  IMAD R5, R179, R180, -R172 ;  /* 0x000000b4b3057224 */ /* 0x000fc800078e0aac */
[----:B------:R-:W-:-:S05]  /*b240*/  IMAD R5, R18, -0x2, R5 ;  /* 0xfffffffe12057824 */ /* 0x000fca00078e0205 */
[----:B------:R-:W-:Y:S02]  /*b250*/  VIADDMNMX R176, R5, R180, R176, PT ;  /* 0x000000b405b07246 */ /* 0x000fe400038001b0 */
[----:B------:R-:W-:-:S07]  /*b260*/  VIMNMX R177, R177, R5, !PT ;  /* 0x00000005b1b17248 */ /* 0x000fce0007fe0100 */
.L_x_1148:
[----:B------:R-:W-:Y:S01]  /*b270*/  FMNMX.FTZ R4, R175, R200, !PT ;  /* 0x000000c8af047209 */ /* 0x000fe20007810000 */
[----:B------:R-:W-:Y:S01]  /*b280*/  UMOV UR7, UR54 ;  /* 0x0000003600077c82 */ /* 0x000fe20008000000 */
        /* <DEDUP_REMOVED lines=18> */
[----:B------:R-:W-:-:S02]  /*b3b0*/  FSEL R179, R0, -INF , !P3 ;  /* 0xff80000000b37808 */ /* 0x000fc40005800000 */
[----:B------:R-:W-:Y:S02]  /*b3c0*/  FMNMX.FTZ R5, R167, R4, !PT ;  /* 0x00000004a7057209 */ /* 0x000fe40007810000 */
[----:B------:R-:W-:Y:S02]  /*b3d0*/  ISETP.LT.OR P4, PT, R176, 0x9, P4 ;  /* 0x00000009b000780c */ /* 0x000fe40002781670 */
[----:B------:R-:W-:Y:S02]  /*b3e0*/  FMNMX.FTZ R4, R168, R5, !PT ;  /* 0x00000005a8047209 */ /* 0x000fe40007810000 */
[----:B------:R-:W-:Y:S02]  /*b3f0*/  FSEL R2, R153, -INF , !P5 ;  /* 0xff80000099027808 */ /* 0x000fe40006800000 */
[----:B------:R-:W-:Y:S02]  /*b400*/  FMNMX.FTZ R5, R169, R4, !PT ;  /* 0x00000004a9057209 */ /* 0x000fe40007810000 */
[----:B------:R-:W-:-:S02]  /*b410*/  ISETP.GT.AND P5, PT, R177, 0x11, P2 ;  /* 0x00000011b100780c */ /* 0x000fc400017a4270 */
[----:B------:R-:W-:Y:S02]  /*b420*/  FMNMX.FTZ R4, R170, R5, !PT ;  /* 0x00000005aa047209 */ /* 0x000fe40007810000 */
[----:B------:R-:W-:Y:S02]  /*b430*/  FMNMX.FTZ R153, R179, R202, !PT ;  /* 0x000000cab3997209 */ /* 0x000fe40007810000 */
[----:B------:R-:W-:Y:S02]  /*b440*/  FMNMX.FTZ R4, R171, R4, !PT ;  /* 0x00000004ab047209 */ /* 0x000fe40007810000 */
[----:B------:R-:W-:Y:S02]  /*b450*/  FSEL R152, R152, -INF , !P4 ;  /* 0xff80000098987808 */ /* 0x000fe40006000000 */
[----:B------:R-:W-:Y:S02]  /*b460*/  FMNMX.FTZ R5, R173, R4, !PT ;  /* 0x00000004ad057209 */ /* 0x000fe40007810000 */
[----:B------:R-:W-:-:S02]  /*b470*/  ISETP.GT.AND P4, PT, R177, 0x10, P2 ;  /* 0x00000010b100780c */ /* 0x000fc40001784270 */
[----:B------:R-:W-:Y:S02]  /*b480*/  FMNMX.FTZ R4, R174, R5, !PT ;  /* 0x00000005ae047209 */ /* 0x000fe40007810000 */
[----:B------:R-:W-:Y:S02]  /*b490*/  ISETP.LT.OR P5, PT, R176, 0x12, P5 ;  /* 0x00000012b000780c */ /* 0x000fe40002fa1670 */
[----:B------:R-:W-:Y:S01]  /*b4a0*/  FMNMX.FTZ R153, R172, R153, !PT ;  /* 0x00000099ac997209 */ /* 0x000fe20007810000 */
[----:B------:R-:W0:Y:S01]  /*b4b0*/  SHFL.BFLY PT, R5, R4, 0x2, 0x1f ;  /* 0x0c401f0004057f89 */ /* 0x000e2200000e0000 */
[----:B------:R-:W-:Y:S02]  /*b4c0*/  ISETP.LT.OR P4, PT, R176, 0x11, P4 ;  /* 0x00000011b000780c */ /* 0x000fe40002781670 */
[----:B------:R-:W-:Y:S02]  /*b4d0*/  FSEL R155, R155, -INF , !P5 ;  /* 0xff8000009b9b7808 */ /* 0x000fe40006800000 */
[----:B------:R-:W-:-:S02]  /*b4e0*/  FMNMX.FTZ R153, R152, R153, !PT ;  /* 0x0000009998997209 */ /* 0x000fc40007810000 */
[C---:B------:R-:W-:Y:S02]  /*b4f0*/  ISETP.GT.AND P5, PT, R177.reuse, 0x20, P2 ;  /* 0x00000020b100780c */ /* 0x040fe400017a4270 */
[----:B------:R-:W-:Y:S02]  /*b500*/  FSEL R154, R154, -INF , !P4 ;  /* 0xff8000009a9a7808 */ /* 0x000fe40006000000 */
[C---:B------:R-:W-:Y:S02]  /*b510*/  ISETP.GT.AND P3, PT, R177.reuse, 0x18, P2 ;  /* 0x00000018b100780c */ /* 0x040fe40001764270 */
[----:B------:R-:W-:Y:S02]  /*b520*/  FMNMX.FTZ R153, R2, R153, !PT ;  /* 0x0000009902997209 */ /* 0x000fe40007810000 */
[----:B------:R-:W-:Y:S02]  /*b530*/  ISETP.LT.OR P5, PT, R176, 0x21, P5 ;  /* 0x00000021b000780c */ /* 0x000fe40002fa1670 */
[----:B------:R-:W-:-:S02]  /*b540*/  ISETP.GT.AND P4, PT, R177, 0x19, P2 ;  /* 0x00000019b100780c */ /* 0x000fc40001784270 */
[----:B------:R-:W-:Y:S02]  /*b550*/  ISETP.LT.OR P3, PT, R176, 0x19, P3 ;  /* 0x00000019b000780c */ /* 0x000fe40001f61670 */
[----:B------:R-:W-:Y:S02]  /*b560*/  FMNMX.FTZ R0, R154, R153, !PT ;  /* 0x000000999a007209 */ /* 0x000fe40007810000 */
[----:B------:R-:W-:Y:S02]  /*b570*/  FSEL R158, R158, -INF , !P5 ;  /* 0xff8000009e9e7808 */ /* 0x000fe40006800000 */
[----:B0-----:R-:W-:Y:S02]  /*b580*/  FMNMX.FTZ R178, R4, R5, !PT ;  /* 0x0000000504b27209 */ /* 0x001fe40007810000 */
[----:B------:R-:W-:Y:S02]  /*b590*/  ISETP.LT.OR P4, PT, R176, 0x1a, P4 ;  /* 0x0000001ab000780c */ /* 0x000fe40002781670 */
[----:B------:R-:W-:Y:S01]  /*b5a0*/  FSEL R156, R156, -INF , !P3 ;  /* 0xff8000009c9c7808 */ /* 0x000fe20005800000 */
[----:B------:R-:W0:Y:S01]  /*b5b0*/  SHFL.BFLY PT, R5, R178, 0x1, 0x1f ;  /* 0x0c201f00b2057f89 */ /* 0x000e2200000e0000 */
[----:B------:R-:W-:-:S02]  /*b5c0*/  FMNMX.FTZ R153, R155, R0, !PT ;  /* 0x000000009b997209 */ /* 0x000fc40007810000 */
[----:B------:R-:W-:Y:S02]  /*b5d0*/  ISETP.GT.AND P3, PT, R177, 0x21, P2 ;  /* 0x00000021b100780c */ /* 0x000fe40001764270 */
[----:B------:R-:W-:Y:S02]  /*b5e0*/  FSEL R157, R157, -INF , !P4 ;  /* 0xff8000009d9d7808 */ /* 0x000fe40006000000 */
[----:B------:R-:W-:Y:S02]  /*b5f0*/  ISETP.GT.AND P4, PT, R177, 0x28, P2 ;  /* 0x00000028b100780c */ /* 0x000fe40001784270 */
[C---:B------:R-:W-:Y:S02]  /*b600*/  ISETP.LT.OR P3, PT, R176.reuse, 0x22, P3 ;  /* 0x00000022b000780c */ /* 0x040fe40001f61670 */
[----:B------:R-:W-:Y:S02]  /*b610*/  ISETP.LT.OR P4, PT, R176, 0x29, P4 ;  /* 0x00000029b000780c */ /* 0x000fe40002781670 */
[----:B------:R-:W-:-:S02]  /*b620*/  FSEL R159, R159, -INF , !P3 ;  /* 0xff8000009f9f7808 */ /* 0x000fc40005800000 */
[----:B------:R-:W-:Y:S02]  /*b630*/  ISETP.GT.AND P3, PT, R177, 0x29, P2 ;  /* 0x00000029b100780c */ /* 0x000fe40001764270 */
[----:B------:R-:W-:Y:S02]  /*b640*/  FSEL R161, R161, -INF , !P4 ;  /* 0xff800000a1a17808 */ /* 0x000fe40006000000 */
[----:B------:R-:W-:Y:S02]  /*b650*/  ISETP.GT.AND P4, PT, R177, 0x30, P2 ;  /* 0x00000030b100780c */ /* 0x000fe40001784270 */
[C---:B------:R-:W-:Y:S02]  /*b660*/  ISETP.LT.OR P3, PT, R176.reuse, 0x2a, P3 ;  /* 0x0000002ab000780c */ /* 0x040fe40001f61670 */
[----:B------:R-:W-:Y:S02]  /*b670*/  ISETP.LT.OR P4, PT, R176, 0x31, P4 ;  /* 0x00000031b000780c */ /* 0x000fe40002781670 */
[----:B0-----:R-:W-:-:S02]  /*b680*/  FMNMX.FTZ R5, R178, R5, !PT ;  /* 0x00000005b2057209 */ /* 0x001fc40007810000 */
[----:B------:R-:W-:Y:S02]  /*b690*/  FSEL R160, R160, -INF , !P3 ;  /* 0xff800000a0a07808 */ /* 0x000fe40005800000 */
[C---:B------:R-:W-:Y:S01]  /*b6a0*/  FSETP.NEU.FTZ.AND P5, PT, R5.reuse, -INF , PT ;  /* 0xff8000000500780b */ /* 0x040fe20003fbd000 */
[----:B------:R-:W-:Y:S01]  /*b6b0*/  FMUL.FTZ R4, R5, UR7 ;  /* 0x0000000705047c20 */ /* 0x000fe20008410000 */
[----:B------:R-:W-:Y:S02]  /*b6c0*/  ISETP.GT.AND P3, PT, R177, 0x31, P2 ;  /* 0x00000031b100780c */ /* 0x000fe40001764270 */
[----:B------:R-:W-:Y:S02]  /*b6d0*/  FSEL R162, R162, -INF , !P4 ;  /* 0xff800000a2a27808 */ /* 0x000fe40006000000 */
[----:B------:R-:W-:Y:S02]  /*b6e0*/  FSEL R0, R4, RZ, P5 ;  /* 0x000000ff04007208 */ /* 0x000fe40002800000 */
[----:B------:R-:W-:-:S02]  /*b6f0*/  FMNMX.FTZ R4, R156, R153, !PT ;  /* 0x000000999c047209 */ /* 0x000fc40007810000 */
[----:B------:R-:W-:Y:S01]  /*b700*/  ISETP.GT.AND P4, PT, R177, 0x38, P2 ;  /* 0x00000038b100780c */ /* 0x000fe20001784270 */
[--C-:B------:R-:W-:Y:S01]  /*b710*/  FFMA.FTZ R153, R175, UR7, -R0.reuse ;  /* 0x00000007af997c23 */ /* 0x100fe20008010800 */
[----:B------:R-:W-:Y:S01]  /*b720*/  FMNMX.FTZ R175, R157, R4, !PT ;  /* 0x000000049daf7209 */ /* 0x000fe20007810000 */
[--C-:B------:R-:W-:Y:S01]  /*b730*/  FFMA.FTZ R192, R186, UR7, -R0.reuse ;  /* 0x00000007bac07c23 */ /* 0x100fe20008010800 */
[----:B------:R-:W-:Y:S01]  /*b740*/  ISETP.LT.OR P3, PT, R176, 0x32, P3 ;  /* 0x00000032b000780c */ /* 0x000fe20001f61670 */
[--C-:B------:R-:W-:Y:S01]  /*b750*/  FFMA.FTZ R186, R173, UR7, -R0.reuse ;  /* 0x00000007adba7c23 */ /* 0x100fe20008010800 */
[----:B------:R-:W-:Y:S01]  /*b760*/  FMNMX.FTZ R4, R158, R175, !PT ;  /* 0x000000af9e047209 */ /* 0x000fe20007810000 */
[--C-:B------:R-:W-:Y:S01]  /*b770*/  FFMA.FTZ R198, R184, UR7, -R0.reuse ;  /* 0x00000007b8c67c23 */ /* 0x100fe20008010800 */
        /* <DEDUP_REMOVED lines=20> */
[----:B------:R-:W-:Y:S01]  /*b8c0*/  FSEL R175, R165, -INF , !P2 ;  /* 0xff800000a5af7808 */ /* 0x000fe20005000000 */
[--C-:B------:R-:W-:Y:S01]  /*b8d0*/  FFMA.FTZ R174, R174, UR7, -R0.reuse ;  /* 0x00000007aeae7c23 */ /* 0x100fe20008010800 */
[----:B------:R-:W-:Y:S01]  /*b8e0*/  FMNMX.FTZ R4, R164, R177, !PT ;  /* 0x000000b1a4047209 */ /* 0x000fe20007810000 */
[----:B------:R-:W-:Y:S01]  /*b8f0*/  FFMA.FTZ R177, R187, UR7, -R0 ;  /* 0x00000007bbb17c23 */ /* 0x000fe20008010800 */
[----:B------:R-:W-:Y:S01]  /*b900*/  FSEL R173, R5, RZ, P5 ;  /* 0x000000ff05ad7208 */ /* 0x000fe20002800000 */
[----:B------:R-:W-:Y:S01]  /*b910*/  MUFU.EX2 R153, R153 ;  /* 0x0000009900997308 */ /* 0x000fe20000000800 */
[----:B------:R-:W-:-:S03]  /*b920*/  FMNMX.FTZ R4, R175, R4, !PT ;  /* 0x00000004af047209 */ /* 0x000fc60007810000 */
[----:B------:R-:W-:Y:S01]  /*b930*/  FADD.FTZ R0, -R173, R200 ;  /* 0x000000c8ad007221 */ /* 0x000fe20000010100 */
[----:B------:R-:W-:Y:S01]  /*b940*/  IMAD.MOV.U32 R200, RZ, RZ, R5 ;  /* 0x000000ffffc87224 */ /* 0x000fe200078e0005 */
[----:B------:R-:W0:Y:S02]  /*b950*/  SHFL.BFLY PT, R183, R4, 0x2, 0x1f ;  /* 0x0c401f0004b77f89 */ /* 0x000e2400000e0000 */
[----:B------:R-:W-:Y:S01]  /*b960*/  FMUL.FTZ R0, R0, UR7 ;  /* 0x0000000700007c20 */ /* 0x000fe20008410000 */
[----:B------:R-:W-:Y:S08]  /*b970*/  MUFU.EX2 R196, R196 ;  /* 0x000000c400c47308 */ /* 0x000ff00000000800 */
[----:B------:R-:W1:Y:S08]  /*b980*/  MUFU.EX2 R0, R0 ;  /* 0x0000000000007308 */ /* 0x000e700000000800 */
[----:B------:R-:W2:Y:S01]  /*b990*/  MUFU.EX2 R198, R198 ;  /* 0x000000c600c67308 */ /* 0x000ea20000000800 */
[----:B0-----:R-:W-:-:S07]  /*b9a0*/  FMNMX.FTZ R183, R4, R183, !PT ;  /* 0x000000b704b77209 */ /* 0x001fce0007810000 */
[----:B------:R-:W0:Y:S01]  /*b9b0*/  MUFU.EX2 R165, R185 ;  /* 0x000000b900a57308 */ /* 0x000e220000000800 */
[----:B-1----:R-:W-:Y:S01]  /*b9c0*/  FFMA.FTZ R17, R0, R17, R153 ;  /* 0x0000001100117223 */ /* 0x002fe20000010099 */
[----:B------:R-:W1:Y:S03]  /*b9d0*/  SHFL.BFLY PT, R4, R183, 0x1, 0x1f ;  /* 0x0c201f00b7047f89 */ /* 0x000e6600000e0000 */
[C---:B------:R-:W-:Y:S01]  /*b9e0*/  FADD.FTZ R17, R196.reuse, R17 ;  /* 0x00000011c4117221 */ /* 0x040fe20000010000 */
[----:B------:R-:W-:Y:S02]  /*b9f0*/  F2FP.F16.F32.PACK_AB R196, R196, R153 ;  /* 0x00000099c4c4723e */ /* 0x000fe400000000ff */
[----:B------:R-:W-:Y:S01]  /*ba00*/  MUFU.EX2 R192, R192 ;  /* 0x000000c000c07308 */ /* 0x000fe20000000800 */
[----:B--2---:R-:W-:-:S07]  /*ba10*/  FADD.FTZ R168, R198, R17 ;  /* 0x00000011c6a87221 */ /* 0x004fce0000010000 */
[----:B------:R-:W-:Y:S01]  /*ba20*/  MUFU.EX2 R177, R177 ;  /* 0x000000b100b17308 */ /* 0x000fe20000000800 */
[----:B0-----:R-:W-:-:S07]  /*ba30*/  F2FP.F16.F32.PACK_AB R198, R165, R198 ;  /* 0x000000c6a5c6723e */ /* 0x001fce00000000ff */
[----:B------:R-:W-:Y:S01]  /*ba40*/  MUFU.EX2 R194, R194 ;  /* 0x000000c200c27308 */ /* 0x000fe20000000800 */
[----:B-1----:R-:W-:-:S04]  /*ba50*/  FMNMX.FTZ R4, R183, R4, !PT ;  /* 0x00000004b7047209 */ /* 0x002fc80007810000 */
[C---:B------:R-:W-:Y:S01]  /*ba60*/  FSETP.NEU.FTZ.AND P2, PT, R4.reuse, -INF , PT ;  /* 0xff8000000400780b */ /* 0x040fe20003f5d000 */
[----:B------:R-:W-:Y:S02]  /*ba70*/  FMUL.FTZ R183, R4, UR7 ;  /* 0x0000000704b77c20 */ /* 0x000fe40008410000 */
[----:B------:R-:W-:Y:S03]  /*ba80*/  MUFU.EX2 R181, R181 ;  /* 0x000000b500b57308 */ /* 0x000fe60000000800 */
[----:B------:R-:W-:-:S05]  /*ba90*/  FSEL R183, R183, RZ, P2 ;  /* 0x000000ffb7b77208 */ /* 0x000fca0001000000 */
[----:B------:R-:W-:Y:S01]  /*baa0*/  MUFU.EX2 R188, R188 ;  /* 0x000000bc00bc7308 */ /* 0x000fe20000000800 */
[--C-:B------:R-:W-:Y:S01]  /*bab0*/  FFMA.FTZ R193, R154, UR7, -R183.reuse ;  /* 0x000000079ac17c23 */ /* 0x100fe200080108b7 */
        /* <DEDUP_REMOVED lines=11> */
[----:B------:R-:W-:Y:S01]  /*bb70*/  FADD.FTZ R157, R165, R168 ;  /* 0x000000a8a59d7221 */ /* 0x000fe20000010000 */
[--C-:B------:R-:W-:Y:S01]  /*bb80*/  FFMA.FTZ R189, R158, UR7, -R183.reuse ;  /* 0x000000079ebd7c23 */ /* 0x100fe200080108b7 */
[--C-:B------:R-:W-:Y:S01]  /*bb90*/  FFMA.FTZ R158, R159, UR7, -R183.reuse ;  /* 0x000000079f9e7c23 */ /* 0x100fe200080108b7 */
[--C-:B------:R-:W-:Y:S01]  /*bba0*/  FFMA.FTZ R191, R161, UR7, -R183.reuse ;  /* 0x00000007a1bf7c23 */ /* 0x100fe200080108b7 */
[----:B------:R-:W-:Y:S01]  /*bbb0*/  MUFU.EX2 R197, R197 ;  /* 0x000000c500c57308 */ /* 0x000fe20000000800 */
[--C-:B------:R-:W-:Y:S01]  /*bbc0*/  FFMA.FTZ R185, R162, UR7, -R183.reuse ;  /* 0x00000007a2b97c23 */ /* 0x100fe200080108b7 */
[--C-:B------:R-:W-:Y:S01]  /*bbd0*/  FFMA.FTZ R163, R163, UR7, -R183.reuse ;  /* 0x00000007a3a37c23 */ /* 0x100fe200080108b7 */
[--C-:B------:R-:W-:Y:S01]  /*bbe0*/  FFMA.FTZ R164, R164, UR7, -R183.reuse ;  /* 0x00000007a4a47c23 */ /* 0x100fe200080108b7 */
[----:B------:R-:W-:Y:S01]  /*bbf0*/  FFMA.FTZ R175, R175, UR7, -R183 ;  /* 0x00000007afaf7c23 */ /* 0x000fe200080108b7 */
[C---:B------:R-:W-:Y:S01]  /*bc00*/  ISETP.GT.AND P2, PT, R20.reuse, UR61, PT ;  /* 0x0000003d14007c0c */ /* 0x040fe2000bf44270 */
[----:B------:R-:W-:-:S02]  /*bc10*/  VIADD R20, R20, 0xffffffff ;  /* 0xffffffff14147836 */ /* 0x000fc40000000000 */
[----:B------:R-:W0:Y:S01]  /*bc20*/  MUFU.EX2 R2, R155 ;  /* 0x0000009b00027308 */ /* 0x000e220000000800 */
[----:B------:R-:W-:-:S07]  /*bc30*/  IMAD.MOV.U32 R202, RZ, RZ, R4 ;  /* 0x000000ffffca7224 */ /* 0x000fce00078e0004 */
[----:B------:R-:W1:Y:S08]  /*bc40*/  MUFU.EX2 R166, R166 ;  /* 0x000000a600a67308 */ /* 0x000e700000000800 */
[----:B------:R-:W2:Y:S01]  /*bc50*/  MUFU.EX2 R199, R199 ;  /* 0x000000c700c77308 */ /* 0x000ea20000000800 */
[----:B0-----:R-:W-:Y:S01]  /*bc60*/  FFMA.FTZ R17, R2, R16, R197 ;  /* 0x0000001002117223 */ /* 0x001fe200000100c5 */
[----:B------:R-:W-:Y:S01]  /*bc70*/  FADD.FTZ R16, R192, R157 ;  /* 0x0000009dc0107221 */ /* 0x000fe20000010000 */
[----:B------:R-:W-:-:S02]  /*bc80*/  MOV R157, UR14 ;  /* 0x0000000e009d7c02 */ /* 0x000fc40008000f00 */
[C---:B------:R-:W-:Y:S01]  /*bc90*/  F2FP.F16.F32.PACK_AB R192, R177.reuse, R192 ;  /* 0x000000c0b1c0723e */ /* 0x040fe200000000ff */
[----:B------:R-:W-:Y:S01]  /*bca0*/  FADD.FTZ R155, R177, R16 ;  /* 0x00000010b19b7221 */ /* 0x000fe20000010000 */
[----:B------:R-:W-:Y:S01]  /*bcb0*/  FFMA.FTZ R16, R160, UR7, -R183 ;  /* 0x00000007a0107c23 */ /* 0x000fe200080108b7 */
[----:B------:R-:W0:Y:S01]  /*bcc0*/  MUFU.EX2 R152, R152 ;  /* 0x0000009800987308 */ /* 0x000e220000000800 */
[C---:B-1----:R-:W-:Y:S01]  /*bcd0*/  FADD.FTZ R168, R166.reuse, R17 ;  /* 0x00000011a6a87221 */ /* 0x042fe20000010000 */
[----:B------:R-:W-:Y:S01]  /*bce0*/  @!P1 VIADD R157, R157, 0x30860 ;  /* 0x000308609d9d9836 */ /* 0x000fe20000000000 */
[----:B------:R-:W-:-:S04]  /*bcf0*/  F2FP.F16.F32.PACK_AB R197, R166, R197 ;  /* 0x000000c5a6c5723e */ /* 0x000fc800000000ff */
[----:B------:R-:W-:Y:S01]  /*bd00*/  @!P1 PRMT R157, RZ, 0x654, R157 ;  /* 0x00000654ff9d9816 */ /* 0x000fe2000000009d */
[----:B------:R-:W1:Y:S01]  /*bd10*/  MUFU.EX2 R154, R154 ;  /* 0x0000009a009a7308 */ /* 0x000e620000000800 */
[----:B--2---:R-:W-:Y:S01]  /*bd20*/  FADD.FTZ R17, R199, R168 ;  /* 0x000000a8c7117221 */ /* 0x004fe20000010000 */
[----:B------:R-:W-:Y:S01]  /*bd30*/  FADD.FTZ R168, R194, R155 ;  /* 0x0000009bc2a87221 */ /* 0x000fe20000010000 */
[----:B------:R2:W-:Y:S01]  /*bd40*/  @!P1 SYNCS.ARRIVE.TRANS64.RED.A1T0 RZ, [R157+URZ], RZ ;  /* 0x000000ff9dff99a7 */ /* 0x0005e2000810043f */
[C---:B------:R-:W-:Y:S02]  /*bd50*/  F2FP.F16.F32.PACK_AB R194, R181.reuse, R194 ;  /* 0x000000c2b5c2723e */ /* 0x040fe400000000ff */
[----:B------:R-:W-:Y:S02]  /*bd60*/  FADD.FTZ R155, R181, R168 ;  /* 0x000000a8b59b7221 */ /* 0x000fe40000010000 */
[----:B------:R-:W3:Y:S01]  /*bd70*/  MUFU.EX2 R195, R195 ;  /* 0x000000c300c37308 */ /* 0x000ee20000000800 */
[----:B0-----:R-:W-:Y:S01]  /*bd80*/  FADD.FTZ R160, R152, R17 ;  /* 0x0000001198a07221 */ /* 0x001fe20000010000 */
[----:B------:R-:W-:Y:S01]  /*bd90*/  FADD.FTZ R162, R188, R155 ;  /* 0x0000009bbca27221 */ /* 0x000fe20000010000 */
[----:B------:R-:W-:-:S02]  /*bda0*/  F2FP.F16.F32.PACK_AB R199, R152, R199 ;  /* 0x000000c798c7723e */ /* 0x000fc400000000ff */
[----:B------:R-:W-:-:S03]  /*bdb0*/  FADD.FTZ R17, R193, R160 ;  /* 0x000000a0c1117221 */ /* 0x000fc60000010000 */
        /* <DEDUP_REMOVED lines=19> */
[----:B---3--:R-:W-:-:S07]  /*bef0*/  FADD.FTZ R17, R191, R160 ;  /* 0x000000a0bf117221 */ /* 0x008fce0000010000 */
[----:B------:R-:W3:Y:S01]  /*bf00*/  MUFU.EX2 R184, R184 ;  /* 0x000000b800b87308 */ /* 0x000ee20000000800 */
[C---:B0-----:R-:W-:Y:S01]  /*bf10*/  FADD.FTZ R153, R169.reuse, R162 ;  /* 0x000000a2a9997221 */ /* 0x041fe20000010000 */
[----:B------:R-:W-:-:S06]  /*bf20*/  F2FP.F16.F32.PACK_AB R190, R169, R190 ;  /* 0x000000bea9be723e */ /* 0x000fcc00000000ff */
[----:B------:R-:W0:Y:S01]  /*bf30*/  MUFU.EX2 R185, R185 ;  /* 0x000000b900b97308 */ /* 0x000e220000000800 */
[C---:B-1----:R-:W-:Y:S01]  /*bf40*/  FADD.FTZ R160, R16.reuse, R17 ;  /* 0x0000001110a07221 */ /* 0x042fe20000010000 */
[----:B------:R-:W-:-:S06]  /*bf50*/  F2FP.F16.F32.PACK_AB R191, R16, R191 ;  /* 0x000000bf10bf723e */ /* 0x000fcc00000000ff */
[----:B------:R-:W1:Y:S01]  /*bf60*/  MUFU.EX2 R171, R171 ;  /* 0x000000ab00ab7308 */ /* 0x000e620000000800 */
[----:B---3--:R-:W-:-:S07]  /*bf70*/  FADD.FTZ R162, R184, R153 ;  /* 0x00000099b8a27221 */ /* 0x008fce0000010000 */
        /* <DEDUP_REMOVED lines=11> */
[----:B-1----:R-:W-:Y:S01]  /*c030*/  FADD.FTZ R160, R187, R160 ;  /* 0x000000a0bba07221 */ /* 0x002fe20000010000 */
[C---:B---3--:R-:W-:Y:S01]  /*c040*/  FADD.FTZ R17, R173.reuse, R162 ;  /* 0x000000a2ad117221 */ /* 0x048fe20000010000 */
[----:B------:R-:W-:Y:S02]  /*c050*/  F2FP.F16.F32.PACK_AB R186, R173, R186 ;  /* 0x000000baadba723e */ /* 0x000fe400000000ff */
[C---:B0-----:R-:W-:Y:S01]  /*c060*/  FADD.FTZ R16, R175.reuse, R160 ;  /* 0x000000a0af107221 */ /* 0x041fe20000010000 */
[----:B------:R-:W-:Y:S01]  /*c070*/  F2FP.F16.F32.PACK_AB R187, R175, R187 ;  /* 0x000000bbafbb723e */ /* 0x000fe200000000ff */
[----:B--2---:R-:W-:Y:S06]  /*c080*/  @P2 BRA `(.L_x_1152) ;  /* 0xffffffd400642947 */ /* 0x004fec000383ffff */
.L_x_1135:
        /* <DEDUP_REMOVED lines=131> */
.L_x_1153:
[----:B------:R-:W-:Y:S01]  /*c8c0*/  ULEA UR5, UR37, UR39, 0x3 ;  /* 0x0000002725057291 */ /* 0x000fe2000f8e183f */
[----:B------:R-:W-:-:S05]  /*c8d0*/  IMAD.U32 R0, RZ, RZ, UR36 ;  /* 0x00000024ff007e24 */ /* 0x000fca000f8e00ff */
[----:B------:R-:W-:-:S04]  /*c8e0*/  SHF.L.U32 R0, R0, 0x1f, RZ ;  /* 0x0000001f00007819 */ /* 0x000fc800000006ff */
[----:B------:R0:W1:Y:S01]  /*c8f0*/  SYNCS.PHASECHK.TRANS64.TRYWAIT P2, [UR5+0x30850], R0 ;  /* 0x03085000ff0075a7 */ /* 0x0000620008040145 */
[----:B------:R-:W-:Y:S05]  /*c900*/  @!P0 BRA `(.L_x_1154) ;  /* 0x0000000000048947 */ /* 0x000fea0003800000 */
[----:B------:R-:W-:Y:S01]  /*c910*/  BPT.TRAP 0x1 ;  /* 0x000000040000795c */ /* 0x000fe20000300000 */
.L_x_1154:
[----:B-1----:R-:W-:Y:S05]  /*c920*/  @P2 BRA `(.L_x_1155) ;  /* 0x0000000000082947 */ /* 0x002fea0003800000 */
[----:B------:R-:W1:Y:S02]  /*c930*/  SYNCS.PHASECHK.TRANS64.TRYWAIT P0, [UR5+0x30850], R0 ;  /* 0x03085000ff0075a7 */ /* 0x000e640008000145 */
[----:B-1----:R-:W-:Y:S05]  /*c940*/  @!P0 BRA `(.L_x_1156) ;  /* 0x00000094007c8947 */ /* 0x002fea0003800000 */
.L_x_1155:
[----:B------:R-:W-:Y:S01]  /*c950*/  UIADD3 UR39, UR39, 0x400, URZ ;  /* 0x0000040027277890 */ /* 0x000fe2000fffe03f */
[----:B------:R-:W-:Y:S01]  /*c960*/  WARPGROUP.ARRIVE ;  /* 0x00000000000079c5 */ /* 0x000fe20000000000 */
[----:B------:R-:W-:Y:S01]  /*c970*/  UMOV UR11, 0x40000040 ;  /* 0x40000040000b7882 */ /* 0x000fe20000000000 */
[----:B-1----:R-:W1:Y:S01]  /*c980*/  SHFL.BFLY PT, R3, R16, 0x2, 0x1f ;  /* 0x0c401f0010037f89 */ /* 0x002e6200000e0000 */
[----:B------:R-:W-:Y:S01]  /*c990*/  USHF.R.U32.HI UR39, URZ, 0x4, UR39 ;  /* 0x000000043f277899 */ /* 0x000fe20008011627 */
[----:B------:R-:W-:Y:S01]  /*c9a0*/  IMAD.MOV.U32 R13, RZ, RZ, RZ ;  /* 0x000000ffff0d7224 */ /* 0x000fe200078e00ff */
[----:B------:R-:W-:Y:S01]  /*c9b0*/  R2UR UR8, R209 ;  /* 0x00000000d10872ca */ /* 0x000fe200000e0000 */
[----:B0-----:R-:W0:Y:S01]  /*c9c0*/  SHFL.BFLY PT, R0, R17, 0x2, 0x1f ;  /* 0x0c401f0011007f89 */ /* 0x001e2200000e0000 */
[----:B------:R-:W-:Y:S01]  /*c9d0*/  ULOP3.LUT UR39, UR39, 0x3fff, URZ, 0xc0, !UPT ;  /* 0x00003fff27277892 */ /* 0x000fe2000f8ec03f */
[----:B------:R-:W-:Y:S02]  /*c9e0*/  IMAD.U32 R11, RZ, RZ, UR5 ;  /* 0x00000005ff0b7e24 */ /* 0x000fe4000f8e00ff */
[----:B------:R-:W-:Y:S01]  /*c9f0*/  IMAD.U32 R6, RZ, RZ, UR7 ;  /* 0x00000007ff067e24 */ /* 0x000fe2000f8e00ff */
[----:B------:R-:W-:Y:S01]  /*ca00*/  ULOP3.LUT UR4, UR39, 0x2000000, URZ, 0xfc, !UPT ;  /* 0x0200000027047892 */ /* 0x000fe2000f8efc3f */
[----:B------:R-:W-:-:S03]  /*ca10*/  IMAD.U32 R12, RZ, RZ, UR7 ;  /* 0x00000007ff0c7e24 */ /* 0x000fc6000f8e00ff */
[----:B------:R-:W-:Y:S02]  /*ca20*/  ULEA UR4, UR37, UR4, 0xb ;  /* 0x0000000425047291 */ /* 0x000fe4000f8e583f */
[----:B------:R-:W-:Y:S02]  /*ca30*/  UIADD3 UR37, UR37, 0x1, URZ ;  /* 0x0000000125257890 */ /* 0x000fe4000fffe03f */
[----:B------:R-:W-:Y:S02]  /*ca40*/  UIADD3 UR6, UR4, 0x80, URZ ;  /* 0x0000008004067890 */ /* 0x000fe4000fffe03f */
[----:B------:R-:W-:Y:S01]  /*ca50*/  UIADD3 UR8, UR8, 0x1, URZ ;  /* 0x0000000108087890 */ /* 0x000fe2000fffe03f */
[----:B------:R-:W-:Y:S01]  /*ca60*/  UMOV UR10, UR4 ;  /* 0x00000004000a7c82 */ /* 0x000fe20008000000 */
[----:B------:R-:W-:-:S07]  /*ca70*/  UISETP.NE.AND UP0, UPT, UR37, 0x2, UPT ;  /* 0x000000022500788c */ /* 0x000fce000bf05270 */
[----:B------:R-:W-:Y:S01]  /*ca80*/  HGMMA.64x256x16.F32 R24, R196, gdesc[UR8].tnspB, R24, gsb0 ;  /* 0x43e00008c4187df0 */ /* 0x000fe20008000818 */
[----:B------:R-:W-:Y:S01]  /*ca90*/  UMOV UR10, UR6 ;  /* 0x00000006000a7c82 */ /* 0x000fe20008000000 */
[----:B------:R-:W-:Y:S01]  /*caa0*/  UMOV UR11, 0x40000040 ;  /* 0x40000040000b7882 */ /* 0x000fe20000000000 */
[----:B------:R-:W-:Y:S01]  /*cab0*/  UIADD3 UR6, UR4, 0x100, URZ ;  /* 0x0000010004067890 */ /* 0x000fe2000fffe03f */
[----:B-1----:R-:W-:Y:S01]  /*cac0*/  FADD.FTZ R2, R3, R16 ;  /* 0x0000001003027221 */ /* 0x002fe20000010000 */
[----:B------:R-:W-:Y:S01]  /*cad0*/  UIADD3 UR4, UR4, 0x180, URZ ;  /* 0x0000018004047890 */ /* 0x000fe2000fffe03f */
[----:B0-----:R-:W-:Y:S01]  /*cae0*/  FADD.FTZ R0, R0, R17 ;  /* 0x0000001100007221 */ /* 0x001fe20000010000 */
[----:B------:R-:W-:Y:S01]  /*caf0*/  IMAD.U32 R209, RZ, RZ, UR8 ;  /* 0x00000008ffd17e24 */ /* 0x000fe2000f8e00ff */
[----:B------:R-:W-:Y:S01]  /*cb00*/  USEL UR37, UR37, URZ, UP0 ;  /* 0x0000003f25257287 */ /* 0x000fe20008000000 */
[----:B------:R-:W0:Y:S04]  /*cb10*/  SHFL.BFLY PT, R7, R2, 0x1, 0x1f ;  /* 0x0c201f0002077f89 */ /* 0x000e2800000e0000 */
[----:B------:R-:W1:Y:S01]  /*cb20*/  SHFL.BFLY PT, R3, R0, 0x1, 0x1f ;  /* 0x0c201f0000037f89 */ /* 0x000e6200000e0000 */
[----:B0-----:R-:W-:Y:S01]  /*cb30*/  FADD.FTZ R10, R2, R7 ;  /* 0x00000007020a7221 */ /* 0x001fe20000010000 */
[----:B------:R-:W-:-:S02]  /*cb40*/  IMAD.MOV.U32 R7, RZ, RZ, RZ ;  /* 0x000000ffff077224 */ /* 0x000fc400078e00ff */
[----:B------:R-:W-:Y:S02]  /*cb50*/  IMAD.MOV.U32 R2, RZ, RZ, -0x800000 ;  /* 0xff800000ff027424 */ /* 0x000fe400078e00ff */
[----:B-1----:R-:W-:Y:S01]  /*cb60*/  FADD.FTZ R9, R0, R3 ;  /* 0x0000000300097221 */ /* 0x002fe20000010000 */
[----:B------:R-:W-:Y:S02]  /*cb70*/  FSETP.NE.FTZ.AND P2, PT, R10, RZ, PT ;  /* 0x000000ff0a00720b */ /* 0x000fe40003f55000 */
[----:B------:R-:W-:Y:S02]  /*cb80*/  MOV R0, 0xff800000 ;  /* 0xff80000000007802 */ /* 0x000fe40000000f00 */
[----:B------:R-:W-:-:S09]  /*cb90*/  FSETP.NE.FTZ.AND P0, PT, R9, RZ, PT ;  /* 0x000000ff0900720b */ /* 0x000fd20003f15000 */
[----:B------:R-:W-:Y:S01]  /*cba0*/  @P2 MUFU.LG2 R8, R10 ;  /* 0x0000000a00082308 */ /* 0x000fe20000000c00 */
[----:B------:R-:W-:-:S03]  /*cbb0*/  @P2 FMUL.FTZ R12, R12, 0.69314718246459960938 ;  /* 0x3f3172180c0c2820 */ /* 0x000fc60000410000 */
[----:B------:R-:W-:-:S04]  /*cbc0*/  @P0 FMUL.FTZ R6, R6, 0.69314718246459960938 ;  /* 0x3f31721806060820 */ /* 0x000fc80000410000 */
[----:B------:R-:W0:Y:S08]  /*cbd0*/  @P0 MUFU.LG2 R3, R9 ;  /* 0x0000000900030308 */ /* 0x000e300000000c00 */
[----:B------:R-:W1:Y:S08]  /*cbe0*/  @P2 MUFU.RCP R7, R10 ;  /* 0x0000000a00072308 */ /* 0x000e700000001000 */
[----:B------:R2:W3:Y:S01]  /*cbf0*/  @P0 MUFU.RCP R13, R9 ;  /* 0x00000009000d0308 */ /* 0x0004e20000001000 */
[----:B0-----:R-:W-:-:S04]  /*cc00*/  @P0 FMUL.FTZ R3, R3, 0.69314718246459960938 ;  /* 0x3f31721803030820 */ /* 0x001fc80000410000 */
[----:B------:R-:W-:Y:S01]  /*cc10*/  @P0 FFMA.FTZ R0, R6, R5, R3 ;  /* 0x0000000506000223 */ /* 0x000fe20000010003 */
[----:B------:R-:W-:Y:S01]  /*cc20*/  PLOP3.LUT P0, PT, PT, PT, PT, 0x8, 0x0 ;  /* 0x000000000000781c */ /* 0x000fe20003f0e170 */
[----:B--2---:R-:W-:Y:S01]  /*cc30*/  @P2 FMUL.FTZ R9, R8, 0.69314718246459960938 ;  /* 0x3f31721808092820 */ /* 0x004fe20000410000 */
[----:B------:R-:W-:-:S03]  /*cc40*/  @!P1 VIADD R8, R11, 0x30860 ;  /* 0x000308600b089836 */ /* 0x000fc60000000000 */
[----:B------:R-:W-:Y:S02]  /*cc50*/  @P2 FFMA.FTZ R2, R12, R4, R9 ;  /* 0x000000040c022223 */ /* 0x000fe40000010009 */
[----:B------:R-:W-:Y:S01]  /*cc60*/  @!P1 PRMT R16, RZ, 0x654, R8 ;  /* 0x00000654ff109816 */ /* 0x000fe20000000008 */
        /* <DEDUP_REMOVED lines=18> */
[-C--:B-1----:R-:W-:Y:S01]  /*cd90*/  FMUL.FTZ R159, R75, R7.reuse ;  /* 0x000000074b9f7220 */ /* 0x082fe20000410000 */
[----:B------:R-:W-:Y:S01]  /*cda0*/  FMUL.FTZ R157, R79, R7 ;  /* 0x000000074f9d7220 */ /* 0x000fe20000410000 */
[-C--:B---3--:R-:W-:Y:S01]  /*cdb0*/  FMUL.FTZ R5, R24, R13.reuse ;  /* 0x0000000d18057220 */ /* 0x088fe20000410000 */
[----:B------:R-:W-:Y:S01]  /*cdc0*/  FMUL.FTZ R6, R28, R13 ;  /* 0x0000000d1c067220 */ /* 0x000fe20000410000 */
        /* <DEDUP_REMOVED lines=125> */
.L_x_1086:
[----:B------:R-:W0:Y:S01]  /*d5a0*/  S2R R20, SR_CgaCtaId ;  /* 0x0000000000147919 */ /* 0x000e220000008800 */
[----:B------:R-:W-:Y:S01]  /*d5b0*/  MOV R19, 0x400 ;  /* 0x0000040000137802 */ /* 0x000fe20000000f00 */
[----:B------:R-:W-:Y:S01]  /*d5c0*/  BSSY B0, `(.L_x_1157) ;  /* 0x00002bc000007945 */ /* 0x000fe20003800000 */
[----:B------:R-:W-:Y:S02]  /*d5d0*/  BAR.SYNC.DEFER_BLOCKING 0x5, 0x120 ;  /* 0x0144800000007b1d */ /* 0x000fe40000010000 */
[----:B0-----:R-:W-:-:S05]  /*d5e0*/  LEA R19, R20, R19, 0x18 ;  /* 0x0000001314137211 */ /* 0x001fca00078ec0ff */
[----:B------:R-:W0:Y:S02]  /*d5f0*/  LDS.128 R200, [R19+0x308d0] ;  /* 0x0308d00013c87984 */ /* 0x000e240000000c00 */
[----:B0-----:R-:W-:Y:S02]  /*d600*/  R2UR UR6, R202 ;  /* 0x00000000ca0672ca */ /* 0x001fe400000e0000 */
[----:B------:R-:W-:Y:S01]  /*d610*/  R2UR UR5, R203 ;  /* 0x00000000cb0572ca */ /* 0x000fe200000e0000 */
[----:B------:R-:W-:Y:S06]  /*d620*/  BAR.ARV 0x4, 0x120 ;  /* 0x0104800000007b1d */ /* 0x000fec0000002000 */
[----:B------:R-:W-:Y:S08]  /*d630*/  @P0 BRA `(.L_x_1158) ;  /* 0x0000001c009c0947 */ /* 0x000ff00003800000 */
[----:B------:R-:W0:Y:S01]  /*d640*/  S2R R22, SR_SWINHI ;  /* 0x0000000000167919 */ /* 0x000e220000002f00 */
[----:B------:R-:W-:Y:S01]  /*d650*/  F2FP.F16.F32.PACK_AB R4, R4, R5 ;  /* 0x000000050404723e */ /* 0x000fe200000000ff */
[----:B------:R-:W-:Y:S01]  /*d660*/  ULDC.64 UR8, c[0x0][0xbd8] ;  /* 0x0002f60000087ab9 */ /* 0x000fe20000000a00 */
[----:B------:R-:W-:Y:S01]  /*d670*/  F2FP.F16.F32.PACK_AB R5, R175, R26 ;  /* 0x0000001aaf05723e */ /* 0x000fe200000000ff */
[----:B------:R-:W-:Y:S01]  /*d680*/  UISETP.NE.U32.AND UP0, UPT, UR8, URZ, UPT ;  /* 0x0000003f0800728c */ /* 0x000fe2000bf05070 */
[----:B------:R-:W-:Y:S01]  /*d690*/  F2FP.F16.F32.PACK_AB R6, R29, R6 ;  /* 0x000000061d06723e */ /* 0x000fe200000000ff */
[----:B------:R-:W-:Y:S01]  /*d6a0*/  ULDC.64 UR10, c[0x0][0x208] ;  /* 0x00008200000a7ab9 */ /* 0x000fe20000000a00 */
[----:B------:R-:W-:Y:S01]  /*d6b0*/  F2FP.F16.F32.PACK_AB R8, R8, R9 ;  /* 0x000000090808723e */ /* 0x000fe200000000ff */
[----:B------:R-:W-:Y:S01]  /*d6c0*/  UISETP.NE.AND.EX UP0, UPT, UR9, URZ, UPT, UP0 ;  /* 0x0000003f0900728c */ /* 0x000fe2000bf05300 */
[----:B------:R-:W-:Y:S02]  /*d6d0*/  F2FP.F16.F32.PACK_AB R10, R10, R11 ;  /* 0x0000000b0a0a723e */ /* 0x000fe400000000ff */
[----:B------:R-:W-:Y:S01]  /*d6e0*/  F2FP.F16.F32.PACK_AB R9, R169, R154 ;  /* 0x0000009aa909723e */ /* 0x000fe200000000ff */
[----:B------:R-:W-:Y:S01]  /*d6f0*/  ULDC.64 UR8, c[0x0][0xbd8] ;  /* 0x0002f60000087ab9 */ /* 0x000fe20000000a00 */
        /* <DEDUP_REMOVED lines=10> */
[----:B------:R-:W-:Y:S02]  /*d7a0*/  MOV R20, R19 ;  /* 0x0000001300147202 */ /* 0x000fe40000000f00 */
[----:B0-----:R-:W-:Y:S02]  /*d7b0*/  MOV R21, R22 ;  /* 0x0000001600157202 */ /* 0x001fe40000000f00 */
[----:B------:R-:W-:-:S02]  /*d7c0*/  F2FP.F16.F32.PACK_AB R88, R89, R88 ;  /* 0x000000585958723e */ /* 0x000fc400000000ff */
[----:B------:R-:W-:Y:S01]  /*d7d0*/  F2FP.F16.F32.PACK_AB R82, R85, R84 ;  /* 0x000000545552723e */ /* 0x000fe200000000ff */
[----:B------:R-:W-:Y:S01]  /*d7e0*/  IMAD.WIDE R66, R213, 0x2, R20 ;  /* 0x00000002d5427825 */ /* 0x000fe200078e0214 */
[----:B------:R-:W-:Y:S02]  /*d7f0*/  F2FP.F16.F32.PACK_AB R83, R158, R83 ;  /* 0x000000539e53723e */ /* 0x000fe400000000ff */
[----:B------:R-:W-:Y:S02]  /*d800*/  F2FP.F16.F32.PACK_AB R89, R75, R90 ;  /* 0x0000005a4b59723e */ /* 0x000fe400000000ff */
[C---:B------:R-:W-:Y:S02]  /*d810*/  IADD3 R22, P1, R66.reuse, 0x20, RZ ;  /* 0x0000002042167810 */ /* 0x040fe40007f3e0ff */
[C---:B------:R-:W-:Y:S02]  /*d820*/  LOP3.LUT R7, R66.reuse, 0x380, RZ, 0xc0, !PT ;  /* 0x0000038042077812 */ /* 0x040fe400078ec0ff */
[C---:B------:R-:W-:Y:S01]  /*d830*/  IADD3 R87, P0, R66.reuse, 0x40, RZ ;  /* 0x0000004042577810 */ /* 0x040fe20007f1e0ff */
[----:B------:R-:W-:Y:S01]  /*d840*/  IMAD.X R35, RZ, RZ, R67, P1 ;  /* 0x000000ffff237224 */ /* 0x000fe200008e0643 */
[----:B------:R-:W-:-:S02]  /*d850*/  IADD3 R95, P4, R66, 0x60, RZ ;  /* 0x00000060425f7810 */ /* 0x000fc40007f9e0ff */
        /* <DEDUP_REMOVED lines=12> */
[----:B------:R-:W-:-:S02]  /*d920*/  IADD3.X R43, RZ, R67, RZ, P3, !PT ;  /* 0x00000043ff2b7210 */ /* 0x000fc40001ffe4ff */
[C---:B------:R-:W-:Y:S02]  /*d930*/  IADD3 R54, P0, R66.reuse, 0x8020, RZ ;  /* 0x0000802042367810 */ /* 0x040fe40007f1e0ff */
        /* <DEDUP_REMOVED lines=8> */
[----:B------:R-:W-:Y:S01]  /*d9c0*/  IMAD.X R63, RZ, RZ, R67, P6 ;  /* 0x000000ffff3f7224 */ /* 0x000fe200030e0643 */
[----:B------:R-:W-:-:S02]  /*d9d0*/  IADD3 R102, P1, R66, 0xc060, RZ ;  /* 0x0000c06042667810 */ /* 0x000fc40007f3e0ff */
[----:B------:R-:W-:Y:S01]  /*d9e0*/  LOP3.LUT R66, R7, R66, RZ, 0x3c, !PT ;  /* 0x0000004207427212 */ /* 0x000fe200078e3cff */
[--C-:B------:R-:W-:Y:S01]  /*d9f0*/  IMAD.X R27, RZ, RZ, R67.reuse, P2 ;  /* 0x000000ffff1b7224 */ /* 0x100fe200010e0643 */
[----:B------:R-:W-:Y:S01]  /*da00*/  LOP3.LUT R7, R22, 0x380, RZ, 0xc0, !PT ;  /* 0x0000038016077812 */ /* 0x000fe200078ec0ff */
[----:B------:R-:W-:Y:S01]  /*da10*/  IMAD.X R31, RZ, RZ, R67, P1 ;  /* 0x000000ffff1f7224 */ /* 0x000fe200008e0643 */
[----:B------:R-:W-:Y:S02]  /*da20*/  LOP3.LUT R38, R87, 0x380, RZ, 0xc0, !PT ;  /* 0x0000038057267812 */ /* 0x000fe400078ec0ff */
[----:B------:R-:W-:Y:S02]  /*da30*/  SHF.R.U64 R7, R7, 0x3, RZ ;  /* 0x0000000307077819 */ /* 0x000fe400000012ff */
[----:B------:R-:W-:Y:S02]  /*da40*/  LOP3.LUT R40, R95, 0x380, RZ, 0xc0, !PT ;  /* 0x000003805f287812 */ /* 0x000fe400078ec0ff */
[----:B------:R-:W-:-:S02]  /*da50*/  LOP3.LUT R34, R7, R22, RZ, 0x3c, !PT ;  /* 0x0000001607227212 */ /* 0x000fc400078e3cff */
[----:B------:R-:W-:Y:S02]  /*da60*/  LOP3.LUT R7, R44, 0x380, RZ, 0xc0, !PT ;  /* 0x000003802c077812 */ /* 0x000fe400078ec0ff */
[----:B------:R-:W-:Y:S02]  /*da70*/  LOP3.LUT R22, R177, 0x380, RZ, 0xc0, !PT ;  /* 0x00000380b1167812 */ /* 0x000fe400078ec0ff */
[----:B------:R-:W-:Y:S02]  /*da80*/  SHF.R.U64 R7, R7, 0x3, RZ ;  /* 0x0000000307077819 */ /* 0x000fe400000012ff */
[----:B------:R-:W-:Y:S02]  /*da90*/  SHF.R.U64 R22, R22, 0x3, RZ ;  /* 0x0000000316167819 */ /* 0x000fe400000012ff */
[----:B------:R-:W-:Y:S02]  /*daa0*/  LOP3.LUT R44, R7, R44, RZ, 0x3c, !PT ;  /* 0x0000002c072c7212 */ /* 0x000fe400078e3cff */
[----:B------:R-:W-:-:S02]  /*dab0*/  LOP3.LUT R7, R54, 0x380, RZ, 0xc0, !PT ;  /* 0x0000038036077812 */ /* 0x000fc400078ec0ff */
[----:B------:R-:W-:Y:S02]  /*dac0*/  LOP3.LUT R46, R22, R177, RZ, 0x3c, !PT ;  /* 0x000000b1162e7212 */ /* 0x000fe400078e3cff */
[----:B------:R-:W-:Y:S02]  /*dad0*/  SHF.R.U64 R7, R7, 0x3, RZ ;  /* 0x0000000307077819 */ /* 0x000fe400000012ff */
[----:B------:R-:W-:Y:S02]  /*dae0*/  LOP3.LUT R22, R183, 0x380, RZ, 0xc0, !PT ;  /* 0x00000380b7167812 */ /* 0x000fe400078ec0ff */
[----:B------:R-:W-:Y:S02]  /*daf0*/  LOP3.LUT R54, R7, R54, RZ, 0x3c, !PT ;  /* 0x0000003607367212 */ /* 0x000fe400078e3cff */
[----:B------:R-:W-:Y:S02]  /*db00*/  LOP3.LUT R7, R102, 0x380, RZ, 0xc0, !PT ;  /* 0x0000038066077812 */ /* 0x000fe400078ec0ff */
[----:B------:R-:W-:-:S02]  /*db10*/  SHF.R.U64 R22, R22, 0x3, RZ ;  /* 0x0000000316167819 */ /* 0x000fc400000012ff */
[----:B------:R-:W-:Y:S02]  /*db20*/  LOP3.LUT R26, R191, 0x380, RZ, 0xc0, !PT ;  /* 0x00000380bf1a7812 */ /* 0x000fe400078ec0ff */
[----:B------:R-:W-:Y:S02]  /*db30*/  LOP3.LUT R42, R103, 0x380, RZ, 0xc0, !PT ;  /* 0x00000380672a7812 */ /* 0x000fe400078ec0ff */
[----:B------:R-:W-:Y:S02]  /*db40*/  SHF.R.U64 R29, R7, 0x3, RZ ;  /* 0x00000003071d7819 */ /* 0x000fe400000012ff */
[----:B------:R-:W-:Y:S02]  /*db50*/  SHF.R.U64 R38, R38, 0x3, RZ ;  /* 0x0000000326267819 */ /* 0x000fe400000012ff */
[----:B------:R-:W-:Y:S02]  /*db60*/  LOP3.LUT R56, R22, R183, RZ, 0x3c, !PT ;  /* 0x000000b716387212 */ /* 0x000fe400078e3cff */
[----:B------:R-:W-:-:S02]  /*db70*/  MOV R66, R66 ;  /* 0x0000004200427202 */ /* 0x000fc40000000f00 */
[----:B------:R-:W-:Y:S01]  /*db80*/  F2FP.F16.F32.PACK_AB R7, R173, R30 ;  /* 0x0000001ead07723e */ /* 0x000fe200000000ff */
[----:B------:R-:W-:Y:S01]  /*db90*/  BAR.SYNC.DEFER_BLOCKING 0x1, 0x100 ;  /* 0x0044000000007b1d */ /* 0x000fe20000010000 */
[----:B------:R-:W-:Y:S02]  /*dba0*/  SHF.R.U64 R40, R40, 0x3, RZ ;  /* 0x0000000328287819 */ /* 0x000fe400000012ff */
[----:B------:R-:W-:Y:S02]  /*dbb0*/  LOP3.LUT R50, R179, 0x380, RZ, 0xc0, !PT ;  /* 0x00000380b3327812 */ /* 0x000fe400078ec0ff */
[----:B------:R-:W-:Y:S02]  /*dbc0*/  LOP3.LUT R22, R189, 0x380, RZ, 0xc0, !PT ;  /* 0x00000380bd167812 */ /* 0x000fe400078ec0ff */
[----:B------:R-:W-:Y:S02]  /*dbd0*/  SHF.R.U64 R26, R26, 0x3, RZ ;  /* 0x000000031a1a7819 */ /* 0x000fe400000012ff */
[----:B------:R-:W-:-:S02]  /*dbe0*/  SHF.R.U64 R42, R42, 0x3, RZ ;  /* 0x000000032a2a7819 */ /* 0x000fc400000012ff */
[----:B------:R-:W-:Y:S02]  /*dbf0*/  LOP3.LUT R52, R181, 0x380, RZ, 0xc0, !PT ;  /* 0x00000380b5347812 */ /* 0x000fe400078ec0ff */
[----:B------:R-:W-:Y:S02]  /*dc00*/  LOP3.LUT R38, R38, R87, RZ, 0x3c, !PT ;  /* 0x0000005726267212 */ /* 0x000fe400078e3cff */
[----:B------:R-:W-:Y:S02]  /*dc10*/  LOP3.LUT R40, R40, R95, RZ, 0x3c, !PT ;  /* 0x0000005f28287212 */ /* 0x000fe400078e3cff */
[----:B------:R-:W-:Y:S02]  /*dc20*/  SHF.R.U64 R50, R50, 0x3, RZ ;  /* 0x0000000332327819 */ /* 0x000fe400000012ff */
[----:B------:R-:W-:Y:S02]  /*dc30*/  LOP3.LUT R58, R185, 0x380, RZ, 0xc0, !PT ;  /* 0x00000380b93a7812 */ /* 0x000fe400078ec0ff */
[----:B------:R-:W-:-:S02]  /*dc40*/  SHF.R.U64 R22, R22, 0x3, RZ ;  /* 0x0000000316167819 */ /* 0x000fc400000012ff */
[----:B------:R-:W-:Y:S01]  /*dc50*/  LOP3.LUT R26, R26, R191, RZ, 0x3c, !PT ;  /* 0x000000bf1a1a7212 */ /* 0x000fe200078e3cff */
[----:B------:R0:W-:Y:S01]  /*dc60*/  STSM.16.M88.4 [R66], R4 ;  /* 0x0000000442007844 */ /* 0x0001e20000000200 */
[----:B------:R-:W-:Y:S02]  /*dc70*/  LOP3.LUT R42, R42, R103, RZ, 0x3c, !PT ;  /* 0x000000672a2a7212 */ /* 0x000fe400078e3cff */
[----:B------:R-:W-:Y:S02]  /*dc80*/  SHF.R.U64 R52, R52, 0x3, RZ ;  /* 0x0000000334347819 */ /* 0x000fe400000012ff */
[----:B------:R-:W-:Y:S02]  /*dc90*/  LOP3.LUT R62, R187, 0x380, RZ, 0xc0, !PT ;  /* 0x00000380bb3e7812 */ /* 0x000fe400078ec0ff */
[----:B------:R-:W-:Y:S02]  /*dca0*/  LOP3.LUT R30, R29, R102, RZ, 0x3c, !PT ;  /* 0x000000661d1e7212 */ /* 0x000fe400078e3cff */
[----:B------:R-:W-:-:S02]  /*dcb0*/  MOV R34, R34 ;  /* 0x0000002200227202 */ /* 0x000fc40000000f00 */
[----:B------:R-:W-:Y:S02]  /*dcc0*/  MOV R38, R38 ;  /* 0x0000002600267202 */ /* 0x000fe40000000f00 */
[----:B------:R-:W-:Y:S02]  /*dcd0*/  LOP3.LUT R50, R50, R179, RZ, 0x3c, !PT ;  /* 0x000000b332327212 */ /* 0x000fe400078e3cff */
[----:B------:R-:W-:Y:S02]  /*dce0*/  SHF.R.U64 R58, R58, 0x3, RZ ;  /* 0x000000033a3a7819 */ /* 0x000fe400000012ff */
[----:B0-----:R-:W-:Y:S02]  /*dcf0*/  F2FP.F16.F32.PACK_AB R4, R33, R32 ;  /* 0x000000202104723e */ /* 0x001fe400000000ff */
[----:B------:R-:W-:Y:S02]  /*dd00*/  F2FP.F16.F32.PACK_AB R5, R171, R156 ;  /* 0x0000009cab05723e */ /* 0x000fe400000000ff */
[----:B------:R-:W-:-:S02]  /*dd10*/  F2FP.F16.F32.PACK_AB R6, R37, R36 ;  /* 0x000000242506723e */ /* 0x000fc400000000ff */
[----:B------:R-:W-:Y:S02]  /*dd20*/  F2FP.F16.F32.PACK_AB R7, R166, R155 ;  /* 0x0000009ba607723e */ /* 0x000fe400000000ff */
[----:B------:R-:W-:Y:S02]  /*dd30*/  LOP3.LUT R64, R22, R189, RZ, 0x3c, !PT ;  /* 0x000000bd16407212 */ /* 0x000fe400078e3cff */
[----:B------:R-:W-:Y:S01]  /*dd40*/  MOV R40, R40 ;  /* 0x0000002800287202 */ /* 0x000fe20000000f00 */
[----:B------:R0:W-:Y:S01]  /*dd50*/  STSM.16.M88.4 [R34], R4 ;  /* 0x0000000422007844 */ /* 0x0001e20000000200 */
[----:B------:R-:W-:Y:S02]  /*dd60*/  MOV R32, R26 ;  /* 0x0000001a00207202 */ /* 0x000fe40000000f00 */
[----:B------:R-:W-:Y:S01]  /*dd70*/  LOP3.LUT R52, R52, R181, RZ, 0x3c, !PT ;  /* 0x000000b534347212 */ /* 0x000fe200078e3cff */
[----:B------:R-:W-:Y:S01]  /*dd80*/  STSM.16.M88.4 [R38], R8 ;  /* 0x0000000826007844 */ /* 0x000fe20000000200 */
[----:B------:R-:W-:-:S02]  /*dd90*/  SHF.R.U64 R62, R62, 0x3, RZ ;  /* 0x000000033e3e7819 */ /* 0x000fc400000012ff */
[----:B------:R-:W-:Y:S01]  /*dda0*/  MOV R42, R42 ;  /* 0x0000002a002a7202 */ /* 0x000fe20000000f00 */
[----:B------:R-:W-:Y:S01]  /*ddb0*/  STSM.16.M88.4 [R40], R12 ;  /* 0x0000000c28007844 */ /* 0x000fe20000000200 */
[----:B------:R-:W-:Y:S02]  /*ddc0*/  MOV R22, R30 ;  /* 0x0000001e00167202 */ /* 0x000fe40000000f00 */
[----:B------:R-:W-:Y:S02]  /*ddd0*/  F2FP.F16.F32.PACK_AB R26, R61, R60 ;  /* 0x0000003c3d1a723e */ /* 0x000fe400000000ff */
[----:B------:R-:W-:Y:S02]  /*dde0*/  F2FP.F16.F32.PACK_AB R27, R165, R48 ;  /* 0x00000030a51b723e */ /* 0x000fe400000000ff */
[----:B------:R-:W-:Y:S02]  /*ddf0*/  MOV R44, R44 ;  /* 0x0000002c002c7202 */ /* 0x000fe40000000f00 */
[----:B------:R-:W-:Y:S01]  /*de00*/  F2FP.F16.F32.PACK_AB R29, R163, R16 ;  /* 0x00000010a31d723e */ /* 0x000fe200000000ff */
[----:B------:R-:W-:Y:S01]  /*de10*/  STSM.16.M88.4 [R42], R24 ;  /* 0x000000182a007844 */ /* 0x000fe20000000200 */
[----:B------:R-:W-:-:S02]  /*de20*/  F2FP.F16.F32.PACK_AB R30, R69, R68 ;  /* 0x00000044451e723e */ /* 0x000fc400000000ff */
[----:B------:R-:W-:Y:S02]  /*de30*/  F2FP.F16.F32.PACK_AB R31, R161, R70 ;  /* 0x00000046a11f723e */ /* 0x000fe400000000ff */
[----:B------:R-:W-:Y:S02]  /*de40*/  MOV R46, R46 ;  /* 0x0000002e002e7202 */ /* 0x000fe40000000f00 */
[----:B0-----:R-:W-:Y:S01]  /*de50*/  F2FP.F16.F32.PACK_AB R4, R73, R72 ;  /* 0x000000484904723e */ /* 0x001fe200000000ff */
[----:B------:R-:W-:Y:S01]  /*de60*/  STSM.16.M88.4 [R44], R28 ;  /* 0x0000001c2c007844 */ /* 0x000fe20000000200 */
[----:B------:R-:W-:Y:S02]  /*de70*/  F2FP.F16.F32.PACK_AB R5, R159, R74 ;  /* 0x0000004a9f05723e */ /* 0x000fe400000000ff */
[----:B------:R-:W-:Y:S02]  /*de80*/  F2FP.F16.F32.PACK_AB R6, R77, R76 ;  /* 0x0000004c4d06723e */ /* 0x000fe400000000ff */
[----:B------:R-:W-:-:S02]  /*de90*/  F2FP.F16.F32.PACK_AB R7, R157, R78 ;  /* 0x0000004e9d07723e */ /* 0x000fc400000000ff */
[----:B------:R-:W-:Y:S02]  /*dea0*/  LOP3.LUT R58, R58, R185, RZ, 0x3c, !PT ;  /* 0x000000b93a3a7212 */ /* 0x000fe400078e3cff */
[----:B------:R-:W-:Y:S01]  /*deb0*/  MOV R50, R50 ;  /* 0x0000003200327202 */ /* 0x000fe20000000f00 */
[----:B------:R0:W-:Y:S01]  /*dec0*/  STSM.16.M88.4 [R46], R4 ;  /* 0x000000042e007844 */ /* 0x0001e20000000200 */
[----:B------:R-:W-:Y:S02]  /*ded0*/  F2FP.F16.F32.PACK_AB R96, R97, R96 ;  /* 0x000000606160723e */ /* 0x000fe400000000ff */
[----:B------:R-:W-:Y:S01]  /*dee0*/  LOP3.LUT R62, R62, R187, RZ, 0x3c, !PT ;  /* 0x000000bb3e3e7212 */ /* 0x000fe200078e3cff */
[----:B------:R1:W-:Y:S01]  /*def0*/  STSM.16.M88.4 [R50], R80 ;  /* 0x0000005032007844 */ /* 0x0003e20000000200 */
[----:B------:R-:W-:Y:S02]  /*df00*/  MOV R52, R52 ;  /* 0x0000003400347202 */ /* 0x000fe40000000f00 */
[----:B------:R-:W-:-:S02]  /*df10*/  F2FP.F16.F32.PACK_AB R90, R93, R92 ;  /* 0x0000005c5d5a723e */ /* 0x000fc400000000ff */
[----:B------:R-:W-:Y:S02]  /*df20*/  F2FP.F16.F32.PACK_AB R91, R94, R91 ;  /* 0x0000005b5e5b723e */ /* 0x000fe400000000ff */
[----:B------:R-:W-:Y:S02]  /*df30*/  F2FP.F16.F32.PACK_AB R97, R71, R98 ;  /* 0x000000624761723e */ /* 0x000fe400000000ff */
[----:B------:R-:W-:Y:S01]  /*df40*/  F2FP.F16.F32.PACK_AB R104, R105, R104 ;  /* 0x000000686968723e */ /* 0x000fe200000000ff */
[----:B------:R1:W-:Y:S01]  /*df50*/  STSM.16.M88.4 [R52], R88 ;  /* 0x0000005834007844 */ /* 0x0003e20000000200 */
[----:B------:R-:W-:Y:S02]  /*df60*/  IADD3.X R65, RZ, R67, RZ, P5, !PT ;  /* 0x00000043ff417210 */ /* 0x000fe40002ffe4ff */
[----:B------:R-:W-:Y:S02]  /*df70*/  MOV R54, R54 ;  /* 0x0000003600367202 */ /* 0x000fe40000000f00 */
        /* <DEDUP_REMOVED lines=21> */
[----:B------:R-:W-:Y:S01]  /*e0d0*/  F2FP.F16.F32.PACK_AB R136, R137, R136 ;  /* 0x000000888988723e */ /* 0x000fe200000000ff */
[----:B------:R1:W-:Y:S01]  /*e0e0*/  STSM.16.M88.4 [R62], R120 ;  /* 0x000000783e007844 */ /* 0x0003e20000000200 */
[----:B------:R-:W-:-:S02]  /*e0f0*/  MOV R64, R64 ;  /* 0x0000004000407202 */ /* 0x000fc40000000f00 */
[----:B------:R-:W-:Y:S02]  /*e100*/  F2FP.F16.F32.PACK_AB R130, R133, R132 ;  /* 0x000000848582723e */ /* 0x000fe400000000ff */
[----:B------:R-:W-:Y:S02]  /*e110*/  F2FP.F16.F32.PACK_AB R131, R135, R134 ;  /* 0x000000868783723e */ /* 0x000fe400000000ff */
[----:B------:R-:W-:Y:S02]  /*e120*/  F2FP.F16.F32.PACK_AB R137, R139, R138 ;  /* 0x0000008a8b89723e */ /* 0x000fe400000000ff */
[----:B------:R-:W-:Y:S01]  /*e130*/  F2FP.F16.F32.PACK_AB R144, R145, R144 ;  /* 0x000000909190723e */ /* 0x000fe200000000ff */
[----:B------:R1:W-:Y:S01]  /*e140*/  STSM.16.M88.4 [R64], R128 ;  /* 0x0000008040007844 */ /* 0x0003e20000000200 */
[----:B------:R-:W-:Y:S02]  /*e150*/  F2FP.F16.F32.PACK_AB R138, R141, R140 ;  /* 0x0000008c8d8a723e */ /* 0x000fe400000000ff */
[----:B------:R-:W-:-:S02]  /*e160*/  F2FP.F16.F32.PACK_AB R139, R143, R142 ;  /* 0x0000008e8f8b723e */ /* 0x000fc400000000ff */
[----:B------:R-:W-:Y:S02]  /*e170*/  F2FP.F16.F32.PACK_AB R145, R147, R146 ;  /* 0x000000929391723e */ /* 0x000fe400000000ff */
[----:B------:R-:W-:Y:S01]  /*e180*/  F2FP.F16.F32.PACK_AB R146, R149, R148 ;  /* 0x000000949592723e */ /* 0x000fe200000000ff */
[----:B------:R1:W-:Y:S01]  /*e190*/  STSM.16.M88.4 [R32], R136 ;  /* 0x0000008820007844 */ /* 0x0003e20000000200 */
[----:B------:R-:W-:Y:S02]  /*e1a0*/  F2FP.F16.F32.PACK_AB R147, R151, R150 ;  /* 0x000000969793723e */ /* 0x000fe400000000ff */
[----:B------:R-:W-:Y:S02]  /*e1b0*/  R2UR UR4, R208 ;  /* 0x00000000d00472ca */ /* 0x000fe400000e0000 */
[----:B------:R-:W-:Y:S01]  /*e1c0*/  PLOP3.LUT P1, PT, PT, PT, UP0, 0x80, 0x0 ;  /* 0x000000000000781c */ /* 0x000fe20003f2f008 */
[----:B------:R1:W-:Y:S10]  /*e1d0*/  STSM.16.M88.4 [R22], R144 ;  /* 0x0000009016007844 */ /* 0x0003f40000000200 */
[----:B------:R-:W-:-:S06]  /*e1e0*/  UIMAD.WIDE UR8, UR4, 0x4, UR8 ;  /* 0x00000004040878a5 */ /* 0x000fcc000f8e0208 */
[----:B0-----:R-:W-:Y:S02]  /*e1f0*/  IMAD.U32 R4, RZ, RZ, UR8 ;  /* 0x00000008ff047e24 */ /* 0x001fe4000f8e00ff */
[----:B------:R-:W-:Y:S01]  /*e200*/  IMAD.U32 R5, RZ, RZ, UR9 ;  /* 0x00000009ff057e24 */ /* 0x000fe2000f8e00ff */
[----:B------:R-:W-:Y:S06]  /*e210*/  BAR.SYNC.DEFER_BLOCKING 0x1, 0x100 ;  /* 0x0044000000007b1d */ /* 0x000fec0000010000 */
[----:B------:R-:W-:Y:S01]  /*e220*/  ULDC.64 UR8, c[0x0][0xbe0] ;  /* 0x0002f80000087ab9 */ /* 0x000fe20000000a00 */
[----:B------:R-:W2:Y:S01]  /*e230*/  @P1 LDG.E R3, desc[UR10][R4.64] ;  /* 0x0000000a04031981 */ /* 0x000ea2000c1e1900 */
[----:B------:R-:W-:Y:S01]  /*e240*/  UISETP.NE.U32.AND UP1, UPT, UR8, URZ, UPT ;  /* 0x0000003f0800728c */ /* 0x000fe2000bf25070 */
[----:B------:R-:W0:Y:S01]  /*e250*/  LDC R77, c[0x0][0xa88] ;  /* 0x0002a200ff4d7b82 */ /* 0x000e220000000800 */
[----:B------:R-:W-:-:S02]  /*e260*/  IMAD R7, R204, 0x40, R23 ;  /* 0x00000040cc077824 */ /* 0x000fc400078e0217 */
[----:B------:R-:W-:Y:S02]  /*e270*/  UISETP.NE.AND.EX UP1, UPT, UR9, URZ, UPT, UP1 ;  /* 0x0000003f0900728c */ /* 0x000fe4000bf25310 */
[----:B------:R-:W-:-:S04]  /*e280*/  IMAD.WIDE R20, R7, 0x2, R20 ;  /* 0x0000000207147825 */ /* 0x000fc800078e0214 */
[----:B------:R-:W-:Y:S02]  /*e290*/  PLOP3.LUT P2, PT, PT, PT, UP1, 0x80, 0x0 ;  /* 0x000000000000781c */ /* 0x000fe40003f4f018 */
[----:B------:R-:W-:-:S03]  /*e2a0*/  IADD3 R13, P0, R20, 0x1000, RZ ;  /* 0x00001000140d7810 */ /* 0x000fc60007f1e0ff */
[----:B------:R-:W-:Y:S02]  /*e2b0*/  @UP1 ULDC.64 UR8, c[0x0][0xbe0] ;  /* 0x0002f80000081ab9 */ /* 0x000fe40000000a00 */
[----:B------:R-:W-:-:S03]  /*e2c0*/  @UP1 UIMAD.WIDE UR8, UR4, 0x4, UR8 ;  /* 0x00000004040818a5 */ /* 0x000fc6000f8e0208 */
[----:B------:R-:W-:-:S03]  /*e2d0*/  UMOV UR4, URZ ;  /* 0x0000003f00047c82 */ /* 0x000fc60008000000 */
[----:B------:R-:W-:Y:S02]  /*e2e0*/  IMAD.U32 R6, RZ, RZ, UR8 ;  /* 0x00000008ff067e24 */ /* 0x000fe4000f8e00ff */
[----:B------:R-:W-:-:S05]  /*e2f0*/  IMAD.U32 R7, RZ, RZ, UR9 ;  /* 0x00000009ff077e24 */ /* 0x000fca000f8e00ff */
[----:B0-----:R1:W5:Y:S01]  /*e300*/  @P2 LDG.E R77, desc[UR10][R6.64] ;  /* 0x0000000a064d2981 */ /* 0x001362000c1e1900 */
[----:B--2---:R-:W-:Y:S01]  /*e310*/  @P1 R2UR UR4, R3 ;  /* 0x00000000030412ca */ /* 0x004fe200000e0000 */
[----:B-1----:R-:W-:-:S14]  /*e320*/  @P2 BRA `(.L_x_1159) ;  /* 0x0000000000142947 */ /* 0x002fdc0003800000 */
[----:B------:R-:W-:Y:S05]  /*e330*/  @!P1 BRA `(.L_x_1159) ;  /* 0x0000000000109947 */ /* 0x000fea0003800000 */
[----:B------:R-:W-:Y:S02]  /*e340*/  ULDC.64 UR8, c[0x0][0x208] ;  /* 0x0000820000087ab9 */ /* 0x000fe40000000a00 */
[----:B------:R-:W2:Y:S04]  /*e350*/  LDG.E R6, desc[UR8][R4.64] ;  /* 0x0000000804067981 */ /* 0x000ea8000c1e1900 */
[----:B-----5:R-:W2:Y:S02]  /*e360*/  LDG.E R77, desc[UR8][R4.64+0x4] ;  /* 0x00000408044d7981 */ /* 0x020ea4000c1e1900 */
[----:B--2---:R-:W-:-:S07]  /*e370*/  IMAD.IADD R77, R77, 0x1, -R6 ;  /* 0x000000014d4d7824 */ /* 0x004fce00078e0a06 */
.L_x_1159:
[----:B------:R-:W-:Y:S01]  /*e380*/  R2UR UR17, R207 ;  /* 0x00000000cf1172ca */ /* 0x000fe200000e0000 */
[----:B------:R-:W-:Y:S01]  /*e390*/  ULDC.64 UR12, c[0x0][0xb70] ;  /* 0x0002dc00000c7ab9 */ /* 0x000fe20000000a00 */
[----:B------:R-:W-:Y:S01]  /*e3a0*/  R2UR UR15, R208 ;  /* 0x00000000d00f72ca */ /* 0x000fe200000e0000 */
[----:B------:R-:W-:Y:S01]  /*e3b0*/  USHF.R.S32.HI UR11, URZ, 0x1f, UR4 ;  /* 0x0000001f3f0b7899 */ /* 0x000fe20008011404 */
[----:B------:R-:W-:Y:S01]  /*e3c0*/  IADD3 R5, P2, R20, 0x3000, RZ ;  /* 0x0000300014057810 */ /* 0x000fe20007f5e0ff */
[----:B------:R-:W-:Y:S01]  /*e3d0*/  UMOV UR10, UR4 ;  /* 0x00000004000a7c82 */ /* 0x000fe20008000000 */
[----:B------:R-:W-:Y:S01]  /*e3e0*/  LEA R10, R206, R211, 0x7 ;  /* 0x000000d3ce0a7211 */ /* 0x000fe200078e38ff */
[----:B------:R-:W-:Y:S01]  /*e3f0*/  ULDC.64 UR18, c[0x0][0x208] ;  /* 0x0000820000127ab9 */ /* 0x000fe20000000a00 */
[----:B------:R-:W-:Y:S02]  /*e400*/  LOP3.LUT R4, R5, 0x380, RZ, 0xc0, !PT ;  /* 0x0000038005047812 */ /* 0x000fe400078ec0ff */
[----:B------:R-:W-:-:S02]  /*e410*/  LOP3.LUT R12, R13, 0x380, RZ, 0xc0, !PT ;  /* 0x000003800d0c7812 */ /* 0x000fc400078ec0ff */
[----:B------:R-:W-:Y:S01]  /*e420*/  SHF.R.U64 R4, R4, 0x3, RZ ;  /* 0x0000000304047819 */ /* 0x000fe200000012ff */
[----:B------:R-:W-:Y:S01]  /*e430*/  USHF.R.S32.HI UR14, URZ, 0x1f, UR17 ;  /* 0x0000001f3f0e7899 */ /* 0x000fe20008011411 */
[----:B------:R-:W-:Y:S01]  /*e440*/  IADD3 R9, P1, R20, 0x2000, RZ ;  /* 0x0000200014097810 */ /* 0x000fe20007f3e0ff */
[----:B------:R-:W-:Y:S01]  /*e450*/  UIMAD.WIDE.U32 UR8, UR17, UR12, UR10 ;  /* 0x0000000c110872a5 */ /* 0x000fe2000f8e000a */
[----:B------:R-:W-:Y:S01]  /*e460*/  LOP3.LUT R4, R4, R5, RZ, 0x3c, !PT ;  /* 0x0000000504047212 */ /* 0x000fe200078e3cff */
[----:B------:R-:W-:Y:S01]  /*e470*/  UIMAD UR7, UR14, UR12, URZ ;  /* 0x0000000c0e0772a4 */ /* 0x000fe2000f8e023f */
[----:B------:R-:W-:Y:S02]  /*e480*/  SHF.R.S32.HI R3, RZ, 0x1f, R10 ;  /* 0x0000001fff037819 */ /* 0x000fe4000001140a */
[----:B------:R-:W-:Y:S01]  /*e490*/  SHF.R.U64 R12, R12, 0x3, RZ ;  /* 0x000000030c0c7819 */ /* 0x000fe200000012ff */
[----:B------:R-:W-:Y:S01]  /*e4a0*/  UIMAD UR10, UR17, UR13, UR7 ;  /* 0x0000000d110a72a4 */ /* 0x000fe2000f8e0207 */
[----:B------:R-:W-:Y:S01]  /*e4b0*/  LOP3.LUT R8, R9, 0x380, RZ, 0xc0, !PT ;  /* 0x0000038009087812 */ /* 0x000fe200078ec0ff */
[----:B------:R-:W-:Y:S01]  /*e4c0*/  USHF.R.S32.HI UR7, URZ, 0x1f, UR15 ;  /* 0x0000001f3f077899 */ /* 0x000fe2000801140f */
[----:B------:R-:W-:Y:S01]  /*e4d0*/  LOP3.LUT R12, R12, R13, RZ, 0x3c, !PT ;  /* 0x0000000d0c0c7212 */ /* 0x000fe200078e3cff */
[----:B------:R-:W-:Y:S01]  /*e4e0*/  ULDC.64 UR12, c[0x0][0xb78] ;  /* 0x0002de00000c7ab9 */ /* 0x000fe20000000a00 */
[----:B------:R-:W-:Y:S01]  /*e4f0*/  USEL UR15, UR15, URZ, !UP0 ;  /* 0x0000003f0f0f7287 */ /* 0x000fe2000c000000 */
[----:B------:R-:W-:Y:S01]  /*e500*/  SHF.R.U64 R8, R8, 0x3, RZ ;  /* 0x0000000308087819 */ /* 0x000fe200000012ff */
[----:B------:R-:W-:Y:S01]  /*e510*/  USEL UR16, UR7, URZ, !UP0 ;  /* 0x0000003f07107287 */ /* 0x000fe2000c000000 */
[--C-:B------:R-:W-:Y:S01]  /*e520*/  IMAD.X R13, RZ, RZ, R21.reuse, P0 ;  /* 0x000000ffff0d7224 */ /* 0x100fe200000e0615 */
[----:B------:R-:W-:Y:S01]  /*e530*/  UIADD3 UR9, UR9, UR10, URZ ;  /* 0x0000000a09097290 */ /* 0x000fe2000fffe03f */
[----:B------:R-:W-:Y:S01]  /*e540*/  IADD3 R69, P0, R20, 0x8000, RZ ;  /* 0x0000800014457810 */ /* 0x000fe20007f1e0ff */
[----:B------:R-:W-:Y:S01]  /*e550*/  UIMAD UR7, UR16, UR12, URZ ;  /* 0x0000000c100772a4 */ /* 0x000fe2000f8e023f */
[----:B------:R-:W-:Y:S01]  /*e560*/  LOP3.LUT R8, R8, R9, RZ, 0x3c, !PT ;  /* 0x0000000908087212 */ /* 0x000fe200078e3cff */
[----:B------:R-:W-:Y:S01]  /*e570*/  UIMAD.WIDE.U32 UR8, UR15, UR12, UR8 ;  /* 0x0000000c0f0872a5 */ /* 0x000fe2000f8e0008 */
[----:B------:R-:W-:Y:S01]  /*e580*/  IMAD.X R9, RZ, RZ, R21, P1 ;  /* 0x000000ffff097224 */ /* 0x000fe200008e0615 */
[----:B------:R-:W-:Y:S01]  /*e590*/  UIMAD UR7, UR15, UR13, UR7 ;  /* 0x0000000d0f0772a4 */ /* 0x000fe2000f8e0207 */
[----:B------:R-:W-:-:S02]  /*e5a0*/  IADD3 R61, P6, R20, 0x4000, RZ ;  /* 0x00004000143d7810 */ /* 0x000fc40007fde0ff */
[----:B------:R-:W-:Y:S02]  /*e5b0*/  IADD3 R37, P5, R20, 0x5000, RZ ;  /* 0x0000500014257810 */ /* 0x000fe40007fbe0ff */
[----:B------:R-:W-:Y:S01]  /*e5c0*/  IADD3 R5, P3, R10, UR8, RZ ;  /* 0x000000080a057c10 */ /* 0x000fe2000ff7e0ff */
[----:B------:R-:W-:Y:S01]  /*e5d0*/  IMAD.U32 R6, RZ, RZ, UR7 ;  /* 0x00000007ff067e24 */ /* 0x000fe2000f8e00ff */
[C---:B------:R-:W-:Y:S02]  /*e5e0*/  IADD3 R33, P4, R20.reuse, 0x6000, RZ ;  /* 0x0000600014217810 */ /* 0x040fe40007f9e0ff */
[----:B------:R-:W-:Y:S02]  /*e5f0*/  IADD3 R57, P1, R20, 0x9000, RZ ;  /* 0x0000900014397810 */ /* 0x000fe40007f3e0ff */
[----:B------:R-:W-:Y:S01]  /*e600*/  IADD3.X R6, R3, UR9, R6, P3, !PT ;  /* 0x0000000903067c10 */ /* 0x000fe20009ffe406 */
[----:B------:R-:W-:Y:S01]  /*e610*/  ULDC.64 UR8, c[0x0][0xb40] ;  /* 0x0002d00000087ab9 */ /* 0x000fe20000000a00 */
[----:B------:R-:W-:-:S02]  /*e620*/  LOP3.LUT R68, R69, 0x380, RZ, 0xc0, !PT ;  /* 0x0000038045447812 */ /* 0x000fc400078ec0ff */
[----:B------:R-:W-:Y:S02]  /*e630*/  LEA R16, P3, R5, UR8, 0x2 ;  /* 0x0000000805107c11 */ /* 0x000fe4000f8610ff */
[----:B------:R-:W-:Y:S02]  /*e640*/  LOP3.LUT R60, R61, 0x380, RZ, 0xc0, !PT ;  /* 0x000003803d3c7812 */ /* 0x000fe400078ec0ff */
[----:B------:R-:W-:Y:S01]  /*e650*/  LEA.HI.X R17, R5, UR9, R6, 0x2, P3 ;  /* 0x0000000905117c11 */ /* 0x000fe200098f1406 */
[----:B------:R-:W-:Y:S01]  /*e660*/  IMAD.X R5, RZ, RZ, R21, P2 ;  /* 0x000000ffff057224 */ /* 0x000fe200010e0615 */
[----:B------:R-:W-:Y:S01]  /*e670*/  IADD3 R25, P3, R20, 0x7000, RZ ;  /* 0x0000700014197810 */ /* 0x000fe20007f7e0ff */
[----:B------:R-:W-:Y:S01]  /*e680*/  VIADD R6, R10, 0x8 ;  /* 0x000000080a067836 */ /* 0x000fe20000000000 */
[----:B------:R-:W-:Y:S01]  /*e690*/  IADD3 R49, P2, R20, 0xa000, RZ ;  /* 0x0000a00014317810 */ /* 0x000fe20007f5e0ff */
[----:B------:R-:W-:Y:S01]  /*e6a0*/  ULDC.64 UR8, c[0x0][0xaa0] ;  /* 0x0002a80000087ab9 */ /* 0x000fe20000000a00 */
[----:B------:R-:W-:-:S02]  /*e6b0*/  LOP3.LUT R36, R37, 0x380, RZ, 0xc0, !PT ;  /* 0x0000038025247812 */ /* 0x000fc400078ec0ff */
[----:B------:R-:W-:Y:S02]  /*e6c0*/  LOP3.LUT R32, R33, 0x380, RZ, 0xc0, !PT ;  /* 0x0000038021207812 */ /* 0x000fe400078ec0ff */
[----:B------:R-:W-:Y:S02]  /*e6d0*/  LOP3.LUT R24, R25, 0x380, RZ, 0xc0, !PT ;  /* 0x0000038019187812 */ /* 0x000fe400078ec0ff */
[----:B------:R-:W-:Y:S02]  /*e6e0*/  LOP3.LUT R56, R57, 0x380, RZ, 0xc0, !PT ;  /* 0x0000038039387812 */ /* 0x000fe400078ec0ff */
[----:B------:R-:W-:Y:S02]  /*e6f0*/  SHF.R.U64 R68, R68, 0x3, RZ ;  /* 0x0000000344447819 */ /* 0x000fe400000012ff */
[----:B------:R-:W-:Y:S02]  /*e700*/  LOP3.LUT R48, R49, 0x380, RZ, 0xc0, !PT ;  /* 0x0000038031307812 */ /* 0x000fe400078ec0ff */
[----:B------:R-:W-:-:S02]  /*e710*/  SHF.R.U64 R60, R60, 0x3, RZ ;  /* 0x000000033c3c7819 */ /* 0x000fc400000012ff */
[----:B------:R-:W-:Y:S02]  /*e720*/  SHF.R.U64 R36, R36, 0x3, RZ ;  /* 0x0000000324247819 */ /* 0x000fe400000012ff */
[----:B------:R-:W-:Y:S02]  /*e730*/  SHF.R.U64 R32, R32, 0x3, RZ ;  /* 0x0000000320207819 */ /* 0x000fe400000012ff */
[----:B------:R-:W-:Y:S02]  /*e740*/  SHF.R.U64 R24, R24, 0x3, RZ ;  /* 0x0000000318187819 */ /* 0x000fe400000012ff */
[----:B------:R-:W-:Y:S02]  /*e750*/  SHF.R.U64 R56, R56, 0x3, RZ ;  /* 0x0000000338387819 */ /* 0x000fe400000012ff */
[----:B------:R-:W-:Y:S02]  /*e760*/  LOP3.LUT R68, R68, R69, RZ, 0x3c, !PT ;  /* 0x0000004544447212 */ /* 0x000fe400078e3cff */
[----:B------:R-:W-:-:S02]  /*e770*/  SHF.R.U64 R48, R48, 0x3, RZ ;  /* 0x0000000330307819 */ /* 0x000fc400000012ff */
[----:B------:R-:W-:Y:S02]  /*e780*/  IADD3.X R69, RZ, R21, RZ, P0, !PT ;  /* 0x00000015ff457210 */ /* 0x000fe400007fe4ff */
[----:B------:R-:W-:Y:S02]  /*e790*/  LOP3.LUT P0, RZ, R210, 0x3, RZ, 0xc0, !PT ;  /* 0x00000003d2ff7812 */ /* 0x000fe4000780c0ff */
        /* <DEDUP_REMOVED lines=12> */
[----:B------:R-:W-:-:S02]  /*e860*/  IADD3 R41, P6, R20, 0xb000, RZ ;  /* 0x0000b00014297810 */ /* 0x000fc40007fde0ff */
[C---:B------:R-:W-:Y:S02]  /*e870*/  IADD3 R73, P5, R20.reuse, 0xc000, RZ ;  /* 0x0000c00014497810 */ /* 0x040fe40007fbe0ff */
[C---:B------:R-:W-:Y:S02]  /*e880*/  IADD3 R65, P4, R20.reuse, 0xd000, RZ ;  /* 0x0000d00014417810 */ /* 0x040fe40007f9e0ff */
[----:B------:R-:W-:Y:S02]  /*e890*/  IADD3 R53, P3, R20, 0xe000, RZ ;  /* 0x0000e00014357810 */ /* 0x000fe40007f7e0ff */
[-C--:B-----5:R-:W-:Y:S02]  /*e8a0*/  ISETP.GE.OR P1, PT, R10, R77.reuse, P0 ;  /* 0x0000004d0a00720c */ /* 0x0a0fe40000726670 */
[----:B------:R-:W-:Y:S02]  /*e8b0*/  IADD3 R10, P2, R20, 0xf000, RZ ;  /* 0x0000f000140a7810 */ /* 0x000fe40007f5e0ff */
[----:B------:R-:W-:-:S02]  /*e8c0*/  ISETP.GE.OR P0, PT, R6, R77, P0 ;  /* 0x0000004d0600720c */ /* 0x000fc40000706670 */
[----:B------:R-:W-:Y:S01]  /*e8d0*/  LOP3.LUT R40, R41, 0x380, RZ, 0xc0, !PT ;  /* 0x0000038029287812 */ /* 0x000fe200078ec0ff */
[----:B------:R-:W-:Y:S01]  /*e8e0*/  IMAD.X R45, RZ, RZ, R21, P2 ;  /* 0x000000ffff2d7224 */ /* 0x000fe200010e0615 */
[----:B------:R-:W-:Y:S02]  /*e8f0*/  LOP3.LUT R72, R73, 0x380, RZ, 0xc0, !PT ;  /* 0x0000038049487812 */ /* 0x000fe400078ec0ff */
[----:B------:R-:W-:Y:S02]  /*e900*/  LOP3.LUT R64, R65, 0x380, RZ, 0xc0, !PT ;  /* 0x0000038041407812 */ /* 0x000fe400078ec0ff */
[----:B------:R-:W-:Y:S01]  /*e910*/  LOP3.LUT R52, R53, 0x380, RZ, 0xc0, !PT ;  /* 0x0000038035347812 */ /* 0x000fe200078ec0ff */
[----:B------:R-:W-:Y:S01]  /*e920*/  @!P1 STG.E desc[UR18][R16.64], R0 ;  /* 0x0000000010009986 */ /* 0x000fe2000c101912 */
[----:B------:R-:W-:Y:S02]  /*e930*/  LOP3.LUT R3, R10, 0x380, RZ, 0xc0, !PT ;  /* 0x000003800a037812 */ /* 0x000fe400078ec0ff */
[----:B------:R-:W-:Y:S01]  /*e940*/  LOP3.LUT R7, R20, 0x380, RZ, 0xc0, !PT ;  /* 0x0000038014077812 */ /* 0x000fe200078ec0ff */
[----:B------:R0:W-:Y:S01]  /*e950*/  @!P0 STG.E desc[UR18][R16.64+0x20], R2 ;  /* 0x0000200210008986 */ /* 0x0001e2000c101912 */
[----:B------:R-:W-:-:S02]  /*e960*/  SHF.R.U64 R40, R40, 0x3, RZ ;  /* 0x0000000328287819 */ /* 0x000fc400000012ff */
[----:B------:R-:W-:Y:S01]  /*e970*/  SHF.R.U64 R72, R72, 0x3, RZ ;  /* 0x0000000348487819 */ /* 0x000fe200000012ff */
[----:B------:R-:W-:Y:S01]  /*e980*/  UIMAD UR7, UR11, UR8, URZ ;  /* 0x000000080b0772a4 */ /* 0x000fe2000f8e023f */
[----:B------:R-:W-:Y:S01]  /*e990*/  SHF.R.U64 R64, R64, 0x3, RZ ;  /* 0x0000000340407819 */ /* 0x000fe200000012ff */
[----:B------:R-:W5:Y:S01]  /*e9a0*/  LD.E.128 R12, desc[UR18][R12.64] ;  /* 0x000000120c0c7980 */ /* 0x000f62000c101d00 */
[----:B------:R-:W-:Y:S02]  /*e9b0*/  SHF.R.U64 R52, R52, 0x3, RZ ;  /* 0x0000000334347819 */ /* 0x000fe400000012ff */
[----:B------:R-:W-:Y:S01]  /*e9c0*/  SHF.R.U64 R3, R3, 0x3, RZ ;  /* 0x0000000303037819 */ /* 0x000fe200000012ff */
[----:B------:R-:W5:Y:S01]  /*e9d0*/  LD.E.128 R60, desc[UR18][R60.64] ;  /* 0x000000123c3c7980 */ /* 0x000f62000c101d00 */
[----:B------:R-:W-:Y:S02]  /*e9e0*/  SHF.R.U64 R7, R7, 0x3, RZ ;  /* 0x0000000307077819 */ /* 0x000fe400000012ff */
        /* <DEDUP_REMOVED lines=8> */
[----:B------:R-:W-:Y:S01]  /*ea70*/  LOP3.LUT R44, R3, R10, RZ, 0x3c, !PT ;  /* 0x0000000a032c7212 */ /* 0x000fe200078e3cff */
[--C-:B0-----:R-:W-:Y:S01]  /*ea80*/  IMAD.MOV.U32 R2, RZ, RZ, R23.reuse ;  /* 0x000000ffff027224 */ /* 0x101fe200078e0017 */
[----:B------:R-:W-:Y:S01]  /*ea90*/  LOP3.LUT R20, R7, R20, RZ, 0x3c, !PT ;  /* 0x0000001407147212 */ /* 0x000fe200078e3cff */
[----:B------:R-:W5:Y:S01]  /*eaa0*/  LD.E.128 R8, desc[UR18][R8.64] ;  /* 0x0000001208087980 */ /* 0x000f62000c101d00 */
[----:B------:R-:W-:-:S02]  /*eab0*/  SHF.R.S32.HI R3, RZ, 0x1f, R23 ;  /* 0x0000001fff037819 */ /* 0x000fc40000011417 */
[----:B------:R-:W-:Y:S01]  /*eac0*/  MOV R17, UR8 ;  /* 0x0000000800117c02 */ /* 0x000fe20008000f00 */
[----:B------:R0:W5:Y:S01]  /*ead0*/  LD.E.128 R28, desc[UR18][R20.64] ;  /* 0x00000012141c7980 */ /* 0x000162000c101d00 */
[----:B------:R-:W-:-:S03]  /*eae0*/  UIMAD UR7, UR4, UR9, UR7 ;  /* 0x00000009040772a4 */ /* 0x000fc6000f8e0207 */
[----:B------:R-:W5:Y:S01]  /*eaf0*/  LD.E.128 R4, desc[UR18][R4.64] ;  /* 0x0000001204047980 */ /* 0x000f62000c101d00 */
[----:B------:R-:W-:Y:S01]  /*eb00*/  IMAD.WIDE.U32 R2, R17, UR4, R2 ;  /* 0x0000000411027c25 */ /* 0x000fe2000f8e0002 */
        /* <DEDUP_REMOVED lines=13> */
[----:B------:R-:W-:Y:S01]  /*ebe0*/  @!PT LDS RZ, [RZ] ;  /* 0x00000000fffff984 */ /* 0x000fe20000000800 */
[----:B------:R-:W-:Y:S01]  /*ebf0*/  @!PT LDS RZ, [RZ] ;  /* 0x00000000fffff984 */ /* 0x000fe20000000800 */
[----:B------:R-:W-:Y:S01]  /*ec00*/  @!PT LDS RZ, [RZ] ;  /* 0x00000000fffff984 */ /* 0x000fe20000000800 */
[----:B------:R-:W-:Y:S01]  /*ec10*/  @!PT LDS RZ, [RZ] ;  /* 0x00000000fffff984 */ /* 0x000fe20000000800 */
[----:B------:R1:W-:Y:S06]  /*ec20*/  MEMBAR.ALL.CTA ;  /* 0x0000000000007992 */ /* 0x0003ec0000008000 */
[----:B-1----:R-:W1:Y:S01]  /*ec30*/  FENCE.VIEW.ASYNC.S ;  /* 0x00000000000073c6 */ /* 0x002e620000000000 */
[----:B------:R-:W-:-:S02]  /*ec40*/  VIADD R3, R3, UR7 ;  /* 0x0000000703037c36 */ /* 0x000fc40008000000 */
[----:B------:R-:W-:Y:S01]  /*ec50*/  IMAD.U32 R17, RZ, RZ, UR8 ;  /* 0x00000008ff117e24 */ /* 0x000fe2000f8e00ff */
[----:B------:R-:W-:Y:S01]  /*ec60*/  UIMAD UR4, UR17, UR9, UR4 ;  /* 0x00000009110472a4 */ /* 0x000fe2000f8e0204 */
[----:B------:R-:W-:Y:S02]  /*ec70*/  IMAD R77, R206, -0x80, R77 ;  /* 0xffffff80ce4d7824 */ /* 0x000fe400078e024d */
[----:B------:R-:W-:Y:S01]  /*ec80*/  IMAD.WIDE.U32 R2, R17, UR17, R2 ;  /* 0x0000001111027c25 */ /* 0x000fe2000f8e0002 */
[----:B------:R-:W-:Y:S02]  /*ec90*/  ULDC.64 UR8, c[0x0][0xae8] ;  /* 0x0002ba0000087ab9 */ /* 0x000fe40000000a00 */
[CC--:B------:R-:W-:Y:S01]  /*eca0*/  ISETP.GE.AND P3, PT, R204.reuse, R77.reuse, PT ;  /* 0x0000004dcc00720c */ /* 0x0c0fe20003f66270 */
[----:B------:R-:W-:Y:S01]  /*ecb0*/  VIADD R3, R3, UR4 ;  /* 0x0000000403037c36 */ /* 0x000fe20008000000 */
[----:B------:R-:W-:Y:S01]  /*ecc0*/  UIMAD UR4, UR16, UR8, URZ ;  /* 0x00000008100472a4 */ /* 0x000fe2000f8e023f */
[C---:B------:R-:W-:Y:S01]  /*ecd0*/  VIADD R0, R204.reuse, 0x20 ;  /* 0x00000020cc007836 */ /* 0x040fe20000000000 */
[----:B------:R-:W-:Y:S01]  /*ece0*/  IADD3 R19, R19, 0x30820, RZ ;  /* 0x0003082013137810 */ /* 0x000fe20007ffe0ff */
[----:B0-----:R-:W-:Y:S01]  /*ecf0*/  IMAD.U32 R21, RZ, RZ, UR8 ;  /* 0x00000008ff157e24 */ /* 0x001fe2000f8e00ff */
[----:B------:R-:W-:Y:S01]  /*ed00*/  UIMAD UR4, UR15, UR9, UR4 ;  /* 0x000000090f0472a4 */ /* 0x000fe2000f8e0204 */
[----:B------:R-:W-:Y:S01]  /*ed10*/  VIADD R16, R204, 0x60 ;  /* 0x00000060cc107836 */ /* 0x000fe20000000000 */
[----:B------:R-:W-:Y:S01]  /*ed20*/  PRMT R19, RZ, 0x654, R19 ;  /* 0x00000654ff137816 */ /* 0x000fe20000000013 */
[----:B------:R-:W-:Y:S01]  /*ed30*/  IMAD.WIDE.U32 R20, R21, UR15, R2 ;  /* 0x0000000f15147c25 */ /* 0x000fe2000f8e0002 */
[----:B------:R-:W-:-:S02]  /*ed40*/  ISETP.GE.AND P0, PT, R0, R77, PT ;  /* 0x0000004d0000720c */ /* 0x000fc40003f06270 */
[--C-:B------:R-:W-:Y:S01]  /*ed50*/  SHF.R.S32.HI R205, RZ, 0x1f, R204.reuse ;  /* 0x0000001fffcd7819 */ /* 0x100fe200000114cc */
[----:B------:R-:W-:Y:S01]  /*ed60*/  VIADD R0, R204, 0x40 ;  /* 0x00000040cc007836 */ /* 0x000fe20000000000 */
[----:B-1----:R0:W-:Y:S01]  /*ed70*/  SYNCS.ARRIVE.TRANS64.RED.A1T0 RZ, [R19+URZ], RZ ;  /* 0x000000ff13ff79a7 */ /* 0x0021e2000810043f */
[----:B------:R-:W-:Y:S01]  /*ed80*/  VIADD R79, R21, UR4 ;  /* 0x00000004154f7c36 */ /* 0x000fe20008000000 */
[----:B------:R-:W-:Y:S01]  /*ed90*/  BSSY B1, `(.L_x_1160) ;  /* 0x000001c000017945 */ /* 0x000fe20003800000 */
[-C--:B------:R-:W-:Y:S01]  /*eda0*/  ISETP.GE.AND P2, PT, R16, R77.reuse, PT ;  /* 0x0000004d1000720c */ /* 0x080fe20003f46270 */
[----:B------:R-:W-:Y:S01]  /*edb0*/  IMAD.WIDE R16, R206, 0x80, R204 ;  /* 0x00000080ce107825 */ /* 0x000fe200078e02cc */
[----:B------:R-:W-:Y:S01]  /*edc0*/  ISETP.GE.AND P1, PT, R0, R77, PT ;  /* 0x0000004d0000720c */ /* 0x000fe20003f26270 */
[----:B------:R-:W-:-:S12]  /*edd0*/  @P3 BRA `(.L_x_1161) ;  /* 0x00000000005c3947 */ /* 0x000fd80003800000 */
[----:B------:R-:W-:Y:S01]  /*ede0*/  ULDC.64 UR8, c[0x0][0xad8] ;  /* 0x0002b60000087ab9 */ /* 0x000fe20000000a00 */
[----:B------:R-:W-:Y:S01]  /*edf0*/  IMAD.MOV.U32 R2, RZ, RZ, R20 ;  /* 0x000000ffff027224 */ /* 0x000fe200078e0014 */
[----:B------:R-:W-:Y:S01]  /*ee00*/  ULDC UR4, c[0x0][0xa8c] ;  /* 0x0002a30000047ab9 */ /* 0x000fe20000000800 */
[----:B0-----:R-:W-:Y:S01]  /*ee10*/  IMAD R19, R17, UR8, RZ ;  /* 0x0000000811137c24 */ /* 0x001fe2000f8e02ff */
[C---:B------:R-:W-:Y:S01]  /*ee20*/  ISETP.GE.AND P4, PT, R23.reuse, UR4, PT ;  /* 0x0000000417007c0c */ /* 0x040fe2000bf86270 */
[----:B------:R-:W-:Y:S01]  /*ee30*/  IMAD.MOV.U32 R3, RZ, RZ, R79 ;  /* 0x000000ffff037224 */ /* 0x000fe200078e004f */
[----:B------:R-:W-:Y:S01]  /*ee40*/  ULDC.64 UR10, c[0x0][0x208] ;  /* 0x00008200000a7ab9 */ /* 0x000fe20000000a00 */
[----:B------:R-:W-:Y:S02]  /*ee50*/  VIADD R0, R23, 0x40 ;  /* 0x0000004017007836 */ /* 0x000fe40000000000 */
        /* <DEDUP_REMOVED lines=15> */
.L_x_1161:
[----:B------:R-:W-:Y:S05]  /*ef50*/  BSYNC B1 ;  /* 0x0000000000017941 */ /* 0x000fea0003800000 */
.L_x_1160:
[----:B------:R-:W-:Y:S04]  /*ef60*/  BSSY B1, `(.L_x_1162) ;  /* 0x000001b000017945 */ /* 0x000fe80003800000 */
[----:B------:R-:W-:Y:S05]  /*ef70*/  @P0 BRA `(.L_x_1163) ;  /* 0x0000000000640947 */ /* 0x000fea0003800000 */
[----:B0-----:R-:W-:Y:S01]  /*ef80*/  IADD3 R19, P0, R16, 0x20, RZ ;  /* 0x0000002010137810 */ /* 0x001fe20007f1e0ff */
        /* <DEDUP_REMOVED lines=9> */
[C---:B------:R-:W-:Y:S01]  /*f020*/  ISETP.GE.AND P3, PT, R23.reuse, UR4, PT ;  /* 0x0000000417007c0c */ /* 0x040fe2000bf66270 */
[----:B------:R-:W-:Y:S01]  /*f030*/  IMAD R0, R0, UR8, RZ ;  /* 0x0000000800007c24 */ /* 0x000fe2000f8e02ff */
[----:B------:R-:W-:Y:S01]  /*f040*/  ULDC.64 UR10, c[0x0][0x208] ;  /* 0x00008200000a7ab9 */ /* 0x000fe20000000a00 */
[----:B------:R-:W-:-:S02]  /*f050*/  VIADD R22, R23, 0xc0 ;  /* 0x000000c017167836 */ /* 0x000fc40000000000 */
[----:B------:R-:W-:-:S03]  /*f060*/  IMAD.WIDE.U32 R2, R19, UR8, R2 ;  /* 0x0000000813027c25 */ /* 0x000fc6000f8e0002 */
[----:B------:R-:W-:Y:S01]  /*f070*/  ISETP.GE.AND P6, PT, R22, UR4, PT ;  /* 0x0000000416007c0c */ /* 0x000fe2000bfc6270 */
        /* <DEDUP_REMOVED lines=9> */
.L_x_1163:
[----:B------:R-:W-:Y:S05]  /*f110*/  BSYNC B1 ;  /* 0x0000000000017941 */ /* 0x000fea0003800000 */
.L_x_1162:
[----:B------:R-:W-:Y:S04]  /*f120*/  BSSY B1, `(.L_x_1164) ;  /* 0x000001b000017945 */ /* 0x000fe80003800000 */
[----:B------:R-:W-:Y:S05]  /*f130*/  @P1 BRA `(.L_x_1165) ;  /* 0x0000000000641947 */ /* 0x000fea0003800000 */
[----:B--2--5:R-:W-:Y:S01]  /*f140*/  IADD3 R13, P0, R16, 0x40, RZ ;  /* 0x00000040100d7810 */ /* 0x024fe20007f1e0ff */
        /* <DEDUP_REMOVED lines=9> */
[C---:B------:R-:W-:Y:S01]  /*f1e0*/  IADD3 R12, R23.reuse, 0xc0, RZ ;  /* 0x000000c0170c7810 */ /* 0x040fe20007ffe0ff */
        /* <DEDUP_REMOVED lines=10> */
[----:B------:R3:W-:Y:S04]  /*f290*/  @!P1 STG.E.128 desc[UR10][R12.64], R8 ;  /* 0x000000080c009986 */ /* 0x0007e8000c101d0a */
[----:B------:R3:W-:Y:S04]  /*f2a0*/  @!P3 STG.E.128 desc[UR10][R12.64+0x80], R32 ;  /* 0x000080200c00b986 */ /* 0x0007e8000c101d0a */
[----:B------:R3:W-:Y:S04]  /*f2b0*/  @!P4 STG.E.128 desc[UR10][R12.64+0x100], R48 ;  /* 0x000100300c00c986 */ /* 0x0007e8000c101d0a */
[----:B------:R3:W-:Y:S02]  /*f2c0*/  @!P5 STG.E.128 desc[UR10][R12.64+0x180], R52 ;  /* 0x000180340c00d986 */ /* 0x0007e4000c101d0a */
.L_x_1165:
[----:B------:R-:W-:Y:S05]  /*f2d0*/  BSYNC B1 ;  /* 0x0000000000017941 */ /* 0x000fea0003800000 */
.L_x_1164:
[----:B------:R-:W-:Y:S05]  /*f2e0*/  @P2 BRA `(.L_x_1166) ;  /* 0x0000000c00a42947 */ /* 0x000fea0003800000 */
[----:B---3-5:R-:W-:Y:S01]  /*f2f0*/  IADD3 R9, P0, R16, 0x60, RZ ;  /* 0x0000006010097810 */ /* 0x028fe20007f1e0ff */
[C---:B------:R-:W-:Y:S01]  /*f300*/  VIADD R0, R23.reuse, 0x40 ;  /* 0x0000004017007836 */ /* 0x040fe20000000000 */
[----:B------:R-:W-:Y:S01]  /*f310*/  ULDC.64 UR8, c[0x0][0xad8] ;  /* 0x0002b60000087ab9 */ /* 0x000fe20000000a00 */
[----:B------:R-:W-:Y:S01]  /*f320*/  IMAD.MOV.U32 R2, RZ, RZ, R20 ;  /* 0x000000ffff027224 */ /* 0x000fe200078e0014 */
[----:B------:R-:W-:Y:S01]  /*f330*/  ULDC UR4, c[0x0][0xa8c] ;  /* 0x0002a30000047ab9 */ /* 0x000fe20000000800 */
[----:B------:R-:W-:Y:S01]  /*f340*/  IMAD.X R16, RZ, RZ, R17, P0 ;  /* 0x000000ffff107224 */ /* 0x000fe200000e0611 */
        /* <DEDUP_REMOVED lines=22> */
.L_x_1158:
[----:B------:R-:W-:Y:S01]  /*f4b0*/  R2UR UR7, R208 ;  /* 0x00000000d00772ca */ /* 0x000fe200000e0000 */
[----:B------:R-:W-:Y:S01]  /*f4c0*/  ULDC.64 UR8, c[0x0][0xbd8] ;  /* 0x0002f60000087ab9 */ /* 0x000fe20000000a00 */
[----:B------:R-:W-:Y:S01]  /*f4d0*/  R2UR UR4, R207 ;  /* 0x00000000cf0472ca */ /* 0x000fe200000e0000 */
[----:B------:R-:W-:Y:S01]  /*f4e0*/  UISETP.NE.U32.AND UP0, UPT, UR8, URZ, UPT ;  /* 0x0000003f0800728c */ /* 0x000fe2000bf05070 */
[----:B------:R-:W-:Y:S01]  /*f4f0*/  IMAD.MOV.U32 R9, RZ, RZ, RZ ;  /* 0x000000ffff097224 */ /* 0x000fe200078e00ff */
[----:B------:R-:W-:Y:S02]  /*f500*/  ULDC.64 UR10, c[0x0][0x208] ;  /* 0x00008200000a7ab9 */ /* 0x000fe40000000a00 */
[----:B------:R-:W-:-:S03]  /*f510*/  UISETP.NE.AND.EX UP0, UPT, UR9, URZ, UPT, UP0 ;  /* 0x0000003f0900728c */ /* 0x000fc6000bf05300 */
[----:B------:R-:W-:-:S03]  /*f520*/  ULDC.64 UR8, c[0x0][0xbd8] ;  /* 0x0002f60000087ab9 */ /* 0x000fc60000000a00 */
[----:B------:R-:W-:Y:S01]  /*f530*/  UIMAD.WIDE UR8, UR7, 0x4, UR8 ;  /* 0x00000004070878a5 */ /* 0x000fe2000f8e0208 */
[----:B------:R-:W0:Y:S01]  /*f540*/  LDC R7, c[0x0][0xa88] ;  /* 0x0002a200ff077b82 */ /* 0x000e220000000800 */
[----:B------:R-:W-:-:S04]  /*f550*/  PLOP3.LUT P1, PT, PT, PT, UP0, 0x80, 0x0 ;  /* 0x000000000000781c */ /* 0x000fc80003f2f008 */
[----:B------:R-:W-:Y:S02]  /*f560*/  IMAD.U32 R2, RZ, RZ, UR8 ;  /* 0x00000008ff027e24 */ /* 0x000fe4000f8e00ff */
[----:B------:R-:W-:Y:S01]  /*f570*/  IMAD.U32 R3, RZ, RZ, UR9 ;  /* 0x00000009ff037e24 */ /* 0x000fe2000f8e00ff */
[----:B------:R-:W-:Y:S02]  /*f580*/  ULDC.64 UR8, c[0x0][0xbe0] ;  /* 0x0002f80000087ab9 */ /* 0x000fe40000000a00 */
[----:B------:R-:W-:-:S04]  /*f590*/  UISETP.NE.U32.AND UP1, UPT, UR8, URZ, UPT ;  /* 0x0000003f0800728c */ /* 0x000fc8000bf25070 */
[----:B------:R-:W-:Y:S01]  /*f5a0*/  UISETP.NE.AND.EX UP1, UPT, UR9, URZ, UPT, UP1 ;  /* 0x0000003f0900728c */ /* 0x000fe2000bf25310 */
[----:B------:R1:W5:Y:S05]  /*f5b0*/  @P1 LDG.E R9, desc[UR10][R2.64] ;  /* 0x0000000a02091981 */ /* 0x00036a000c1e1900 */
[----:B------:R-:W-:-:S05]  /*f5c0*/  PLOP3.LUT P2, PT, PT, PT, UP1, 0x80, 0x0 ;  /* 0x000000000000781c */ /* 0x000fca0003f4f018 */
[----:B------:R-:W-:Y:S02]  /*f5d0*/  @UP1 ULDC.64 UR8, c[0x0][0xbe0] ;  /* 0x0002f80000081ab9 */ /* 0x000fe40000000a00 */
[----:B------:R-:W-:-:S06]  /*f5e0*/  @UP1 UIMAD.WIDE UR8, UR7, 0x4, UR8 ;  /* 0x00000004070818a5 */ /* 0x000fcc000f8e0208 */
[----:B------:R-:W-:Y:S02]  /*f5f0*/  IMAD.U32 R4, RZ, RZ, UR8 ;  /* 0x00000008ff047e24 */ /* 0x000fe4000f8e00ff */
[----:B------:R-:W-:Y:S01]  /*f600*/  IMAD.U32 R5, RZ, RZ, UR9 ;  /* 0x00000009ff057e24 */ /* 0x000fe2000f8e00ff */
[----:B------:R-:W-:Y:S01]  /*f610*/  USHF.R.S32.HI UR8, URZ, 0x1f, UR4 ;  /* 0x0000001f3f087899 */ /* 0x000fe20008011404 */
[----:B------:R-:W-:-:S03]  /*f620*/  ISETP.GT.AND P0, PT, R215, 0x7f, PT ;  /* 0x0000007fd700780c */ /* 0x000fc60003f04270 */
[----:B0-----:R1:W5:Y:S01]  /*f630*/  @P2 LDG.E R7, desc[UR10][R4.64] ;  /* 0x0000000a04072981 */ /* 0x001362000c1e1900 */
[----:B------:R-:W-:Y:S09]  /*f640*/  @P2 BRA `(.L_x_1167) ;  /* 0x0000000000142947 */ /* 0x000ff20003800000 */
[----:B------:R-:W-:Y:S05]  /*f650*/  @!P1 BRA `(.L_x_1167) ;  /* 0x0000000000109947 */ /* 0x000fea0003800000 */
[----:B------:R-:W-:Y:S02]  /*f660*/  ULDC.64 UR10, c[0x0][0x208] ;  /* 0x00008200000a7ab9 */ /* 0x000fe40000000a00 */
[----:B------:R-:W2:Y:S04]  /*f670*/  LDG.E R0, desc[UR10][R2.64] ;  /* 0x0000000a02007981 */ /* 0x000ea8000c1e1900 */
[----:B-----5:R-:W2:Y:S02]  /*f680*/  LDG.E R7, desc[UR10][R2.64+0x4] ;  /* 0x0000040a02077981 */ /* 0x020ea4000c1e1900 */
[----:B--2---:R-:W-:-:S07]  /*f690*/  IMAD.IADD R7, R7, 0x1, -R0 ;  /* 0x0000000107077824 */ /* 0x004fce00078e0a00 */
.L_x_1167:
[----:B------:R-:W-:Y:S01]  /*f6a0*/  R2UR UR7, R208 ;  /* 0x00000000d00772ca */ /* 0x000fe200000e0000 */
[----:B------:R-:W-:Y:S01]  /*f6b0*/  BSSY B1, `(.L_x_1168) ;  /* 0x0000021000017945 */ /* 0x000fe20003800000 */
[----:B------:R-:W-:Y:S02]  /*f6c0*/  SHF.R.S32.HI R8, RZ, 0x1f, R23 ;  /* 0x0000001fff087819 */ /* 0x000fe40000011417 */
[----:B-----5:R-:W-:-:S09]  /*f6d0*/  SHF.R.S32.HI R6, RZ, 0x1f, R9 ;  /* 0x0000001fff067819 */ /* 0x020fd20000011409 */
[----:B------:R-:W-:Y:S02]  /*f6e0*/  USHF.R.S32.HI UR4, URZ, 0x1f, UR7 ;  /* 0x0000001f3f047899 */ /* 0x000fe40008011407 */
[----:B------:R-:W-:Y:S02]  /*f6f0*/  USEL UR10, UR7, URZ, !UP0 ;  /* 0x0000003f070a7287 */ /* 0x000fe4000c000000 */
[----:B------:R-:W-:Y:S01]  /*f700*/  USEL UR9, UR4, URZ, !UP0 ;  /* 0x0000003f04097287 */ /* 0x000fe2000c000000 */
[----:B------:R-:W-:Y:S11]  /*f710*/  @P0 BRA `(.L_x_1169) ;  /* 0x0000000000680947 */ /* 0x000ff60003800000 */
[----:B------:R-:W0:Y:S02]  /*f720*/  S2R R0, SR_TID.X ;  /* 0x0000000000007919 */ /* 0x000e240000002100 */
[----:B0-----:R-:W-:-:S05]  /*f730*/  IMAD R0, R206, 0x80, R0 ;  /* 0x00000080ce007824 */ /* 0x001fca00078e0200 */
[----:B------:R-:W-:-:S04]  /*f740*/  IADD3 R0, R0, -0x80, RZ ;  /* 0xffffff8000007810 */ /* 0x000fc80007ffe0ff */
        /* <DEDUP_REMOVED lines=12> */
[----:B------:R-:W-:Y:S01]  /*f810*/  UIMAD UR7, UR9, UR12, URZ ;  /* 0x0000000c090772a4 */ /* 0x000fe2000f8e023f */
[----:B------:R-:W-:Y:S02]  /*f820*/  VIADD R3, R3, UR4 ;  /* 0x0000000403037c36 */ /* 0x000fe40008000000 */
[----:B------:R-:W-:Y:S01]  /*f830*/  IMAD.U32 R5, RZ, RZ, UR12 ;  /* 0x0000000cff057e24 */ /* 0x000fe2000f8e00ff */
        /* <DEDUP_REMOVED lines=8> */
.L_x_1169:
[----:B------:R-:W-:Y:S05]  /*f8c0*/  BSYNC B1 ;  /* 0x0000000000017941 */ /* 0x000fea0003800000 */
.L_x_1168:
[----:B------:R-:W-:Y:S01]  /*f8d0*/  R2UR UR7, R207 ;  /* 0x00000000cf0772ca */ /* 0x000fe200000e0000 */
[----:B------:R-:W-:Y:S01]  /*f8e0*/  ULDC.64 UR12, c[0x0][0xaa0] ;  /* 0x0002a800000c7ab9 */ /* 0x000fe20000000a00 */
[----:B-1----:R-:W-:Y:S01]  /*f8f0*/  IMAD.MOV.U32 R2, RZ, RZ, R23 ;  /* 0x000000ffff027224 */ /* 0x002fe200078e0017 */
[----:B------:R-:W-:Y:S01]  /*f900*/  BSSY B1, `(.L_x_1170) ;  /* 0x0000034000017945 */ /* 0x000fe20003800000 */
[----:B0-----:R-:W-:Y:S02]  /*f910*/  IMAD.MOV.U32 R3, RZ, RZ, R8 ;  /* 0x000000ffff037224 */ /* 0x001fe400078e0008 */
[----:B------:R-:W-:Y:S02]  /*f920*/  IMAD R0, R6, UR12, RZ ;  /* 0x0000000c06007c24 */ /* 0x000fe4000f8e02ff */
[----:B------:R-:W-:-:S04]  /*f930*/  IMAD.WIDE.U32 R2, R9, UR12, R2 ;  /* 0x0000000c09027c25 */ /* 0x000fc8000f8e0002 */
[----:B------:R-:W-:Y:S01]  /*f940*/  IMAD R9, R9, UR13, R0 ;  /* 0x0000000d09097c24 */ /* 0x000fe2000f8e0200 */
[----:B------:R-:W-:Y:S01]  /*f950*/  ULDC.64 UR12, c[0x0][0xae0] ;  /* 0x0002b800000c7ab9 */ /* 0x000fe20000000a00 */
[----:B------:R-:W-:Y:S01]  /*f960*/  IMAD R11, R206, -0x80, R7 ;  /* 0xffffff80ce0b7824 */ /* 0x000fe200078e0207 */
[----:B------:R-:W-:Y:S02]  /*f970*/  UIMAD UR4, UR8, UR12, URZ ;  /* 0x0000000c080472a4 */ /* 0x000fe4000f8e023f */
[----:B------:R-:W-:Y:S01]  /*f980*/  MOV R5, UR12 ;  /* 0x0000000c00057c02 */ /* 0x000fe20008000f00 */
[----:B------:R-:W-:Y:S01]  /*f990*/  IMAD.IADD R3, R3, 0x1, R9 ;  /* 0x0000000103037824 */ /* 0x000fe200078e0209 */
[----:B------:R-:W-:Y:S01]  /*f9a0*/  SHF.R.S32.HI R7, RZ, 0x1f, R204 ;  /* 0x0000001fff077819 */ /* 0x000fe200000114cc */
[----:B------:R-:W-:Y:S01]  /*f9b0*/  UIMAD UR4, UR7, UR13, UR4 ;  /* 0x0000000d070472a4 */ /* 0x000fe2000f8e0204 */
[----:B------:R-:W-:Y:S01]  /*f9c0*/  ISETP.GE.AND P2, PT, R204, R11, PT ;  /* 0x0000000bcc00720c */ /* 0x000fe20003f46270 */
[----:B------:R-:W-:Y:S01]  /*f9d0*/  IMAD.WIDE.U32 R2, R5, UR7, R2 ;  /* 0x0000000705027c25 */ /* 0x000fe2000f8e0002 */
[----:B------:R-:W-:-:S03]  /*f9e0*/  ULDC.64 UR12, c[0x0][0xae8] ;  /* 0x0002ba00000c7ab9 */ /* 0x000fc60000000a00 */
[----:B------:R-:W-:Y:S01]  /*f9f0*/  VIADD R3, R3, UR4 ;  /* 0x0000000403037c36 */ /* 0x000fe20008000000 */
[----:B------:R-:W-:Y:S01]  /*fa00*/  UIMAD UR4, UR9, UR12, URZ ;  /* 0x0000000c090472a4 */ /* 0x000fe2000f8e023f */
[C---:B------:R-:W-:Y:S02]  /*fa10*/  VIADD R4, R204.reuse, 0x40 ;  /* 0x00000040cc047836 */ /* 0x040fe40000000000 */
[----:B------:R-:W-:Y:S01]  /*fa20*/  IMAD.U32 R5, RZ, RZ, UR12 ;  /* 0x0000000cff057e24 */ /* 0x000fe2000f8e00ff */
[----:B------:R-:W-:Y:S01]  /*fa30*/  UIMAD UR4, UR10, UR13, UR4 ;  /* 0x0000000d0a0472a4 */ /* 0x000fe2000f8e0204 */
[----:B------:R-:W-:Y:S01]  /*fa40*/  VIADD R0, R204, 0x20 ;  /* 0x00000020cc007836 */ /* 0x000fe20000000000 */
[----:B------:R-:W-:Y:S01]  /*fa50*/  ISETP.GE.AND P0, PT, R4, R11, PT ;  /* 0x0000000b0400720c */ /* 0x000fe20003f06270 */
[----:B------:R-:W-:-:S03]  /*fa60*/  IMAD.WIDE.U32 R4, R5, UR10, R2 ;  /* 0x0000000a05047c25 */ /* 0x000fc6000f8e0002 */
[----:B------:R-:W-:Y:S01]  /*fa70*/  ISETP.GE.AND P1, PT, R0, R11, PT ;  /* 0x0000000b0000720c */ /* 0x000fe20003f26270 */
[----:B------:R-:W-:Y:S02]  /*fa80*/  IMAD.MOV.U32 R6, RZ, RZ, R204 ;  /* 0x000000ffff067224 */ /* 0x000fe400078e00cc */
[----:B------:R-:W-:Y:S02]  /*fa90*/  VIADD R13, R5, UR4 ;  /* 0x00000004050d7c36 */ /* 0x000fe40008000000 */
[----:B------:R-:W-:-:S04]  /*faa0*/  IMAD.WIDE R6, R206, 0x80, R6 ;  /* 0x00000080ce067825 */ /* 0x000fc800078e0206 */
[----:B------:R-:W-:Y:S01]  /*fab0*/  VIADD R0, R204, 0x60 ;  /* 0x00000060cc007836 */ /* 0x000fe20000000000 */
[----:B------:R-:W-:Y:S06]  /*fac0*/  @P2 BRA `(.L_x_1171) ;  /* 0x00000000005c2947 */ /* 0x000fec0003800000 */
[C---:B------:R-:W-:Y:S01]  /*fad0*/  VIADD R2, R23.reuse, 0x40 ;  /* 0x0000004017027836 */ /* 0x040fe20000000000 */
[C---:B------:R-:W-:Y:S01]  /*fae0*/  IADD3 R3, R23.reuse, 0x80, RZ ;  /* 0x0000008017037810 */ /* 0x040fe20007ffe0ff */
[----:B------:R-:W-:Y:S01]  /*faf0*/  ULDC UR4, c[0x0][0xa8c] ;  /* 0x0002a30000047ab9 */ /* 0x000fe20000000800 */
[----:B------:R-:W-:Y:S01]  /*fb00*/  ULDC.64 UR8, c[0x0][0xad8] ;  /* 0x0002b60000087ab9 */ /* 0x000fe20000000a00 */
[----:B------:R-:W-:Y:S01]  /*fb10*/  VIADD R8, R23, 0xc0 ;  /* 0x000000c017087836 */ /* 0x000fe20000000000 */
[----:B------:R-:W-:Y:S01]  /*fb20*/  ISETP.GE.AND P4, PT, R2, UR4, PT ;  /* 0x0000000402007c0c */ /* 0x000fe2000bf86270 */
[----:B------:R-:W-:Y:S01]  /*fb30*/  IMAD R9, R7, UR8, RZ ;  /* 0x0000000807097c24 */ /* 0x000fe2000f8e02ff */
[----:B------:R-:W-:Y:S01]  /*fb40*/  ISETP.GE.AND P5, PT, R3, UR4, PT ;  /* 0x0000000403007c0c */ /* 0x000fe2000bfa6270 */
[----:B------:R-:W-:Y:S01]  /*fb50*/  IMAD.MOV.U32 R2, RZ, RZ, R4 ;  /* 0x000000ffff027224 */ /* 0x000fe200078e0004 */
[----:B------:R-:W-:Y:S01]  /*fb60*/  ISETP.GE.AND P3, PT, R23, UR4, PT ;  /* 0x0000000417007c0c */ /* 0x000fe2000bf66270 */
[----:B------:R-:W-:Y:S01]  /*fb70*/  IMAD.MOV.U32 R3, RZ, RZ, R13 ;  /* 0x000000ffff037224 */ /* 0x000fe200078e000d */
[----:B------:R-:W-:Y:S01]  /*fb80*/  ISETP.GE.AND P6, PT, R8, UR4, PT ;  /* 0x0000000408007c0c */ /* 0x000fe2000bfc6270 */
[C---:B------:R-:W-:Y:S01]  /*fb90*/  IMAD R9, R6.reuse, UR9, R9 ;  /* 0x0000000906097c24 */ /* 0x040fe2000f8e0209 */
[----:B------:R-:W-:Y:S01]  /*fba0*/  ULDC.64 UR10, c[0x0][0x208] ;  /* 0x00008200000a7ab9 */ /* 0x000fe20000000a00 */
        /* <DEDUP_REMOVED lines=9> */
.L_x_1171:
[----:B------:R-:W-:Y:S05]  /*fc40*/  BSYNC B1 ;  /* 0x0000000000017941 */ /* 0x000fea0003800000 */
.L_x_1170:
[----:B------:R-:W-:Y:S01]  /*fc50*/  BSSY B1, `(.L_x_1172) ;  /* 0x000001c000017945 */ /* 0x000fe20003800000 */
[----:B------:R-:W-:-:S03]  /*fc60*/  ISETP.GE.AND P2, PT, R0, R11, PT ;  /* 0x0000000b0000720c */ /* 0x000fc60003f46270 */
[----:B------:R-:W-:Y:S10]  /*fc70*/  @P1 BRA `(.L_x_1173) ;  /* 0x0000000000641947 */ /* 0x000ff40003800000 */
[----:B0-----:R-:W-:Y:S01]  /*fc80*/  IADD3 R9, P1, R6, 0x20, RZ ;  /* 0x0000002006097810 */ /* 0x001fe20007f3e0ff */
[C---:B------:R-:W-:Y:S01]  /*fc90*/  VIADD R2, R23.reuse, 0x40 ;  /* 0x0000004017027836 */ /* 0x040fe20000000000 */
[----:B------:R-:W-:Y:S01]  /*fca0*/  ULDC UR4, c[0x0][0xa8c] ;  /* 0x0002a30000047ab9 */ /* 0x000fe20000000800 */
[C---:B------:R-:W-:Y:S01]  /*fcb0*/  VIADD R3, R23.reuse, 0x80 ;  /* 0x0000008017037836 */ /* 0x040fe20000000000 */
[----:B------:R-:W-:Y:S01]  /*fcc0*/  ULDC.64 UR8, c[0x0][0xad8] ;  /* 0x0002b60000087ab9 */ /* 0x000fe20000000a00 */
[----:B------:R-:W-:Y:S01]  /*fcd0*/  IMAD.X R0, RZ, RZ, R7, P1 ;  /* 0x000000ffff007224 */ /* 0x000fe200008e0607 */
        /* <DEDUP_REMOVED lines=19> */
.L_x_1173:
[----:B------:R-:W-:Y:S05]  /*fe10*/  BSYNC B1 ;  /* 0x0000000000017941 */ /* 0x000fea0003800000 */
.L_x_1172:
[----:B------:R-:W-:Y:S04]  /*fe20*/  BSSY B1, `(.L_x_1174) ;  /* 0x000001b000017945 */ /* 0x000fe80003800000 */
[----:B------:R-:W-:Y:S05]  /*fe30*/  @P0 BRA `(.L_x_1175) ;  /* 0x0000000000640947 */ /* 0x000fea0003800000 */
[----:B01----:R-:W-:Y:S01]  /*fe40*/  IADD3 R9, P0, R6, 0x40, RZ ;  /* 0x0000004006097810 */ /* 0x003fe20007f1e0ff */
        /* <DEDUP_REMOVED lines=24> */
.L_x_1175:
[----:B------:R-:W-:Y:S05]  /*ffd0*/  BSYNC B1 ;  /* 0x0000000000017941 */ /* 0x000fea0003800000 */
.L_x_1174:
[----:B------:R-:W-:Y:S05]  /*ffe0*/  @P2 BRA `(.L_x_1166) ;  /* 0x0000000000642947 */ /* 0x000fea0003800000 */
[----:B------:R-:W-:Y:S01]  /*fff0*/  IADD3 R5, P0, R6, 0x60, RZ ;  /* 0x0000006006057810 */ /* 0x000fe20007f1e0ff */
[C---:B------:R-:W-:Y:S01]  /*10000*/  VIADD R0, R23.reuse, 0x40 ;  /* 0x0000004017007836 */ /* 0x040fe20000000000 */
[----:B------:R-:W-:Y:S01]  /*10010*/  ULDC UR4, c[0x0][0xa8c] ;  /* 0x0002a30000047ab9 */ /* 0x000fe20000000800 */
[----:B------:R-:W-:Y:S01]  /*10020*/  ULDC.64 UR8, c[0x0][0xad8] ;  /* 0x0002b60000087ab9 */ /* 0x000fe20000000a00 */
[----:B------:R-:W-:Y:S01]  /*10030*/  IMAD.MOV.U32 R2, RZ, RZ, R4 ;  /* 0x000000ffff027224 */ /* 0x000fe200078e0004 */
[C---:B------:R-:W-:Y:S01]  /*10040*/  ISETP.GE.AND P1, PT, R23.reuse, UR4, PT ;  /* 0x0000000417007c0c */ /* 0x040fe2000bf26270 */
[----:B------:R-:W-:Y:S01]  /*10050*/  IMAD.X R6, RZ, RZ, R7, P0 ;  /* 0x000000ffff067224 */ /* 0x000fe200000e0607 */
[----:B------:R-:W-:Y:S01]  /*10060*/  ISETP.GE.AND P2, PT, R0, UR4, PT ;  /* 0x0000000400007c0c */ /* 0x000fe2000bf46270 */
[----:B------:R-:W-:Y:S01]  /*10070*/  IMAD.MOV.U32 R3, RZ, RZ, R13 ;  /* 0x000000ffff037224 */ /* 0x000fe200078e000d */
[----:B------:R-:W-:Y:S01]  /*10080*/  ULDC.64 UR10, c[0x0][0x208] ;  /* 0x00008200000a7ab9 */ /* 0x000fe20000000a00 */
[----:B------:R-:W-:-:S02]  /*10090*/  VIADD R4, R23, 0x80 ;  /* 0x0000008017047836 */ /* 0x000fc40000000000 */
[----:B------:R-:W-:Y:S02]  /*100a0*/  IMAD R6, R6, UR8, RZ ;  /* 0x0000000806067c24 */ /* 0x000fe4000f8e02ff */
        /* <DEDUP_REMOVED lines=13> */
.L_x_1166:
[----:B------:R-:W-:Y:S05]  /*10180*/  BSYNC B0 ;  /* 0x0000000000007941 */ /* 0x000fea0003800000 */
.L_x_1157:
[----:B------:R-:W-:Y:S02]  /*10190*/  ULDC UR4, c[0x0][0xc14] ;  /* 0x0003050000047ab9 */ /* 0x000fe40000000800 */
[----:B------:R-:W-:-:S06]  /*101a0*/  UISETP.GE.AND UP0, UPT, UR5, UR4, UPT ;  /* 0x000000040500728c */ /* 0x000fcc000bf06270 */
[----:B------:R-:W-:-:S13]  /*101b0*/  PLOP3.LUT P0, PT, PT, PT, UP0, 0x80, 0x0 ;  /* 0x000000000000781c */ /* 0x000fda0003f0f008 */
[----:B------:R-:W-:Y:S05]  /*101c0*/  @!P0 BRA `(.L_x_1176) ;  /* 0xffffff0800f88947 */ /* 0x000fea000383ffff */
[----:B------:R-:W-:Y:S05]  /*101d0*/  EXIT ;  /* 0x000000000000794d */ /* 0x000fea0003800000 */
.L_x_1075:
        /* <DEDUP_REMOVED lines=9> */
[----:B------:R-:W-:Y:S01]  /*10270*/  IMAD.MOV.U32 R10, RZ, RZ, RZ ;  /* 0x000000ffff0a7224 */ /* 0x000fe200078e00ff */
        /* <DEDUP_REMOVED lines=13> */
[----:B------:R-:W-:-:S09]  /*10350*/  LOP3.LUT R0, R0, 0xfffffffe, RZ, 0xc0, !PT ;  /* 0xfffffffe00007812 */ /* 0x000fd200078ec0ff */
[----:B------:R-:W-:-:S04]  /*10360*/  @P1 LOP3.LUT R0, R0, 0x1, RZ, 0xfc, !PT ;  /* 0x0000000100001812 */ /* 0x000fc800078efcff */
[----:B------:R-:W-:-:S04]  /*10370*/  LOP3.LUT R0, R0, 0xffffffef, RZ, 0xc0, !PT ;  /* 0xffffffef00007812 */ /* 0x000fc800078ec0ff */
[----:B------:R-:W-:-:S04]  /*10380*/  @P0 LOP3.LUT R0, R0, 0x10, RZ, 0xfc, !PT ;  /* 0x0000001000000812 */ /* 0x000fc800078efcff */
[----:B------:R-:W-:Y:S01]  /*10390*/  LOP3.LUT R0, R0, 0xfffffff7, RZ, 0xc0, !PT ;  /* 0xfffffff700007812 */ /* 0x000fe200078ec0ff */
[----:B--2---:R-:W1:Y:S02]  /*103a0*/  SHFL.UP PT, R4, R10, 0x1, RZ ;  /* 0x042000000a047989 */ /* 0x004e6400000e00ff */
[----:B-1----:R-:W-:-:S04]  /*103b0*/  SEL R5, R4, RZ, P1 ;  /* 0x000000ff04057207 */ /* 0x002fc80000800000 */
[----:B------:R-:W-:-:S05]  /*103c0*/  IADD3 R5, R10, R5, RZ ;  /* 0x000000050a057210 */ /* 0x000fca0007ffe0ff */
[----:B------:R-:W1:Y:S02]  /*103d0*/  SHFL.UP PT, R4, R5, 0x2, RZ ;  /* 0x0440000005047989 */ /* 0x000e6400000e00ff */
[----:B-1----:R-:W-:Y:S02]  /*103e0*/  SEL R4, R4, RZ, P0 ;  /* 0x000000ff04047207 */ /* 0x002fe40000000000 */
[----:B------:R-:W-:-:S03]  /*103f0*/  ISETP.GE.U32.AND P0, PT, R7, 0x4, PT ;  /* 0x000000040700780c */ /* 0x000fc60003f06070 */
[----:B------:R-:W-:-:S05]  /*10400*/  IMAD.IADD R4, R5, 0x1, R4 ;  /* 0x0000000105047824 */ /* 0x000fca00078e0204 */
[----:B------:R-:W1:Y:S05]  /*10410*/  SHFL.UP PT, R6, R4, 0x4, RZ ;  /* 0x0480000004067989 */ /* 0x000e6a00000e00ff */
[----:B------:R-:W-:-:S04]  /*10420*/  @P0 LOP3.LUT R0, R0, 0x8, RZ, 0xfc, !PT ;  /* 0x0000000800000812 */ /* 0x000fc800078efcff */
[----:B------:R-:W-:Y:S02]  /*10430*/  LOP3.LUT R0, R0, 0xfffffffb, RZ, 0xc0, !PT ;  /* 0xfffffffb00007812 */ /* 0x000fe400078ec0ff */
[----:B-1----:R-:W-:Y:S01]  /*10440*/  SEL R3, R6, RZ, P0 ;  /* 0x000000ff06037207 */ /* 0x002fe20000000000 */
[----:B------:R-:W-:Y:S01]  /*10450*/  IMAD.MOV.U32 R6, RZ, RZ, RZ ;  /* 0x000000ffff067224 */ /* 0x000fe200078e00ff */
        /* <DEDUP_REMOVED lines=18> */
[----:B------:R-:W-:Y:S01]  /*10580*/  MOV R6, RZ ;  /* 0x000000ff00067202 */ /* 0x000fe20000000f00 */
[----:B------:R-:W-:Y:S01]  /*10590*/  ULDC UR5, c[0x0][0xc14] ;  /* 0x0003050000057ab9 */ /* 0x000fe20000000800 */
[----:B------:R-:W-:Y:S01]  /*105a0*/  ULDC UR7, c[0x0][0xc14] ;  /* 0x0003050000077ab9 */ /* 0x000fe20000000800 */
[----:B------:R-:W-:-:S05]  /*105b0*/  ULDC UR4, c[0x0][0xc10] ;  /* 0x0003040000047ab9 */ /* 0x000fca0000000800 */
.L_x_1181:
[----:B------:R-:W-:Y:S02]  /*105c0*/  VIADD R6, R6, 0x1f ;  /* 0x0000001f06067836 */ /* 0x000fe40000000000 */
[----:B------:R-:W-:-:S03]  /*105d0*/  IMAD.U32 R19, RZ, RZ, UR7 ;  /* 0x00000007ff137e24 */ /* 0x000fc6000f8e00ff */
[----:B------:R-:W-:-:S13]  /*105e0*/  ISETP.GE.AND P0, PT, R6, UR5, PT ;  /* 0x0000000506007c0c */ /* 0x000fda000bf06270 */
[----:B------:R-:W-:Y:S05]  /*105f0*/  @P0 BRA `(.L_x_1178) ;  /* 0x0000000400cc0947 */ /* 0x000fea0003800000 */
[----:B------:R-:W0:Y:S01]  /*10600*/  S2R R2, SR_TID.X ;  /* 0x0000000000027919 */ /* 0x000e220000002100 */
        /* <DEDUP_REMOVED lines=11> */
.L_x_1180:
[----:B------:R-:W-:Y:S05]  /*106c0*/  BSYNC B0 ;  /* 0x0000000000007941 */ /* 0x000fea0003800000 */
.L_x_1179:
        /* <DEDUP_REMOVED lines=25> */
.L_x_1177:
[----:B------:R-:W-:Y:S01]  /*10860*/  IMAD.IADD R7, R5, 0x1, -R2 ;  /* 0x0000000105077824 */ /* 0x000fe200078e0a02 */
[----:B------:R-:W-:-:S03]  /*10870*/  ULDC.64 UR8, c[0x0][0x208] ;  /* 0x0000820000087ab9 */ /* 0x000fc60000000a00 */
[----:B------:R-:W-:-:S05]  /*10880*/  IMAD R2, R4, UR4, R7 ;  /* 0x0000000404027c24 */ /* 0x000fca000f8e0207 */
[----:B------:R-:W-:Y:S02]  /*10890*/  ISETP.GT.AND P0, PT, R2, UR6, PT ;  /* 0x0000000602007c0c */ /* 0x000fe4000bf04270 */
[----:B------:R-:W0:Y:S11]  /*108a0*/  LDC.64 R2, c[0x0][0xc68] ;  /* 0x00031a00ff027b82 */ /* 0x000e360000000a00 */
[----:B------:R-:W-:-:S04]  /*108b0*/  VOTE.ANY R9, PT, !P0 ;  /* 0x0000000000097806 */ /* 0x000fc800040e0100 */
[----:B------:R-:W1:Y:S02]  /*108c0*/  POPC R5, R9 ;  /* 0x0000000900057309 */ /* 0x000e640000000000 */
[----:B-1----:R-:W-:-:S04]  /*108d0*/  IMAD.IADD R19, R5, 0x1, R6 ;  /* 0x0000000105137824 */ /* 0x002fc800078e0206 */
[----:B0-----:R-:W-:-:S05]  /*108e0*/  IMAD.WIDE R2, R19, 0x4, R2 ;  /* 0x0000000413027825 */ /* 0x001fca00078e0202 */
[----:B------:R-:W2:Y:S01]  /*108f0*/  LDG.E R8, desc[UR8][R2.64] ;  /* 0x0000000802087981 */ /* 0x000ea2000c1e1900 */
[----:B------:R-:W-:-:S03]  /*10900*/  ISETP.NE.AND P0, PT, R9, RZ, PT ;  /* 0x000000ff0900720c */ /* 0x000fc60003f05270 */
[----:B------:R-:W2:Y:S02]  /*10910*/  SHFL.IDX PT, R17, R10, R5, 0x1f ;  /* 0x00001f050a117589 */ /* 0x000ea400000e0000 */
[----:B--2---:R-:W-:-:S05]  /*10920*/  IMAD R6, R17, R8, RZ ;  /* 0x0000000811067224 */ /* 0x004fca00078e02ff */
[----:B------:R-:W-:-:S04]  /*10930*/  IABS R11, R6 ;  /* 0x00000006000b7213 */ /* 0x000fc80000000000 */
[----:B------:R-:W0:Y:S08]  /*10940*/  I2F.RP R12, R11 ;  /* 0x0000000b000c7306 */ /* 0x000e300000209400 */
[----:B0-----:R-:W0:Y:S02]  /*10950*/  MUFU.RCP R12, R12 ;  /* 0x0000000c000c7308 */ /* 0x001e240000001000 */
[----:B0-----:R-:W-:-:S06]  /*10960*/  VIADD R13, R12, 0xffffffe ;  /* 0x0ffffffe0c0d7836 */ /* 0x001fcc0000000000 */
[----:B------:R0:W1:Y:S01]  /*10970*/  F2I.FTZ.U32.TRUNC.NTZ R3, R13 ;  /* 0x0000000d00037305 */ /* 0x000062000021f000 */
[----:B------:R-:W-:Y:S05]  /*10980*/  @!P0 BRA `(.L_x_1182) ;  /* 0x0000000000088947 */ /* 0x000fea0003800000 */
[----:B------:R-:W-:-:S05]  /*10990*/  VIADD R5, R5, 0xffffffff ;  /* 0xffffffff05057836 */ /* 0x000fca0000000000 */
[----:B------:R2:W3:Y:S02]  /*109a0*/  SHFL.IDX PT, R16, R4, R5, 0x1f ;  /* 0x00001f0504107589 */ /* 0x0004e400000e0000 */
.L_x_1182:
[----:B-1----:R-:W-:Y:S01]  /*109b0*/  IMAD.MOV R2, RZ, RZ, -R3 ;  /* 0x000000ffff027224 */ /* 0x002fe200078e0a03 */
[----:B--2---:R-:W-:Y:S01]  /*109c0*/  IABS R4, R6 ;  /* 0x0000000600047213 */ /* 0x004fe20000000000 */
[----:B---3--:R-:W-:Y:S02]  /*109d0*/  IMAD R16, R16, UR4, R7 ;  /* 0x0000000410107c24 */ /* 0x008fe4000f8e0207 */
[----:B------:R-:W-:Y:S02]  /*109e0*/  IMAD R5, R2, R11, RZ ;  /* 0x0000000b02057224 */ /* 0x000fe400078e02ff */
[----:B------:R-:W-:Y:S02]  /*109f0*/  IMAD.MOV.U32 R2, RZ, RZ, RZ ;  /* 0x000000ffff027224 */ /* 0x000fe400078e00ff */
[----:B------:R-:W-:Y:S02]  /*10a00*/  IMAD.MOV R4, RZ, RZ, -R4 ;  /* 0x000000ffff047224 */ /* 0x000fe400078e0a04 */
[----:B------:R-:W-:Y:S01]  /*10a10*/  IMAD.HI.U32 R2, R3, R5, R2 ;  /* 0x0000000503027227 */ /* 0x000fe200078e0002 */
[----:B------:R-:W-:-:S04]  /*10a20*/  IADD3 R5, -R16, UR6, RZ ;  /* 0x0000000610057c10 */ /* 0x000fc8000fffe1ff */
[----:B------:R-:W-:-:S05]  /*10a30*/  IABS R3, R5 ;  /* 0x0000000500037213 */ /* 0x000fca0000000000 */
[----:B------:R-:W-:-:S04]  /*10a40*/  IMAD.HI.U32 R9, R2, R3, RZ ;  /* 0x0000000302097227 */ /* 0x000fc800078e00ff */
[----:B------:R-:W-:-:S05]  /*10a50*/  IMAD R2, R9, R4, R3 ;  /* 0x0000000409027224 */ /* 0x000fca00078e0203 */
[----:B------:R-:W-:-:S13]  /*10a60*/  ISETP.GT.U32.AND P0, PT, R11, R2, PT ;  /* 0x000000020b00720c */ /* 0x000fda0003f04070 */
[----:B------:R-:W-:Y:S01]  /*10a70*/  @!P0 IMAD.IADD R2, R2, 0x1, -R11 ;  /* 0x0000000102028824 */ /* 0x000fe200078e0a0b */
[----:B------:R-:W-:-:S04]  /*10a80*/  @!P0 IADD3 R9, R9, 0x1, RZ ;  /* 0x0000000109098810 */ /* 0x000fc80007ffe0ff */
[----:B------:R-:W-:Y:S02]  /*10a90*/  ISETP.GE.U32.AND P0, PT, R2, R11, PT ;  /* 0x0000000b0200720c */ /* 0x000fe40003f06070 */
[----:B------:R-:W-:-:S11]  /*10aa0*/  LOP3.LUT R2, R5, R6, RZ, 0x3c, !PT ;  /* 0x0000000605027212 */ /* 0x000fd600078e3cff */
[----:B------:R-:W-:Y:S01]  /*10ab0*/  @P0 VIADD R9, R9, 0x1 ;  /* 0x0000000109090836 */ /* 0x000fe20000000000 */
[----:B------:R-:W-:-:S13]  /*10ac0*/  ISETP.GE.AND P0, PT, R2, RZ, PT ;  /* 0x000000ff0200720c */ /* 0x000fda0003f06270 */
[----:B------:R-:W-:Y:S01]  /*10ad0*/  @!P0 IMAD.MOV R9, RZ, RZ, -R9 ;  /* 0x000000ffff098224 */ /* 0x000fe200078e0a09 */
[----:B------:R-:W-:-:S13]  /*10ae0*/  ISETP.NE.AND P0, PT, R6, RZ, PT ;  /* 0x000000ff0600720c */ /* 0x000fda0003f05270 */
[----:B------:R-:W-:-:S05]  /*10af0*/  @!P0 LOP3.LUT R9, RZ, R6, RZ, 0x33, !PT ;  /* 0x00000006ff098212 */ /* 0x000fca00078e33ff */
[----:B------:R-:W-:Y:S02]  /*10b00*/  IMAD R4, R8, R9, RZ ;  /* 0x0000000908047224 */ /* 0x000fe400078e02ff */
[----:B------:R-:W-:Y:S02]  /*10b10*/  IMAD.MOV R9, RZ, RZ, -R9 ;  /* 0x000000ffff097224 */ /* 0x000fe400078e0a09 */
[----:B------:R-:W-:Y:S02]  /*10b20*/  IMAD.MOV R3, RZ, RZ, -R4 ;  /* 0x000000ffff037224 */ /* 0x000fe400078e0a04 */
[----:B------:R-:W-:-:S03]  /*10b30*/  IMAD R5, R6, R9, R5 ;  /* 0x0000000906057224 */ /* 0x000fc600078e0205 */
[----:B------:R-:W-:Y:S01]  /*10b40*/  VIADDMNMX R8, R3, UR4, R8, PT ;  /* 0x0000000403087c46 */ /* 0x000fe2000b800108 */
[----:B------:R-:W-:-:S03]  /*10b50*/  IMAD.IADD R4, R5, 0x1, R4 ;  /* 0x0000000105047824 */ /* 0x000fc600078e0204 */
[----:B------:R-:W-:-:S04]  /*10b60*/  IABS R7, R8 ;  /* 0x0000000800077213 */ /* 0x000fc80000000000 */
[----:B------:R-:W1:Y:S08]  /*10b70*/  I2F.RP R10, R7 ;  /* 0x00000007000a7306 */ /* 0x000e700000209400 */
[----:B-1----:R-:W1:Y:S02]  /*10b80*/  MUFU.RCP R10, R10 ;  /* 0x0000000a000a7308 */ /* 0x002e640000001000 */
[----:B-1----:R-:W-:-:S06]  /*10b90*/  VIADD R2, R10, 0xffffffe ;  /* 0x0ffffffe0a027836 */ /* 0x002fcc0000000000 */
[----:B------:R1:W2:Y:S02]  /*10ba0*/  F2I.FTZ.U32.TRUNC.NTZ R3, R2 ;  /* 0x0000000200037305 */ /* 0x0002a4000021f000 */
[----:B-1----:R-:W-:Y:S02]  /*10bb0*/  IMAD.MOV.U32 R2, RZ, RZ, RZ ;  /* 0x000000ffff027224 */ /* 0x002fe400078e00ff */
[----:B--2---:R-:W-:-:S04]  /*10bc0*/  IMAD.MOV R6, RZ, RZ, -R3 ;  /* 0x000000ffff067224 */ /* 0x004fc800078e0a03 */
[----:B------:R-:W-:Y:S01]  /*10bd0*/  IMAD R9, R6, R7, RZ ;  /* 0x0000000706097224 */ /* 0x000fe200078e02ff */
[----:B------:R-:W-:-:S03]  /*10be0*/  IABS R6, R5 ;  /* 0x0000000500067213 */ /* 0x000fc60000000000 */
[----:B------:R-:W-:Y:S01]  /*10bf0*/  IMAD.HI.U32 R3, R3, R9, R2 ;  /* 0x0000000903037227 */ /* 0x000fe200078e0002 */
[----:B------:R-:W-:-:S04]  /*10c00*/  IABS R9, R8 ;  /* 0x0000000800097213 */ /* 0x000fc80000000000 */
[----:B------:R-:W-:Y:S01]  /*10c10*/  IADD3 R2, RZ, -R9, RZ ;  /* 0x80000009ff027210 */ /* 0x000fe20007ffe0ff */
[----:B------:R-:W-:-:S04]  /*10c20*/  IMAD.HI.U32 R3, R3, R6, RZ ;  /* 0x0000000603037227 */ /* 0x000fc800078e00ff */
[----:B------:R-:W-:-:S05]  /*10c30*/  IMAD R2, R3, R2, R6 ;  /* 0x0000000203027224 */ /* 0x000fca00078e0206 */
[----:B------:R-:W-:-:S13]  /*10c40*/  ISETP.GT.U32.AND P0, PT, R7, R2, PT ;  /* 0x000000020700720c */ /* 0x000fda0003f04070 */
[----:B------:R-:W-:Y:S02]  /*10c50*/  @!P0 IMAD.IADD R2, R2, 0x1, -R7 ;  /* 0x0000000102028824 */ /* 0x000fe400078e0a07 */
[----:B------:R-:W-:-:S03]  /*10c60*/  @!P0 VIADD R3, R3, 0x1 ;  /* 0x0000000103038836 */ /* 0x000fc60000000000 */
[----:B------:R-:W-:Y:S02]  /*10c70*/  ISETP.GE.U32.AND P0, PT, R2, R7, PT ;  /* 0x000000070200720c */ /* 0x000fe40003f06070 */
[----:B------:R-:W-:-:S11]  /*10c80*/  LOP3.LUT R2, R5, R8, RZ, 0x3c, !PT ;  /* 0x0000000805027212 */ /* 0x000fd600078e3cff */
[----:B------:R-:W-:Y:S01]  /*10c90*/  @P0 VIADD R3, R3, 0x1 ;  /* 0x0000000103030836 */ /* 0x000fe20000000000 */
[----:B------:R-:W-:-:S13]  /*10ca0*/  ISETP.GE.AND P0, PT, R2, RZ, PT ;  /* 0x000000ff0200720c */ /* 0x000fda0003f06270 */
[----:B------:R-:W-:Y:S01]  /*10cb0*/  @!P0 IMAD.MOV R3, RZ, RZ, -R3 ;  /* 0x000000ffff038224 */ /* 0x000fe200078e0a03 */
[----:B------:R-:W-:-:S13]  /*10cc0*/  ISETP.NE.AND P0, PT, R8, RZ, PT ;  /* 0x000000ff0800720c */ /* 0x000fda0003f05270 */
[----:B------:R-:W-:Y:S01]  /*10cd0*/  @!P0 LOP3.LUT R3, RZ, R8, RZ, 0x33, !PT ;  /* 0x00000008ff038212 */ /* 0x000fe200078e33ff */
[----:B------:R-:W-:-:S03]  /*10ce0*/  IMAD.MOV R8, RZ, RZ, -R8 ;  /* 0x000000ffff087224 */ /* 0x000fc600078e0a08 */
[----:B------:R-:W-:Y:S01]  /*10cf0*/  LOP3.LUT R2, RZ, R3, RZ, 0x33, !PT ;  /* 0x00000003ff027212 */ /* 0x000fe200078e33ff */
[----:B------:R-:W-:-:S04]  /*10d00*/  IMAD R18, R3, R8, R4 ;  /* 0x0000000803127224 */ /* 0x000fc800078e0204 */
[----:B------:R-:W-:Y:S01]  /*10d10*/  IMAD.IADD R17, R17, 0x1, R2 ;  /* 0x0000000111117824 */ /* 0x000fe200078e0202 */
[----:B------:R-:W-:Y:S06]  /*10d20*/  BRA `(.L_x_1183) ;  /* 0x00000000000c7947 */ /* 0x000fec0003800000 */
.L_x_1178:
[----:B------:R-:W-:Y:S01]  /*10d30*/  IMAD.MOV.U32 R17, RZ, RZ, RZ ;  /* 0x000000ffff117224 */ /* 0x000fe200078e00ff */
[----:B------:R-:W-:Y:S01]  /*10d40*/  MOV R16, UR6 ;  /* 0x0000000600107c02 */ /* 0x000fe20008000f00 */
[----:B------:R-:W-:-:S07]  /*10d50*/  IMAD.MOV.U32 R18, RZ, RZ, RZ ;  /* 0x000000ffff127224 */ /* 0x000fce00078e00ff */
.L_x_1183:
[----:B------:R-:W1:Y:S01]  /*10d60*/  S2R R2, SR_TID.X ;  /* 0x0000000000027919 */ /* 0x000e620000002100 */
[----:B------:R-:W-:Y:S01]  /*10d70*/  STL [R1], RZ ;  /* 0x000000ff01007387 */ /* 0x000fe20000100800 */
[----:B-1----:R-:W-:-:S04]  /*10d80*/  LOP3.LUT R2, R2, 0x1f, RZ, 0xc0, !PT ;  /* 0x0000001f02027812 */ /* 0x002fc800078ec0ff */
[----:B------:R-:W-:-:S13]  /*10d90*/  ISETP.NE.AND P0, PT, R2, RZ, PT ;  /* 0x000000ff0200720c */ /* 0x000fda0003f05270 */
[----:B------:R-:W1:Y:S01]  /*10da0*/  @!P0 S2R R3, SR_CgaCtaId ;  /* 0x0000000000038919 */ /* 0x000e620000008800 */
[----:B------:R-:W-:-:S04]  /*10db0*/  @!P0 MOV R0, 0x400 ;  /* 0x0000040000008802 */ /* 0x000fc80000000f00 */
[----:B-1----:R-:W-:-:S05]  /*10dc0*/  @!P0 LEA R0, R3, R0, 0x18 ;  /* 0x0000000003008211 */ /* 0x002fca00078ec0ff */
[----:B------:R1:W-:Y:S01]  /*10dd0*/  @!P0 STS.128 [R0+0x308d0], R16 ;  /* 0x0308d01000008388 */ /* 0x0003e20000000c00 */
[----:B------:R-:W-:Y:S06]  /*10de0*/  BAR.ARV 0x5, 0x120 ;  /* 0x0144800000007b1d */ /* 0x000fec0000002000 */
[----:B------:R-:W-:Y:S01]  /*10df0*/  ISETP.GE.AND P0, PT, R19, UR5, PT ;  /* 0x0000000513007c0c */ /* 0x000fe2000bf06270 */
[----:B-1----:R-:W-:-:S05]  /*10e00*/  IMAD.MOV.U32 R0, RZ, RZ, 0x1 ;  /* 0x00000001ff007424 */ /* 0x002fca00078e00ff */
[----:B------:R1:W-:Y:S04]  /*10e10*/  STL [R1+0x8], R0 ;  /* 0x0000080001007387 */ /* 0x0003e80000100800 */
[----:B------:R1:W-:Y:S03]  /*10e20*/  STL [R1+0x18], RZ ;  /* 0x000018ff01007387 */ /* 0x0003e60000100800 */
[----:B------:R-:W-:Y:S05]  /*10e30*/  @P0 BRA `(.L_x_1184) ;  /* 0x0000004800880947 */ /* 0x000fea0003800000 */
[----:B-1----:R-:W-:Y:S01]  /*10e40*/  IMAD.MOV.U32 R0, RZ, RZ, 0x1 ;  /* 0x00000001ff007424 */ /* 0x002fe200078e00ff */
[----:B------:R1:W-:Y:S01]  /*10e50*/  STL [R1+0x18], RZ ;  /* 0x000018ff01007387 */ /* 0x0003e20000100800 */
[----:B------:R-:W-:Y:S01]  /*10e60*/  ULDC UR38, c[0x0][0xc] ;  /* 0x0000030000267ab9 */ /* 0x000fe20000000800 */
[----:B------:R-:W-:Y:S02]  /*10e70*/  ULDC.64 UR36, c[0x0][0x198] ;  /* 0x0000660000247ab9 */ /* 0x000fe40000000a00 */
[----:B------:R1:W-:Y:S04]  /*10e80*/  STL [R1+0x8], R0 ;  /* 0x0000080001007387 */ /* 0x0003e80000100800 */
[----:B------:R1:W-:Y:S02]  /*10e90*/  STL [R1], RZ ;  /* 0x000000ff01007387 */ /* 0x0003e40000100800 */
.L_x_1260:
[----:B------:R-:W-:Y:S05]  /*10ea0*/  YIELD ;  /* 0x0000000000007946 */ /* 0x000fea0003800000 */
[----:B------:R-:W-:Y:S01]  /*10eb0*/  ULDC.64 UR4, c[0x0][0xa28] ;  /* 0x00028a0000047ab9 */ /* 0x000fe20000000a00 */
[----:B------:R-:W-:Y:S01]  /*10ec0*/  IMAD.MOV.U32 R4, RZ, RZ, RZ ;  /* 0x000000ffff047224 */ /* 0x000fe200078e00ff */
[----:B------:R-:W-:Y:S01]  /*10ed0*/  ISETP.NE.U32.AND P0, PT, RZ, UR4, PT ;  /* 0x00000004ff007c0c */ /* 0x000fe2000bf05070 */
[----:B------:R-:W-:-:S03]  /*10ee0*/  ULDC.64 UR6, c[0x0][0x208] ;  /* 0x0000820000067ab9 */ /* 0x000fc60000000a00 */
[----:B------:R-:W-:Y:S01]  /*10ef0*/  ISETP.NE.AND.EX P0, PT, RZ, UR5, PT, P0 ;  /* 0x00000005ff007c0c */ /* 0x000fe2000bf05300 */
[----:B------:R-:W-:-:S12]  /*10f00*/  ULDC.64 UR4, c[0x0][0xa00] ;  /* 0x0002800000047ab9 */ /* 0x000fd80000000a00 */
[----:B--2---:R-:W2:Y:S01]  /*10f10*/  @P0 LDC.64 R2, c[0x0][0xa28] ;  /* 0x00028a00ff020b82 */ /* 0x004ea20000000a00 */
[----:B------:R-:W-:Y:S01]  /*10f20*/  ISETP.NE.U32.AND P2, PT, RZ, UR4, PT ;  /* 0x00000004ff007c0c */ /* 0x000fe2000bf45070 */
[----:B--2---:R-:W-:-:S05]  /*10f30*/  @P0 IMAD.WIDE R2, R19, 0x4, R2 ;  /* 0x0000000413020825 */ /* 0x004fca00078e0202 */
[----:B------:R2:W5:Y:S01]  /*10f40*/  @P0 LDG.E R4, desc[UR6][R2.64] ;  /* 0x0000000602040981 */ /* 0x000562000c1e1900 */
[----:B------:R-:W-:Y:S01]  /*10f50*/  ISETP.NE.AND.EX P2, PT, RZ, UR5, PT, P2 ;  /* 0x00000005ff007c0c */ /* 0x000fe2000bf45320 */
[----:B-1----:R-:W-:Y:S01]  /*10f60*/  IMAD.MOV.U32 R0, RZ, RZ, RZ ;  /* 0x000000ffff007224 */ /* 0x002fe200078e00ff */
[----:B------:R-:W-:Y:S01]  /*10f70*/  ULDC.64 UR4, c[0x0][0xa18] ;  /* 0x0002860000047ab9 */ /* 0x000fe20000000a00 */
[----:B--2---:R-:W1:Y:S02]  /*10f80*/  LDC.64 R2, c[0x0][0xa00] ;  /* 0x00028000ff027b82 */ /* 0x004e640000000a00 */
[----:B-1----:R-:W-:-:S08]  /*10f90*/  IMAD.WIDE R2, R19, 0x4, R2 ;  /* 0x0000000413027825 */ /* 0x002fd000078e0202 */
[----:B------:R-:W2:Y:S01]  /*10fa0*/  @P2 LDG.E R0, desc[UR6][R2.64] ;  /* 0x0000000602002981 */ /* 0x000ea2000c1e1900 */
[----:B------:R-:W-:Y:S01]  /*10fb0*/  ISETP.NE.U32.AND P1, PT, RZ, UR4, PT ;  /* 0x00000004ff007c0c */ /* 0x000fe2000bf25070 */
[----:B------:R-:W-:-:S03]  /*10fc0*/  ULDC UR4, c[0x0][0x288] ;  /* 0x0000a20000047ab9 */ /* 0x000fc60000000800 */
[----:B------:R-:W-:-:S13]  /*10fd0*/  ISETP.NE.AND.EX P1, PT, RZ, UR5, PT, P1 ;  /* 0x00000005ff007c0c */ /* 0x000fda000bf25310 */
[----:B------:R-:W1:Y:S02]  /*10fe0*/  @P1 LDC.64 R6, c[0x0][0xa18] ;  /* 0x00028600ff061b82 */ /* 0x000e640000000a00 */
[----:B-1----:R-:W-:Y:S01]  /*10ff0*/  @P1 IMAD.WIDE R6, R19, 0x4, R6 ;  /* 0x0000000413061825 */ /* 0x002fe200078e0206 */
[----:B--2---:R1:W-:Y:S03]  /*11000*/  STL [R1+0x1c], R0 ;  /* 0x00001c0001007387 */ /* 0x0043e60000100800 */
[----:B-1----:R-:W-:Y:S01]  /*11010*/  IMAD.U32 R0, RZ, RZ, UR4 ;  /* 0x00000004ff007e24 */ /* 0x002fe2000f8e00ff */
[----:B------:R-:W-:Y:S02]  /*11020*/  ULDC.64 UR4, c[0x0][0x3f8] ;  /* 0x0000fe0000047ab9 */ /* 0x000fe40000000a00 */
[----:B------:R-:W-:-:S03]  /*11030*/  UISETP.NE.U32.AND UP0, UPT, UR4, URZ, UPT ;  /* 0x0000003f0400728c */ /* 0x000fc6000bf05070 */
[----:B------:R-:W-:Y:S01]  /*11040*/  ULDC UR4, c[0x0][0x404] ;  /* 0x0001010000047ab9 */ /* 0x000fe20000000800 */
[----:B------:R-:W-:Y:S01]  /*11050*/  UISETP.NE.AND.EX UP0, UPT, UR5, URZ, UPT, UP0 ;  /* 0x0000003f0500728c */ /* 0x000fe2000bf05300 */
[----:B------:R1:W5:Y:S01]  /*11060*/  @P1 LDG.E R0, desc[UR6][R6.64] ;  /* 0x0000000606001981 */ /* 0x000362000c1e1900 */
[----:B------:R-:W-:Y:S01]  /*11070*/  ULDC.64 UR6, c[0x0][0xa08] ;  /* 0x0002820000067ab9 */ /* 0x000fe20000000a00 */
[----:B------:R-:W-:Y:S01]  /*11080*/  ULDC UR5, c[0x0][0x2e0] ;  /* 0x0000b80000057ab9 */ /* 0x000fe20000000800 */
[----:B------:R-:W-:Y:S01]  /*11090*/  USEL UR4, UR4, 0x1, UP0 ;  /* 0x0000000104047887 */ /* 0x000fe20008000000 */
[----:B------:R-:W-:-:S03]  /*110a0*/  ISETP.NE.U32.AND P0, PT, RZ, UR6, PT ;  /* 0x00000006ff007c0c */ /* 0x000fc6000bf05070 */
[----:B------:R-:W-:Y:S01]  /*110b0*/  UIMAD UR4, UR4, UR5, URZ ;  /* 0x00000005040472a4 */ /* 0x000fe2000f8e023f */
[----:B------:R-:W-:-:S05]  /*110c0*/  ISETP.NE.AND.EX P0, PT, RZ, UR7, PT, P0 ;  /* 0x00000007ff007c0c */ /* 0x000fca000bf05300 */
[----:B------:R-:W-:Y:S01]  /*110d0*/  IMAD.U32 R5, RZ, RZ, UR4 ;  /* 0x00000004ff057e24 */ /* 0x000fe2000f8e00ff */
[----:B-1----:R-:W-:Y:S07]  /*110e0*/  @P1 BRA `(.L_x_1185) ;  /* 0x0000000000141947 */ /* 0x002fee0003800000 */
[----:B------:R-:W-:Y:S05]  /*110f0*/  @!P2 BRA `(.L_x_1185) ;  /* 0x000000000010a947 */ /* 0x000fea0003800000 */
[----:B------:R-:W-:Y:S02]  /*11100*/  ULDC.64 UR4, c[0x0][0x208] ;  /* 0x0000820000047ab9 */ /* 0x000fe40000000a00 */
[----:B------:R-:W2:Y:S04]  /*11110*/  LDG.E R7, desc[UR4][R2.64] ;  /* 0x0000000402077981 */ /* 0x000ea8000c1e1900 */
[----:B-----5:R-:W2:Y:S02]  /*11120*/  LDG.E R0, desc[UR4][R2.64+0x4] ;  /* 0x0000040402007981 */ /* 0x020ea4000c1e1900 */
[----:B--2---:R-:W-:-:S07]  /*11130*/  IMAD.IADD R0, R0, 0x1, -R7 ;  /* 0x0000000100007824 */ /* 0x004fce00078e0a07 */
.L_x_1185:
[----:B------:R-:W1:Y:S01]  /*11140*/  LDC.64 R2, c[0x0][0xa08] ;  /* 0x00028200ff027b82 */ /* 0x000e620000000a00 */
[----:B------:R-:W-:Y:S01]  /*11150*/  MOV R7, RZ ;  /* 0x000000ff00077202 */ /* 0x000fe20000000f00 */
[----:B------:R-:W-:Y:S01]  /*11160*/  ULDC.64 UR4, c[0x0][0x208] ;  /* 0x0000820000047ab9 */ /* 0x000fe20000000a00 */
[----:B-1----:R-:W-:-:S05]  /*11170*/  IMAD.WIDE R2, R19, 0x4, R2 ;  /* 0x0000000413027825 */ /* 0x002fca00078e0202 */
[----:B------:R-:W2:Y:S01]  /*11180*/  @P0 LDG.E R7, desc[UR4][R2.64] ;  /* 0x0000000402070981 */ /* 0x000ea2000c1e1900 */
[----:B------:R-:W-:Y:S02]  /*11190*/  ULDC.64 UR4, c[0x0][0xa20] ;  /* 0x0002880000047ab9 */ /* 0x000fe40000000a00 */
[----:B------:R-:W-:-:S04]  /*111a0*/  ISETP.NE.U32.AND P1, PT, RZ, UR4, PT ;  /* 0x00000004ff007c0c */ /* 0x000fc8000bf25070 */
[----:B------:R-:W-:Y:S01]  /*111b0*/  ISETP.NE.AND.EX P1, PT, RZ, UR5, PT, P1 ;  /* 0x00000005ff007c0c */ /* 0x000fe2000bf25310 */
[----:B--2--5:R-:W-:-:S05]  /*111c0*/  IMAD.IADD R6, R7, 0x1, R4 ;  /* 0x0000000107067824 */ /* 0x024fca00078e0204 */
[----:B------:R1:W-:Y:S07]  /*111d0*/  STL [R1+0x4], R6 ;  /* 0x0000040601007387 */ /* 0x0003ee0000100800 */
[----:B------:R-:W-:Y:S05]  /*111e0*/  @!P1 BRA `(.L_x_1186) ;  /* 0x0000000000149947 */ /* 0x000fea0003800000 */
[----:B------:R-:W2:Y:S01]  /*111f0*/  LDC.64 R2, c[0x0][0xa20] ;  /* 0x00028800ff027b82 */ /* 0x000ea20000000a00 */
[----:B------:R-:W-:Y:S01]  /*11200*/  ULDC.64 UR4, c[0x0][0x208] ;  /* 0x0000820000047ab9 */ /* 0x000fe20000000a00 */
[----:B--2---:R-:W-:-:S05]  /*11210*/  IMAD.WIDE R2, R19, 0x4, R2 ;  /* 0x0000000413027825 */ /* 0x004fca00078e0202 */
[----:B------:R2:W5:Y:S01]  /*11220*/  LDG.E R5, desc[UR4][R2.64] ;  /* 0x0000000402057981 */ /* 0x000562000c1e1900 */
[----:B------:R-:W-:Y:S05]  /*11230*/  BRA `(.L_x_1187) ;  /* 0x0000000000147947 */ /* 0x000fea0003800000 */
.L_x_1186:
[----:B------:R-:W-:Y:S05]  /*11240*/  @!P0 BRA `(.L_x_1187) ;  /* 0x0000000000108947 */ /* 0x000fea0003800000 */
[----:B------:R-:W-:Y:S02]  /*11250*/  ULDC.64 UR4, c[0x0][0x208] ;  /* 0x0000820000047ab9 */ /* 0x000fe40000000a00 */
[----:B-1----:R-:W2:Y:S04]  /*11260*/  LDG.E R6, desc[UR4][R2.64] ;  /* 0x0000000402067981 */ /* 0x002ea8000c1e1900 */
[----:B------:R-:W2:Y:S02]  /*11270*/  LDG.E R5, desc[UR4][R2.64+0x4] ;  /* 0x0000040402057981 */ /* 0x000ea4000c1e1900 */
[----:B--2---:R-:W-:-:S07]  /*11280*/  IMAD.IADD R5, R5, 0x1, -R6 ;  /* 0x0000000105057824 */ /* 0x004fce00078e0a06 */
.L_x_1187:
[----:B--2---:R-:W2:Y:S01]  /*11290*/  LDC.64 R2, c[0x0][0x9e0] ;  /* 0x00027800ff027b82 */ /* 0x004ea20000000a00 */
[----:B-----5:R-:W-:Y:S01]  /*112a0*/  IMAD.IADD R7, R5, 0x1, -R4 ;  /* 0x0000000105077824 */ /* 0x020fe200078e0a04 */
[----:B------:R-:W-:-:S04]  /*112b0*/  LEA R9, R17, 0x80, 0x7 ;  /* 0x0000008011097811 */ /* 0x000fc800078e38ff */
[----:B------:R-:W-:Y:S02]  /*112c0*/  IADD3 R9, R7, R9, -R0 ;  /* 0x0000000907097210 */ /* 0x000fe40007ffe800 */
[----:B--2---:R-:W-:-:S03]  /*112d0*/  ISETP.GE.AND P0, PT, R3, 0x1, PT ;  /* 0x000000010300780c */ /* 0x004fc60003f06270 */
[----:B------:R-:W-:-:S10]  /*112e0*/  IMAD.IADD R2, R9, 0x1, R2 ;  /* 0x0000000109027824 */ /* 0x000fd400078e0202 */
[----:B------:R-:W-:Y:S05]  /*112f0*/  @!P0 BRA `(.L_x_1188) ;  /* 0x0000000000488947 */ /* 0x000fea0003800000 */
[C---:B------:R-:W-:Y:S01]  /*11300*/  ISETP.GT.AND P1, PT, R9.reuse, RZ, PT ;  /* 0x000000ff0900720c */ /* 0x040fe20003f24270 */
[----:B------:R-:W-:Y:S01]  /*11310*/  BSSY B0, `(.L_x_1189) ;  /* 0x000000e000007945 */ /* 0x000fe20003800000 */
[----:B-1----:R-:W-:-:S11]  /*11320*/  VIADD R6, R9, 0xffffffff ;  /* 0xffffffff09067836 */ /* 0x002fd60000000000 */
[----:B------:R-:W-:Y:S05]  /*11330*/  @P1 BRA `(.L_x_1190) ;  /* 0x00000000001c1947 */ /* 0x000fea0003800000 */
[----:B------:R-:W-:Y:S01]  /*11340*/  ISETP.NE.AND P1, PT, R3, 0x1, PT ;  /* 0x000000010300780c */ /* 0x000fe20003f25270 */
[----:B------:R-:W-:-:S12]  /*11350*/  IMAD.MOV R9, RZ, RZ, -R9 ;  /* 0x000000ffff097224 */ /* 0x000fd800078e0a09 */
[----:B------:R-:W1:Y:S02]  /*11360*/  @P1 LDC.64 R4, c[0x0][0x9e8] ;  /* 0x00027a00ff041b82 */ /* 0x000e640000000a00 */
[----:B-1----:R-:W-:-:S05]  /*11370*/  @P1 IMAD.HI.U32 R4, R9, R4, RZ ;  /* 0x0000000409041227 */ /* 0x002fca00078e00ff */
[----:B------:R-:W-:-:S04]  /*11380*/  @P1 SHF.R.U32.HI R9, RZ, R5, R4 ;  /* 0x00000005ff091219 */ /* 0x000fc80000011604 */
[----:B------:R-:W-:Y:S01]  /*11390*/  LOP3.LUT R6, RZ, R9, RZ, 0x33, !PT ;  /* 0x00000009ff067212 */ /* 0x000fe200078e33ff */
[----:B------:R-:W-:Y:S06]  /*113a0*/  BRA `(.L_x_1191) ;  /* 0x0000000000107947 */ /* 0x000fec0003800000 */
.L_x_1190:
[----:B------:R-:W-:-:S13]  /*113b0*/  ISETP.NE.AND P1, PT, R3, 0x1, PT ;  /* 0x000000010300780c */ /* 0x000fda0003f25270 */
[----:B------:R-:W1:Y:S02]  /*113c0*/  @P1 LDC.64 R4, c[0x0][0x9e8] ;  /* 0x00027a00ff041b82 */ /* 0x000e640000000a00 */
[----:B-1----:R-:W-:-:S05]  /*113d0*/  @P1 IMAD.HI.U32 R4, R6, R4, RZ ;  /* 0x0000000406041227 */ /* 0x002fca00078e00ff */
[----:B------:R-:W-:-:S07]  /*113e0*/  @P1 SHF.R.U32.HI R6, RZ, R5, R4 ;  /* 0x00000005ff061219 */ /* 0x000fce0000011604 */
.L_x_1191:
[----:B------:R-:W-:Y:S05]  /*113f0*/  BSYNC B0 ;  /* 0x0000000000007941 */ /* 0x000fea0003800000 */
.L_x_1189:
[----:B------:R-:W-:-:S05]  /*11400*/  IMAD R5, R6, R3, R3 ;  /* 0x0000000306057224 */ /* 0x000fca00078e0203 */
[----:B------:R-:W-:-:S07]  /*11410*/  VIMNMX R2, R2, R5, PT ;  /* 0x0000000502027248 */ /* 0x000fce0003fe0100 */
.L_x_1188:
[----:B------:R-:W-:Y:S01]  /*11420*/  VIADD R2, R2, 0x3f ;  /* 0x0000003f02027836 */ /* 0x000fe20000000000 */
[----:B------:R-:W-:Y:S01]  /*11430*/  LEA R0, R17, -R0, 0x7 ;  /* 0x8000000011007211 */ /* 0x000fe200078e38ff */
[----:B------:R-:W-:-:S03]  /*11440*/  ULDC UR4, c[0x0][0x9dc] ;  /* 0x0002770000047ab9 */ /* 0x000fc60000000800 */
[----:B------:R-:W-:-:S04]  /*11450*/  SHF.R.S32.HI R5, RZ, 0x1f, R2 ;  /* 0x0000001fff057819 */ /* 0x000fc80000011402 */
[----:B------:R-:W-:Y:S01]  /*11460*/  LEA.HI R4, R5, R2, RZ, 0x6 ;  /* 0x0000000205047211 */ /* 0x000fe200078f30ff */
[----:B------:R-:W-:-:S03]  /*11470*/  VIADD R2, R7, 0x3f ;  /* 0x0000003f07027836 */ /* 0x000fc60000000000 */
[----:B------:R-:W-:Y:S02]  /*11480*/  SHF.R.S32.HI R4, RZ, 0x6, R4 ;  /* 0x00000006ff047819 */ /* 0x000fe40000011404 */
[----:B------:R-:W-:-:S04]  /*11490*/  SHF.R.S32.HI R5, RZ, 0x1f, R2 ;  /* 0x0000001fff057819 */ /* 0x000fc80000011402 */
[----:B------:R-:W-:Y:S01]  /*114a0*/  LEA.HI R5, R5, R2, RZ, 0x6 ;  /* 0x0000000205057211 */ /* 0x000fe200078f30ff */
[----:B------:R-:W-:-:S03]  /*114b0*/  IMAD.IADD R2, R7, 0x1, R0 ;  /* 0x0000000107027824 */ /* 0x000fc600078e0200 */
[----:B------:R-:W-:Y:S01]  /*114c0*/  SHF.R.S32.HI R5, RZ, 0x6, R5 ;  /* 0x00000006ff057819 */ /* 0x000fe20000011405 */
[----:B------:R-:W-:-:S03]  /*114d0*/  VIADD R0, R2, -UR4 ;  /* 0x8000000402007c36 */ /* 0x000fc60008000000 */
[----:B-1----:R-:W-:-:S05]  /*114e0*/  VIMNMX R6, R5, R4, PT ;  /* 0x0000000405067248 */ /* 0x002fca0003fe0100 */
[----:B------:R1:W-:Y:S01]  /*114f0*/  STL [R1+0x14], R6 ;  /* 0x0000140601007387 */ /* 0x0003e20000100800 */
[----:B------:R-:W-:Y:S05]  /*11500*/  @!P0 BRA `(.L_x_1192) ;  /* 0x0000000000448947 */ /* 0x000fea0003800000 */
[----:B------:R-:W-:Y:S01]  /*11510*/  ISETP.GT.AND P0, PT, R2, -0x1, PT ;  /* 0xffffffff0200780c */ /* 0x000fe20003f04270 */
[----:B------:R-:W-:-:S12]  /*11520*/  BSSY B0, `(.L_x_1193) ;  /* 0x000000d000007945 */ /* 0x000fd80003800000 */
[----:B------:R-:W-:Y:S05]  /*11530*/  @P0 BRA `(.L_x_1194) ;  /* 0x00000000001c0947 */ /* 0x000fea0003800000 */
[----:B------:R-:W-:Y:S02]  /*11540*/  ISETP.NE.AND P0, PT, R3, 0x1, PT ;  /* 0x000000010300780c */ /* 0x000fe40003f05270 */
[----:B------:R-:W-:-:S11]  /*11550*/  LOP3.LUT R7, RZ, R2, RZ, 0x33, !PT ;  /* 0x00000002ff077212 */ /* 0x000fd600078e33ff */
[----:B------:R-:W2:Y:S02]  /*11560*/  @P0 LDC.64 R4, c[0x0][0x9e8] ;  /* 0x00027a00ff040b82 */ /* 0x000ea40000000a00 */
[----:B--2---:R-:W-:-:S05]  /*11570*/  @P0 IMAD.HI.U32 R4, R7, R4, RZ ;  /* 0x0000000407040227 */ /* 0x004fca00078e00ff */
[----:B------:R-:W-:-:S04]  /*11580*/  @P0 SHF.R.U32.HI R7, RZ, R5, R4 ;  /* 0x00000005ff070219 */ /* 0x000fc80000011604 */
[----:B------:R-:W-:Y:S01]  /*11590*/  LOP3.LUT R2, RZ, R7, RZ, 0x33, !PT ;  /* 0x00000007ff027212 */ /* 0x000fe200078e33ff */
[----:B------:R-:W-:Y:S06]  /*115a0*/  BRA `(.L_x_1195) ;  /* 0x0000000000107947 */ /* 0x000fec0003800000 */
.L_x_1194:
[----:B------:R-:W-:-:S13]  /*115b0*/  ISETP.NE.AND P0, PT, R3, 0x1, PT ;  /* 0x000000010300780c */ /* 0x000fda0003f05270 */
[----:B------:R-:W2:Y:S02]  /*115c0*/  @P0 LDC.64 R4, c[0x0][0x9e8] ;  /* 0x00027a00ff040b82 */ /* 0x000ea40000000a00 */
[----:B--2---:R-:W-:-:S05]  /*115d0*/  @P0 IMAD.HI.U32 R4, R2, R4, RZ ;  /* 0x0000000402040227 */ /* 0x004fca00078e00ff */
[----:B------:R-:W-:-:S07]  /*115e0*/  @P0 SHF.R.U32.HI R2, RZ, R5, R4 ;  /* 0x00000005ff020219 */ /* 0x000fce0000011604 */
.L_x_1195:
[----:B------:R-:W-:Y:S05]  /*115f0*/  BSYNC B0 ;  /* 0x0000000000007941 */ /* 0x000fea0003800000 */
.L_x_1193:
[----:B------:R-:W-:-:S05]  /*11600*/  IMAD R3, R2, R3, RZ ;  /* 0x0000000302037224 */ /* 0x000fca00078e02ff */
[----:B------:R-:W-:-:S07]  /*11610*/  VIMNMX R0, R0, R3, !PT ;  /* 0x0000000300007248 */ /* 0x000fce0007fe0100 */
.L_x_1192:
[----:B------:R-:W-:Y:S01]  /*11620*/  SHF.R.S32.HI R3, RZ, 0x1f, R0 ;  /* 0x0000001fff037819 */ /* 0x000fe20000011400 */
[----:B------:R-:W-:Y:S03]  /*11630*/  BSSY B6, `(.L_x_1196) ;  /* 0x000035e000067945 */ /* 0x000fe60003800000 */
[----:B------:R-:W-:-:S04]  /*11640*/  LEA.HI R3, R3, R0, RZ, 0x6 ;  /* 0x0000000003037211 */ /* 0x000fc800078f30ff */
[----:B------:R-:W-:-:S04]  /*11650*/  SHF.R.S32.HI R3, RZ, 0x6, R3 ;  /* 0x00000006ff037819 */ /* 0x000fc80000011403 */
[----:B------:R-:W-:-:S04]  /*11660*/  VIMNMX R2, RZ, R3, !PT ;  /* 0x00000003ff027248 */ /* 0x000fc80007fe0100 */
[----:B------:R-:W-:Y:S01]  /*11670*/  ISETP.GT.AND P0, PT, R6, R2, PT ;  /* 0x000000020600720c */ /* 0x000fe20003f04270 */
[----:B------:R2:W-:-:S12]  /*11680*/  STL [R1+0x10], R2 ;  /* 0x0000100201007387 */ /* 0x0005d80000100800 */
[----:B--2---:R-:W-:Y:S05]  /*11690*/  @P0 BRA `(.L_x_1197) ;  /* 0x0000000000480947 */ /* 0x004fea0003800000 */
[----:B------:R-:W2:Y:S02]  /*116a0*/  S2R R2, SR_TID.X ;  /* 0x0000000000027919 */ /* 0x000ea40000002100 */
[----:B--2---:R-:W-:-:S04]  /*116b0*/  LOP3.LUT R2, R2, 0x1f, RZ, 0xc0, !PT ;  /* 0x0000001f02027812 */ /* 0x004fc800078ec0ff */
[----:B------:R-:W-:-:S13]  /*116c0*/  ISETP.NE.AND P1, PT, R2, RZ, PT ;  /* 0x000000ff0200720c */ /* 0x000fda0003f25270 */
[----:B------:R-:W-:Y:S05]  /*116d0*/  @P1 BRA `(.L_x_1198) ;  /* 0x00000034004c1947 */ /* 0x000fea0003800000 */
[----:B------:R-:W2:Y:S01]  /*116e0*/  S2R R7, SR_LANEID ;  /* 0x0000000000077919 */ /* 0x000ea20000000000 */
[----:B------:R-:W-:Y:S01]  /*116f0*/  VOTEU.ANY UR4, UPT, PT ;  /* 0x0000000000047886 */ /* 0x000fe200038e0100 */
[----:B------:R-:W3:Y:S01]  /*11700*/  LDC.64 R2, c[0x0][0xc38] ;  /* 0x00030e00ff027b82 */ /* 0x000ee20000000a00 */
[----:B------:R-:W2:Y:S01]  /*11710*/  FLO.U32 R0, UR4 ;  /* 0x0000000400007d00 */ /* 0x000ea200080e0000 */
[----:B------:R-:W-:-:S07]  /*11720*/  ULDC.64 UR6, c[0x0][0x208] ;  /* 0x0000820000067ab9 */ /* 0x000fce0000000a00 */
[----:B------:R-:W3:Y:S01]  /*11730*/  POPC R5, UR4 ;  /* 0x0000000400057d09 */ /* 0x000ee20008000000 */
[----:B--2---:R-:W-:-:S13]  /*11740*/  ISETP.EQ.U32.AND P0, PT, R0, R7, PT ;  /* 0x000000070000720c */ /* 0x004fda0003f02070 */
[----:B---3--:R-:W2:Y:S01]  /*11750*/  @P0 ATOMG.E.ADD.STRONG.GPU PT, R3, desc[UR6][R2.64], R5 ;  /* 0x00000005020309a8 */ /* 0x008ea200081ee1c6 */
[----:B------:R-:W3:Y:S02]  /*11760*/  S2R R4, SR_LTMASK ;  /* 0x0000000000047919 */ /* 0x000ee40000003900 */
[----:B---3--:R-:W-:-:S04]  /*11770*/  LOP3.LUT R4, R4, UR4, RZ, 0xc0, !PT ;  /* 0x0000000404047c12 */ /* 0x008fc8000f8ec0ff */
[----:B------:R-:W3:Y:S01]  /*11780*/  POPC R7, R4 ;  /* 0x0000000400077309 */ /* 0x000ee20000000000 */
[----:B--2---:R-:W3:Y:S02]  /*11790*/  SHFL.IDX PT, R0, R3, R0, 0x1f ;  /* 0x00001f0003007589 */ /* 0x004ee400000e0000 */
[----:B---3--:R-:W-:Y:S01]  /*117a0*/  IADD3 R16, R0, UR38, R7 ;  /* 0x0000002600107c10 */ /* 0x008fe2000fffe007 */
[----:B------:R-:W-:Y:S06]  /*117b0*/  BRA `(.L_x_1198) ;  /* 0x0000003400147947 */ /* 0x000fec0003800000 */
.L_x_1197:
[----:B------:R-:W2:Y:S01]  /*117c0*/  S2R R3, SR_CgaCtaId ;  /* 0x0000000000037919 */ /* 0x000ea20000008800 */
[----:B------:R-:W-:-:S04]  /*117d0*/  MOV R0, 0x400 ;  /* 0x0000040000007802 */ /* 0x000fc80000000f00 */
[----:B--2---:R-:W-:-:S05]  /*117e0*/  LEA R2, R3, R0, 0x18 ;  /* 0x0000000003027211 */ /* 0x004fca00078ec0ff */
[----:B------:R2:W-:Y:S01]  /*117f0*/  STL [R1+0xc], R2 ;  /* 0x00000c0201007387 */ /* 0x0005e20000100800 */
[----:B------:R-:W-:-:S05]  /*11800*/  VIADD R0, R2, 0x20400 ;  /* 0x0002040002007836 */ /* 0x000fca0000000000 */
[----:B------:R-:W-:-:S13]  /*11810*/  LOP3.LUT P0, RZ, R0, 0x3ff, RZ, 0xc0, !PT ;  /* 0x000003ff00ff7812 */ /* 0x000fda000780c0ff */
[----:B--2---:R-:W-:Y:S05]  /*11820*/  @!P0 BRA `(.L_x_1199) ;  /* 0x0000000000408947 */ /* 0x004fea0003800000 */
[----:B------:R-:W-:Y:S01]  /*11830*/  MOV R2, 0x0 ;  /* 0x0000000000027802 */ /* 0x000fe20000000f00 */
[----:B------:R-:W-:Y:S01]  /*11840*/  ULDC.64 UR6, c[0x4][0xa8] ;  /* 0x01002a0000067ab9 */ /* 0x000fe20000000a00 */
[----:B------:R-:W-:Y:S01]  /*11850*/  ULDC.64 UR8, c[0x4][0xb0] ;  /* 0x01002c0000087ab9 */ /* 0x000fe20000000a00 */
[----:B------:R-:W-:Y:S01]  /*11860*/  ULDC.64 UR4, c[0x4][0x30] ;  /* 0x01000c0000047ab9 */ /* 0x000fe20000000a00 */
[----:B------:R-:W-:Y:S01]  /*11870*/  IMAD.U32 R4, RZ, RZ, UR6 ;  /* 0x00000006ff047e24 */ /* 0x000fe2000f8e00ff */
[----:B------:R-:W-:Y:S01]  /*11880*/  MOV R11, UR5 ;  /* 0x00000005000b7c02 */ /* 0x000fe20008000f00 */
[----:B------:R-:W2:Y:S01]  /*11890*/  LDC.64 R2, c[0x4][R2] ;  /* 0x0100000002027b82 */ /* 0x000ea20000000a00 */
[----:B------:R-:W-:Y:S02]  /*118a0*/  IMAD.U32 R5, RZ, RZ, UR7 ;  /* 0x00000007ff057e24 */ /* 0x000fe4000f8e00ff */
[----:B-1----:R-:W-:Y:S02]  /*118b0*/  IMAD.U32 R6, RZ, RZ, UR8 ;  /* 0x00000008ff067e24 */ /* 0x002fe4000f8e00ff */
[----:B------:R-:W-:-:S02]  /*118c0*/  IMAD.U32 R7, RZ, RZ, UR9 ;  /* 0x00000009ff077e24 */ /* 0x000fc4000f8e00ff */
[----:B------:R-:W-:Y:S02]  /*118d0*/  IMAD.U32 R10, RZ, RZ, UR4 ;  /* 0x00000004ff0a7e24 */ /* 0x000fe4000f8e00ff */
[----:B------:R-:W-:Y:S02]  /*118e0*/  IMAD.MOV.U32 R8, RZ, RZ, 0x70 ;  /* 0x00000070ff087424 */ /* 0x000fe400078e00ff */
[----:B------:R-:W-:Y:S02]  /*118f0*/  IMAD.MOV.U32 R12, RZ, RZ, 0x1 ;  /* 0x00000001ff0c7424 */ /* 0x000fe400078e00ff */
[----:B0-----:R-:W-:-:S07]  /*11900*/  IMAD.MOV.U32 R13, RZ, RZ, RZ ;  /* 0x000000ffff0d7224 */ /* 0x001fce00078e00ff */
[----:B------:R-:W-:-:S07]  /*11910*/  LEPC R20, `(.L_x_1199) ;  /* 0x000000001014794e */ /* 0x000fce0000000000 */
[----:B--2---:R-:W-:Y:S05]  /*11920*/  CALL.ABS.NOINC R2 ;  /* 0x0000000002007343 */ /* 0x004fea0003c00000 */
.L_x_1199:
        /* <DEDUP_REMOVED lines=8> */
[----:B------:R2:W3:Y:S01]  /*119b0*/  LDC.64 R2, c[0x4][R0] ;  /* 0x0100000000027b82 */ /* 0x0004e20000000a00 */
[----:B------:R-:W-:Y:S01]  /*119c0*/  IMAD.U32 R4, RZ, RZ, UR6 ;  /* 0x00000006ff047e24 */ /* 0x000fe2000f8e00ff */
[----:B------:R-:W-:Y:S01]  /*119d0*/  MOV R10, UR4 ;  /* 0x00000004000a7c02 */ /* 0x000fe20008000f00 */
[----:B------:R-:W-:Y:S02]  /*119e0*/  IMAD.U32 R5, RZ, RZ, UR7 ;  /* 0x00000007ff057e24 */ /* 0x000fe4000f8e00ff */
[----:B-1----:R-:W-:Y:S02]  /*119f0*/  IMAD.U32 R6, RZ, RZ, UR8 ;  /* 0x00000008ff067e24 */ /* 0x002fe4000f8e00ff */
[----:B------:R-:W-:-:S02]  /*11a00*/  IMAD.U32 R7, RZ, RZ, UR9 ;  /* 0x00000009ff077e24 */ /* 0x000fc4000f8e00ff */
[----:B------:R-:W-:Y:S02]  /*11a10*/  IMAD.U32 R11, RZ, RZ, UR5 ;  /* 0x00000005ff0b7e24 */ /* 0x000fe4000f8e00ff */
[----:B------:R-:W-:Y:S02]  /*11a20*/  IMAD.MOV.U32 R8, RZ, RZ, 0x70 ;  /* 0x00000070ff087424 */ /* 0x000fe400078e00ff */
[----:B------:R-:W-:Y:S02]  /*11a30*/  IMAD.MOV.U32 R12, RZ, RZ, 0x1 ;  /* 0x00000001ff0c7424 */ /* 0x000fe400078e00ff */
[----:B0-2---:R-:W-:-:S07]  /*11a40*/  IMAD.MOV.U32 R13, RZ, RZ, RZ ;  /* 0x000000ffff0d7224 */ /* 0x005fce00078e00ff */
[----:B------:R-:W-:-:S07]  /*11a50*/  LEPC R20, `(.L_x_1201) ;  /* 0x000000001014794e */ /* 0x000fce0000000000 */
[----:B---3--:R-:W-:Y:S05]  /*11a60*/  CALL.ABS.NOINC R2 ;  /* 0x0000000002007343 */ /* 0x008fea0003c00000 */
.L_x_1201:
        /* <DEDUP_REMOVED lines=16> */
.L_x_1200:
[----:B-1----:R-:W2:Y:S01]  /*11b70*/  LDL.LU R6, [R1+0x1c] ;  /* 0x00001c0001067983 */ /* 0x002ea20000300800 */
[----:B------:R-:W1:Y:S01]  /*11b80*/  LDC R0, c[0x0][0x428] ;  /* 0x00010a00ff007b82 */ /* 0x000e620000000800 */
[----:B------:R-:W-:Y:S01]  /*11b90*/  IMAD.MOV.U32 R4, RZ, RZ, R18 ;  /* 0x000000ffff047224 */ /* 0x000fe200078e0012 */
[----:B------:R-:W-:Y:S01]  /*11ba0*/  ULDC.64 UR4, c[0x0][0x9f8] ;  /* 0x00027e0000047ab9 */ /* 0x000fe20000000a00 */
[----:B------:R-:W3:Y:S01]  /*11bb0*/  S2R R7, SR_TID.X ;  /* 0x0000000000077919 */ /* 0x000ee20000002100 */
[----:B------:R-:W-:Y:S01]  /*11bc0*/  ULDC.64 UR6, c[0x0][0x208] ;  /* 0x0000820000067ab9 */ /* 0x000fe20000000a00 */
[----:B-1----:R-:W-:Y:S02]  /*11bd0*/  ISETP.NE.AND P0, PT, R0, 0x1, PT ;  /* 0x000000010000780c */ /* 0x002fe40003f05270 */
[----:B---3--:R-:W-:-:S11]  /*11be0*/  LOP3.LUT R7, R7, 0x1f, RZ, 0xc0, !PT ;  /* 0x0000001f07077812 */ /* 0x008fd600078ec0ff */
[----:B------:R-:W1:Y:S08]  /*11bf0*/  @P0 LDC R3, c[0x0][0x42c] ;  /* 0x00010b00ff030b82 */ /* 0x000e700000000800 */
[----:B------:R-:W3:Y:S01]  /*11c00*/  @P0 LDC R5, c[0x0][0x430] ;  /* 0x00010c00ff050b82 */ /* 0x000ee20000000800 */
[----:B-1----:R-:W-:-:S05]  /*11c10*/  @P0 IMAD.HI.U32 R0, R18, R3, RZ ;  /* 0x0000000312000227 */ /* 0x002fca00078e00ff */
[----:B---3--:R-:W-:Y:S01]  /*11c20*/  @P0 SHF.R.U32.HI R4, RZ, R5, R0 ;  /* 0x00000005ff040219 */ /* 0x008fe20000011600 */
[----:B------:R-:W-:Y:S01]  /*11c30*/  IMAD.MOV.U32 R0, RZ, RZ, R19 ;  /* 0x000000ffff007224 */ /* 0x000fe200078e0013 */
[----:B------:R-:W-:-:S04]  /*11c40*/  ISETP.NE.U32.AND P0, PT, RZ, UR4, PT ;  /* 0x00000004ff007c0c */ /* 0x000fc8000bf05070 */
[----:B------:R-:W-:Y:S01]  /*11c50*/  ISETP.NE.AND.EX P0, PT, RZ, UR5, PT, P0 ;  /* 0x00000005ff007c0c */ /* 0x000fe2000bf05300 */
[----:B------:R-:W-:-:S12]  /*11c60*/  ULDC.64 UR4, c[0x0][0xa00] ;  /* 0x0002800000047ab9 */ /* 0x000fd80000000a00 */
[----:B------:R-:W1:Y:S01]  /*11c70*/  @P0 LDC.64 R2, c[0x0][0x9f8] ;  /* 0x00027e00ff020b82 */ /* 0x000e620000000a00 */
[----:B------:R-:W-:-:S04]  /*11c80*/  ISETP.NE.AND P6, PT, R7, RZ, PT ;  /* 0x000000ff0700720c */ /* 0x000fc80003fc5270 */
[----:B------:R-:W-:-:S09]  /*11c90*/  PLOP3.LUT P1, PT, P6, PT, PT, 0x8, 0x0 ;  /* 0x000000000000781c */ /* 0x000fd2000372e170 */
[----:B------:R-:W-:Y:S01]  /*11ca0*/  VOTEU.ALL UP1, P6 ;  /* 0x00000000003f7886 */ /* 0x000fe20003020000 */
[----:B-1----:R-:W-:-:S05]  /*11cb0*/  @P0 IMAD.WIDE R2, R19, 0x4, R2 ;  /* 0x0000000413020825 */ /* 0x002fca00078e0202 */
[----:B------:R1:W5:Y:S01]  /*11cc0*/  @P0 LDG.E R0, desc[UR6][R2.64] ;  /* 0x0000000602000981 */ /* 0x000362000c1e1900 */
[----:B------:R-:W-:Y:S01]  /*11cd0*/  ISETP.NE.U32.AND P0, PT, RZ, UR4, PT ;  /* 0x00000004ff007c0c */ /* 0x000fe2000bf05070 */
[----:B------:R-:W-:-:S03]  /*11ce0*/  @!UP1 UIADD3 UR8, UP0, UR36, 0x270, URZ ;  /* 0x0000027024089890 */ /* 0x000fc6000ff1e03f */
[----:B------:R-:W-:Y:S01]  /*11cf0*/  ISETP.NE.AND.EX P0, PT, RZ, UR5, PT, P0 ;  /* 0x00000005ff007c0c */ /* 0x000fe2000bf05300 */
[----:B------:R-:W-:-:S03]  /*11d00*/  @!UP1 UIADD3.X UR9, URZ, UR37, URZ, UP0, !UPT ;  /* 0x000000253f099290 */ /* 0x000fc600087fe43f */
[----:B------:R-:W-:Y:S01]  /*11d10*/  SEL R7, R19, RZ, !P0 ;  /* 0x000000ff13077207 */ /* 0x000fe20004000000 */
[----:B------:R-:W-:Y:S01]  /*11d20*/  VOTEU.ALL UP0, P6 ;  /* 0x00000000003f7886 */ /* 0x000fe20003000000 */
[----:B-12---:R-:W-:-:S07]  /*11d30*/  IMAD R8, R17, 0x80, R6 ;  /* 0x0000008011087824 */ /* 0x006fce00078e0206 */
.L_x_1202:
        /* <DEDUP_REMOVED lines=16> */
.L_x_1203:
        /* <DEDUP_REMOVED lines=15> */
.L_x_1204:
        /* <DEDUP_REMOVED lines=15> */
.L_x_1205:
        /* <DEDUP_REMOVED lines=9> */
[----:B------:R-:W2:Y:S01]  /*120b0*/  LDL R5, [R1+0x14] ;  /* 0x0000140001057983 */ /* 0x000ea20000100800 */
[----:B------:R-:W1:Y:S01]  /*120c0*/  LDC.64 R2, c[0x0][0x3f8] ;  /* 0x0000fe00ff027b82 */ /* 0x000e620000000a00 */
[----:B------:R-:W-:Y:S02]  /*120d0*/  ULDC.64 UR4, c[0x0][0xa08] ;  /* 0x0002820000047ab9 */ /* 0x000fe40000000a00 */
[----:B-1----:R-:W-:Y:S01]  /*120e0*/  LOP3.LUT P0, RZ, R2, UR4, RZ, 0xfc, !PT ;  /* 0x0000000402ff7c12 */ /* 0x002fe2000f80fcff */
[----:B------:R-:W-:-:S03]  /*120f0*/  UMOV UR4, 0xffffffff ;  /* 0xffffffff00047882 */ /* 0x000fc60000000000 */
[----:B------:R-:W-:-:S04]  /*12100*/  LOP3.LUT P0, RZ, R3, UR5, RZ, 0xfc, P0 ;  /* 0x0000000503ff7c12 */ /* 0x000fc8000800fcff */
[----:B-----5:R-:W-:Y:S01]  /*12110*/  SEL R6, R0, RZ, !P0 ;  /* 0x000000ff00067207 */ /* 0x020fe20004000000 */
[----:B--2---:R-:W-:Y:S01]  /*12120*/  VIADD R5, R5, 0xffffffff ;  /* 0xffffffff05057836 */ /* 0x004fe20000000000 */
[----:B------:R-:W-:Y:S07]  /*12130*/  BRA.DIV UR4, `(.L_x_1206) ;  /* 0x0000003e04987947 */ /* 0x000fee000b800000 */
.L_x_1276:
[----:B------:R-:W-:Y:S01]  /*12140*/  UMOV UR4, 0xffffffff ;  /* 0xffffffff00047882 */ /* 0x000fe20000000000 */
[----:B------:R-:W-:Y:S02]  /*12150*/  SHF.R.S32.HI R17, RZ, 0x1f, R0 ;  /* 0x0000001fff117819 */ /* 0x000fe40000011400 */
[----:B------:R-:W-:Y:S05]  /*12160*/  BRA.DIV UR4, `(.L_x_1207) ;  /* 0x0000003e04c07947 */ /* 0x000fea000b800000 */
[----:B------:R-:W-:-:S13]  /*12170*/  ELECT P6, URZ, PT ;  /* 0x00000000003f782f */ /* 0x000fda00038c0000 */
.L_x_1279:
[----:B------:R-:W-:Y:S05]  /*12180*/  @!P6 BRA `(.L_x_1208) ;  /* 0x00000004003ce947 */ /* 0x000fea0003800000 */
[----:B------:R-:W-:-:S04]  /*12190*/  ISETP.NE.U32.AND P0, PT, R2, RZ, PT ;  /* 0x000000ff0200720c */ /* 0x000fc80003f05070 */
[----:B------:R-:W-:-:S13]  /*121a0*/  ISETP.NE.AND.EX P0, PT, R3, RZ, PT, P0 ;  /* 0x000000ff0300720c */ /* 0x000fda0003f05300 */
[----:B------:R-:W-:Y:S05]  /*121b0*/  @!P0 BRA `(.L_x_1209) ;  /* 0x00000000004c8947 */ /* 0x000fea0003800000 */
        /* <DEDUP_REMOVED lines=9> */
[--C-:B------:R-:W-:Y:S02]  /*12250*/  IMAD.MOV R9, RZ, RZ, -R6.reuse ;  /* 0x000000ffff097224 */ /* 0x100fe400078e0a06 */
[----:B------:R-:W-:Y:S02]  /*12260*/  IMAD.MOV.U32 R10, RZ, RZ, R6 ;  /* 0x000000ffff0a7224 */ /* 0x000fe400078e0006 */
[----:B------:R-:W-:Y:S02]  /*12270*/  IMAD R5, R12, R9, R5 ;  /* 0x000000090c057224 */ /* 0x000fe400078e0205 */
[----:B------:R-:W-:Y:S02]  /*12280*/  IMAD R9, R17, UR4, RZ ;  /* 0x0000000411097c24 */ /* 0x000fe4000f8e02ff */
[----:B------:R-:W-:-:S04]  /*12290*/  IMAD.WIDE.U32 R10, R0, UR4, R10 ;  /* 0x00000004000a7c25 */ /* 0x000fc8000f8e000a */
[----:B------:R-:W-:Y:S01]  /*122a0*/  IMAD R9, R0, UR5, R9 ;  /* 0x0000000500097c24 */ /* 0x000fe2000f8e0209 */
[----:B------:R-:W-:-:S03]  /*122b0*/  LEA R12, P0, R10, R2, 0x2 ;  /* 0x000000020a0c7211 */ /* 0x000fc600078010ff */
[----:B------:R-:W-:-:S05]  /*122c0*/  IMAD.IADD R6, R11, 0x1, R9 ;  /* 0x000000010b067824 */ /* 0x000fca00078e0209 */
[----:B0-----:R-:W-:-:S05]  /*122d0*/  LEA.HI.X R13, R10, R3, R6, 0x2, P0 ;  /* 0x000000030a0d7211 */ /* 0x001fca00000f1406 */
[----:B------:R1:W5:Y:S02]  /*122e0*/  LDG.E R6, desc[UR6][R12.64] ;  /* 0x000000060c067981 */ /* 0x000364000c1e1900 */
.L_x_1209:
[----:B------:R-:W2:Y:S01]  /*122f0*/  LDL R9, [R1] ;  /* 0x0000000001097983 */ /* 0x000ea20000100800 */
[----:B------:R-:W-:-:S03]  /*12300*/  MOV R11, 0x400 ;  /* 0x00000400000b7802 */ /* 0x000fc60000000f00 */
[----:B------:R-:W3:Y:S01]  /*12310*/  LDL R10, [R1+0x8] ;  /* 0x00000800010a7983 */ /* 0x000ee20000100800 */
[----:B-1----:R-:W1:Y:S02]  /*12320*/  S2R R12, SR_CgaCtaId ;  /* 0x00000000000c7919 */ /* 0x002e640000008800 */
[----:B-1----:R-:W-:-:S05]  /*12330*/  LEA R11, R12, R11, 0x18 ;  /* 0x0000000b0c0b7211 */ /* 0x002fca00078ec0ff */
[----:B--2---:R-:W-:Y:S01]  /*12340*/  IMAD R9, R9, 0x8, R11 ;  /* 0x0000000809097824 */ /* 0x004fe200078e020b */
[----:B---3--:R-:W-:-:S04]  /*12350*/  SHF.L.U32 R10, R10, 0x1f, RZ ;  /* 0x0000001f0a0a7819 */ /* 0x008fc800000006ff */
[----:B------:R-:W1:Y:S02]  /*12360*/  SYNCS.PHASECHK.TRANS64.TRYWAIT P0, [R9+URZ+0x30840], R10 ;  /* 0x0308400a090075a7 */ /* 0x000e64000800017f */
[----:B-1----:R-:W-:Y:S05]  /*12370*/  @!P0 BRA `(.L_x_1210) ;  /* 0x0000003c005c8947 */ /* 0x002fea0003800000 */
.L_x_1280:
        /* <DEDUP_REMOVED lines=11> */
.L_x_1211:
[----:B------:R-:W2:Y:S01]  /*12430*/  LDL R11, [R1] ;  /* 0x00000000010b7983 */ /* 0x000ea20000100800 */
[----:B------:R-:W-:-:S03]  /*12440*/  MOV R12, 0x400 ;  /* 0x00000400000c7802 */ /* 0x000fc60000000f00 */
[----:B-1----:R-:W3:Y:S01]  /*12450*/  LDL R10, [R1+0x4] ;  /* 0x00000400010a7983 */ /* 0x002ee20000100800 */
[----:B0-----:R-:W0:Y:S01]  /*12460*/  S2R R13, SR_CgaCtaId ;  /* 0x00000000000d7919 */ /* 0x001e220000008800 */
[----:B------:R-:W-:Y:S02]  /*12470*/  R2UR UR9, R9 ;  /* 0x00000000090972ca */ /* 0x000fe400000e0000 */
[----:B------:R-:W-:Y:S01]  /*12480*/  R2UR UR11, R5 ;  /* 0x00000000050b72ca */ /* 0x000fe200000e0000 */
[----:B------:R-:W-:Y:S01]  /*12490*/  UIADD3 UR4, UP0, UR36, 0x370, URZ ;  /* 0x0000037024047890 */ /* 0x000fe2000ff1e03f */
[----:B------:R-:W-:Y:S02]  /*124a0*/  R2UR UR12, R4 ;  /* 0x00000000040c72ca */ /* 0x000fe400000e0000 */
[----:B-----5:R-:W-:Y:S02]  /*124b0*/  R2UR UR13, R6 ;  /* 0x00000000060d72ca */ /* 0x020fe400000e0000 */
[----:B0-----:R-:W-:-:S05]  /*124c0*/  LEA R12, R13, R12, 0x18 ;  /* 0x0000000c0d0c7211 */ /* 0x001fca00078ec0ff */
[----:B------:R-:W-:Y:S01]  /*124d0*/  UIADD3 UR9, UR9, 0x30830, URZ ;  /* 0x0003083009097890 */ /* 0x000fe2000fffe03f */
[----:B------:R-:W-:Y:S01]  /*124e0*/  UMOV UR10, URZ ;  /* 0x0000003f000a7c82 */ /* 0x000fe20008000000 */
[----:B------:R-:W-:Y:S01]  /*124f0*/  UMOV UR6, 0x0 ;  /* 0x0000000000067882 */ /* 0x000fe20000000000 */
[----:B------:R-:W-:Y:S01]  /*12500*/  UMOV UR7, 0x14f00000 ;  /* 0x14f0000000077882 */ /* 0x000fe20000000000 */
[----:B------:R-:W-:Y:S01]  /*12510*/  UMOV UR16, 0x40 ;  /* 0x0000004000107882 */ /* 0x000fe20000000000 */
[----:B--2---:R-:W-:Y:S01]  /*12520*/  IMAD R9, R11, 0x8000, R12 ;  /* 0x000080000b097824 */ /* 0x004fe200078e020c */
[----:B---3--:R-:W-:-:S04]  /*12530*/  R2UR UR5, R10 ;  /* 0x000000000a0572ca */ /* 0x008fc800000e0000 */
[----:B------:R-:W-:-:S09]  /*12540*/  R2UR UR14, R9 ;  /* 0x00000000090e72ca */ /* 0x000fd200000e0000 */
[----:B------:R-:W-:-:S04]  /*12550*/  ULEA UR11, UR11, UR5, 0x6 ;  /* 0x000000050b0b7291 */ /* 0x000fc8000f8e303f */
[----:B------:R-:W-:Y:S02]  /*12560*/  UIADD3 UR8, UR14, 0x20400, URZ ;  /* 0x000204000e087890 */ /* 0x000fe4000fffe03f */
        /* <DEDUP_REMOVED lines=17> */
.L_x_1208:
[----:B------:R-:W2:Y:S01]  /*12680*/  LDL.LU R12, [R1+0x18] ;  /* 0x00001800010c7983 */ /* 0x000ea20000300800 */
[----:B------:R-:W-:Y:S01]  /*12690*/  MOV R10, 0x400 ;  /* 0x00000400000a7802 */ /* 0x000fe20000000f00 */
[----:B------:R-:W-:Y:S05]  /*126a0*/  WARPSYNC.ALL ;  /* 0x0000000000007948 */ /* 0x000fea0003800000 */
[----:B------:R-:W1:Y:S01]  /*126b0*/  S2R R11, SR_CgaCtaId ;  /* 0x00000000000b7919 */ /* 0x000e620000008800 */
[----:B------:R-:W-:-:S13]  /*126c0*/  ELECT P0, URZ, PT ;  /* 0x00000000003f782f */ /* 0x000fda0003800000 */
[C---:B------:R-:W-:Y:S01]  /*126d0*/  @P0 R2UR UR13, R7.reuse ;  /* 0x00000000070d02ca */ /* 0x040fe200000e0000 */
[----:B------:R-:W-:Y:S01]  /*126e0*/  UIADD3 UR4, UP0, UR36, 0x270, URZ ;  /* 0x0000027024047890 */ /* 0x000fe2000ff1e03f */
[----:B------:R-:W-:Y:S01]  /*126f0*/  @P0 R2UR UR12, R18 ;  /* 0x00000000120c02ca */ /* 0x000fe200000e0000 */
[----:B------:R-:W-:Y:S01]  /*12700*/  UMOV UR6, 0x0 ;  /* 0x0000000000067882 */ /* 0x000fe20000000000 */
[----:B------:R-:W-:Y:S01]  /*12710*/  @P0 R2UR UR11, R8 ;  /* 0x00000000080b02ca */ /* 0x000fe200000e0000 */
        /* <DEDUP_REMOVED lines=13> */
[----:B-1----:R-:W-:Y:S01]  /*127f0*/  LEA R10, R11, R10, 0x18 ;  /* 0x0000000a0b0a7211 */ /* 0x002fe200078ec0ff */
        /* <DEDUP_REMOVED lines=9> */
[----:B---3--:R-:W-:Y:S01]  /*12890*/  @P0 R2UR UR13, R7 ;  /* 0x00000000070d02ca */ /* 0x008fe200000e0000 */
[----:B------:R-:W-:Y:S01]  /*128a0*/  UIADD3 UR8, UR24, 0x18400, URZ ;  /* 0x0001840018087890 */ /* 0x000fe2000fffe03f */
[----:B------:R-:W-:Y:S01]  /*128b0*/  @P0 R2UR UR12, R18 ;  /* 0x00000000120c02ca */ /* 0x000fe200000e0000 */
[----:B------:R-:W-:Y:S01]  /*128c0*/  UMOV UR10, 0x80 ;  /* 0x00000080000a7882 */ /* 0x000fe20000000000 */
[----:B------:R-:W-:Y:S01]  /*128d0*/  @P0 R2UR UR11, R8 ;  /* 0x00000000080b02ca */ /* 0x000fe200000e0000 */
[----:B------:R-:W-:Y:S01]  /*128e0*/  UMOV UR6, 0x0 ;  /* 0x0000000000067882 */ /* 0x000fe20000000000 */
[----:B------:R-:W-:-:S11]  /*128f0*/  UMOV UR7, 0x12f00000 ;  /* 0x12f0000000077882 */ /* 0x000fd60000000000 */
[----:B------:R3:W-:Y:S02]  /*12900*/  UTMALDG.4D [UR8], [UR4], desc[UR22] ;  /* 0x00001608040075b4 */ /* 0x0007e40008019000 */
[----:B---3--:R-:W-:Y:S01]  /*12910*/  @P0 R2UR UR13, R7 ;  /* 0x00000000070d02ca */ /* 0x008fe200000e0000 */
[----:B------:R-:W-:Y:S01]  /*12920*/  UIADD3 UR8, UR24, 0x1c400, URZ ;  /* 0x0001c40018087890 */ /* 0x000fe2000fffe03f */
[----:B------:R-:W-:Y:S01]  /*12930*/  @P0 R2UR UR12, R18 ;  /* 0x00000000120c02ca */ /* 0x000fe200000e0000 */
[----:B------:R-:W-:Y:S01]  /*12940*/  UMOV UR10, 0xc0 ;  /* 0x000000c0000a7882 */ /* 0x000fe20000000000 */
[----:B------:R-:W-:-:S13]  /*12950*/  @P0 R2UR UR11, R8 ;  /* 0x00000000080b02ca */ /* 0x000fda00000e0000 */
[----:B------:R1:W-:Y:S01]  /*12960*/  UTMALDG.4D [UR8], [UR4], desc[UR6] ;  /* 0x00000608040075b4 */ /* 0x0003e20008019000 */
[----:B--2---:R-:W-:-:S05]  /*12970*/  VIADD R12, R12, 0x1 ;  /* 0x000000010c0c7836 */ /* 0x004fca0000000000 */
[----:B------:R-:W-:Y:S01]  /*12980*/  LEA.HI R7, R12, R12, RZ, 0x1 ;  /* 0x0000000c0c077211 */ /* 0x000fe200078f08ff */
[----:B------:R1:W-:Y:S03]  /*12990*/  STL [R1+0x18], R12 ;  /* 0x0000180c01007387 */ /* 0x0003e60000100800 */
[----:B------:R-:W-:-:S04]  /*129a0*/  LOP3.LUT R7, R7, 0xfffffffe, RZ, 0xc0, !PT ;  /* 0xfffffffe07077812 */ /* 0x000fc800078ec0ff */
[----:B------:R-:W-:-:S04]  /*129b0*/  IADD3 R7, R12, -R7, RZ ;  /* 0x800000070c077210 */ /* 0x000fc80007ffe0ff */
[----:B------:R-:W-:-:S04]  /*129c0*/  SHF.L.U32 R7, R7, 0x1f, RZ ;  /* 0x0000001f07077819 */ /* 0x000fc800000006ff */
[----:B------:R-:W2:Y:S02]  /*129d0*/  SYNCS.PHASECHK.TRANS64.TRYWAIT P0, [R10+URZ+0x30820], R7 ;  /* 0x030820070a0075a7 */ /* 0x000ea4000800017f */
[----:B-12---:R-:W-:Y:S05]  /*129e0*/  @!P0 BRA `(.L_x_1213) ;  /* 0x0000003400d48947 */ /* 0x006fea0003800000 */
.L_x_1281:
[----:B------:R-:W-:Y:S05]  /*129f0*/  BSYNC B0 ;  /* 0x0000000000007941 */ /* 0x000fea0003800000 */
.L_x_1212:
[----:B------:R-:W2:Y:S04]  /*12a00*/  LDL R9, [R1+0x14] ;  /* 0x0000140001097983 */ /* 0x000ea80000100800 */
[----:B-1----:R-:W3:Y:S01]  /*12a10*/  LDL R8, [R1+0x10] ;  /* 0x0000100001087983 */ /* 0x002ee20000100800 */
[----:B------:R-:W-:Y:S01]  /*12a20*/  BSSY B0, `(.L_x_1214) ;  /* 0x00001c6000007945 */ /* 0x000fe20003800000 */
[----:B--2---:R-:W-:-:S05]  /*12a30*/  VIADD R7, R9, 0xfffffffe ;  /* 0xfffffffe09077836 */ /* 0x004fca0000000000 */
[----:B---3--:R-:W-:-:S13]  /*12a40*/  ISETP.GE.AND P0, PT, R7, R8, PT ;  /* 0x000000080700720c */ /* 0x008fda0003f06270 */
[----:B------:R-:W-:Y:S05]  /*12a50*/  @!P0 BRA `(.L_x_1215) ;  /* 0x0000001c00088947 */ /* 0x000fea0003800000 */
[----:B0-----:R-:W-:Y:S01]  /*12a60*/  LOP3.LUT R13, RZ, R8, RZ, 0x33, !PT ;  /* 0x00000008ff0d7212 */ /* 0x001fe200078e33ff */
[----:B------:R-:W-:Y:S01]  /*12a70*/  IMAD.MOV R8, RZ, RZ, -R9 ;  /* 0x000000ffff087224 */ /* 0x000fe200078e0a09 */
[----:B------:R-:W-:Y:S04]  /*12a80*/  BSSY B1, `(.L_x_1216) ;  /* 0x000009c000017945 */ /* 0x000fe80003800000 */
[----:B------:R-:W-:-:S05]  /*12a90*/  VIADDMNMX R13, R8, 0x1, R13, !PT ;  /* 0x00000001080d7846 */ /* 0x000fca000780010d */
[----:B------:R-:W-:-:S05]  /*12aa0*/  IMAD.IADD R8, R9, 0x1, R13 ;  /* 0x0000000109087824 */ /* 0x000fca00078e020d */
[----:B------:R-:W-:-:S04]  /*12ab0*/  LOP3.LUT R8, R8, 0x1, RZ, 0xc0, !PT ;  /* 0x0000000108087812 */ /* 0x000fc800078ec0ff */
[----:B------:R-:W-:-:S13]  /*12ac0*/  ISETP.NE.U32.AND P0, PT, R8, 0x1, PT ;  /* 0x000000010800780c */ /* 0x000fda0003f05070 */
[----:B------:R-:W-:Y:S05]  /*12ad0*/  @P0 BRA `(.L_x_1217) ;  /* 0x0000000800580947 */ /* 0x000fea0003800000 */
[----:B------:R-:W2:Y:S04]  /*12ae0*/  LDL R10, [R1] ;  /* 0x00000000010a7983 */ /* 0x000ea80000100800 */
[----:B------:R-:W3:Y:S01]  /*12af0*/  LDL R9, [R1+0x8] ;  /* 0x0000080001097983 */ /* 0x000ee20000100800 */
[----:B------:R-:W-:Y:S01]  /*12b00*/  BSSY B2, `(.L_x_1218) ;  /* 0x000008f000027945 */ /* 0x000fe20003800000 */
[----:B--2---:R-:W-:-:S05]  /*12b10*/  VIADD R12, R10, 0x1 ;  /* 0x000000010a0c7836 */ /* 0x004fca0000000000 */
        /* <DEDUP_REMOVED lines=27> */
.L_x_1220:
[----:B0-----:R-:W0:Y:S01]  /*12cd0*/  S2R R3, SR_CgaCtaId ;  /* 0x0000000000037919 */ /* 0x001e220000008800 */
[----:B------:R-:W-:-:S04]  /*12ce0*/  MOV R2, 0x400 ;  /* 0x0000040000027802 */ /* 0x000fc80000000f00 */
[----:B0-----:R-:W-:Y:S02]  /*12cf0*/  LEA R2, R3, R2, 0x18 ;  /* 0x0000000203027211 */ /* 0x001fe400078ec0ff */
[----:B------:R-:W-:Y:S02]  /*12d00*/  SHF.L.U32 R3, R14, 0x1f, RZ ;  /* 0x0000001f0e037819 */ /* 0x000fe400000006ff */
[----:B------:R-:W-:-:S04]  /*12d10*/  LEA R2, R12, R2, 0x3 ;  /* 0x000000020c027211 */ /* 0x000fc800078e18ff */
[----:B------:R-:W0:Y:S02]  /*12d20*/  SYNCS.PHASECHK.TRANS64.TRYWAIT P0, [R2+URZ+0x30840], R3 ;  /* 0x03084003020075a7 */ /* 0x000e24000800017f */
[----:B0-----:R-:W-:Y:S05]  /*12d30*/  @!P0 BRA `(.L_x_1221) ;  /* 0x0000003400208947 */ /* 0x001fea0003800000 */
.L_x_1282:
        /* <DEDUP_REMOVED lines=11> */
.L_x_1222:
        /* <DEDUP_REMOVED lines=26> */
[----:B------:R-:W-:Y:S02]  /*12f90*/  ULEA UR11, UR11, UR5, 0x6 ;  /* 0x000000050b0b7291 */ /* 0x000fe4000f8e303f */
        /* <DEDUP_REMOVED lines=15> */
.L_x_1283:
        /* <DEDUP_REMOVED lines=13> */
.L_x_1224:
[----:B01----:R-:W2:Y:S01]  /*13160*/  LDL.LU R2, [R1] ;  /* 0x0000000001027983 */ /* 0x003ea20000300800 */
[----:B------:R-:W-:-:S03]  /*13170*/  MOV R10, 0x400 ;  /* 0x00000400000a7802 */ /* 0x000fc60000000f00 */
[----:B------:R-:W3:Y:S01]  /*13180*/  LDL R3, [R1+0x4] ;  /* 0x0000040001037983 */ /* 0x000ee20000100800 */
[----:B------:R-:W0:Y:S01]  /*13190*/  S2R R11, SR_CgaCtaId ;  /* 0x00000000000b7919 */ /* 0x000e220000008800 */
[----:B------:R-:W-:Y:S01]  /*131a0*/  R2UR UR11, R5 ;  /* 0x00000000050b72ca */ /* 0x000fe200000e0000 */
[----:B------:R-:W-:Y:S01]  /*131b0*/  UIADD3 UR4, UP0, UR36, 0x470, URZ ;  /* 0x0000047024047890 */ /* 0x000fe2000ff1e03f */
[----:B------:R-:W-:Y:S02]  /*131c0*/  R2UR UR13, R6 ;  /* 0x00000000060d72ca */ /* 0x000fe400000e0000 */
[----:B------:R-:W-:Y:S02]  /*131d0*/  R2UR UR12, R4 ;  /* 0x00000000040c72ca */ /* 0x000fe400000e0000 */
[----:B0-----:R-:W-:Y:S01]  /*131e0*/  LEA R10, R11, R10, 0x18 ;  /* 0x0000000a0b0a7211 */ /* 0x001fe200078ec0ff */
[----:B------:R-:W-:Y:S01]  /*131f0*/  UMOV UR10, URZ ;  /* 0x0000003f000a7c82 */ /* 0x000fe20008000000 */
[----:B------:R-:W-:Y:S01]  /*13200*/  UMOV UR6, 0x0 ;  /* 0x0000000000067882 */ /* 0x000fe20000000000 */
[----:B------:R-:W-:Y:S01]  /*13210*/  UMOV UR7, 0x14f00000 ;  /* 0x14f0000000077882 */ /* 0x000fe20000000000 */
[----:B------:R-:W-:Y:S01]  /*13220*/  UMOV UR17, 0x40 ;  /* 0x0000004000117882 */ /* 0x000fe20000000000 */
[----:B------:R-:W-:-:S02]  /*13230*/  IMAD.MOV.U32 R6, RZ, RZ, R8 ;  /* 0x000000ffff067224 */ /* 0x000fc400078e0008 */
[----:B------:R-:W-:Y:S02]  /*13240*/  IMAD.MOV.U32 R5, RZ, RZ, R7 ;  /* 0x000000ffff057224 */ /* 0x000fe400078e0007 */
[----:B--2---:R-:W-:-:S04]  /*13250*/  IMAD.MOV.U32 R9, RZ, RZ, R2 ;  /* 0x000000ffff097224 */ /* 0x004fc800078e0002 */
[----:B------:R-:W-:Y:S01]  /*13260*/  IMAD R2, R9, 0x8, R10 ;  /* 0x0000000809027824 */ /* 0x000fe200078e020a */
[----:B---3--:R-:W-:-:S04]  /*13270*/  R2UR UR5, R3 ;  /* 0x00000000030572ca */ /* 0x008fc800000e0000 */
[----:B------:R-:W-:Y:S02]  /*13280*/  R2UR UR9, R2 ;  /* 0x00000000020972ca */ /* 0x000fe400000e0000 */
[----:B------:R-:W-:-:S04]  /*13290*/  LEA R2, R9, R10, 0xf ;  /* 0x0000000a09027211 */ /* 0x000fc800078e78ff */
[----:B------:R-:W-:-:S03]  /*132a0*/  R2UR UR16, R2 ;  /* 0x00000000021072ca */ /* 0x000fc600000e0000 */
[----:B------:R-:W-:Y:S02]  /*132b0*/  ULEA UR11, UR11, UR5, 0x6 ;  /* 0x000000050b0b7291 */ /* 0x000fe4000f8e303f */
[----:B------:R-:W-:Y:S02]  /*132c0*/  UIADD3.X UR5, URZ, UR37, URZ, UP0, !UPT ;  /* 0x000000253f057290 */ /* 0x000fe400087fe43f */
[----:B------:R-:W-:-:S06]  /*132d0*/  UIADD3 UR9, UR9, 0x30850, URZ ;  /* 0x0003085009097890 */ /* 0x000fcc000fffe03f */
[----:B------:R-:W-:Y:S02]  /*132e0*/  UIADD3 UR8, UR16, 0x400, URZ ;  /* 0x0000040010087890 */ /* 0x000fe4000fffe03f */
        /* <DEDUP_REMOVED lines=16> */
.L_x_1219:
[----:B------:R-:W-:Y:S05]  /*133f0*/  BSYNC B2 ;  /* 0x0000000000027941 */ /* 0x000fea0003800000 */
.L_x_1218:
[----:B------:R-:W2:Y:S04]  /*13400*/  LDL R2, [R1+0x14] ;  /* 0x0000140001027983 */ /* 0x000ea80000100800 */
[----:B------:R0:W-:Y:S04]  /*13410*/  STL [R1], R12 ;  /* 0x0000000c01007387 */ /* 0x0001e80000100800 */
[----:B------:R0:W-:Y:S02]  /*13420*/  STL [R1+0x8], R14 ;  /* 0x0000080e01007387 */ /* 0x0001e40000100800 */
[----:B0-2---:R-:W-:-:S07]  /*13430*/  VIADD R7, R2, 0xfffffffd ;  /* 0xfffffffd02077836 */ /* 0x005fce0000000000 */
.L_x_1217:
[----:B------:R-:W-:Y:S05]  /*13440*/  BSYNC B1 ;  /* 0x0000000000017941 */ /* 0x000fea0003800000 */
.L_x_1216:
[----:B------:R-:W2:Y:S01]  /*13450*/  LDL.LU R2, [R1+0x14] ;  /* 0x0000140001027983 */ /* 0x000ea20000300800 */
[----:B------:R-:W-:Y:S01]  /*13460*/  VIADD R13, R13, 0xfffffffe ;  /* 0xfffffffe0d0d7836 */ /* 0x000fe20000000000 */
[----:B--2---:R-:W-:-:S04]  /*13470*/  LOP3.LUT R2, RZ, R2, RZ, 0x33, !PT ;  /* 0x00000002ff027212 */ /* 0x004fc800078e33ff */
[----:B------:R-:W-:-:S13]  /*13480*/  ISETP.NE.AND P0, PT, R13, R2, PT ;  /* 0x000000020d00720c */ /* 0x000fda0003f05270 */
[----:B------:R-:W-:Y:S05]  /*13490*/  @!P0 BRA `(.L_x_1215) ;  /* 0x0000001000788947 */ /* 0x000fea0003800000 */
[----:B------:R-:W-:-:S07]  /*134a0*/  IMAD.MOV.U32 R10, RZ, RZ, R6 ;  /* 0x000000ffff0a7224 */ /* 0x000fce00078e0006 */
.L_x_1239:
        /* <DEDUP_REMOVED lines=33> */
.L_x_1227:
[----:B------:R-:W1:Y:S01]  /*136c0*/  S2R R3, SR_CgaCtaId ;  /* 0x0000000000037919 */ /* 0x000e620000008800 */
[----:B------:R-:W-:-:S04]  /*136d0*/  MOV R2, 0x400 ;  /* 0x0000040000027802 */ /* 0x000fc80000000f00 */
[----:B-1----:R-:W-:Y:S02]  /*136e0*/  LEA R2, R3, R2, 0x18 ;  /* 0x0000000203027211 */ /* 0x002fe400078ec0ff */
[----:B------:R-:W-:-:S03]  /*136f0*/  SHF.L.U32 R3, R9, 0x1f, RZ ;  /* 0x0000001f09037819 */ /* 0x000fc600000006ff */
[----:B------:R-:W-:-:S04]  /*13700*/  IMAD R2, R8, 0x8, R2 ;  /* 0x0000000808027824 */ /* 0x000fc800078e0202 */
[----:B------:R-:W1:Y:S02]  /*13710*/  SYNCS.PHASECHK.TRANS64.TRYWAIT P0, [R2+URZ+0x30840], R3 ;  /* 0x03084003020075a7 */ /* 0x000e64000800017f */
[----:B-1----:R-:W-:Y:S05]  /*13720*/  @!P0 BRA `(.L_x_1228) ;  /* 0x0000002800cc8947 */ /* 0x002fea0003800000 */
.L_x_1284:
        /* <DEDUP_REMOVED lines=11> */
.L_x_1229:
        /* <DEDUP_REMOVED lines=42> */
.L_x_1285:
        /* <DEDUP_REMOVED lines=8> */
.L_x_1231:
[----:B0-----:R-:W2:Y:S01]  /*13b00*/  LDL.LU R2, [R1] ;  /* 0x0000000001027983 */ /* 0x001ea20000300800 */
[----:B------:R-:W-:-:S03]  /*13b10*/  MOV R13, 0x400 ;  /* 0x00000400000d7802 */ /* 0x000fc60000000f00 */
[----:B------:R-:W3:Y:S01]  /*13b20*/  LDL R11, [R1+0x4] ;  /* 0x00000400010b7983 */ /* 0x000ee20000100800 */
[----:B------:R-:W0:Y:S01]  /*13b30*/  S2R R14, SR_CgaCtaId ;  /* 0x00000000000e7919 */ /* 0x000e220000008800 */
[----:B------:R-:W-:Y:S02]  /*13b40*/  R2UR UR11, R5 ;  /* 0x00000000050b72ca */ /* 0x000fe400000e0000 */
[----:B------:R-:W-:Y:S01]  /*13b50*/  R2UR UR9, R3 ;  /* 0x00000000030972ca */ /* 0x000fe200000e0000 */
[----:B------:R-:W-:Y:S01]  /*13b60*/  UIADD3 UR4, UP0, UR36, 0x470, URZ ;  /* 0x0000047024047890 */ /* 0x000fe2000ff1e03f */
[----:B------:R-:W-:Y:S02]  /*13b70*/  R2UR UR13, R6 ;  /* 0x00000000060d72ca */ /* 0x000fe400000e0000 */
[----:B------:R-:W-:Y:S02]  /*13b80*/  R2UR UR12, R4 ;  /* 0x00000000040c72ca */ /* 0x000fe400000e0000 */
[----:B0-----:R-:W-:-:S07]  /*13b90*/  LEA R13, R14, R13, 0x18 ;  /* 0x0000000d0e0d7211 */ /* 0x001fce00078ec0ff */
[----:B------:R-:W-:Y:S01]  /*13ba0*/  UIADD3 UR9, UR9, 0x50, URZ ;  /* 0x0000005009097890 */ /* 0x000fe2000fffe03f */
[----:B------:R-:W-:Y:S01]  /*13bb0*/  UMOV UR10, URZ ;  /* 0x0000003f000a7c82 */ /* 0x000fe20008000000 */
[----:B------:R-:W-:Y:S01]  /*13bc0*/  UMOV UR6, 0x0 ;  /* 0x0000000000067882 */ /* 0x000fe20000000000 */
[----:B------:R-:W-:Y:S01]  /*13bd0*/  UMOV UR7, 0x14f00000 ;  /* 0x14f0000000077882 */ /* 0x000fe20000000000 */
[----:B------:R-:W-:Y:S01]  /*13be0*/  UMOV UR17, 0x40 ;  /* 0x0000004000117882 */ /* 0x000fe20000000000 */
[----:B------:R-:W-:Y:S01]  /*13bf0*/  MOV R5, R12 ;  /* 0x0000000c00057202 */ /* 0x000fe20000000f00 */
[----:B------:R-:W-:Y:S02]  /*13c00*/  IMAD.MOV.U32 R6, RZ, RZ, R10 ;  /* 0x000000ffff067224 */ /* 0x000fe400078e000a */
        /* <DEDUP_REMOVED lines=22> */
.L_x_1226:
[----:B------:R-:W-:Y:S05]  /*13d70*/  BSYNC B1 ;  /* 0x0000000000017941 */ /* 0x000fea0003800000 */
.L_x_1225:
[----:B------:R-:W-:Y:S01]  /*13d80*/  VIADD R3, R8, 0x1 ;  /* 0x0000000108037836 */ /* 0x000fe20000000000 */
[----:B------:R-:W-:Y:S01]  /*13d90*/  BSSY B1, `(.L_x_1232) ;  /* 0x000008a000017945 */ /* 0x000fe20003800000 */
[----:B------:R-:W-:-:S03]  /*13da0*/  VIADD R13, R7, 0xffffffff ;  /* 0xffffffff070d7836 */ /* 0x000fc60000000000 */
        /* <DEDUP_REMOVED lines=8> */
[----:B------:R-:W-:Y:S01]  /*13e30*/  IMAD.MOV.U32 R12, RZ, RZ, R13 ;  /* 0x000000ffff0c7224 */ /* 0x000fe200078e000d */
        /* <DEDUP_REMOVED lines=21> */
.L_x_1234:
[----:B------:R-:W2:Y:S01]  /*13f90*/  S2R R3, SR_CgaCtaId ;  /* 0x0000000000037919 */ /* 0x000ea20000008800 */
[----:B------:R-:W-:-:S04]  /*13fa0*/  MOV R2, 0x400 ;  /* 0x0000040000027802 */ /* 0x000fc80000000f00 */
[----:B--2---:R-:W-:Y:S02]  /*13fb0*/  LEA R2, R3, R2, 0x18 ;  /* 0x0000000203027211 */ /* 0x004fe400078ec0ff */
[----:B------:R-:W-:-:S03]  /*13fc0*/  SHF.L.U32 R3, R14, 0x1f, RZ ;  /* 0x0000001f0e037819 */ /* 0x000fc600000006ff */
[----:B------:R-:W-:-:S04]  /*13fd0*/  IMAD R2, R15, 0x8, R2 ;  /* 0x000000080f027824 */ /* 0x000fc800078e0202 */
[----:B------:R-:W2:Y:S02]  /*13fe0*/  SYNCS.PHASECHK.TRANS64.TRYWAIT P0, [R2+URZ+0x30840], R3 ;  /* 0x03084003020075a7 */ /* 0x000ea4000800017f */
[----:B--2---:R-:W-:Y:S05]  /*13ff0*/  @!P0 BRA `(.L_x_1235) ;  /* 0x0000002000c08947 */ /* 0x004fea0003800000 */
.L_x_1286:
        /* <DEDUP_REMOVED lines=11> */
.L_x_1236:
        /* <DEDUP_REMOVED lines=23> */
[----:B------:R-:W-:Y:S02]  /*14220*/  ULEA UR11, UR11, UR5, 0x6 ;  /* 0x000000050b0b7291 */ /* 0x000fe4000f8e303f */
        /* <DEDUP_REMOVED lines=18> */
.L_x_1287:
        /* <DEDUP_REMOVED lines=8> */
.L_x_1238:
[----:B-1----:R-:W2:Y:S01]  /*143d0*/  LDL R3, [R1+0x4] ;  /* 0x0000040001037983 */ /* 0x002ea20000100800 */
[----:B0-----:R-:W-:Y:S01]  /*143e0*/  MOV R9, 0x400 ;  /* 0x0000040000097802 */ /* 0x001fe20000000f00 */
[----:B------:R-:W0:Y:S01]  /*143f0*/  S2R R11, SR_CgaCtaId ;  /* 0x00000000000b7919 */ /* 0x000e220000008800 */
[----:B------:R-:W-:Y:S02]  /*14400*/  R2UR UR11, R5 ;  /* 0x00000000050b72ca */ /* 0x000fe400000e0000 */
        /* <DEDUP_REMOVED lines=16> */
[----:B------:R-:W-:Y:S02]  /*14510*/  IMAD.MOV.U32 R5, RZ, RZ, R12 ;  /* 0x000000ffff057224 */ /* 0x000fe400078e000c */
[----:B------:R-:W-:Y:S01]  /*14520*/  IMAD.MOV.U32 R6, RZ, RZ, R10 ;  /* 0x000000ffff067224 */ /* 0x000fe200078e000a */
[----:B--2---:R-:W-:-:S13]  /*14530*/  R2UR UR5, R3 ;  /* 0x00000000030572ca */ /* 0x004fda00000e0000 */
[----:B------:R-:W-:Y:S02]  /*14540*/  ULEA UR11, UR11, UR5, 0x6 ;  /* 0x000000050b0b7291 */ /* 0x000fe4000f8e303f */
        /* <DEDUP_REMOVED lines=14> */
.L_x_1233:
[----:B------:R-:W-:Y:S05]  /*14630*/  BSYNC B1 ;  /* 0x0000000000017941 */ /* 0x000fea0003800000 */
.L_x_1232:
[----:B------:R-:W2:Y:S01]  /*14640*/  LDL R2, [R1+0x10] ;  /* 0x0000100001027983 */ /* 0x000ea20000100800 */
[----:B------:R-:W-:Y:S02]  /*14650*/  IADD3 R7, R7, -0x2, RZ ;  /* 0xfffffffe07077810 */ /* 0x000fe40007ffe0ff */
[----:B--2---:R-:W-:-:S13]  /*14660*/  ISETP.GT.AND P0, PT, R13, R2, PT ;  /* 0x000000020d00720c */ /* 0x004fda0003f04270 */
[----:B------:R-:W-:Y:S05]  /*14670*/  @P0 BRA `(.L_x_1239) ;  /* 0xffffffec008c0947 */ /* 0x000fea000383ffff */
.L_x_1215:
[----:B------:R-:W-:Y:S05]  /*14680*/  BSYNC B0 ;  /* 0x0000000000007941 */ /* 0x000fea0003800000 */
.L_x_1214:
        /* <DEDUP_REMOVED lines=18> */
.L_x_1241:
[----:B------:R-:W-:Y:S05]  /*147b0*/  BSYNC B0 ;  /* 0x0000000000007941 */ /* 0x000fea0003800000 */
.L_x_1240:
        /* <DEDUP_REMOVED lines=11> */
.L_x_1288:
        /* <DEDUP_REMOVED lines=11> */
.L_x_1245:
[----:B------:R-:W2:Y:S01]  /*14920*/  LDL.LU R8, [R1+0x4] ;  /* 0x0000040001087983 */ /* 0x000ea20000300800 */
[----:B------:R-:W-:-:S03]  /*14930*/  MOV R2, 0x400 ;  /* 0x0000040000027802 */ /* 0x000fc60000000f00 */
[----:B-1----:R-:W3:Y:S01]  /*14940*/  LDL R0, [R1] ;  /* 0x0000000001007983 */ /* 0x002ee20000100800 */
[----:B------:R-:W1:Y:S01]  /*14950*/  S2R R7, SR_CgaCtaId ;  /* 0x0000000000077919 */ /* 0x000e620000008800 */
[----:B------:R-:W-:Y:S02]  /*14960*/  R2UR UR11, R5 ;  /* 0x00000000050b72ca */ /* 0x000fe400000e0000 */
[----:B------:R-:W-:Y:S01]  /*14970*/  R2UR UR9, R3 ;  /* 0x00000000030972ca */ /* 0x000fe200000e0000 */
[----:B------:R-:W-:Y:S01]  /*14980*/  UIADD3 UR4, UP0, UR36, 0x470, URZ ;  /* 0x0000047024047890 */ /* 0x000fe2000ff1e03f */
[----:B------:R-:W-:Y:S02]  /*14990*/  R2UR UR12, R4 ;  /* 0x00000000040c72ca */ /* 0x000fe400000e0000 */
[----:B------:R-:W-:Y:S02]  /*149a0*/  R2UR UR13, R6 ;  /* 0x00000000060d72ca */ /* 0x000fe400000e0000 */
[----:B-1----:R-:W-:-:S07]  /*149b0*/  LEA R2, R7, R2, 0x18 ;  /* 0x0000000207027211 */ /* 0x002fce00078ec0ff */
[----:B------:R-:W-:Y:S01]  /*149c0*/  UIADD3 UR9, UR9, 0x30850, URZ ;  /* 0x0003085009097890 */ /* 0x000fe2000fffe03f */
[----:B------:R-:W-:Y:S01]  /*149d0*/  UMOV UR10, URZ ;  /* 0x0000003f000a7c82 */ /* 0x000fe20008000000 */
[----:B------:R-:W-:Y:S01]  /*149e0*/  UMOV UR6, 0x0 ;  /* 0x0000000000067882 */ /* 0x000fe20000000000 */
[----:B------:R-:W-:Y:S01]  /*149f0*/  UMOV UR7, 0x14f00000 ;  /* 0x14f0000000077882 */ /* 0x000fe20000000000 */
[----:B------:R-:W-:Y:S01]  /*14a00*/  UMOV UR17, 0x40 ;  /* 0x0000004000117882 */ /* 0x000fe20000000000 */
[----:B--2---:R-:W-:Y:S01]  /*14a10*/  R2UR UR5, R8 ;  /* 0x00000000080572ca */ /* 0x004fe200000e0000 */
[----:B---3--:R-:W-:-:S05]  /*14a20*/  IMAD R0, R0, 0x8000, R2 ;  /* 0x0000800000007824 */ /* 0x008fca00078e0202 */
[----:B------:R-:W-:-:S07]  /*14a30*/  R2UR UR14, R0 ;  /* 0x00000000000e72ca */ /* 0x000fce00000e0000 */
[----:B------:R-:W-:Y:S02]  /*14a40*/  ULEA UR11, UR11, UR5, 0x6 ;  /* 0x000000050b0b7291 */ /* 0x000fe4000f8e303f */
[----:B------:R-:W-:-:S04]  /*14a50*/  UIADD3.X UR5, URZ, UR37, URZ, UP0, !UPT ;  /* 0x000000253f057290 */ /* 0x000fc800087fe43f */
        /* <DEDUP_REMOVED lines=17> */
.L_x_1243:
[----:B------:R-:W-:Y:S05]  /*14b70*/  BSYNC B0 ;  /* 0x0000000000007941 */ /* 0x000fea0003800000 */
.L_x_1242:
        /* <DEDUP_REMOVED lines=9> */
.L_x_1198:
[----:B------:R-:W-:Y:S05]  /*14c10*/  BSYNC B6 ;  /* 0x0000000000067941 */ /* 0x000fea0003800000 */
.L_x_1196:
[----:B------:R-:W-:-:S03]  /*14c20*/  UMOV UR4, 0xffffffff ;  /* 0xffffffff00047882 */ /* 0x000fc60000000000 */
[----:B------:R-:W-:Y:S05]  /*14c30*/  BRA.DIV UR4, `(.L_x_1246) ;  /* 0x0000001604ec7947 */ /* 0x000fea000b800000 */
[----:B------:R2:W3:Y:S04]  /*14c40*/  SHFL.IDX PT, R4, R16, RZ, 0x1f ;  /* 0x00001fff10047589 */ /* 0x0004e800000e0000 */
[----:B------:R-:W4:Y:S02]  /*14c50*/  SHFL.IDX PT, R16, R16, 0x1, 0x1f ;  /* 0x00201f0010107f89 */ /* 0x000f2400000e0000 */
.L_x_1292:
[----:B-1----:R-:W1:Y:S01]  /*14c60*/  S2R R0, SR_TID.X ;  /* 0x0000000000007919 */ /* 0x002e620000002100 */
[----:B------:R-:W-:Y:S01]  /*14c70*/  ULDC UR4, c[0x0][0xc14] ;  /* 0x0003050000047ab9 */ /* 0x000fe20000000800 */
[----:B------:R-:W-:Y:S01]  /*14c80*/  BSSY B0, `(.L_x_1247) ;  /* 0x000000c000007945 */ /* 0x000fe20003800000 */
[----:B------:R-:W-:Y:S01]  /*14c90*/  IMAD.MOV.U32 R17, RZ, RZ, RZ ;  /* 0x000000ffff117224 */ /* 0x000fe200078e00ff */
[----:B-1----:R-:W-:Y:S01]  /*14ca0*/  LOP3.LUT R6, R0, 0x1f, RZ, 0xc0, !PT ;  /* 0x0000001f00067812 */ /* 0x002fe200078ec0ff */
[----:B------:R-:W-:-:S03]  /*14cb0*/  IMAD.U32 R0, RZ, RZ, UR4 ;  /* 0x00000004ff007e24 */ /* 0x000fc6000f8e00ff */
[C---:B------:R-:W-:Y:S01]  /*14cc0*/  ISETP.NE.AND P0, PT, R6.reuse, 0x1f, PT ;  /* 0x0000001f0600780c */ /* 0x040fe20003f05270 */
[----:B------:R-:W-:-:S05]  /*14cd0*/  IMAD.IADD R5, R6, 0x1, R19 ;  /* 0x0000000106057824 */ /* 0x000fca00078e0213 */
[----:B------:R-:W-:-:S13]  /*14ce0*/  ISETP.GE.OR P0, PT, R5, R0, !P0 ;  /* 0x000000000500720c */ /* 0x000fda0004706670 */
[----:B------:R-:W-:Y:S05]  /*14cf0*/  @P0 BRA `(.L_x_1248) ;  /* 0x0000000000100947 */ /* 0x000fea0003800000 */
[----:B------:R-:W1:Y:S01]  /*14d00*/  LDC.64 R2, c[0x0][0xc58] ;  /* 0x00031600ff027b82 */ /* 0x000e620000000a00 */
[----:B------:R-:W-:Y:S01]  /*14d10*/  ULDC.64 UR4, c[0x0][0x208] ;  /* 0x0000820000047ab9 */ /* 0x000fe20000000a00 */
[----:B-1----:R-:W-:-:S05]  /*14d20*/  IMAD.WIDE R2, R5, 0x4, R2 ;  /* 0x0000000405027825 */ /* 0x002fca00078e0202 */
[----:B------:R1:W5:Y:S02]  /*14d30*/  LDG.E R17, desc[UR4][R2.64] ;  /* 0x0000000402117981 */ /* 0x000364000c1e1900 */
.L_x_1248:
[----:B------:R-:W-:Y:S05]  /*14d40*/  BSYNC B0 ;  /* 0x0000000000007941 */ /* 0x000fea0003800000 */
.L_x_1247:
[----:B------:R-:W-:-:S03]  /*14d50*/  UMOV UR4, 0xffffffff ;  /* 0xffffffff00047882 */ /* 0x000fc60000000000 */
[----:B------:R-:W-:Y:S05]  /*14d60*/  BRA.DIV UR4, `(.L_x_1249) ;  /* 0x0000001604ec7947 */ /* 0x000fea000b800000 */
[----:B0----5:R-:W0:Y:S01]  /*14d70*/  SHFL.UP PT, R14, R17, 0x1, RZ ;  /* 0x04200000110e7989 */ /* 0x021e2200000e00ff */
[C---:B------:R-:W-:Y:S02]  /*14d80*/  ISETP.NE.AND P0, PT, R6.reuse, RZ, PT ;  /* 0x000000ff0600720c */ /* 0x040fe40003f05270 */
[----:B------:R-:W-:Y:S02]  /*14d90*/  ISETP.GE.U32.AND P1, PT, R6, 0x2, PT ;  /* 0x000000020600780c */ /* 0x000fe40003f26070 */
[----:B0-----:R-:W-:Y:S02]  /*14da0*/  SEL R14, R14, RZ, P0 ;  /* 0x000000ff0e0e7207 */ /* 0x001fe40000000000 */
[----:B------:R-:W-:-:S03]  /*14db0*/  ISETP.GE.U32.AND P0, PT, R6, 0x4, PT ;  /* 0x000000040600780c */ /* 0x000fc60003f06070 */
[----:B------:R-:W-:-:S05]  /*14dc0*/  IMAD.IADD R13, R17, 0x1, R14 ;  /* 0x00000001110d7824 */ /* 0x000fca00078e020e */
[----:B------:R-:W1:Y:S02]  /*14dd0*/  SHFL.UP PT, R14, R13, 0x2, RZ ;  /* 0x044000000d0e7989 */ /* 0x000e6400000e00ff */
[----:B-1----:R-:W-:Y:S02]  /*14de0*/  SEL R2, R14, RZ, P1 ;  /* 0x000000ff0e027207 */ /* 0x002fe40000800000 */
[----:B------:R-:W-:Y:S02]  /*14df0*/  ISETP.GE.U32.AND P1, PT, R6, 0x8, PT ;  /* 0x000000080600780c */ /* 0x000fe40003f26070 */
[----:B------:R-:W-:-:S05]  /*14e00*/  IADD3 R2, R13, R2, RZ ;  /* 0x000000020d027210 */ /* 0x000fca0007ffe0ff */
        /* <DEDUP_REMOVED lines=8> */
[----:B0-----:R-:W-:-:S05]  /*14e90*/  SEL R14, R14, RZ, P0 ;  /* 0x000000ff0e0e7207 */ /* 0x001fca0000000000 */
[----:B------:R-:W-:-:S05]  /*14ea0*/  IMAD.IADD R2, R5, 0x1, R14 ;  /* 0x0000000105027824 */ /* 0x000fca00078e020e */
[----:B------:R0:W1:Y:S02]  /*14eb0*/  SHFL.IDX PT, R14, R2, 0x1f, 0x1f ;  /* 0x03e01f00020e7f89 */ /* 0x00006400000e0000 */
.L_x_1300:
[----:B------:R-:W-:Y:S02]  /*14ec0*/  ULDC UR4, c[0x0][0xc10] ;  /* 0x0003040000047ab9 */ /* 0x000fe40000000800 */
[----:B------:R-:W-:-:S04]  /*14ed0*/  IMAD.U32 R5, RZ, RZ, UR4 ;  /* 0x00000004ff057e24 */ /* 0x000fc8000f8e00ff */
[----:B-1----:R-:W-:-:S04]  /*14ee0*/  IMAD R3, R14, R5, RZ ;  /* 0x000000050e037224 */ /* 0x002fc800078e02ff */
[----:B--2-4-:R-:W-:-:S05]  /*14ef0*/  IMAD.IADD R16, R16, 0x1, R3 ;  /* 0x0000000110107824 */ /* 0x014fca00078e0203 */
[----:B---3--:R-:W-:-:S13]  /*14f00*/  ISETP.GT.AND P0, PT, R16, R4, PT ;  /* 0x000000041000720c */ /* 0x008fda0003f04270 */
[----:B------:R-:W-:Y:S05]  /*14f10*/  @P0 BRA `(.L_x_1250) ;  /* 0x0000000000b80947 */ /* 0x000fea0003800000 */
[----:B------:R-:W1:Y:S02]  /*14f20*/  LDC R0, c[0x0][0xc14] ;  /* 0x00030500ff007b82 */ /* 0x000e640000000800 */
.L_x_1255:
[----:B------:R-:W-:-:S05]  /*14f30*/  VIADD R19, R19, 0x1f ;  /* 0x0000001f13137836 */ /* 0x000fca0000000000 */
        /* <DEDUP_REMOVED lines=12> */
[----:B0-----:R-:W-:-:S05]  /*15000*/  IMAD.WIDE R2, R5, 0x4, R2 ;  /* 0x0000000405027825 */ /* 0x001fca00078e0202 */
[----:B------:R0:W5:Y:S02]  /*15010*/  LDG.E R17, desc[UR4][R2.64] ;  /* 0x0000000402117981 */ /* 0x000164000c1e1900 */
.L_x_1253:
[----:B------:R-:W-:Y:S05]  /*15020*/  BSYNC B0 ;  /* 0x0000000000007941 */ /* 0x000fea0003800000 */
.L_x_1252:
[----:B------:R-:W-:-:S03]  /*15030*/  UMOV UR4, 0xffffffff ;  /* 0xffffffff00047882 */ /* 0x000fc60000000000 */
[----:B------:R-:W-:Y:S05]  /*15040*/  BRA.DIV UR4, `(.L_x_1254) ;  /* 0x0000001a04047947 */ /* 0x000fea000b800000 */
[----:B-----5:R-:W1:Y:S01]  /*15050*/  SHFL.UP PT, R14, R17, 0x1, RZ ;  /* 0x04200000110e7989 */ /* 0x020e6200000e00ff */
[C---:B------:R-:W-:Y:S02]  /*15060*/  ISETP.NE.AND P0, PT, R6.reuse, RZ, PT ;  /* 0x000000ff0600720c */ /* 0x040fe40003f05270 */
[----:B------:R-:W-:Y:S02]  /*15070*/  ISETP.GE.U32.AND P1, PT, R6, 0x2, PT ;  /* 0x000000020600780c */ /* 0x000fe40003f26070 */
        /* <DEDUP_REMOVED lines=18> */
.L_x_1308:
[----:B------:R-:W-:Y:S02]  /*151a0*/  ULDC UR4, c[0x0][0xc10] ;  /* 0x0003040000047ab9 */ /* 0x000fe40000000800 */
[----:B------:R-:W-:-:S04]  /*151b0*/  IMAD.U32 R5, RZ, RZ, UR4 ;  /* 0x00000004ff057e24 */ /* 0x000fc8000f8e00ff */
[----:B-1----:R-:W-:-:S04]  /*151c0*/  IMAD R3, R14, R5, RZ ;  /* 0x000000050e037224 */ /* 0x002fc800078e02ff */
[----:B------:R-:W-:-:S05]  /*151d0*/  IMAD.IADD R16, R3, 0x1, R16 ;  /* 0x0000000103107824 */ /* 0x000fca00078e0210 */
[----:B------:R-:W-:-:S13]  /*151e0*/  ISETP.GT.AND P0, PT, R16, R4, PT ;  /* 0x000000041000720c */ /* 0x000fda0003f04270 */
[----:B------:R-:W-:Y:S05]  /*151f0*/  @!P0 BRA `(.L_x_1255) ;  /* 0xfffffffc004c8947 */ /* 0x000fea000383ffff */
.L_x_1250:
        /* <DEDUP_REMOVED lines=8> */
.L_x_1312:
[----:B------:R-:W-:Y:S01]  /*15280*/  ISETP.NE.AND P0, PT, R3, RZ, PT ;  /* 0x000000ff0300720c */ /* 0x000fe20003f05270 */
[----:B------:R-:W-:-:S12]  /*15290*/  IMAD.MOV.U32 R7, RZ, RZ, RZ ;  /* 0x000000ffff077224 */ /* 0x000fd800078e00ff */
[----:B------:R-:W-:Y:S05]  /*152a0*/  @!P0 BRA `(.L_x_1257) ;  /* 0x0000000000108947 */ /* 0x000fea0003800000 */
[----:B------:R-:W-:Y:S01]  /*152b0*/  UMOV UR4, 0xffffffff ;  /* 0xffffffff00047882 */ /* 0x000fe20000000000 */
[----:B------:R-:W-:Y:S02]  /*152c0*/  IADD3 R12, R6, -0x1, RZ ;  /* 0xffffffff060c7810 */ /* 0x000fe40007ffe0ff */
[----:B------:R-:W-:Y:S05]  /*152d0*/  BRA.DIV UR4, `(.L_x_1258) ;  /* 0x0000001a04787947 */ /* 0x000fea000b800000 */
[----:B------:R3:W4:Y:S02]  /*152e0*/  SHFL.IDX PT, R7, R2, R12, 0x1f ;  /* 0x00001f0c02077589 */ /* 0x00072400000e0000 */
.L_x_1257:
[----:B0--3--:R-:W0:Y:S01]  /*152f0*/  LDC.64 R2, c[0x0][0xc68] ;  /* 0x00031a00ff027b82 */ /* 0x009e220000000a00 */
[----:B------:R-:W-:Y:S01]  /*15300*/  IMAD.IADD R19, R6, 0x1, R19 ;  /* 0x0000000106137824 */ /* 0x000fe200078e0213 */
[----:B------:R-:W-:-:S03]  /*15310*/  ULDC.64 UR4, c[0x0][0x208] ;  /* 0x0000820000047ab9 */ /* 0x000fc60000000a00 */
[----:B0-----:R-:W-:-:S05]  /*15320*/  IMAD.WIDE R2, R19, 0x4, R2 ;  /* 0x0000000413027825 */ /* 0x001fca00078e0202 */
[----:B------:R0:W1:Y:S01]  /*15330*/  LDG.E R8, desc[UR4][R2.64] ;  /* 0x0000000402087981 */ /* 0x000062000c1e1900 */
[----:B----4-:R-:W-:-:S04]  /*15340*/  IMAD R16, R7, R5, R16 ;  /* 0x0000000507107224 */ /* 0x010fc800078e0210 */
[----:B------:R-:W-:Y:S02]  /*15350*/  IMAD.IADD R7, R4, 0x1, -R16 ;  /* 0x0000000104077824 */ /* 0x000fe400078e0a10 */
[----:B0-----:R-:W-:Y:S02]  /*15360*/  IMAD.MOV.U32 R2, RZ, RZ, RZ ;  /* 0x000000ffff027224 */ /* 0x001fe400078e00ff */
[----:B-12---:R-:W-:-:S05]  /*15370*/  IMAD R6, R17, R8, RZ ;  /* 0x0000000811067224 */ /* 0x006fca00078e02ff */
[-C--:B------:R-:W-:Y:S02]  /*15380*/  IABS R9, R6.reuse ;  /* 0x0000000600097213 */ /* 0x080fe40000000000 */
[----:B------:R-:W-:Y:S02]  /*15390*/  IABS R4, R6 ;  /* 0x0000000600047213 */ /* 0x000fe40000000000 */
[----:B------:R-:W0:Y:S03]  /*153a0*/  I2F.RP R10, R9 ;  /* 0x00000009000a7306 */ /* 0x000e260000209400 */
[----:B------:R-:W-:-:S05]  /*153b0*/  IMAD.MOV R4, RZ, RZ, -R4 ;  /* 0x000000ffff047224 */ /* 0x000fca00078e0a04 */
[----:B0-----:R-:W0:Y:S02]  /*153c0*/  MUFU.RCP R10, R10 ;  /* 0x0000000a000a7308 */ /* 0x001e240000001000 */
[----:B0-----:R-:W-:-:S06]  /*153d0*/  VIADD R11, R10, 0xffffffe ;  /* 0x0ffffffe0a0b7836 */ /* 0x001fcc0000000000 */
[----:B------:R-:W0:Y:S02]  /*153e0*/  F2I.FTZ.U32.TRUNC.NTZ R3, R11 ;  /* 0x0000000b00037305 */ /* 0x000e24000021f000 */
[----:B0-----:R-:W-:-:S04]  /*153f0*/  IMAD.MOV R12, RZ, RZ, -R3 ;  /* 0x000000ffff0c7224 */ /* 0x001fc800078e0a03 */
[----:B------:R-:W-:-:S04]  /*15400*/  IMAD R13, R12, R9, RZ ;  /* 0x000000090c0d7224 */ /* 0x000fc800078e02ff */
[----:B------:R-:W-:Y:S01]  /*15410*/  IMAD.HI.U32 R2, R3, R13, R2 ;  /* 0x0000000d03027227 */ /* 0x000fe200078e0002 */
[----:B------:R-:W-:-:S05]  /*15420*/  IABS R3, R7 ;  /* 0x0000000700037213 */ /* 0x000fca0000000000 */
[----:B------:R-:W-:-:S04]  /*15430*/  IMAD.HI.U32 R2, R2, R3, RZ ;  /* 0x0000000302027227 */ /* 0x000fc800078e00ff */
[----:B------:R-:W-:Y:S01]  /*15440*/  IMAD R4, R2, R4, R3 ;  /* 0x0000000402047224 */ /* 0x000fe200078e0203 */
[----:B------:R-:W-:-:S04]  /*15450*/  LOP3.LUT R3, R7, R6, RZ, 0x3c, !PT ;  /* 0x0000000607037212 */ /* 0x000fc800078e3cff */
[----:B------:R-:W-:-:S13]  /*15460*/  ISETP.GT.U32.AND P0, PT, R9, R4, PT ;  /* 0x000000040900720c */ /* 0x000fda0003f04070 */
[----:B------:R-:W-:Y:S02]  /*15470*/  @!P0 IMAD.IADD R4, R4, 0x1, -R9 ;  /* 0x0000000104048824 */ /* 0x000fe400078e0a09 */
[----:B------:R-:W-:-:S03]  /*15480*/  @!P0 VIADD R2, R2, 0x1 ;  /* 0x0000000102028836 */ /* 0x000fc60000000000 */
[----:B------:R-:W-:-:S13]  /*15490*/  ISETP.GE.U32.AND P0, PT, R4, R9, PT ;  /* 0x000000090400720c */ /* 0x000fda0003f06070 */
[----:B------:R-:W-:Y:S02]  /*154a0*/  @P0 IADD3 R2, R2, 0x1, RZ ;  /* 0x0000000102020810 */ /* 0x000fe40007ffe0ff */
[----:B------:R-:W-:-:S03]  /*154b0*/  ISETP.GE.AND P0, PT, R3, RZ, PT ;  /* 0x000000ff0300720c */ /* 0x000fc60003f06270 */
[----:B------:R-:W-:-:S10]  /*154c0*/  IMAD.MOV.U32 R9, RZ, RZ, R2 ;  /* 0x000000ffff097224 */ /* 0x000fd400078e0002 */
[----:B------:R-:W-:Y:S01]  /*154d0*/  @!P0 IMAD.MOV R9, RZ, RZ, -R9 ;  /* 0x000000ffff098224 */ /* 0x000fe200078e0a09 */
[----:B------:R-:W-:-:S13]  /*154e0*/  ISETP.NE.AND P0, PT, R6, RZ, PT ;  /* 0x000000ff0600720c */ /* 0x000fda0003f05270 */
[----:B------:R-:W-:-:S05]  /*154f0*/  @!P0 LOP3.LUT R9, RZ, R6, RZ, 0x33, !PT ;  /* 0x00000006ff098212 */ /* 0x000fca00078e33ff */
[----:B------:R-:W-:Y:S02]  /*15500*/  IMAD R4, R8, R9, RZ ;  /* 0x0000000908047224 */ /* 0x000fe400078e02ff */
[----:B------:R-:W-:Y:S02]  /*15510*/  IMAD.MOV R9, RZ, RZ, -R9 ;  /* 0x000000ffff097224 */ /* 0x000fe400078e0a09 */
[----:B------:R-:W-:Y:S02]  /*15520*/  IMAD.MOV R2, RZ, RZ, -R4 ;  /* 0x000000ffff027224 */ /* 0x000fe400078e0a04 */
[----:B------:R-:W-:-:S03]  /*15530*/  IMAD R7, R6, R9, R7 ;  /* 0x0000000906077224 */ /* 0x000fc600078e0207 */
[----:B------:R-:W-:Y:S01]  /*15540*/  VIADDMNMX R8, R2, R5, R8, PT ;  /* 0x0000000502087246 */ /* 0x000fe20003800108 */
[----:B------:R-:W-:-:S03]  /*15550*/  IMAD.IADD R4, R7, 0x1, R4 ;  /* 0x0000000107047824 */ /* 0x000fc600078e0204 */
[----:B------:R-:W-:-:S04]  /*15560*/  IABS R5, R8 ;  /* 0x0000000800057213 */ /* 0x000fc80000000000 */
[----:B------:R-:W0:Y:S08]  /*15570*/  I2F.RP R10, R5 ;  /* 0x00000005000a7306 */ /* 0x000e300000209400 */
[----:B0-----:R-:W0:Y:S02]  /*15580*/  MUFU.RCP R10, R10 ;  /* 0x0000000a000a7308 */ /* 0x001e240000001000 */
[----:B0-----:R-:W-:-:S06]  /*15590*/  VIADD R2, R10, 0xffffffe ;  /* 0x0ffffffe0a027836 */ /* 0x001fcc0000000000 */
[----:B------:R0:W1:Y:S02]  /*155a0*/  F2I.FTZ.U32.TRUNC.NTZ R3, R2 ;  /* 0x0000000200037305 */ /* 0x000064000021f000 */
[----:B0-----:R-:W-:Y:S02]  /*155b0*/  IMAD.MOV.U32 R2, RZ, RZ, RZ ;  /* 0x000000ffff027224 */ /* 0x001fe400078e00ff */
[----:B-1----:R-:W-:-:S04]  /*155c0*/  IMAD.MOV R6, RZ, RZ, -R3 ;  /* 0x000000ffff067224 */ /* 0x002fc800078e0a03 */
[----:B------:R-:W-:Y:S01]  /*155d0*/  IMAD R9, R6, R5, RZ ;  /* 0x0000000506097224 */ /* 0x000fe200078e02ff */
[----:B------:R-:W-:-:S03]  /*155e0*/  IABS R6, R7 ;  /* 0x0000000700067213 */ /* 0x000fc60000000000 */
[----:B------:R-:W-:Y:S01]  /*155f0*/  IMAD.HI.U32 R3, R3, R9, R2 ;  /* 0x0000000903037227 */ /* 0x000fe200078e0002 */
[----:B------:R-:W-:-:S05]  /*15600*/  IABS R9, R8 ;  /* 0x0000000800097213 */ /* 0x000fca0000000000 */
        /* <DEDUP_REMOVED lines=18> */
.L_x_1251:
[----:B------:R-:W-:Y:S01]  /*15730*/  UMOV UR4, URZ ;  /* 0x0000003f00047c82 */ /* 0x000fe20008000000 */
[----:B------:R-:W-:Y:S01]  /*15740*/  UMOV UR5, URZ ;  /* 0x0000003f00057c82 */ /* 0x000fe20008000000 */
[----:B------:R-:W-:Y:S01]  /*15750*/  ULDC UR6, c[0x0][0xc14] ;  /* 0x0003050000067ab9 */ /* 0x000fe20000000800 */
[----:B------:R-:W-:Y:S01]  /*15760*/  IMAD.MOV.U32 R16, RZ, RZ, R4 ;  /* 0x000000ffff107224 */ /* 0x000fe200078e0004 */
[----:B------:R-:W-:Y:S01]  /*15770*/  MOV R18, UR5 ;  /* 0x0000000500127c02 */ /* 0x000fe20008000f00 */
[----:B------:R-:W-:Y:S02]  /*15780*/  IMAD.U32 R17, RZ, RZ, UR4 ;  /* 0x00000004ff117e24 */ /* 0x000fe4000f8e00ff */
[----:B------:R-:W-:-:S07]  /*15790*/  IMAD.U32 R19, RZ, RZ, UR6 ;  /* 0x00000006ff137e24 */ /* 0x000fce000f8e00ff */
.L_x_1259:
        /* <DEDUP_REMOVED lines=12> */
.L_x_1184:
[----:B-1----:R-:W3:Y:S01]  /*15860*/  LDL.LU R0, [R1+0x18] ;  /* 0x0000180001007983 */ /* 0x002ee20000300800 */
[----:B------:R-:W-:Y:S01]  /*15870*/  BSSY B0, `(.L_x_1261) ;  /* 0x000000b000007945 */ /* 0x000fe20003800000 */
[----:B------:R-:W1:Y:S01]  /*15880*/  S2R R5, SR_CgaCtaId ;  /* 0x0000000000057919 */ /* 0x000e620000008800 */
[----:B---3--:R-:W-:-:S05]  /*15890*/  VIADD R0, R0, 0x1 ;  /* 0x0000000100007836 */ /* 0x008fca0000000000 */
[----:B--2---:R-:W-:-:S04]  /*158a0*/  LEA.HI R2, R0, R0, RZ, 0x1 ;  /* 0x0000000000027211 */ /* 0x004fc800078f08ff */
[----:B------:R-:W-:-:S05]  /*158b0*/  LOP3.LUT R3, R2, 0xfffffffe, RZ, 0xc0, !PT ;  /* 0xfffffffe02037812 */ /* 0x000fca00078ec0ff */
[----:B------:R-:W-:Y:S01]  /*158c0*/  IMAD.IADD R3, R0, 0x1, -R3 ;  /* 0x0000000100037824 */ /* 0x000fe200078e0a03 */
[----:B------:R-:W-:-:S04]  /*158d0*/  MOV R0, 0x400 ;  /* 0x0000040000007802 */ /* 0x000fc80000000f00 */
[----:B-1----:R-:W-:Y:S02]  /*158e0*/  LEA R0, R5, R0, 0x18 ;  /* 0x0000000005007211 */ /* 0x002fe400078ec0ff */
[----:B------:R-:W-:-:S04]  /*158f0*/  SHF.L.U32 R3, R3, 0x1f, RZ ;  /* 0x0000001f03037819 */ /* 0x000fc800000006ff */
[----:B------:R-:W1:Y:S02]  /*15900*/  SYNCS.PHASECHK.TRANS64.TRYWAIT P0, [R0+URZ+0x30820], R3 ;  /* 0x03082003000075a7 */ /* 0x000e64000800017f */
[----:B-1----:R-:W-:Y:S05]  /*15910*/  @!P0 BRA `(.L_x_1262) ;  /* 0x0000001400108947 */ /* 0x002fea0003800000 */
.L_x_1315:
[----:B------:R-:W-:Y:S05]  /*15920*/  BSYNC B0 ;  /* 0x0000000000007941 */ /* 0x000fea0003800000 */
.L_x_1261:
[----:B------:R-:W-:-:S03]  /*15930*/  UMOV UR4, 0xffffffff ;  /* 0xffffffff00047882 */ /* 0x000fc60000000000 */
[----:B------:R-:W-:Y:S05]  /*15940*/  BRA.DIV UR4, `(.L_x_1263) ;  /* 0x0000001604187947 */ /* 0x000fea000b800000 */
[----:B------:R-:W2:Y:S02]  /*15950*/  S2R R2, SR_TID.X ;  /* 0x0000000000027919 */ /* 0x000ea40000002100 */
[----:B--2---:R-:W-:-:S04]  /*15960*/  SHF.R.U32.HI R2, RZ, 0x5, R2 ;  /* 0x00000005ff027819 */ /* 0x004fc80000011602 */
[----:B------:R-:W-:-:S05]  /*15970*/  LOP3.LUT R2, R2, 0x3, RZ, 0xc0, !PT ;  /* 0x0000000302027812 */ /* 0x000fca00078ec0ff */
[----:B------:R2:W3:Y:S02]  /*15980*/  SHFL.IDX PT, R14, R2, RZ, 0x1f ;  /* 0x00001fff020e7589 */ /* 0x0004e400000e0000 */
.L_x_1318:
[----:B---3--:R-:W-:Y:S01]  /*15990*/  ISETP.NE.AND P0, PT, R14, RZ, PT ;  /* 0x000000ff0e00720c */ /* 0x008fe20003f05270 */
[----:B------:R-:W-:-:S12]  /*159a0*/  BSSY B0, `(.L_x_1264) ;  /* 0x0000029000007945 */ /* 0x000fd80003800000 */
[----:B------:R-:W-:Y:S05]  /*159b0*/  @P0 BRA `(.L_x_1265) ;  /* 0x00000000009c0947 */ /* 0x000fea0003800000 */
[----:B------:R-:W-:-:S03]  /*159c0*/  UMOV UR4, 0xffffffff ;  /* 0xffffffff00047882 */ /* 0x000fc60000000000 */
[----:B------:R-:W-:Y:S05]  /*159d0*/  BRA.DIV UR4, `(.L_x_1266) ;  /* 0x0000001604287947 */ /* 0x000fea000b800000 */
[----:B------:R-:W-:-:S13]  /*159e0*/  ELECT P6, URZ, PT ;  /* 0x00000000003f782f */ /* 0x000fda00038c0000 */
.L_x_1321:
        /* <DEDUP_REMOVED lines=8> */
.L_x_1267:
[----:B-1----:R-:W2:Y:S04]  /*15a70*/  LDL R3, [R1] ;  /* 0x0000000001037983 */ /* 0x002ea80000100800 */
[----:B------:R-:W3:Y:S01]  /*15a80*/  LDL.LU R7, [R1+0x8] ;  /* 0x0000080001077983 */ /* 0x000ee20000300800 */
[----:B------:R-:W-:-:S04]  /*15a90*/  VIADD R2, R0, 0x30840 ;  /* 0x0003084000027836 */ /* 0x000fc80000000000 */
[C---:B--2---:R-:W-:Y:S02]  /*15aa0*/  IMAD R6, R3.reuse, 0x8, R2 ;  /* 0x0000000803067824 */ /* 0x044fe400078e0202 */
[----:B------:R-:W-:Y:S01]  /*15ab0*/  VIADD R3, R3, 0x1 ;  /* 0x0000000103037836 */ /* 0x000fe20000000000 */
[----:B---3--:R-:W-:-:S04]  /*15ac0*/  SHF.L.U32 R5, R7, 0x1f, RZ ;  /* 0x0000001f07057819 */ /* 0x008fc800000006ff */
[C---:B------:R-:W-:Y:S01]  /*15ad0*/  ISETP.NE.AND P1, PT, R3.reuse, 0x2, PT ;  /* 0x000000020300780c */ /* 0x040fe20003f25270 */
[----:B------:R-:W1:Y:S03]  /*15ae0*/  SYNCS.PHASECHK.TRANS64.TRYWAIT P0, [R6+URZ], R5 ;  /* 0x00000005060075a7 */ /* 0x000e66000800017f */
[----:B------:R-:W-:Y:S02]  /*15af0*/  SEL R4, RZ, 0x1, P1 ;  /* 0x00000001ff047807 */ /* 0x000fe40000800000 */
[----:B------:R-:W-:Y:S02]  /*15b00*/  SEL R3, R3, RZ, P1 ;  /* 0x000000ff03037207 */ /* 0x000fe40000800000 */
[----:B------:R-:W-:-:S03]  /*15b10*/  LOP3.LUT R4, R7, R4, RZ, 0x3c, !PT ;  /* 0x0000000407047212 */ /* 0x000fc600078e3cff */
[----:B------:R-:W-:Y:S01]  /*15b20*/  IMAD R7, R3, 0x8, R2 ;  /* 0x0000000803077824 */ /* 0x000fe200078e0202 */
[----:B------:R-:W-:Y:S01]  /*15b30*/  SHF.L.U32 R2, R4, 0x1f, RZ ;  /* 0x0000001f04027819 */ /* 0x000fe200000006ff */
[----:B-1----:R-:W-:Y:S06]  /*15b40*/  @!P0 BRA `(.L_x_1268) ;  /* 0x0000001000ec8947 */ /* 0x002fec0003800000 */
.L_x_1322:
[----:B------:R-:W2:Y:S02]  /*15b50*/  SYNCS.PHASECHK.TRANS64.TRYWAIT P0, [R7+URZ], R2 ;  /* 0x00000002070075a7 */ /* 0x000ea4000800017f */
[----:B--2---:R-:W-:Y:S05]  /*15b60*/  @!P0 BRA `(.L_x_1269) ;  /* 0x0000001000f88947 */ /* 0x004fea0003800000 */
.L_x_1323:
[----:B------:R-:W-:Y:S05]  /*15b70*/  @!P2 BRA `(.L_x_1270) ;  /* 0x000000000004a947 */ /* 0x000fea0003800000 */
[----:B------:R-:W-:Y:S01]  /*15b80*/  BPT.TRAP 0x1 ;  /* 0x000000040000795c */ /* 0x000fe20000300000 */
.L_x_1270:
[----:B------:R-:W3:Y:S01]  /*15b90*/  LDL.LU R4, [R1] ;  /* 0x0000000001047983 */ /* 0x000ee20000300800 */
[----:B------:R-:W-:-:S05]  /*15ba0*/  IADD3 R0, R0, 0x30860, RZ ;  /* 0x0003086000007810 */ /* 0x000fca0007ffe0ff */
[----:B---3--:R-:W-:-:S04]  /*15bb0*/  IMAD R4, R4, 0x8, R0 ;  /* 0x0000000804047824 */ /* 0x008fc800078e0200 */
[----:B------:R-:W3:Y:S02]  /*15bc0*/  SYNCS.PHASECHK.TRANS64.TRYWAIT P0, [R4+URZ], R5 ;  /* 0x00000005040075a7 */ /* 0x000ee4000800017f */
[----:B---3--:R-:W-:Y:S05]  /*15bd0*/  @!P0 BRA `(.L_x_1271) ;  /* 0x0000001000f08947 */ /* 0x008fea0003800000 */
.L_x_1324:
[----:B------:R-:W-:-:S07]  /*15be0*/  IMAD R3, R3, 0x8, R0 ;  /* 0x0000000803037824 */ /* 0x000fce00078e0200 */
.L_x_1272:
[----:B----4-:R4:W0:Y:S02]  /*15bf0*/  SYNCS.PHASECHK.TRANS64.TRYWAIT P0, [R3+URZ], R2 ;  /* 0x00000002030075a7 */ /* 0x010824000800017f */
[----:B0-----:R-:W-:Y:S05]  /*15c00*/  @!P0 NANOSLEEP.SYNCS 0x989680 ;  /* 0x009896800000895d */ /* 0x001fea0003900000 */
[----:B------:R-:W0:Y:S02]  /*15c10*/  @!P0 SYNCS.PHASECHK.TRANS64 P0, [R3+URZ], R2 ;  /* 0x00000002030085a7 */ /* 0x000e24000800007f */
[----:B0-----:R-:W-:Y:S05]  /*15c20*/  @!P0 BRA `(.L_x_1272) ;  /* 0xfffffffc00f08947 */ /* 0x001fea000383ffff */
.L_x_1265:
[----:B------:R-:W-:Y:S05]  /*15c30*/  BSYNC B0 ;  /* 0x0000000000007941 */ /* 0x000fea0003800000 */
.L_x_1264:
[----:B------:R-:W-:Y:S05]  /*15c40*/  EXIT ;  /* 0x000000000000794d */ /* 0x000fea0003800000 */
.L_x_1088:
[----:B0-----:R-:W-:-:S04]  /*15c50*/  IMAD.U32 R3, RZ, RZ, UR39 ;  /* 0x00000027ff037e24 */ /* 0x001fc8000f8e00ff */
[----:B------:R0:W1:Y:S03]  /*15c60*/  SYNCS.PHASECHK.TRANS64.TRYWAIT P1, [R3+URZ+0x30800], R0 ;  /* 0x03080000030075a7 */ /* 0x000066000802017f */
[----:B-1----:R-:W-:Y:S05]  /*15c70*/  @!P1 NANOSLEEP.SYNCS 0x989680 ;  /* 0x009896800000995d */ /* 0x002fea0003900000 */
[----:B------:R-:W1:Y:S02]  /*15c80*/  @!P1 SYNCS.PHASECHK.TRANS64 P1, [R3+URZ+0x30800], R0 ;  /* 0x03080000030095a7 */ /* 0x000e64000802007f */
[----:B-1----:R-:W-:Y:S05]  /*15c90*/  @!P1 BRA `(.L_x_1088) ;  /* 0xfffffffc00ec9947 */ /* 0x002fea000383ffff */
[----:B------:R-:W-:Y:S05]  /*15ca0*/  BRA `(.L_x_1273) ;  /* 0xfffffec000087947 */ /* 0x000fea000383ffff */
.L_x_1092:
[----:B-1----:R1:W2:Y:S02]  /*15cb0*/  SYNCS.PHASECHK.TRANS64.TRYWAIT P2, [R5+URZ+0x30830], R0 ;  /* 0x03083000050075a7 */ /* 0x0022a4000804017f */
[----:B--2---:R-:W-:Y:S05]  /*15cc0*/  @!P2 NANOSLEEP.SYNCS 0x989680 ;  /* 0x009896800000a95d */ /* 0x004fea0003900000 */
[----:B------:R-:W2:Y:S02]  /*15cd0*/  @!P2 SYNCS.PHASECHK.TRANS64 P2, [R5+URZ+0x30830], R0 ;  /* 0x030830000500a5a7 */ /* 0x000ea4000804007f */
[----:B--2---:R-:W-:Y:S05]  /*15ce0*/  @!P2 BRA `(.L_x_1092) ;  /* 0xfffffffc00f0a947 */ /* 0x004fea000383ffff */
[----:B------:R-:W-:Y:S05]  /*15cf0*/  BRA `(.L_x_1091) ;  /* 0xfffffec0002c7947 */ /* 0x000fea000383ffff */
.L_x_1108:
[----:B-1----:R-:W-:-:S04]  /*15d00*/  IMAD.U32 R153, RZ, RZ, UR6 ;  /* 0x00000006ff997e24 */ /* 0x002fc8000f8e00ff */
[----:B------:R1:W2:Y:S03]  /*15d10*/  SYNCS.PHASECHK.TRANS64.TRYWAIT P2, [R153+URZ+0x30830], R152 ;  /* 0x03083098990075a7 */ /* 0x0002a6000804017f */
[----:B--2---:R-:W-:Y:S05]  /*15d20*/  @!P2 NANOSLEEP.SYNCS 0x989680 ;  /* 0x009896800000a95d */ /* 0x004fea0003900000 */
[----:B------:R-:W2:Y:S02]  /*15d30*/  @!P2 SYNCS.PHASECHK.TRANS64 P2, [R153+URZ+0x30830], R152 ;  /* 0x030830989900a5a7 */ /* 0x000ea4000804007f */
[----:B--2---:R-:W-:Y:S05]  /*15d40*/  @!P2 BRA `(.L_x_1108) ;  /* 0xfffffffc00eca947 */ /* 0x004fea000383ffff */
[----:B------:R-:W-:Y:S05]  /*15d50*/  BRA `(.L_x_1107) ;  /* 0xfffffee800d47947 */ /* 0x000fea000383ffff */
.L_x_1112:
[----:B-1----:R-:W-:-:S04]  /*15d60*/  IMAD.U32 R219, RZ, RZ, UR14 ;  /* 0x0000000effdb7e24 */ /* 0x002fc8000f8e00ff */
[----:B------:R1:W2:Y:S03]  /*15d70*/  SYNCS.PHASECHK.TRANS64.TRYWAIT P2, [R219+URZ+0x30850], R0 ;  /* 0x03085000db0075a7 */ /* 0x0002a6000804017f */
[----:B--2---:R-:W-:Y:S05]  /*15d80*/  @!P2 NANOSLEEP.SYNCS 0x989680 ;  /* 0x009896800000a95d */ /* 0x004fea0003900000 */
[----:B------:R-:W2:Y:S02]  /*15d90*/  @!P2 SYNCS.PHASECHK.TRANS64 P2, [R219+URZ+0x30850], R0 ;  /* 0x03085000db00a5a7 */ /* 0x000ea4000804007f */
[----:B--2---:R-:W-:Y:S05]  /*15da0*/  @!P2 BRA `(.L_x_1112) ;  /* 0xfffffffc00eca947 */ /* 0x004fea000383ffff */
[----:B------:R-:W-:Y:S05]  /*15db0*/  BRA `(.L_x_1111) ;  /* 0xfffffef8006c7947 */ /* 0x000fea000383ffff */
.L_x_1129:
[----:B-1----:R-:W-:-:S04]  /*15dc0*/  IMAD.U32 R5, RZ, RZ, UR6 ;  /* 0x00000006ff057e24 */ /* 0x002fc8000f8e00ff */
[----:B------:R1:W2:Y:S03]  /*15dd0*/  SYNCS.PHASECHK.TRANS64.TRYWAIT P2, [R5+URZ+0x30830], R4 ;  /* 0x03083004050075a7 */ /* 0x0002a6000804017f */
[----:B--2---:R-:W-:Y:S05]  /*15de0*/  @!P2 NANOSLEEP.SYNCS 0x989680 ;  /* 0x009896800000a95d */ /* 0x004fea0003900000 */
[----:B------:R-:W2:Y:S02]  /*15df0*/  @!P2 SYNCS.PHASECHK.TRANS64 P2, [R5+URZ+0x30830], R4 ;  /* 0x030830040500a5a7 */ /* 0x000ea4000804007f */
[----:B--2---:R-:W-:Y:S05]  /*15e00*/  @!P2 BRA `(.L_x_1129) ;  /* 0xfffffffc00eca947 */ /* 0x004fea000383ffff */
[----:B------:R-:W-:Y:S05]  /*15e10*/  BRA `(.L_x_1128) ;  /* 0xffffff1400f07947 */ /* 0x000fea000383ffff */
.L_x_1133:
[----:B-1----:R-:W-:-:S04]  /*15e20*/  IMAD.U32 R5, RZ, RZ, UR14 ;  /* 0x0000000eff057e24 */ /* 0x002fc8000f8e00ff */
[----:B------:R1:W3:Y:S03]  /*15e30*/  SYNCS.PHASECHK.TRANS64.TRYWAIT P2, [R5+URZ+0x30850], R0 ;  /* 0x03085000050075a7 */ /* 0x0002e6000804017f */
[----:B---3--:R-:W-:Y:S05]  /*15e40*/  @!P2 NANOSLEEP.SYNCS 0x989680 ;  /* 0x009896800000a95d */ /* 0x008fea0003900000 */
[----:B------:R-:W3:Y:S02]  /*15e50*/  @!P2 SYNCS.PHASECHK.TRANS64 P2, [R5+URZ+0x30850], R0 ;  /* 0x030850000500a5a7 */ /* 0x000ee4000804007f */
[----:B---3--:R-:W-:Y:S05]  /*15e60*/  @!P2 BRA `(.L_x_1133) ;  /* 0xfffffffc00eca947 */ /* 0x008fea000383ffff */
[----:B------:R-:W-:Y:S05]  /*15e70*/  BRA `(.L_x_1132) ;  /* 0xffffff2400887947 */ /* 0x000fea000383ffff */
.L_x_1139:
[----:B-1----:R-:W-:-:S04]  /*15e80*/  IMAD.U32 R5, RZ, RZ, UR6 ;  /* 0x00000006ff057e24 */ /* 0x002fc8000f8e00ff */
[----:B------:R1:W2:Y:S03]  /*15e90*/  SYNCS.PHASECHK.TRANS64.TRYWAIT P2, [R5+URZ+0x30830], R4 ;  /* 0x03083004050075a7 */ /* 0x0002a6000804017f */
[----:B--2---:R-:W-:Y:S05]  /*15ea0*/  @!P2 NANOSLEEP.SYNCS 0x989680 ;  /* 0x009896800000a95d */ /* 0x004fea0003900000 */
[----:B------:R-:W2:Y:S02]  /*15eb0*/  @!P2 SYNCS.PHASECHK.TRANS64 P2, [R5+URZ+0x30830], R4 ;  /* 0x030830040500a5a7 */ /* 0x000ea4000804007f */
[----:B--2---:R-:W-:Y:S05]  /*15ec0*/  @!P2 BRA `(.L_x_1139) ;  /* 0xfffffffc00eca947 */ /* 0x004fea000383ffff */
[----:B------:R-:W-:Y:S05]  /*15ed0*/  BRA `(.L_x_1138) ;  /* 0xffffff3800107947 */ /* 0x000fea000383ffff */
.L_x_1143:
[----:B-1----:R-:W-:-:S04]  /*15ee0*/  MOV R5, UR14 ;  /* 0x0000000e00057c02 */ /* 0x002fc80008000f00 */
[----:B------:R1:W3:Y:S03]  /*15ef0*/  SYNCS.PHASECHK.TRANS64.TRYWAIT P2, [R5+URZ+0x30850], R0 ;  /* 0x03085000050075a7 */ /* 0x0002e6000804017f */
[----:B---3--:R-:W-:Y:S05]  /*15f00*/  @!P2 NANOSLEEP.SYNCS 0x989680 ;  /* 0x009896800000a95d */ /* 0x008fea0003900000 */
[----:B------:R-:W3:Y:S02]  /*15f10*/  @!P2 SYNCS.PHASECHK.TRANS64 P2, [R5+URZ+0x30850], R0 ;  /* 0x030850000500a5a7 */ /* 0x000ee4000804007f */
[----:B---3--:R-:W-:Y:S05]  /*15f20*/  @!P2 BRA `(.L_x_1143) ;  /* 0xfffffffc00eca947 */ /* 0x008fea000383ffff */
[----:B------:R-:W-:Y:S05]  /*15f30*/  BRA `(.L_x_1142) ;  /* 0xffffff4400a87947 */ /* 0x000fea000383ffff */
.L_x_1156:
[----:B-1----:R-:W-:-:S04]  /*15f40*/  IMAD.U32 R3, RZ, RZ, UR5 ;  /* 0x00000005ff037e24 */ /* 0x002fc8000f8e00ff */
[----:B------:R1:W2:Y:S03]  /*15f50*/  SYNCS.PHASECHK.TRANS64.TRYWAIT P0, [R3+URZ+0x30850], R0 ;  /* 0x03085000030075a7 */ /* 0x0002a6000800017f */
[----:B--2---:R-:W-:Y:S05]  /*15f60*/  @!P0 NANOSLEEP.SYNCS 0x989680 ;  /* 0x009896800000895d */ /* 0x004fea0003900000 */
[----:B------:R-:W2:Y:S02]  /*15f70*/  @!P0 SYNCS.PHASECHK.TRANS64 P0, [R3+URZ+0x30850], R0 ;  /* 0x03085000030085a7 */ /* 0x000ea4000800007f */
[----:B--2---:R-:W-:Y:S05]  /*15f80*/  @!P0 BRA `(.L_x_1156) ;  /* 0xfffffffc00ec8947 */ /* 0x004fea000383ffff */
[----:B------:R-:W-:Y:S05]  /*15f90*/  BRA `(.L_x_1155) ;  /* 0xffffff68006c7947 */ /* 0x000fea000383ffff */
.L_x_1206:
[----:B------:R-:W1:Y:S01]  /*15fa0*/  S2R R9, SR_TID.X ;  /* 0x0000000000097919 */ /* 0x000e620000002100 */
[----:B------:R-:W-:Y:S01]  /*15fb0*/  BSSY B0, `(.L_x_1274) ;  /* 0x000000a000007945 */ /* 0x000fe20003800000 */
[----:B------:R-:W-:Y:S02]  /*15fc0*/  IMAD.MOV.U32 R12, RZ, RZ, RZ ;  /* 0x000000ffff0c7224 */ /* 0x000fe400078e00ff */
[----:B------:R-:W-:Y:S02]  /*15fd0*/  IMAD.MOV.U32 R11, RZ, RZ, 0x1f ;  /* 0x0000001fff0b7424 */ /* 0x000fe400078e00ff */
[----:B------:R-:W-:Y:S01]  /*15fe0*/  IMAD.MOV.U32 R15, RZ, RZ, -0x1 ;  /* 0xffffffffff0f7424 */ /* 0x000fe200078e00ff */
[----:B-1----:R-:W-:-:S04]  /*15ff0*/  SHF.R.U32.HI R9, RZ, 0x5, R9 ;  /* 0x00000005ff097819 */ /* 0x002fc80000011609 */
[----:B------:R-:W-:-:S05]  /*16000*/  LOP3.LUT R9, R9, 0x3, RZ, 0xc0, !PT ;  /* 0x0000000309097812 */ /* 0x000fca00078ec0ff */
[----:B0-----:R-:W-:-:S07]  /*16010*/  IMAD.MOV.U32 R13, RZ, RZ, R9 ;  /* 0x000000ffff0d7224 */ /* 0x001fce00078e0009 */
[----:B------:R-:W-:Y:S05]  /*16020*/  WARPSYNC.COLLECTIVE R15, `(.L_x_1275) ;  /* 0x000000000f087348 */ /* 0x000fea0003c00000 */
[----:B------:R0:W1:Y:S02]  /*16030*/  SHFL.IDX P6, R14, R13, R12, R11 ;  /* 0x0000000c0d0e7389 */ /* 0x00006400000c000b */
[----:B01----:R-:W-:Y:S01]  /*16040*/  ENDCOLLECTIVE ;  /* 0x000000000000791b */ /* 0x003fe20003800000 */
.L_x_1275:
[----:B------:R-:W-:Y:S05]  /*16050*/  BSYNC B0 ;  /* 0x0000000000007941 */ /* 0x000fea0003800000 */
.L_x_1274:
[----:B------:R-:W-:Y:S05]  /*16060*/  BRA `(.L_x_1276) ;  /* 0xffffffc000347947 */ /* 0x000fea000383ffff */
.L_x_1207:
[----:B------:R-:W-:Y:S01]  /*16070*/  BSSY B0, `(.L_x_1277) ;  /* 0x0000006000007945 */ /* 0x000fe20003800000 */
[----:B------:R-:W-:-:S07]  /*16080*/  IMAD.MOV.U32 R15, RZ, RZ, -0x1 ;  /* 0xffffffffff0f7424 */ /* 0x000fce00078e00ff */
[----:B0-----:R-:W-:Y:S05]  /*16090*/  WARPSYNC.COLLECTIVE R15, `(.L_x_1278) ;  /* 0x000000000f0c7348 */ /* 0x001fea0003c00000 */
[----:B------:R-:W-:Y:S02]  /*160a0*/  ELECT P6, UR62, PT ;  /* 0x00000000003e782f */ /* 0x000fe400038c0000 */
[----:B------:R-:W-:Y:S01]  /*160b0*/  MOV R14, UR62 ;  /* 0x0000003e000e7c02 */ /* 0x000fe20008000f00 */
[----:B0-----:R-:W-:Y:S10]  /*160c0*/  ENDCOLLECTIVE ;  /* 0x000000000000791b */ /* 0x001ff40003800000 */
.L_x_1278:
[----:B------:R-:W-:Y:S05]  /*160d0*/  BSYNC B0 ;  /* 0x0000000000007941 */ /* 0x000fea0003800000 */
.L_x_1277:
[----:B------:R-:W-:Y:S05]  /*160e0*/  BRA `(.L_x_1279) ;  /* 0xffffffc000247947 */ /* 0x000fea000383ffff */
.L_x_1210:
[----:B-1----:R1:W2:Y:S02]  /*160f0*/  SYNCS.PHASECHK.TRANS64.TRYWAIT P0, [R9+URZ+0x30840], R10 ;  /* 0x0308400a090075a7 */ /* 0x0022a4000800017f */
[----:B--2---:R-:W-:Y:S05]  /*16100*/  @!P0 NANOSLEEP.SYNCS 0x989680 ;  /* 0x009896800000895d */ /* 0x004fea0003900000 */
[----:B------:R-:W2:Y:S02]  /*16110*/  @!P0 SYNCS.PHASECHK.TRANS64 P0, [R9+URZ+0x30840], R10 ;  /* 0x0308400a090085a7 */ /* 0x000ea4000800007f */
[----:B--2---:R-:W-:Y:S05]  /*16120*/  @!P0 BRA `(.L_x_1210) ;  /* 0xfffffffc00f08947 */ /* 0x004fea000383ffff */
[----:B------:R-:W-:Y:S05]  /*16130*/  BRA `(.L_x_1280) ;  /* 0xffffffc000907947 */ /* 0x000fea000383ffff */
.L_x_1213:
        /* <DEDUP_REMOVED lines=8> */
.L_x_1221:
[----:B0-----:R0:W1:Y:S02]  /*161c0*/  SYNCS.PHASECHK.TRANS64.TRYWAIT P0, [R2+URZ+0x30840], R3 ;  /* 0x03084003020075a7 */ /* 0x001064000800017f */
[----:B-1----:R-:W-:Y:S05]  /*161d0*/  @!P0 NANOSLEEP.SYNCS 0x989680 ;  /* 0x009896800000895d */ /* 0x002fea0003900000 */
[----:B------:R-:W1:Y:S02]  /*161e0*/  @!P0 SYNCS.PHASECHK.TRANS64 P0, [R2+URZ+0x30840], R3 ;  /* 0x03084003020085a7 */ /* 0x000e64000800007f */
[----:B-1----:R-:W-:Y:S05]  /*161f0*/  @!P0 BRA `(.L_x_1221) ;  /* 0xfffffffc00f08947 */ /* 0x002fea000383ffff */
[----:B------:R-:W-:Y:S05]  /*16200*/  BRA `(.L_x_1282) ;  /* 0xffffffc800cc7947 */ /* 0x000fea000383ffff */
.L_x_1223:
[----:B0-----:R0:W1:Y:S02]  /*16210*/  SYNCS.PHASECHK.TRANS64.TRYWAIT P0, [R3+URZ+0x60], R2 ;  /* 0x00006002030075a7 */ /* 0x001064000800017f */
[----:B-1----:R-:W-:Y:S05]  /*16220*/  @!P0 NANOSLEEP.SYNCS 0x989680 ;  /* 0x009896800000895d */ /* 0x002fea0003900000 */
[----:B------:R-:W1:Y:S02]  /*16230*/  @!P0 SYNCS.PHASECHK.TRANS64 P0, [R3+URZ+0x60], R2 ;  /* 0x00006002030085a7 */ /* 0x000e64000800007f */
[----:B-1----:R-:W-:Y:S05]  /*16240*/  @!P0 BRA `(.L_x_1223) ;  /* 0xfffffffc00f08947 */ /* 0x002fea000383ffff */
[----:B------:R-:W-:Y:S05]  /*16250*/  BRA `(.L_x_1283) ;  /* 0xffffffcc008c7947 */ /* 0x000fea000383ffff */
.L_x_1228:
[----:B-1----:R1:W2:Y:S02]  /*16260*/  SYNCS.PHASECHK.TRANS64.TRYWAIT P0, [R2+URZ+0x30840], R3 ;  /* 0x03084003020075a7 */ /* 0x0022a4000800017f */
[----:B--2---:R-:W-:Y:S05]  /*16270*/  @!P0 NANOSLEEP.SYNCS 0x989680 ;  /* 0x009896800000895d */ /* 0x004fea0003900000 */
[----:B------:R-:W2:Y:S02]  /*16280*/  @!P0 SYNCS.PHASECHK.TRANS64 P0, [R2+URZ+0x30840], R3 ;  /* 0x03084003020085a7 */ /* 0x000ea4000800007f */
[----:B--2---:R-:W-:Y:S05]  /*16290*/  @!P0 BRA `(.L_x_1228) ;  /* 0xfffffffc00f08947 */ /* 0x004fea000383ffff */
[----:B------:R-:W-:Y:S05]  /*162a0*/  BRA `(.L_x_1284) ;  /* 0xffffffd400207947 */ /* 0x000fea000383ffff */
.L_x_1230:
[----:B0-----:R0:W1:Y:S02]  /*162b0*/  SYNCS.PHASECHK.TRANS64.TRYWAIT P1, [R3+URZ+0x60], R2 ;  /* 0x00006002030075a7 */ /* 0x001064000802017f */
[----:B-1----:R-:W-:Y:S05]  /*162c0*/  @!P1 NANOSLEEP.SYNCS 0x989680 ;  /* 0x009896800000995d */ /* 0x002fea0003900000 */
[----:B------:R-:W1:Y:S02]  /*162d0*/  @!P1 SYNCS.PHASECHK.TRANS64 P1, [R3+URZ+0x60], R2 ;  /* 0x00006002030095a7 */ /* 0x000e64000802007f */
[----:B-1----:R-:W-:Y:S05]  /*162e0*/  @!P1 BRA `(.L_x_1230) ;  /* 0xfffffffc00f09947 */ /* 0x002fea000383ffff */
[----:B------:R-:W-:Y:S05]  /*162f0*/  BRA `(.L_x_1285) ;  /* 0xffffffd400e07947 */ /* 0x000fea000383ffff */
.L_x_1235:
[----:B--2---:R2:W3:Y:S02]  /*16300*/  SYNCS.PHASECHK.TRANS64.TRYWAIT P0, [R2+URZ+0x30840], R3 ;  /* 0x03084003020075a7 */ /* 0x0044e4000800017f */
[----:B---3--:R-:W-:Y:S05]  /*16310*/  @!P0 NANOSLEEP.SYNCS 0x989680 ;  /* 0x009896800000895d */ /* 0x008fea0003900000 */
[----:B------:R-:W3:Y:S02]  /*16320*/  @!P0 SYNCS.PHASECHK.TRANS64 P0, [R2+URZ+0x30840], R3 ;  /* 0x03084003020085a7 */ /* 0x000ee4000800007f */
[----:B---3--:R-:W-:Y:S05]  /*16330*/  @!P0 BRA `(.L_x_1235) ;  /* 0xfffffffc00f08947 */ /* 0x008fea000383ffff */
[----:B------:R-:W-:Y:S05]  /*16340*/  BRA `(.L_x_1286) ;  /* 0xffffffdc002c7947 */ /* 0x000fea000383ffff */
.L_x_1237:
[----:B0-----:R0:W1:Y:S02]  /*16350*/  SYNCS.PHASECHK.TRANS64.TRYWAIT P1, [R2+URZ+0x60], R9 ;  /* 0x00006009020075a7 */ /* 0x001064000802017f */
[----:B-1----:R-:W-:Y:S05]  /*16360*/  @!P1 NANOSLEEP.SYNCS 0x989680 ;  /* 0x009896800000995d */ /* 0x002fea0003900000 */
[----:B------:R-:W1:Y:S02]  /*16370*/  @!P1 SYNCS.PHASECHK.TRANS64 P1, [R2+URZ+0x60], R9 ;  /* 0x00006009020095a7 */ /* 0x000e64000802007f */
[----:B-1----:R-:W-:Y:S05]  /*16380*/  @!P1 BRA `(.L_x_1237) ;  /* 0xfffffffc00f09947 */ /* 0x002fea000383ffff */
[----:B------:R-:W-:Y:S05]  /*16390*/  BRA `(.L_x_1287) ;  /* 0xffffffdc00ec7947 */ /* 0x000fea000383ffff */
.L_x_1244:
[----:B-1----:R1:W2:Y:S02]  /*163a0*/  SYNCS.PHASECHK.TRANS64.TRYWAIT P0, [R3+URZ+0x30860], R0 ;  /* 0x03086000030075a7 */ /* 0x0022a4000800017f */
[----:B--2---:R-:W-:Y:S05]  /*163b0*/  @!P0 NANOSLEEP.SYNCS 0x989680 ;  /* 0x009896800000895d */ /* 0x004fea0003900000 */
[----:B------:R-:W2:Y:S02]  /*163c0*/  @!P0 SYNCS.PHASECHK.TRANS64 P0, [R3+URZ+0x30860], R0 ;  /* 0x03086000030085a7 */ /* 0x000ea4000800007f */
[----:B--2---:R-:W-:Y:S05]  /*163d0*/  @!P0 BRA `(.L_x_1244) ;  /* 0xfffffffc00f08947 */ /* 0x004fea000383ffff */
[----:B------:R-:W-:Y:S05]  /*163e0*/  BRA `(.L_x_1288) ;  /* 0xffffffe400207947 */ /* 0x000fea000383ffff */
.L_x_1246:
        /* <DEDUP_REMOVED lines=8> */
.L_x_1290:
[----:B------:R-:W-:Y:S05]  /*16470*/  BSYNC B0 ;  /* 0x0000000000007941 */ /* 0x000fea0003800000 */
.L_x_1289:
[----:B------:R-:W-:Y:S02]  /*16480*/  IMAD.MOV.U32 R13, RZ, RZ, R16 ;  /* 0x000000ffff0d7224 */ /* 0x000fe400078e0010 */
[----:B------:R-:W-:Y:S02]  /*16490*/  IMAD.MOV.U32 R12, RZ, RZ, 0x1 ;  /* 0x00000001ff0c7424 */ /* 0x000fe400078e00ff */
[----:B------:R-:W-:Y:S02]  /*164a0*/  IMAD.MOV.U32 R11, RZ, RZ, 0x1f ;  /* 0x0000001fff0b7424 */ /* 0x000fe400078e00ff */
[----:B------:R-:W-:Y:S02]  /*164b0*/  IMAD.MOV.U32 R15, RZ, RZ, -0x1 ;  /* 0xffffffffff0f7424 */ /* 0x000fe400078e00ff */
[----:B------:R-:W-:-:S07]  /*164c0*/  IMAD.MOV.U32 R4, RZ, RZ, R14 ;  /* 0x000000ffff047224 */ /* 0x000fce00078e000e */
[----:B------:R-:W-:Y:S05]  /*164d0*/  WARPSYNC.COLLECTIVE R15, `(.L_x_1291) ;  /* 0x000000000f087348 */ /* 0x000fea0003c00000 */
[----:B------:R0:W1:Y:S02]  /*164e0*/  SHFL.IDX P6, R14, R13, R12, R11 ;  /* 0x0000000c0d0e7389 */ /* 0x00006400000c000b */
[----:B01----:R-:W-:Y:S01]  /*164f0*/  ENDCOLLECTIVE ;  /* 0x000000000000791b */ /* 0x003fe20003800000 */
.L_x_1291:
[----:B------:R-:W-:Y:S01]  /*16500*/  IMAD.MOV.U32 R16, RZ, RZ, R14 ;  /* 0x000000ffff107224 */ /* 0x000fe200078e000e */
[----:B------:R-:W-:Y:S06]  /*16510*/  BRA `(.L_x_1292) ;  /* 0xffffffe400d07947 */ /* 0x000fec000383ffff */
.L_x_1249:
[----:B------:R-:W-:Y:S01]  /*16520*/  BSSY B0, `(.L_x_1293) ;  /* 0x0000008000007945 */ /* 0x000fe20003800000 */
[----:B0----5:R-:W-:Y:S01]  /*16530*/  IMAD.MOV.U32 R13, RZ, RZ, R17 ;  /* 0x000000ffff0d7224 */ /* 0x021fe200078e0011 */
[----:B------:R-:W-:Y:S01]  /*16540*/  MOV R12, 0x1 ;  /* 0x00000001000c7802 */ /* 0x000fe20000000f00 */
[----:B------:R-:W-:Y:S02]  /*16550*/  IMAD.MOV.U32 R11, RZ, RZ, RZ ;  /* 0x000000ffff0b7224 */ /* 0x000fe400078e00ff */
[----:B------:R-:W-:-:S07]  /*16560*/  IMAD.MOV.U32 R15, RZ, RZ, -0x1 ;  /* 0xffffffffff0f7424 */ /* 0x000fce00078e00ff */
[----:B-1234-:R-:W-:Y:S05]  /*16570*/  WARPSYNC.COLLECTIVE R15, `(.L_x_1294) ;  /* 0x000000000f087348 */ /* 0x01efea0003c00000 */
[----:B------:R0:W0:Y:S02]  /*16580*/  SHFL.UP P6, R14, R13, R12, R11 ;  /* 0x0400000c0d0e7389 */ /* 0x00002400000c000b */
[----:B01234-:R-:W-:Y:S01]  /*16590*/  ENDCOLLECTIVE ;  /* 0x000000000000791b */ /* 0x01ffe20003800000 */
.L_x_1294:
[----:B------:R-:W-:Y:S05]  /*165a0*/  BSYNC B0 ;  /* 0x0000000000007941 */ /* 0x000fea0003800000 */
.L_x_1293:
[----:B------:R-:W-:Y:S01]  /*165b0*/  ISETP.NE.AND P0, PT, R6, RZ, PT ;  /* 0x000000ff0600720c */ /* 0x000fe20003f05270 */
[----:B------:R-:W-:Y:S02]  /*165c0*/  IMAD.MOV.U32 R12, RZ, RZ, 0x2 ;  /* 0x00000002ff0c7424 */ /* 0x000fe400078e00ff */
[----:B------:R-:W-:Y:S01]  /*165d0*/  IMAD.MOV.U32 R11, RZ, RZ, RZ ;  /* 0x000000ffff0b7224 */ /* 0x000fe200078e00ff */
[----:B------:R-:W-:Y:S01]  /*165e0*/  SEL R14, R14, RZ, P0 ;  /* 0x000000ff0e0e7207 */ /* 0x000fe20000000000 */
[----:B------:R-:W-:Y:S01]  /*165f0*/  IMAD.MOV.U32 R15, RZ, RZ, -0x1 ;  /* 0xffffffffff0f7424 */ /* 0x000fe200078e00ff */
[----:B------:R-:W-:-:S03]  /*16600*/  ISETP.GE.U32.AND P0, PT, R6, 0x2, PT ;  /* 0x000000020600780c */ /* 0x000fc60003f06070 */
[----:B------:R-:W-:-:S10]  /*16610*/  IMAD.IADD R13, R17, 0x1, R14 ;  /* 0x00000001110d7824 */ /* 0x000fd400078e020e */
[----:B------:R-:W-:Y:S05]  /*16620*/  WARPSYNC.COLLECTIVE R15, `(.L_x_1295) ;  /* 0x000000000f087348 */ /* 0x000fea0003c00000 */
[----:B------:R0:W1:Y:S02]  /*16630*/  SHFL.UP P6, R14, R13, R12, R11 ;  /* 0x0400000c0d0e7389 */ /* 0x00006400000c000b */
[----:B01----:R-:W-:Y:S01]  /*16640*/  ENDCOLLECTIVE ;  /* 0x000000000000791b */ /* 0x003fe20003800000 */
.L_x_1295:
        /* <DEDUP_REMOVED lines=8> */
.L_x_1296:
        /* <DEDUP_REMOVED lines=8> */
.L_x_1297:
        /* <DEDUP_REMOVED lines=8> */
.L_x_1298:
        /* <DEDUP_REMOVED lines=8> */
.L_x_1299:
[----:B------:R-:W-:Y:S05]  /*16850*/  BRA `(.L_x_1300) ;  /* 0xffffffe400987947 */ /* 0x000fea000383ffff */
.L_x_1254:
[----:B------:R-:W-:Y:S01]  /*16860*/  BSSY B0, `(.L_x_1301) ;  /* 0x0000008000007945 */ /* 0x000fe20003800000 */
[----:B-----5:R-:W-:Y:S02]  /*16870*/  IMAD.MOV.U32 R13, RZ, RZ, R17 ;  /* 0x000000ffff0d7224 */ /* 0x020fe400078e0011 */
[----:B------:R-:W-:Y:S02]  /*16880*/  IMAD.MOV.U32 R12, RZ, RZ, 0x1 ;  /* 0x00000001ff0c7424 */ /* 0x000fe400078e00ff */
[----:B------:R-:W-:Y:S02]  /*16890*/  IMAD.MOV.U32 R11, RZ, RZ, RZ ;  /* 0x000000ffff0b7224 */ /* 0x000fe400078e00ff */
[----:B------:R-:W-:-:S07]  /*168a0*/  IMAD.MOV.U32 R15, RZ, RZ, -0x1 ;  /* 0xffffffffff0f7424 */ /* 0x000fce00078e00ff */
[----:B0-----:R-:W-:Y:S05]  /*168b0*/  WARPSYNC.COLLECTIVE R15, `(.L_x_1302) ;  /* 0x000000000f087348 */ /* 0x001fea0003c00000 */
[----:B------:R1:W2:Y:S02]  /*168c0*/  SHFL.UP P6, R14, R13, R12, R11 ;  /* 0x0400000c0d0e7389 */ /* 0x0002a400000c000b */
[----:B012---:R-:W-:Y:S01]  /*168d0*/  ENDCOLLECTIVE ;  /* 0x000000000000791b */ /* 0x007fe20003800000 */
.L_x_1302:
[----:B------:R-:W-:Y:S05]  /*168e0*/  BSYNC B0 ;  /* 0x0000000000007941 */ /* 0x000fea0003800000 */
.L_x_1301:
[----:B------:R-:W-:Y:S01]  /*168f0*/  ISETP.NE.AND P0, PT, R6, RZ, PT ;  /* 0x000000ff0600720c */ /* 0x000fe20003f05270 */
[----:B------:R-:W-:Y:S01]  /*16900*/  IMAD.MOV.U32 R12, RZ, RZ, 0x2 ;  /* 0x00000002ff0c7424 */ /* 0x000fe200078e00ff */
[----:B------:R-:W-:Y:S01]  /*16910*/  MOV R11, RZ ;  /* 0x000000ff000b7202 */ /* 0x000fe20000000f00 */
[----:B------:R-:W-:Y:S01]  /*16920*/  IMAD.MOV.U32 R15, RZ, RZ, -0x1 ;  /* 0xffffffffff0f7424 */ /* 0x000fe200078e00ff */
[----:B------:R-:W-:Y:S02]  /*16930*/  SEL R14, R14, RZ, P0 ;  /* 0x000000ff0e0e7207 */ /* 0x000fe40000000000 */
[----:B------:R-:W-:-:S03]  /*16940*/  ISETP.GE.U32.AND P0, PT, R6, 0x2, PT ;  /* 0x000000020600780c */ /* 0x000fc60003f06070 */
[----:B------:R-:W-:-:S10]  /*16950*/  IMAD.IADD R13, R17, 0x1, R14 ;  /* 0x00000001110d7824 */ /* 0x000fd400078e020e */
[----:B------:R-:W-:Y:S05]  /*16960*/  WARPSYNC.COLLECTIVE R15, `(.L_x_1303) ;  /* 0x000000000f087348 */ /* 0x000fea0003c00000 */
[----:B------:R0:W1:Y:S02]  /*16970*/  SHFL.UP P6, R14, R13, R12, R11 ;  /* 0x0400000c0d0e7389 */ /* 0x00006400000c000b */
[----:B01----:R-:W-:Y:S01]  /*16980*/  ENDCOLLECTIVE ;  /* 0x000000000000791b */ /* 0x003fe20003800000 */
.L_x_1303:
        /* <DEDUP_REMOVED lines=8> */
.L_x_1304:
        /* <DEDUP_REMOVED lines=8> */
.L_x_1305:
[----:B------:R-:W-:Y:S01]  /*16a90*/  IMAD.MOV.U32 R12, RZ, RZ, 0x10 ;  /* 0x00000010ff0c7424 */ /* 0x000fe200078e00ff */
[----:B------:R-:W-:Y:S02]  /*16aa0*/  SEL R14, R14, RZ, P0 ;  /* 0x000000ff0e0e7207 */ /* 0x000fe40000000000 */
[----:B------:R-:W-:Y:S02]  /*16ab0*/  ISETP.GE.U32.AND P0, PT, R6, 0x10, PT ;  /* 0x000000100600780c */ /* 0x000fe40003f06070 */
[----:B------:R-:W-:-:S05]  /*16ac0*/  IADD3 R5, R3, R14, RZ ;  /* 0x0000000e03057210 */ /* 0x000fca0007ffe0ff */
[----:B------:R-:W-:-:S07]  /*16ad0*/  IMAD.MOV.U32 R13, RZ, RZ, R5 ;  /* 0x000000ffff0d7224 */ /* 0x000fce00078e0005 */
[----:B------:R-:W-:Y:S05]  /*16ae0*/  WARPSYNC.COLLECTIVE R15, `(.L_x_1306) ;  /* 0x000000000f087348 */ /* 0x000fea0003c00000 */
[----:B------:R0:W1:Y:S02]  /*16af0*/  SHFL.UP P6, R14, R13, R12, R11 ;  /* 0x0400000c0d0e7389 */ /* 0x00006400000c000b */
[----:B01----:R-:W-:Y:S01]  /*16b00*/  ENDCOLLECTIVE ;  /* 0x000000000000791b */ /* 0x003fe20003800000 */
.L_x_1306:
        /* <DEDUP_REMOVED lines=8> */
.L_x_1307:
[----:B------:R-:W-:Y:S05]  /*16b90*/  BRA `(.L_x_1308) ;  /* 0xffffffe400807947 */ /* 0x000fea000383ffff */
.L_x_1256:
[----:B------:R-:W-:Y:S01]  /*16ba0*/  BSSY B0, `(.L_x_1309) ;  /* 0x0000006000007945 */ /* 0x000fe20003800000 */
[----:B------:R-:W-:Y:S01]  /*16bb0*/  PLOP3.LUT P6, PT, P6, PT, PT, 0x8, 0x0 ;  /* 0x000000000000781c */ /* 0x000fe200037ce170 */
[----:B------:R-:W-:-:S12]  /*16bc0*/  IMAD.MOV.U32 R15, RZ, RZ, -0x1 ;  /* 0xffffffffff0f7424 */ /* 0x000fd800078e00ff */
[----:B0-----:R-:W-:Y:S05]  /*16bd0*/  WARPSYNC.COLLECTIVE R15, `(.L_x_1310) ;  /* 0x000000000f087348 */ /* 0x001fea0003c00000 */
[----:B------:R-:W-:Y:S01]  /*16be0*/  VOTE.ANY R14, PT, P6 ;  /* 0x00000000000e7806 */ /* 0x000fe200030e0100 */
[----:B0-----:R-:W-:Y:S06]  /*16bf0*/  ENDCOLLECTIVE ;  /* 0x000000000000791b */ /* 0x001fec0003800000 */
.L_x_1310:
[----:B------:R-:W-:Y:S05]  /*16c00*/  BSYNC B0 ;  /* 0x0000000000007941 */ /* 0x000fea0003800000 */
.L_x_1309:
[----:B------:R-:W-:Y:S01]  /*16c10*/  MOV R3, R14 ;  /* 0x0000000e00037202 */ /* 0x000fe20000000f00 */
[----:B------:R-:W-:Y:S02]  /*16c20*/  IMAD.MOV.U32 R13, RZ, RZ, R17 ;  /* 0x000000ffff0d7224 */ /* 0x000fe400078e0011 */
[----:B------:R-:W-:Y:S01]  /*16c30*/  IMAD.MOV.U32 R11, RZ, RZ, 0x1f ;  /* 0x0000001fff0b7424 */ /* 0x000fe200078e00ff */
[----:B------:R-:W0:Y:S01]  /*16c40*/  POPC R6, R3 ;  /* 0x0000000300067309 */ /* 0x000e220000000000 */
[----:B------:R-:W-:Y:S02]  /*16c50*/  IMAD.MOV.U32 R15, RZ, RZ, -0x1 ;  /* 0xffffffffff0f7424 */ /* 0x000fe400078e00ff */
[----:B0-----:R-:W-:-:S07]  /*16c60*/  IMAD.MOV.U32 R12, RZ, RZ, R6 ;  /* 0x000000ffff0c7224 */ /* 0x001fce00078e0006 */
[----:B------:R-:W-:Y:S05]  /*16c70*/  WARPSYNC.COLLECTIVE R15, `(.L_x_1311) ;  /* 0x000000000f087348 */ /* 0x000fea0003c00000 */
[----:B------:R0:W1:Y:S02]  /*16c80*/  SHFL.IDX P6, R14, R13, R12, R11 ;  /* 0x0000000c0d0e7389 */ /* 0x00006400000c000b */
[----:B01----:R-:W-:Y:S01]  /*16c90*/  ENDCOLLECTIVE ;  /* 0x000000000000791b */ /* 0x003fe20003800000 */
.L_x_1311:
[----:B------:R-:W-:Y:S01]  /*16ca0*/  IMAD.MOV.U32 R17, RZ, RZ, R14 ;  /* 0x000000ffff117224 */ /* 0x000fe200078e000e */
[----:B------:R-:W-:Y:S06]  /*16cb0*/  BRA `(.L_x_1312) ;  /* 0xffffffe400707947 */ /* 0x000fec000383ffff */
.L_x_1258:
[----:B------:R-:W-:Y:S01]  /*16cc0*/  BSSY B0, `(.L_x_1313) ;  /* 0x0000007000007945 */ /* 0x000fe20003800000 */
[----:B------:R-:W-:Y:S01]  /*16cd0*/  IMAD.MOV.U32 R13, RZ, RZ, R2 ;  /* 0x000000ffff0d7224 */ /* 0x000fe200078e0002 */
[----:B------:R-:W-:Y:S01]  /*16ce0*/  MOV R15, 0xffffffff ;  /* 0xffffffff000f7802 */ /* 0x000fe20000000f00 */
[----:B------:R-:W-:-:S07]  /*16cf0*/  IMAD.MOV.U32 R11, RZ, RZ, 0x1f ;  /* 0x0000001fff0b7424 */ /* 0x000fce00078e00ff */
[----:B012---:R-:W-:Y:S05]  /*16d00*/  WARPSYNC.COLLECTIVE R15, `(.L_x_1314) ;  /* 0x000000000f087348 */ /* 0x007fea0003c00000 */
[----:B------:R3:W4:Y:S02]  /*16d10*/  SHFL.IDX P6, R14, R13, R12, R11 ;  /* 0x0000000c0d0e7389 */ /* 0x00072400000c000b */
[----:B01234-:R-:W-:Y:S01]  /*16d20*/  ENDCOLLECTIVE ;  /* 0x000000000000791b */ /* 0x01ffe20003800000 */
.L_x_1314:
[----:B------:R-:W-:Y:S05]  /*16d30*/  BSYNC B0 ;  /* 0x0000000000007941 */ /* 0x000fea0003800000 */
.L_x_1313:
[----:B------:R-:W-:Y:S01]  /*16d40*/  IMAD.MOV.U32 R7, RZ, RZ, R14 ;  /* 0x000000ffff077224 */ /* 0x000fe200078e000e */
[----:B------:R-:W-:Y:S06]  /*16d50*/  BRA `(.L_x_1257) ;  /* 0xffffffe400647947 */ /* 0x000fec000383ffff */
.L_x_1262:
[----:B-1----:R1:W2:Y:S02]  /*16d60*/  SYNCS.PHASECHK.TRANS64.TRYWAIT P0, [R0+URZ+0x30820], R3 ;  /* 0x03082003000075a7 */ /* 0x0022a4000800017f */
[----:B--2---:R-:W-:Y:S05]  /*16d70*/  @!P0 NANOSLEEP.SYNCS 0x989680 ;  /* 0x009896800000895d */ /* 0x004fea0003900000 */
[----:B------:R-:W2:Y:S02]  /*16d80*/  @!P0 SYNCS.PHASECHK.TRANS64 P0, [R0+URZ+0x30820], R3 ;  /* 0x03082003000085a7 */ /* 0x000ea4000800007f */
[----:B--2---:R-:W-:Y:S05]  /*16d90*/  @!P0 BRA `(.L_x_1262) ;  /* 0xfffffffc00f08947 */ /* 0x004fea000383ffff */
[----:B------:R-:W-:Y:S05]  /*16da0*/  BRA `(.L_x_1315) ;  /* 0xffffffe800dc7947 */ /* 0x000fea000383ffff */
.L_x_1263:
[----:B------:R-:W2:Y:S01]  /*16db0*/  S2R R2, SR_TID.X ;  /* 0x0000000000027919 */ /* 0x000ea20000002100 */
[----:B------:R-:W-:Y:S01]  /*16dc0*/  BSSY B0, `(.L_x_1316) ;  /* 0x000000a000007945 */ /* 0x000fe20003800000 */
[----:B------:R-:W-:Y:S02]  /*16dd0*/  IMAD.MOV.U32 R12, RZ, RZ, RZ ;  /* 0x000000ffff0c7224 */ /* 0x000fe400078e00ff */
[----:B------:R-:W-:Y:S02]  /*16de0*/  IMAD.MOV.U32 R11, RZ, RZ, 0x1f ;  /* 0x0000001fff0b7424 */ /* 0x000fe400078e00ff */
[----:B------:R-:W-:Y:S01]  /*16df0*/  IMAD.MOV.U32 R15, RZ, RZ, -0x1 ;  /* 0xffffffffff0f7424 */ /* 0x000fe200078e00ff */
[----:B--2---:R-:W-:-:S04]  /*16e00*/  SHF.R.U32.HI R2, RZ, 0x5, R2 ;  /* 0x00000005ff027819 */ /* 0x004fc80000011602 */
[----:B------:R-:W-:-:S05]  /*16e10*/  LOP3.LUT R2, R2, 0x3, RZ, 0xc0, !PT ;  /* 0x0000000302027812 */ /* 0x000fca00078ec0ff */
[----:B0-----:R-:W-:-:S07]  /*16e20*/  IMAD.MOV.U32 R13, RZ, RZ, R2 ;  /* 0x000000ffff0d7224 */ /* 0x001fce00078e0002 */
[----:B-1----:R-:W-:Y:S05]  /*16e30*/  WARPSYNC.COLLECTIVE R15, `(.L_x_1317) ;  /* 0x000000000f087348 */ /* 0x002fea0003c00000 */
[----:B------:R0:W2:Y:S02]  /*16e40*/  SHFL.IDX P6, R14, R13, R12, R11 ;  /* 0x0000000c0d0e7389 */ /* 0x0000a400000c000b */
[----:B012---:R-:W-:Y:S01]  /*16e50*/  ENDCOLLECTIVE ;  /* 0x000000000000791b */ /* 0x007fe20003800000 */
.L_x_1317:
[----:B------:R-:W-:Y:S05]  /*16e60*/  BSYNC B0 ;  /* 0x0000000000007941 */ /* 0x000fea0003800000 */
.L_x_1316:
[----:B------:R-:W-:Y:S05]  /*16e70*/  BRA `(.L_x_1318) ;  /* 0xffffffe800c47947 */ /* 0x000fea000383ffff */
.L_x_1266:
[----:B------:R-:W-:Y:S01]  /*16e80*/  BSSY B1, `(.L_x_1319) ;  /* 0x0000006000017945 */ /* 0x000fe20003800000 */
[----:B------:R-:W-:-:S07]  /*16e90*/  IMAD.MOV.U32 R15, RZ, RZ, -0x1 ;  /* 0xffffffffff0f7424 */ /* 0x000fce00078e00ff */
[----:B012---:R-:W-:Y:S05]  /*16ea0*/  WARPSYNC.COLLECTIVE R15, `(.L_x_1320) ;  /* 0x000000000f0c7348 */ /* 0x007fea0003c00000 */
[----:B------:R-:W-:Y:S02]  /*16eb0*/  ELECT P6, UR62, PT ;  /* 0x00000000003e782f */ /* 0x000fe400038c0000 */
[----:B------:R-:W-:Y:S01]  /*16ec0*/  MOV R14, UR62 ;  /* 0x0000003e000e7c02 */ /* 0x000fe20008000f00 */
[----:B012---:R-:W-:Y:S10]  /*16ed0*/  ENDCOLLECTIVE ;  /* 0x000000000000791b */ /* 0x007ff40003800000 */
.L_x_1320:
[----:B------:R-:W-:Y:S05]  /*16ee0*/  BSYNC B1 ;  /* 0x0000000000017941 */ /* 0x000fea0003800000 */
.L_x_1319:
[----:B------:R-:W-:Y:S05]  /*16ef0*/  BRA `(.L_x_1321) ;  /* 0xffffffe800bc7947 */ /* 0x000fea000383ffff */
.L_x_1268:
[----:B-1----:R1:W2:Y:S02]  /*16f00*/  SYNCS.PHASECHK.TRANS64.TRYWAIT P0, [R6+URZ], R5 ;  /* 0x00000005060075a7 */ /* 0x0022a4000800017f */
[----:B--2---:R-:W-:Y:S05]  /*16f10*/  @!P0 NANOSLEEP.SYNCS 0x989680 ;  /* 0x009896800000895d */ /* 0x004fea0003900000 */
[----:B------:R-:W2:Y:S02]  /*16f20*/  @!P0 SYNCS.PHASECHK.TRANS64 P0, [R6+URZ], R5 ;  /* 0x00000005060085a7 */ /* 0x000ea4000800007f */
[----:B--2---:R-:W-:Y:S05]  /*16f30*/  @!P0 BRA `(.L_x_1268) ;  /* 0xfffffffc00f08947 */ /* 0x004fea000383ffff */
[----:B------:R-:W-:Y:S05]  /*16f40*/  BRA `(.L_x_1322) ;  /* 0xffffffec00007947 */ /* 0x000fea000383ffff */
.L_x_1269:
[----:B--2---:R2:W3:Y:S02]  /*16f50*/  SYNCS.PHASECHK.TRANS64.TRYWAIT P0, [R7+URZ], R2 ;  /* 0x00000002070075a7 */ /* 0x0044e4000800017f */
[----:B---3--:R-:W-:Y:S05]  /*16f60*/  @!P0 NANOSLEEP.SYNCS 0x989680 ;  /* 0x009896800000895d */ /* 0x008fea0003900000 */
[----:B------:R-:W3:Y:S02]  /*16f70*/  @!P0 SYNCS.PHASECHK.TRANS64 P0, [R7+URZ], R2 ;  /* 0x00000002070085a7 */ /* 0x000ee4000800007f */
[----:B---3--:R-:W-:Y:S05]  /*16f80*/  @!P0 BRA `(.L_x_1269) ;  /* 0xfffffffc00f08947 */ /* 0x008fea000383ffff */
[----:B------:R-:W-:Y:S05]  /*16f90*/  BRA `(.L_x_1323) ;  /* 0xffffffe800f47947 */ /* 0x000fea000383ffff */
.L_x_1271:
[----:B---3--:R3:W4:Y:S02]  /*16fa0*/  SYNCS.PHASECHK.TRANS64.TRYWAIT P0, [R4+URZ], R5 ;  /* 0x00000005040075a7 */ /* 0x008724000800017f */
[----:B----4-:R-:W-:Y:S05]  /*16fb0*/  @!P0 NANOSLEEP.SYNCS 0x989680 ;  /* 0x009896800000895d */ /* 0x010fea0003900000 */
[----:B------:R-:W4:Y:S02]  /*16fc0*/  @!P0 SYNCS.PHASECHK.TRANS64 P0, [R4+URZ], R5 ;  /* 0x00000005040085a7 */ /* 0x000f24000800007f */
[----:B----4-:R-:W-:Y:S05]  /*16fd0*/  @!P0 BRA `(.L_x_1271) ;  /* 0xfffffffc00f08947 */ /* 0x010fea000383ffff */
[----:B------:R-:W-:Y:S05]  /*16fe0*/  BRA `(.L_x_1324) ;  /* 0xffffffe800fc7947 */ /* 0x000fea000383ffff */
.L_x_1325:
        /* <DEDUP_REMOVED lines=9> */
.L_x_2843:


//--------------------- .text._ZN7cutlass13device_kernelIN5flash11enable_sm90INS1_16FlashAttnFwdSm90INS1_25CollectiveMainloopFwdSm90ILi2EN4cute5tupleIJNS5_1CILi1EEES8_S8_EEENS6_IJNS7_ILi128EEENS7_ILi64EEENS7_ILi256EEEEEELi256ENS_6half_tEfNS_4arch4Sm90ELb0ELb1ELb1ELb1ELb0ELb1ELb0ELb1ELb1ELb0ELb0ELb0EEENS1_21CollectiveEpilogueFwdINS6_IJSA_SC_SB_EEES9_SE_SG_Li256ELb1ELb0ELb0ELb0EEENS1_36VarlenDynamicPersistentTileSchedulerILi128ELi64ELi256ELi32ELb0ELb0ELb1ELb1ELb0ELb1EEEEEEEEEvNT_6ParamsE --------------------------
	.section	.text._ZN7cutlass13device_kernelIN5flash11enable_sm90INS1_16FlashAttnFwdSm90INS1_25CollectiveMainloopFwdSm90ILi2EN4cute5tupleIJNS5_1CILi1EEES8_S8_EEENS6_IJNS7_ILi128EEENS7_ILi64EEENS7_ILi256EEEEEELi256ENS_6half_tEfNS_4arch4Sm90ELb0ELb1ELb1ELb1ELb0ELb1ELb0ELb1ELb1ELb0ELb0ELb0EEENS1_21CollectiveEpilogueFwdINS6_IJSA_SC_SB_EEES9_SE_SG_Li256ELb1ELb0ELb0ELb0EEENS1_36VarlenDynamicPersistentTileSchedulerILi128ELi64ELi256ELi32ELb0ELb0ELb1ELb1ELb0ELb1EEEEEEEEEvNT_6ParamsE,"ax",@progbits
	.align	128
.text._ZN7cutlass13device_kernelIN5flash11enable_sm90INS1_16FlashAttnFwdSm90INS1_25CollectiveMainloopFwdSm90ILi2EN4cute5tupleIJNS5_1CILi1EEES8_S8_EEENS6_IJNS7_ILi128EEENS7_ILi64EEENS7_ILi256EEEEEELi256ENS_6half_tEfNS_4arch4Sm90ELb0ELb1ELb1ELb1ELb0ELb1ELb0ELb1ELb1ELb0ELb0ELb0EEENS1_21CollectiveEpilogueFwdINS6_IJSA_SC_SB_EEES9_SE_SG_Li256ELb1ELb0ELb0ELb0EEENS1_36VarlenDynamicPersistentTileSchedulerILi128ELi64ELi256ELi32ELb0ELb0ELb1ELb1ELb0ELb1EEEEEEEEEvNT_6ParamsE:
        .type           _ZN7cutlass13device_kernelIN5flash11enable_sm90INS1_16FlashAttnFwdSm90INS1_25CollectiveMainloopFwdSm90ILi2EN4cute5tupleIJNS5_1CILi1EEES8_S8_EEENS6_IJNS7_ILi128EEENS7_ILi64EEENS7_ILi256EEEEEELi256ENS_6half_tEfNS_4arch4Sm90ELb0ELb1ELb1ELb1ELb0ELb1ELb0ELb1ELb1ELb0ELb0ELb0EEENS1_21CollectiveEpilogueFwdINS6_IJSA_SC_SB_EEES9_SE_SG_Li256ELb1ELb0ELb0ELb0EEENS1_36VarlenDynamicPersistentTileSchedulerILi128ELi64ELi256ELi32ELb0ELb0ELb1ELb1ELb0ELb1EEEEEEEEEvNT_6ParamsE,@function
        .size           _ZN7cutlass13device_kernelIN5flash11enable_sm90INS1_16FlashAttnFwdSm90INS1_25CollectiveMainloopFwdSm90ILi2EN4cute5tupleIJNS5_1CILi1EEES8_S8_EEENS6_IJNS7_ILi128EEENS7_ILi64EEENS7_ILi256EEEEEELi256ENS_6half_tEfNS_4arch4Sm90ELb0ELb1ELb1ELb1ELb0ELb1ELb0ELb1ELb1ELb0ELb0ELb0EEENS1_21CollectiveEpilogueFwdINS6_IJSA_SC_SB_EEES9_SE_SG_Li256ELb1ELb0ELb0ELb0EEENS1_36VarlenDynamicPersistentTileSchedulerILi128ELi64ELi256ELi32ELb0ELb0ELb1ELb1ELb0ELb1EEEEEEEEEvNT_6ParamsE,(.L_x_2844 - _ZN7cutlass13device_kernelIN5flash11enable_sm90INS1_16FlashAttnFwdSm90INS1_25CollectiveMainloopFwdSm90ILi2EN4cute5tupleIJNS5_1CILi1EEES8_S8_EEENS6_IJNS7_ILi128EEENS7_ILi64EEENS7_ILi256EEEEEELi256ENS_6half_tEfNS_4arch4Sm90ELb0ELb1ELb1ELb1ELb0ELb1ELb0ELb1ELb1ELb0ELb0ELb0EEENS1_21CollectiveEpilogueFwdINS6_IJSA_SC_SB_EEES9_SE_SG_Li256ELb1ELb0ELb0ELb0EEENS1_36VarlenDynamicPersistentTileSchedulerILi128ELi64ELi256ELi32ELb0ELb0ELb1ELb1ELb0ELb1EEEEEEEEEvNT_6ParamsE)
        .other          _ZN7cutlass13device_kernelIN5flash11enable_sm90INS1_16FlashAttnFwdSm90INS1_25CollectiveMainloopFwdSm90ILi2EN4cute5tupleIJNS5_1CILi1EEES8_S8_EEENS6_IJNS7_ILi128EEENS7_ILi64EEENS7_ILi256EEEEEELi256ENS_6half_tEfNS_4arch4Sm90ELb0ELb1ELb1ELb1ELb0ELb1ELb0ELb1ELb1ELb0ELb0ELb0EEENS1_21CollectiveEpilogueFwdINS6_IJSA_SC_SB_EEES9_SE_SG_Li256ELb1ELb0ELb0ELb0EEENS1_36VarlenDynamicPersistentTileSchedulerILi128ELi64ELi256ELi32ELb0ELb0ELb1ELb1ELb0ELb1EEEEEEEEEvNT_6ParamsE,@"STO_CUDA_ENTRY STV_DEFAULT"
_ZN7cutlass13device_kernelIN5flash11enable_sm90INS1_16FlashAttnFwdSm90INS1_25CollectiveMainloopFwdSm90ILi2EN4cute5tupleIJNS5_1CILi1EEES8_S8_EEENS6_IJNS7_ILi128EEENS7_ILi64EEENS7_ILi256EEEEEELi256ENS_6half_tEfNS_4arch4Sm90ELb0ELb1ELb1ELb1ELb0ELb1ELb0ELb1ELb1ELb0ELb0ELb0EEENS1_21CollectiveEpilogueFwdINS6_IJSA_SC_SB_EEES9_SE_SG_Li256ELb1ELb0ELb0ELb0EEENS1_36VarlenDynamicPersistentTileSchedulerILi128ELi64ELi256ELi32ELb0ELb0ELb1ELb1ELb0ELb1EEEEEEEEEvNT_6ParamsE:
        /* <DEDUP_REMOVED lines=26> */
.L_x_1327:
[----:B------:R-:W-:Y:S05]  /*01a0*/  BSYNC B0 ;  /* 0x0000000000007941 */ /* 0x000fea0003800000 */
.L_x_1326:
        /* <DEDUP_REMOVED lines=40> */
.L_x_1328:
        /* <DEDUP_REMOVED lines=22> */
.L_x_1329:
        /* <DEDUP_REMOVED lines=18> */
.L_x_1330:
        /* <DEDUP_REMOVED lines=22> */
.L_x_1331:
        /* <DEDUP_REMOVED lines=22> */
.L_x_1332:
        /* <DEDUP_REMOVED lines=8> */
.L_x_1335:
        /* <DEDUP_REMOVED lines=9> */
[----:B------:R-:W-:Y:S01]  /*0a80*/  IMAD.U32 R16, RZ, RZ, UR4 ;  /* 0x00000004ff107e24 */ /* 0x000fe2000f8e00ff */
[----:B------:R-:W-:-:S04]  /*0a90*/  ULDC UR4, c[0x0][0xc14] ;  /* 0x0003050000047ab9 */ /* 0x000fc80000000800 */
[----:B------:R-:W1:Y:S01]  /*0aa0*/  LDS.128 R12, [R16+0x308d0] ;  /* 0x0308d000100c7984 */ /* 0x000e620000000c00 */
[----:B------:R-:W-:Y:S06]  /*0ab0*/  BAR.ARV 0x4, 0x120 ;  /* 0x0104800000007b1d */ /* 0x000fec0000002000 */
[----:B-1----:R-:W-:-:S13]  /*0ac0*/  ISETP.GE.AND P0, PT, R15, UR4, PT ;  /* 0x000000040f007c0c */ /* 0x002fda000bf06270 */
[----:B------:R-:W-:Y:S05]  /*0ad0*/  @P0 BRA `(.L_x_1336) ;  /* 0x00000278000c0947 */ /* 0x000fea0003800000 */
[----:B------:R-:W1:Y:S02]  /*0ae0*/  S2R R0, SR_TID.X ;  /* 0x0000000000007919 */ /* 0x000e640000002100 */
[----:B-1----:R-:W-:-:S04]  /*0af0*/  IADD3 R0, R0, -0x80, RZ ;  /* 0xffffff8000007810 */ /* 0x002fc80007ffe0ff */
[----:B------:R-:W-:-:S04]  /*0b00*/  SHF.R.S32.HI R3, RZ, 0x1f, R0 ;  /* 0x0000001fff037819 */ /* 0x000fc80000011400 */
[CC--:B------:R-:W-:Y:S02]  /*0b10*/  LEA.HI R4, R3.reuse, R0.reuse, RZ, 0x4 ;  /* 0x0000000003047211 */ /* 0x0c0fe400078f20ff */
[CC--:B0-----:R-:W-:Y:S02]  /*0b20*/  LEA.HI R2, R3.reuse, R0.reuse, RZ, 0x7 ;  /* 0x0000000003027211 */ /* 0x0c1fe400078f38ff */
[CC--:B------:R-:W-:Y:S02]  /*0b30*/  LEA.HI R6, R3.reuse, R0.reuse, RZ, 0x5 ;  /* 0x0000000003067211 */ /* 0x0c0fe400078f28ff */
[----:B------:R-:W-:Y:S02]  /*0b40*/  SHF.R.S32.HI R7, RZ, 0x4, R4 ;  /* 0x00000004ff077819 */ /* 0x000fe40000011404 */
[CC--:B------:R-:W-:Y:S02]  /*0b50*/  LEA.HI R18, R3.reuse, R0.reuse, RZ, 0x3 ;  /* 0x0000000003127211 */ /* 0x0c0fe400078f18ff */
[----:B------:R-:W-:-:S02]  /*0b60*/  LEA.HI R11, R3, R0, RZ, 0x6 ;  /* 0x00000000030b7211 */ /* 0x000fc400078f30ff */
[----:B------:R-:W-:Y:S02]  /*0b70*/  LOP3.LUT R5, R2, 0xffffff80, RZ, 0xc0, !PT ;  /* 0xffffff8002057812 */ /* 0x000fe400078ec0ff */
[----:B------:R-:W-:Y:S02]  /*0b80*/  LOP3.LUT R3, R4, 0x3fffff0, RZ, 0xc0, !PT ;  /* 0x03fffff004037812 */ /* 0x000fe400078ec0ff */
[----:B------:R-:W-:Y:S01]  /*0b90*/  SHF.L.U32 R6, R6, 0x5, RZ ;  /* 0x0000000506067819 */ /* 0x000fe200000006ff */
[----:B------:R-:W-:Y:S01]  /*0ba0*/  IMAD.IADD R24, R0, 0x1, -R5 ;  /* 0x0000000100187824 */ /* 0x000fe200078e0a05 */
[----:B------:R-:W-:Y:S01]  /*0bb0*/  LEA.HI R4, R4, R7, RZ, 0x1 ;  /* 0x0000000704047211 */ /* 0x000fe200078f08ff */
[----:B------:R-:W-:Y:S01]  /*0bc0*/  IMAD.IADD R5, R0, 0x1, -R3 ;  /* 0x0000000100057824 */ /* 0x000fe200078e0a03 */
[----:B------:R-:W-:Y:S02]  /*0bd0*/  LOP3.LUT R9, R18, 0xfffffff8, RZ, 0xc0, !PT ;  /* 0xfffffff812097812 */ /* 0x000fe400078ec0ff */
[----:B------:R-:W-:Y:S01]  /*0be0*/  LOP3.LUT R6, R6, 0xfffffc00, RZ, 0xc0, !PT ;  /* 0xfffffc0006067812 */ /* 0x000fe200078ec0ff */
[----:B------:R-:W-:Y:S01]  /*0bf0*/  STL [R1+0x74], R24 ;  /* 0x0000741801007387 */ /* 0x000fe20000100800 */
[----:B------:R-:W-:Y:S01]  /*0c00*/  LOP3.LUT R4, R4, 0x1ffffffe, RZ, 0xc0, !PT ;  /* 0x1ffffffe04047812 */ /* 0x000fe200078ec0ff */
[----:B------:R-:W-:Y:S01]  /*0c10*/  IMAD.IADD R12, R0, 0x1, -R9 ;  /* 0x00000001000c7824 */ /* 0x000fe200078e0a09 */
[----:B------:R-:W-:Y:S01]  /*0c20*/  SHF.R.S32.HI R18, RZ, 0x3, R18 ;  /* 0x00000003ff127819 */ /* 0x000fe20000011412 */
[----:B------:R-:W-:Y:S01]  /*0c30*/  IMAD R5, R5, 0x40, R6 ;  /* 0x0000004005057824 */ /* 0x000fe200078e0206 */
[----:B------:R-:W-:Y:S01]  /*0c40*/  SHF.R.S32.HI R8, RZ, 0x1f, R24 ;  /* 0x0000001fff087819 */ /* 0x000fe20000011418 */
[----:B------:R-:W-:Y:S01]  /*0c50*/  IMAD.IADD R4, R7, 0x1, -R4 ;  /* 0x0000000107047824 */ /* 0x000fe200078e0a04 */
[----:B------:R-:W-:Y:S01]  /*0c60*/  IADD3 R6, R18, 0x60, RZ ;  /* 0x0000006012067810 */ /* 0x000fe20007ffe0ff */
[----:B------:R-:W-:Y:S01]  /*0c70*/  IMAD.SHL.U32 R208, R12, 0x4, RZ ;  /* 0x000000040cd07824 */ /* 0x000fe200078e00ff */
[----:B------:R-:W-:Y:S01]  /*0c80*/  STL [R1+0x24], R12 ;  /* 0x0000240c01007387 */ /* 0x000fe20000100800 */
[----:B------:R-:W-:Y:S01]  /*0c90*/  IMAD R4, R4, 0x8, R5 ;  /* 0x0000000804047824 */ /* 0x000fe200078e0205 */
[----:B------:R-:W-:Y:S01]  /*0ca0*/  LEA.HI R10, R8, R24, RZ, 0x2 ;  /* 0x00000018080a7211 */ /* 0x000fe200078f10ff */
[----:B------:R-:W-:Y:S01]  /*0cb0*/  IMAD.SHL.U32 R228, R12, 0x8, RZ ;  /* 0x000000080ce47824 */ /* 0x000fe200078e00ff */
[----:B------:R-:W-:Y:S01]  /*0cc0*/  IADD3 R7, R208, 0x40, RZ ;  /* 0x00000040d0077810 */ /* 0x000fe20007ffe0ff */
[----:B------:R-:W-:Y:S01]  /*0cd0*/  VIADD R233, R18, 0x20 ;  /* 0x0000002012e97836 */ /* 0x000fe20000000000 */
[----:B------:R0:W-:Y:S01]  /*0ce0*/  STL [R1+0x94], R4 ;  /* 0x0000940401007387 */ /* 0x0001e20000100800 */
[----:B------:R-:W-:-:S02]  /*0cf0*/  SHF.R.S32.HI R0, RZ, 0x2, R10 ;  /* 0x00000002ff007819 */ /* 0x000fc4000001140a */
[----:B------:R-:W-:Y:S01]  /*0d00*/  SHF.R.S32.HI R9, RZ, 0x1f, R10 ;  /* 0x0000001fff097819 */ /* 0x000fe2000001140a */
[----:B------:R-:W-:Y:S01]  /*0d10*/  STL [R1+0x6c], R6 ;  /* 0x00006c0601007387 */ /* 0x000fe20000100800 */
[----:B------:R-:W-:Y:S01]  /*0d20*/  SHF.R.S32.HI R3, RZ, 0x7, R2 ;  /* 0x00000007ff037819 */ /* 0x000fe20000011402 */
[----:B------:R-:W-:Y:S01]  /*0d30*/  IMAD.IADD R225, R208, 0x1, R7 ;  /* 0x00000001d0e17824 */ /* 0x000fe200078e0207 */
[----:B------:R-:W-:Y:S01]  /*0d40*/  LEA.HI R9, R9, R0, RZ, 0x3 ;  /* 0x0000000009097211 */ /* 0x000fe200078f18ff */
[----:B------:R1:W-:Y:S01]  /*0d50*/  STL [R1+0x10], R7 ;  /* 0x0000100701007387 */ /* 0x0003e20000100800 */
[----:B------:R-:W-:Y:S01]  /*0d60*/  LEA.HI R2, R2, R3, RZ, 0x1 ;  /* 0x0000000302027211 */ /* 0x000fe200078f08ff */
[----:B0-----:R-:W-:Y:S01]  /*0d70*/  IMAD.SHL.U32 R4, R6, 0x40, RZ ;  /* 0x0000004006047824 */ /* 0x001fe200078e00ff */
[----:B------:R-:W-:Y:S01]  /*0d80*/  LOP3.LUT R9, R9, 0xfffffff8, RZ, 0xc0, !PT ;  /* 0xfffffff809097812 */ /* 0x000fe200078ec0ff */
[----:B------:R-:W2:Y:S01]  /*0d90*/  LDL.LU R22, [R1+0x2c] ;  /* 0x00002c0001167983 */ /* 0x000ea20000300800 */
[----:B------:R-:W-:-:S02]  /*0da0*/  LOP3.LUT R2, R2, 0x3fffffe, RZ, 0xc0, !PT ;  /* 0x03fffffe02027812 */ /* 0x000fc400078ec0ff */
[----:B------:R-:W-:Y:S01]  /*0db0*/  SHF.R.S32.HI R5, RZ, 0x1f, R6 ;  /* 0x0000001fff057819 */ /* 0x000fe20000011406 */
[----:B------:R-:W-:Y:S01]  /*0dc0*/  IMAD.IADD R9, R0, 0x1, -R9 ;  /* 0x0000000100097824 */ /* 0x000fe200078e0a09 */
[----:B------:R-:W-:Y:S01]  /*0dd0*/  IADD3 R0, R18, 0x40, RZ ;  /* 0x0000004012007810 */ /* 0x000fe20007ffe0ff */
[----:B------:R-:W-:Y:S01]  /*0de0*/  IMAD.IADD R2, R3, 0x1, -R2 ;  /* 0x0000000103027824 */ /* 0x000fe200078e0a02 */
[----:B------:R-:W-:Y:S02]  /*0df0*/  LEA.HI R8, R8, R24, RZ, 0x5 ;  /* 0x0000001808087211 */ /* 0x000fe400078f28ff */
[----:B------:R-:W-:Y:S02]  /*0e00*/  SHF.R.S32.HI R3, RZ, 0x1f, R0 ;  /* 0x0000001fff037819 */ /* 0x000fe40000011400 */
[----:B------:R-:W-:Y:S02]  /*0e10*/  LEA.HI R5, R5, R6, RZ, 0x3 ;  /* 0x0000000605057211 */ /* 0x000fe400078f18ff */
[----:B------:R-:W-:Y:S01]  /*0e20*/  LEA.HI R3, R3, R0, RZ, 0x3 ;  /* 0x0000000003037211 */ /* 0x000fe200078f18ff */
[----:B------:R-:W-:Y:S01]  /*0e30*/  IMAD.SHL.U32 R0, R0, 0x40, RZ ;  /* 0x0000004000007824 */ /* 0x000fe200078e00ff */
[----:B------:R-:W-:-:S02]  /*0e40*/  LOP3.LUT R12, R4, 0x1c0, RZ, 0xc0, !PT ;  /* 0x000001c0040c7812 */ /* 0x000fc400078ec0ff */
[----:B------:R-:W-:Y:S01]  /*0e50*/  SHF.R.S32.HI R8, RZ, 0x5, R8 ;  /* 0x00000005ff087819 */ /* 0x000fe20000011408 */
[----:B------:R-:W-:Y:S01]  /*0e60*/  IMAD.SHL.U32 R3, R3, 0x40, RZ ;  /* 0x0000004003037824 */ /* 0x000fe200078e00ff */
[----:B------:R-:W-:Y:S02]  /*0e70*/  SHF.R.S32.HI R4, RZ, 0x1f, R225 ;  /* 0x0000001fff047819 */ /* 0x000fe400000114e1 */
[----:B------:R-:W-:Y:S01]  /*0e80*/  SHF.L.U32 R17, R5, 0x6, RZ ;  /* 0x0000000605117819 */ /* 0x000fe200000006ff */
[----:B------:R-:W-:Y:S01]  /*0e90*/  IMAD R9, R8, 0x10, R9 ;  /* 0x0000001008097824 */ /* 0x000fe200078e0209 */
[----:B------:R-:W-:Y:S02]  /*0ea0*/  LOP3.LUT R0, R0, 0x1c0, RZ, 0xc0, !PT ;  /* 0x000001c000007812 */ /* 0x000fe400078ec0ff */
[----:B------:R-:W-:Y:S02]  /*0eb0*/  LEA.HI R5, R4, R225, RZ, 0x3 ;  /* 0x000000e104057211 */ /* 0x000fe400078f18ff */
[----:B-1----:R-:W-:-:S02]  /*0ec0*/  LOP3.LUT R7, R3, 0xfffffe00, RZ, 0xc0, !PT ;  /* 0xfffffe0003077812 */ /* 0x002fc400078ec0ff */
[----:B------:R-:W-:Y:S02]  /*0ed0*/  SHF.R.U32.HI R6, RZ, 0x3, R0 ;  /* 0x00000003ff067819 */ /* 0x000fe40000011600 */
[C---:B------:R-:W-:Y:S02]  /*0ee0*/  LOP3.LUT R8, R0.reuse, 0x38, R228, 0xf8, !PT ;  /* 0x0000003800087812 */ /* 0x040fe400078ef8e4 */
[----:B------:R-:W-:Y:S01]  /*0ef0*/  LOP3.LUT R3, R0, 0x38, R5, 0xf8, !PT ;  /* 0x0000003800037812 */ /* 0x000fe200078ef805 */
[----:B------:R-:W-:Y:S01]  /*0f00*/  IMAD R0, R2, 0x40, R9 ;  /* 0x0000004002007824 */ /* 0x000fe200078e0209 */
[----:B------:R-:W-:Y:S02]  /*0f10*/  SHF.R.S32.HI R2, RZ, 0x1f, R233 ;  /* 0x0000001fff027819 */ /* 0x000fe400000114e9 */
[----:B------:R-:W-:Y:S02]  /*0f20*/  LOP3.LUT R21, R7, R8, R6, 0xf6, !PT ;  /* 0x0000000807157212 */ /* 0x000fe400078ef606 */
[----:B------:R0:W-:Y:S01]  /*0f30*/  STL [R1+0x54], R0 ;  /* 0x0000540001007387 */ /* 0x0001e20000100800 */
[----:B------:R-:W-:Y:S01]  /*0f40*/  SHF.L.U32 R8, R18, 0x6, RZ ;  /* 0x0000000612087819 */ /* 0x000fe200000006ff */
[----:B------:R-:W-:Y:S01]  /*0f50*/  IMAD.SHL.U32 R11, R11, 0x8, RZ ;  /* 0x000000080b0b7824 */ /* 0x000fe200078e00ff */
[----:B------:R-:W-:-:S02]  /*0f60*/  LEA.HI R2, R2, R233, RZ, 0x3 ;  /* 0x000000e902027211 */ /* 0x000fc400078f18ff */
[----:B------:R-:W-:Y:S02]  /*0f70*/  LEA.HI R4, R4, R225, RZ, 0x6 ;  /* 0x000000e104047211 */ /* 0x000fe400078f30ff */
[----:B------:R-:W-:Y:S02]  /*0f80*/  SHF.R.U32.HI R20, RZ, 0x3, R12 ;  /* 0x00000003ff147819 */ /* 0x000fe4000001160c */
[C---:B------:R-:W-:Y:S01]  /*0f90*/  LOP3.LUT R19, R12.reuse, 0x38, R228, 0xf8, !PT ;  /* 0x000000380c137812 */ /* 0x040fe200078ef8e4 */
[----:B0-----:R-:W-:Y:S01]  /*0fa0*/  IMAD.SHL.U32 R0, R233, 0x40, RZ ;  /* 0x00000040e9007824 */ /* 0x001fe200078e00ff */
[----:B------:R-:W-:Y:S02]  /*0fb0*/  LOP3.LUT R17, R17, 0xfffffe00, RZ, 0xc0, !PT ;  /* 0xfffffe0011117812 */ /* 0x000fe400078ec0ff */
[----:B------:R-:W-:Y:S02]  /*0fc0*/  LOP3.LUT R25, R12, 0x38, R5, 0xf8, !PT ;  /* 0x000000380c197812 */ /* 0x000fe400078ef805 */
[----:B------:R-:W-:-:S02]  /*0fd0*/  LOP3.LUT R6, R3, R6, RZ, 0x3c, !PT ;  /* 0x0000000603067212 */ /* 0x000fc400078e3cff */
[----:B------:R-:W-:Y:S02]  /*0fe0*/  LOP3.LUT R27, R0, 0x1c0, RZ, 0xc0, !PT ;  /* 0x000001c0001b7812 */ /* 0x000fe400078ec0ff */
[----:B------:R-:W-:Y:S02]  /*0ff0*/  LOP3.LUT R3, R8, 0x1c0, RZ, 0xc0, !PT ;  /* 0x000001c008037812 */ /* 0x000fe400078ec0ff */
[----:B------:R-:W-:Y:S01]  /*1000*/  LOP3.LUT R0, R5, 0x38, RZ, 0xc0, !PT ;  /* 0x0000003805007812 */ /* 0x000fe200078ec0ff */
[----:B------:R-:W-:Y:S01]  /*1010*/  IMAD.SHL.U32 R2, R2, 0x40, RZ ;  /* 0x0000004002027824 */ /* 0x000fe200078e00ff */
[----:B------:R-:W-:Y:S01]  /*1020*/  LOP3.LUT R23, R17, R19, R20, 0xf6, !PT ;  /* 0x0000001311177212 */ /* 0x000fe200078ef614 */
[----:B------:R-:W-:Y:S01]  /*1030*/  IMAD.SHL.U32 R4, R4, 0x80, RZ ;  /* 0x0000008004047824 */ /* 0x000fe200078e00ff */
[----:B------:R-:W-:Y:S02]  /*1040*/  LOP3.LUT R25, R25, R20, RZ, 0x3c, !PT ;  /* 0x0000001419197212 */ /* 0x000fe400078e3cff */
[----:B------:R-:W-:-:S02]  /*1050*/  SHF.R.U32.HI R12, RZ, 0x3, R27 ;  /* 0x00000003ff0c7819 */ /* 0x000fc4000001161b */
[----:B------:R-:W-:Y:S02]  /*1060*/  LOP3.LUT R5, R27, 0x38, R5, 0xf8, !PT ;  /* 0x000000381b057812 */ /* 0x000fe400078ef805 */
[----:B------:R-:W-:Y:S02]  /*1070*/  LOP3.LUT R20, R11, 0xfffffe00, RZ, 0xc0, !PT ;  /* 0xfffffe000b147812 */ /* 0x000fe400078ec0ff */
[----:B------:R-:W-:Y:S02]  /*1080*/  SHF.R.U32.HI R26, RZ, 0x3, R3 ;  /* 0x00000003ff1a7819 */ /* 0x000fe40000011603 */
[----:B------:R-:W-:Y:S01]  /*1090*/  LOP3.LUT R0, R0, 0x1c0, R8, 0xf8, !PT ;  /* 0x000001c000007812 */ /* 0x000fe200078ef808 */
[----:B------:R0:W-:Y:S01]  /*10a0*/  STL [R1+0x38], R8 ;  /* 0x0000380801007387 */ /* 0x0001e20000100800 */
[----:B------:R-:W-:Y:S02]  /*10b0*/  LOP3.LUT R9, R5, R12, RZ, 0x3c, !PT ;  /* 0x0000000c05097212 */ /* 0x000fe400078e3cff */
[----:B------:R-:W-:Y:S01]  /*10c0*/  LOP3.LUT R4, R4, 0xffffe000, RZ, 0xc0, !PT ;  /* 0xffffe00004047812 */ /* 0x000fe200078ec0ff */
[----:B------:R-:W-:Y:S01]  /*10d0*/  STL [R1+0x48], R20 ;  /* 0x0000481401007387 */ /* 0x000fe20000100800 */
[----:B------:R-:W-:-:S03]  /*10e0*/  LOP3.LUT R5, R0, R26, RZ, 0x3c, !PT ;  /* 0x0000001a00057212 */ /* 0x000fc600078e3cff */
[----:B------:R-:W-:Y:S01]  /*10f0*/  STL [R1+0x34], R27 ;  /* 0x0000341b01007387 */ /* 0x000fe20000100800 */
[----:B0-----:R-:W-:-:S03]  /*1100*/  LOP3.LUT R8, R2, 0xfffffe00, RZ, 0xc0, !PT ;  /* 0xfffffe0002087812 */ /* 0x001fc600078ec0ff */
[----:B------:R-:W-:Y:S01]  /*1110*/  STL [R1+0x44], R26 ;  /* 0x0000441a01007387 */ /* 0x000fe20000100800 */
[-C--:B------:R-:W-:Y:S02]  /*1120*/  IADD3 R7, R6, R4.reuse, R7 ;  /* 0x0000000406077210 */ /* 0x080fe40007ffe007 */
[-C--:B------:R-:W-:Y:S01]  /*1130*/  IADD3 R25, R25, R4.reuse, R17 ;  /* 0x0000000419197210 */ /* 0x080fe20007ffe011 */
[----:B------:R-:W-:Y:S01]  /*1140*/  STL [R1+0x3c], R12 ;  /* 0x00003c0c01007387 */ /* 0x000fe20000100800 */
[-C--:B------:R-:W-:Y:S02]  /*1150*/  IADD3 R9, R9, R4.reuse, R8 ;  /* 0x0000000409097210 */ /* 0x080fe40007ffe008 */
[----:B------:R-:W-:Y:S01]  /*1160*/  IADD3 R5, R5, R4, R20 ;  /* 0x0000000405057210 */ /* 0x000fe20007ffe014 */
[----:B------:R-:W-:Y:S01]  /*1170*/  STL [R1+0x40], R8 ;  /* 0x0000400801007387 */ /* 0x000fe20000100800 */
[----:B------:R-:W-:Y:S01]  /*1180*/  SHF.R.S32.HI R4, RZ, 0x1f, R233 ;  /* 0x0000001fff047819 */ /* 0x000fe200000114e9 */
[----:B------:R-:W-:-:S02]  /*1190*/  VIADD R2, R208, 0x20 ;  /* 0x00000020d0027836 */ /* 0x000fc40000000000 */
[----:B------:R-:W-:Y:S04]  /*11a0*/  STL [R1+0x4], R13 ;  /* 0x0000040d01007387 */ /* 0x000fe80000100800 */
[----:B------:R-:W-:Y:S01]  /*11b0*/  STL [R1+0x8], R14 ;  /* 0x0000080e01007387 */ /* 0x000fe20000100800 */
[----:B------:R-:W-:-:S03]  /*11c0*/  LOP3.LUT R3, R3, 0x38, R228, 0xf8, !PT ;  /* 0x0000003803037812 */ /* 0x000fc600078ef8e4 */
[----:B------:R-:W-:Y:S01]  /*11d0*/  STL [R1+0xc], R15 ;  /* 0x00000c0f01007387 */ /* 0x000fe20000100800 */
[----:B------:R-:W-:-:S03]  /*11e0*/  IADD3 R0, R16, 0x10400, RZ ;  /* 0x0001040010007810 */ /* 0x000fc60007ffe0ff */
[----:B------:R-:W-:Y:S04]  /*11f0*/  STL [R1+0x68], RZ ;  /* 0x000068ff01007387 */ /* 0x000fe80000100800 */
[----:B------:R0:W-:Y:S01]  /*1200*/  STL [R1+0x5c], R4 ;  /* 0x00005c0401007387 */ /* 0x0001e20000100800 */
[----:B------:R-:W-:-:S03]  /*1210*/  VIADD R6, R208, 0x60 ;  /* 0x00000060d0067836 */ /* 0x000fc60000000000 */
[----:B------:R1:W-:Y:S01]  /*1220*/  STL [R1+0x14], R2 ;  /* 0x0000140201007387 */ /* 0x0003e20000100800 */
[----:B0-----:R-:W-:Y:S01]  /*1230*/  VIADD R4, R228, 0x80 ;  /* 0x00000080e4047836 */ /* 0x001fe20000000000 */
[----:B------:R-:W-:Y:S02]  /*1240*/  LOP3.LUT R4, R20, R3, R26, 0xf6, !PT ;  /* 0x0000000314047212 */ /* 0x000fe400078ef61a */
[----:B-1----:R-:W-:Y:S01]  /*1250*/  LOP3.LUT R2, R27, 0x38, R228, 0xf8, !PT ;  /* 0x000000381b027812 */ /* 0x002fe200078ef8e4 */
[----:B------:R0:W-:Y:S03]  /*1260*/  STL [R1+0x18], R6 ;  /* 0x0000180601007387 */ /* 0x0001e60000100800 */
[----:B------:R-:W-:Y:S01]  /*1270*/  LOP3.LUT R3, R8, R2, R12, 0xf6, !PT ;  /* 0x0000000208037212 */ /* 0x000fe200078ef60c */
[----:B------:R-:W-:Y:S01]  /*1280*/  IMAD R2, R21, 0x2, R0 ;  /* 0x0000000215027824 */ /* 0x000fe200078e0200 */
[----:B------:R-:W-:Y:S02]  /*1290*/  STL [R1+0x58], R4 ;  /* 0x0000580401007387 */ /* 0x000fe40000100800 */
[----:B------:R-:W-:-:S02]  /*12a0*/  LEA R3, R3, R0, 0x1 ;  /* 0x0000000003037211 */ /* 0x000fc400078e08ff */
[----:B0-----:R-:W-:Y:S01]  /*12b0*/  IADD3 R6, R228, 0xc0, RZ ;  /* 0x000000c0e4067810 */ /* 0x001fe20007ffe0ff */
[--C-:B------:R-:W-:Y:S01]  /*12c0*/  IMAD R6, R23, 0x2, R0.reuse ;  /* 0x0000000217067824 */ /* 0x100fe200078e0200 */
[----:B------:R0:W-:Y:S04]  /*12d0*/  STL [R1+0x84], R2 ;  /* 0x0000840201007387 */ /* 0x0001e80000100800 */
[----:B------:R1:W-:Y:S01]  /*12e0*/  STL [R1+0x7c], R6 ;  /* 0x00007c0601007387 */ /* 0x0003e20000100800 */
[----:B0-----:R-:W-:-:S03]  /*12f0*/  IMAD R2, R9, 0x2, R0 ;  /* 0x0000000209027824 */ /* 0x001fc600078e0200 */
[----:B------:R0:W-:Y:S01]  /*1300*/  STL [R1+0x8c], R3 ;  /* 0x00008c0301007387 */ /* 0x0001e20000100800 */
[----:B-1----:R-:W-:-:S03]  /*1310*/  IMAD R6, R7, 0x2, R0 ;  /* 0x0000000207067824 */ /* 0x002fc600078e0200 */
[----:B------:R1:W-:Y:S01]  /*1320*/  STL [R1+0x88], R2 ;  /* 0x0000880201007387 */ /* 0x0003e20000100800 */
[--C-:B0-----:R-:W-:Y:S01]  /*1330*/  IMAD R3, R25, 0x2, R0.reuse ;  /* 0x0000000219037824 */ /* 0x101fe200078e0200 */
[----:B-1----:R-:W-:Y:S01]  /*1340*/  LEA R2, R5, R0, 0x1 ;  /* 0x0000000005027211 */ /* 0x002fe200078e08ff */
[----:B------:R-:W-:Y:S01]  /*1350*/  IMAD R0, R4, 0x2, R0 ;  /* 0x0000000204007824 */ /* 0x000fe200078e0200 */
[----:B------:R0:W-:Y:S04]  /*1360*/  STL [R1+0x80], R6 ;  /* 0x0000800601007387 */ /* 0x0001e80000100800 */
[----:B------:R0:W-:Y:S04]  /*1370*/  STL [R1+0x78], R3 ;  /* 0x0000780301007387 */ /* 0x0001e80000100800 */
[----:B------:R0:W-:Y:S04]  /*1380*/  STL [R1+0x4c], R0 ;  /* 0x00004c0001007387 */ /* 0x0001e80000100800 */
[----:B------:R0:W-:Y:S01]  /*1390*/  STL [R1+0x90], R2 ;  /* 0x0000900201007387 */ /* 0x0001e20000100800 */
[----:B------:R-:W-:Y:S01]  /*13a0*/  LOP3.LUT R234, R10, 0x7ffffffc, RZ, 0xc0, !PT ;  /* 0x7ffffffc0aea7812 */ /* 0x000fe200078ec0ff */
[----:B------:R-:W-:Y:S01]  /*13b0*/  IMAD.MOV.U32 R17, RZ, RZ, RZ ;  /* 0x000000ffff117224 */ /* 0x000fe200078e00ff */
[----:B------:R-:W-:Y:S01]  /*13c0*/  SHF.R.S32.HI R19, RZ, 0x1f, R18 ;  /* 0x0000001fff137819 */ /* 0x000fe20000011412 */
[----:B------:R-:W-:-:S02]  /*13d0*/  IMAD.MOV.U32 R237, RZ, RZ, RZ ;  /* 0x000000ffffed7224 */ /* 0x000fc400078e00ff */
[----:B------:R-:W-:Y:S02]  /*13e0*/  IMAD.MOV.U32 R218, RZ, RZ, RZ ;  /* 0x000000ffffda7224 */ /* 0x000fe400078e00ff */
[----:B------:R-:W-:Y:S01]  /*13f0*/  IMAD.IADD R234, R24, 0x1, -R234 ;  /* 0x0000000118ea7824 */ /* 0x000fe200078e0aea */
[----:B--2---:R-:W-:Y:S02]  /*1400*/  LOP3.LUT R236, R22, 0x1, RZ, 0xfc, !PT ;  /* 0x0000000116ec7812 */ /* 0x004fe400078efcff */
[----:B0-----:R-:W-:-:S07]  /*1410*/  MOV R22, RZ ;  /* 0x000000ff00167202 */ /* 0x001fce0000000f00 */
.L_x_1649:
[----:B-12--5:R-:W2:Y:S01]  /*1420*/  LDL R12, [R1+0x4] ;  /* 0x00000400010c7983 */ /* 0x026ea20000100800 */
[----:B------:R-:W-:Y:S01]  /*1430*/  ULDC.64 UR4, c[0x0][0xa28] ;  /* 0x00028a0000047ab9 */ /* 0x000fe20000000a00 */
[----:B----4-:R-:W0:Y:S02]  /*1440*/  LDC.64 R4, c[0x0][0xa08] ;  /* 0x00028200ff047b82 */ /* 0x010e240000000a00 */
[----:B------:R-:W3:Y:S04]  /*1450*/  LDL R27, [R1+0x8] ;  /* 0x00000800011b7983 */ /* 0x000ee80000100800 */
[----:B------:R-:W4:Y:S01]  /*1460*/  LDL R28, [R1+0xc] ;  /* 0x00000c00011c7983 */ /* 0x000f220000100800 */
[----:B------:R-:W-:-:S04]  /*1470*/  ISETP.NE.U32.AND P0, PT, RZ, UR4, PT ;  /* 0x00000004ff007c0c */ /* 0x000fc8000bf05070 */
[----:B------:R-:W-:Y:S01]  /*1480*/  ISETP.NE.AND.EX P0, PT, RZ, UR5, PT, P0 ;  /* 0x00000005ff007c0c */ /* 0x000fe2000bf05300 */
[----:B------:R-:W-:Y:S02]  /*1490*/  ULDC.64 UR4, c[0x0][0xa18] ;  /* 0x0002860000047ab9 */ /* 0x000fe40000000a00 */
[----:B------:R-:W-:-:S04]  /*14a0*/  ISETP.NE.U32.AND P1, PT, RZ, UR4, PT ;  /* 0x00000004ff007c0c */ /* 0x000fc8000bf25070 */
[----:B------:R-:W-:Y:S01]  /*14b0*/  ISETP.NE.AND.EX P1, PT, RZ, UR5, PT, P1 ;  /* 0x00000005ff007c0c */ /* 0x000fe2000bf25310 */
[----:B------:R-:W-:-:S05]  /*14c0*/  ULDC.64 UR4, c[0x0][0xa08] ;  /* 0x0002820000047ab9 */ /* 0x000fca0000000a00 */
[----:B------:R-:W1:Y:S08]  /*14d0*/  @P0 LDC.64 R2, c[0x0][0xa28] ;  /* 0x00028a00ff020b82 */ /* 0x000e700000000a00 */
[----:B------:R-:W1:Y:S01]  /*14e0*/  @P1 LDC.64 R6, c[0x0][0xa18] ;  /* 0x00028600ff061b82 */ /* 0x000e620000000a00 */
[----:B------:R-:W-:Y:S01]  /*14f0*/  ISETP.NE.U32.AND P3, PT, RZ, UR4, PT ;  /* 0x00000004ff007c0c */ /* 0x000fe2000bf65070 */
[----:B------:R-:W-:-:S03]  /*1500*/  ULDC UR4, c[0x0][0x288] ;  /* 0x0000a20000047ab9 */ /* 0x000fc60000000800 */
[----:B------:R-:W-:Y:S02]  /*1510*/  ISETP.NE.AND.EX P3, PT, RZ, UR5, PT, P3 ;  /* 0x00000005ff007c0c */ /* 0x000fe4000bf65330 */
[----:B------:R-:W-:Y:S01]  /*1520*/  MOV R224, UR4 ;  /* 0x0000000400e07c02 */ /* 0x000fe20008000f00 */
[----:B------:R-:W-:Y:S01]  /*1530*/  ULDC.64 UR4, c[0x0][0x3f8] ;  /* 0x0000fe0000047ab9 */ /* 0x000fe20000000a00 */
[----:B------:R-:W-:Y:S01]  /*1540*/  IMAD.MOV.U32 R0, RZ, RZ, RZ ;  /* 0x000000ffff007224 */ /* 0x000fe200078e00ff */
[----:B------:R-:W-:Y:S01]  /*1550*/  UISETP.NE.U32.AND UP0, UPT, UR4, URZ, UPT ;  /* 0x0000003f0400728c */ /* 0x000fe2000bf05070 */
[----:B------:R-:W-:Y:S01]  /*1560*/  IMAD.MOV.U32 R26, RZ, RZ, RZ ;  /* 0x000000ffff1a7224 */ /* 0x000fe200078e00ff */
[----:B------:R-:W-:Y:S01]  /*1570*/  ULDC.64 UR6, c[0x0][0x208] ;  /* 0x0000820000067ab9 */ /* 0x000fe20000000a00 */
[----:B------:R-:W-:Y:S01]  /*1580*/  ULDC UR4, c[0x0][0x404] ;  /* 0x0001010000047ab9 */ /* 0x000fe20000000800 */
[----:B------:R-:W-:-:S03]  /*1590*/  UISETP.NE.AND.EX UP0, UPT, UR5, URZ, UPT, UP0 ;  /* 0x0000003f0500728c */ /* 0x000fc6000bf05300 */
[----:B------:R-:W-:Y:S01]  /*15a0*/  ULDC UR5, c[0x0][0x2e0] ;  /* 0x0000b80000057ab9 */ /* 0x000fe20000000800 */
[----:B------:R-:W-:-:S04]  /*15b0*/  USEL UR4, UR4, 0x1, UP0 ;  /* 0x0000000104047887 */ /* 0x000fc80008000000 */
[----:B------:R-:W-:-:S03]  /*15c0*/  UIMAD UR4, UR4, UR5, URZ ;  /* 0x00000005040472a4 */ /* 0x000fc6000f8e023f */
[----:B------:R-:W-:Y:S01]  /*15d0*/  ULDC UR5, c[0x0][0x338] ;  /* 0x0000ce0000057ab9 */ /* 0x000fe20000000800 */
[----:B--2---:R2:W-:Y:S04]  /*15e0*/  STL [R1+0x70], R12 ;  /* 0x0000700c01007387 */ /* 0x0045e80000100800 */
[----:B---3--:R2:W-:Y:S04]  /*15f0*/  STL [R1+0x60], R27 ;  /* 0x0000601b01007387 */ /* 0x0085e80000100800 */
[----:B----4-:R2:W-:Y:S01]  /*1600*/  STL [R1+0x64], R28 ;  /* 0x0000641c01007387 */ /* 0x0105e20000100800 */
[----:B0-----:R-:W-:-:S04]  /*1610*/  IMAD.WIDE R8, R28, 0x4, R4 ;  /* 0x000000041c087825 */ /* 0x001fc800078e0204 */
[C---:B-1----:R-:W-:Y:S01]  /*1620*/  @P0 IMAD.WIDE R2, R28.reuse, 0x4, R2 ;  /* 0x000000041c020825 */ /* 0x042fe200078e0202 */
[----:B------:R2:W5:Y:S03]  /*1630*/  @P3 LDG.E R26, desc[UR6][R8.64] ;  /* 0x00000006081a3981 */ /* 0x000566000c1e1900 */
[----:B------:R-:W-:Y:S01]  /*1640*/  @P1 IMAD.WIDE R4, R28, 0x4, R6 ;  /* 0x000000041c041825 */ /* 0x000fe200078e0206 */
[----:B------:R2:W5:Y:S04]  /*1650*/  @P0 LDG.E R0, desc[UR6][R2.64] ;  /* 0x0000000602000981 */ /* 0x000568000c1e1900 */
[----:B------:R2:W5:Y:S01]  /*1660*/  @P1 LDG.E R224, desc[UR6][R4.64] ;  /* 0x0000000604e01981 */ /* 0x000562000c1e1900 */
[----:B------:R-:W-:-:S02]  /*1670*/  ULDC.64 UR6, c[0x0][0xa20] ;  /* 0x0002880000067ab9 */ /* 0x000fc40000000a00 */
[----:B------:R-:W-:-:S04]  /*1680*/  ISETP.NE.U32.AND P2, PT, RZ, UR6, PT ;  /* 0x00000006ff007c0c */ /* 0x000fc8000bf45070 */
[----:B------:R-:W-:Y:S01]  /*1690*/  ISETP.NE.AND.EX P2, PT, RZ, UR7, PT, P2 ;  /* 0x00000007ff007c0c */ /* 0x000fe2000bf45320 */
[----:B------:R-:W-:-:S12]  /*16a0*/  @P1 BRA `(.L_x_1337) ;  /* 0x0000000000281947 */ /* 0x000fd80003800000 */
[----:B------:R-:W-:Y:S02]  /*16b0*/  ULDC.64 UR6, c[0x0][0xa00] ;  /* 0x0002800000067ab9 */ /* 0x000fe40000000a00 */
[----:B------:R-:W-:-:S04]  /*16c0*/  ISETP.NE.U32.AND P0, PT, RZ, UR6, PT ;  /* 0x00000006ff007c0c */ /* 0x000fc8000bf05070 */
[----:B------:R-:W-:-:S13]  /*16d0*/  ISETP.NE.AND.EX P0, PT, RZ, UR7, PT, P0 ;  /* 0x00000007ff007c0c */ /* 0x000fda000bf05300 */
[----:B------:R-:W-:Y:S05]  /*16e0*/  @!P0 BRA `(.L_x_1337) ;  /* 0x0000000000188947 */ /* 0x000fea0003800000 */
[----:B--2---:R-:W0:Y:S01]  /*16f0*/  LDC.64 R2, c[0x0][0xa00] ;  /* 0x00028000ff027b82 */ /* 0x004e220000000a00 */
[----:B------:R-:W-:Y:S01]  /*1700*/  ULDC.64 UR6, c[0x0][0x208] ;  /* 0x0000820000067ab9 */ /* 0x000fe20000000a00 */
[----:B0-----:R-:W-:-:S05]  /*1710*/  IMAD.WIDE R2, R28, 0x4, R2 ;  /* 0x000000041c027825 */ /* 0x001fca00078e0202 */
[----:B-----5:R-:W2:Y:S04]  /*1720*/  LDG.E R224, desc[UR6][R2.64] ;  /* 0x0000000602e07981 */ /* 0x020ea8000c1e1900 */
[----:B------:R-:W2:Y:S02]  /*1730*/  LDG.E R5, desc[UR6][R2.64+0x4] ;  /* 0x0000040602057981 */ /* 0x000ea4000c1e1900 */
[----:B--2---:R-:W-:-:S07]  /*1740*/  IMAD.IADD R224, R5, 0x1, -R224 ;  /* 0x0000000105e07824 */ /* 0x004fce00078e0ae0 */
.L_x_1337:
[----:B--2---:R-:W-:Y:S02]  /*1750*/  IMAD.U32 R2, RZ, RZ, UR5 ;  /* 0x00000005ff027e24 */ /* 0x004fe4000f8e00ff */
[----:B------:R-:W-:Y:S01]  /*1760*/  IMAD.U32 R25, RZ, RZ, UR4 ;  /* 0x00000004ff197e24 */ /* 0x000fe2000f8e00ff */
[----:B------:R-:W-:Y:S06]  /*1770*/  @!P2 BRA `(.L_x_1338) ;  /* 0x000000000014a947 */ /* 0x000fec0003800000 */
[----:B------:R-:W0:Y:S01]  /*1780*/  LDC.64 R4, c[0x0][0xa20] ;  /* 0x00028800ff047b82 */ /* 0x000e220000000a00 */
[----:B------:R-:W-:Y:S01]  /*1790*/  ULDC.64 UR4, c[0x0][0x208] ;  /* 0x0000820000047ab9 */ /* 0x000fe20000000a00 */
[----:B0-----:R-:W-:-:S05]  /*17a0*/  IMAD.WIDE R4, R28, 0x4, R4 ;  /* 0x000000041c047825 */ /* 0x001fca00078e0204 */
[----:B------:R0:W5:Y:S01]  /*17b0*/  LDG.E R25, desc[UR4][R4.64] ;  /* 0x0000000404197981 */ /* 0x000162000c1e1900 */
[----:B------:R-:W-:Y:S05]  /*17c0*/  BRA `(.L_x_1339) ;  /* 0x0000000000147947 */ /* 0x000fea0003800000 */
.L_x_1338:
[----:B------:R-:W-:Y:S05]  /*17d0*/  @!P3 BRA `(.L_x_1339) ;  /* 0x000000000010b947 */ /* 0x000fea0003800000 */
[----:B------:R-:W-:Y:S02]  /*17e0*/  ULDC.64 UR4, c[0x0][0x208] ;  /* 0x0000820000047ab9 */ /* 0x000fe40000000a00 */
[----:B------:R-:W2:Y:S04]  /*17f0*/  LDG.E R4, desc[UR4][R8.64] ;  /* 0x0000000408047981 */ /* 0x000ea8000c1e1900 */
[----:B------:R-:W2:Y:S02]  /*1800*/  LDG.E R25, desc[UR4][R8.64+0x4] ;  /* 0x0000040408197981 */ /* 0x000ea4000c1e1900 */
[----:B--2---:R-:W-:-:S07]  /*1810*/  IADD3 R25, -R4, R25, RZ ;  /* 0x0000001904197210 */ /* 0x004fce0007ffe1ff */
.L_x_1339:
[----:B------:R-:W-:Y:S01]  /*1820*/  ULDC.64 UR4, c[0x0][0xa10] ;  /* 0x0002840000047ab9 */ /* 0x000fe20000000a00 */
[----:B------:R-:W-:Y:S01]  /*1830*/  ULDC.64 UR6, c[0x0][0x208] ;  /* 0x0000820000067ab9 */ /* 0x000fe20000000a00 */
[----:B------:R-:W-:Y:S01]  /*1840*/  ISETP.NE.U32.AND P0, PT, RZ, UR4, PT ;  /* 0x00000004ff007c0c */ /* 0x000fe2000bf05070 */
[----:B------:R-:W1:Y:S03]  /*1850*/  LDC.64 R10, c[0x0][0x9e0] ;  /* 0x00027800ff0a7b82 */ /* 0x000e660000000a00 */
[----:B------:R-:W-:Y:S01]  /*1860*/  ISETP.NE.AND.EX P0, PT, RZ, UR5, PT, P0 ;  /* 0x00000005ff007c0c */ /* 0x000fe2000bf05300 */
[----:B------:R-:W-:Y:S02]  /*1870*/  ULDC.64 UR4, c[0x0][0xa30] ;  /* 0x00028c0000047ab9 */ /* 0x000fe40000000a00 */
[----:B------:R-:W-:-:S04]  /*1880*/  ISETP.NE.U32.AND P1, PT, RZ, UR4, PT ;  /* 0x00000004ff007c0c */ /* 0x000fc8000bf25070 */
[----:B------:R-:W-:-:S06]  /*1890*/  ISETP.NE.AND.EX P1, PT, RZ, UR5, PT, P1 ;  /* 0x00000005ff007c0c */ /* 0x000fcc000bf25310 */
[----:B0-----:R-:W0:Y:S08]  /*18a0*/  @P0 LDC.64 R4, c[0x0][0xa10] ;  /* 0x00028400ff040b82 */ /* 0x001e300000000a00 */
[----:B------:R-:W2:Y:S01]  /*18b0*/  @P1 LDC.64 R6, c[0x0][0xa30] ;  /* 0x00028c00ff061b82 */ /* 0x000ea20000000a00 */
[----:B0-----:R-:W-:-:S05]  /*18c0*/  @P0 IMAD.WIDE R4, R28, 0x4, R4 ;  /* 0x000000041c040825 */ /* 0x001fca00078e0204 */
[----:B------:R-:W3:Y:S04]  /*18d0*/  @P0 LDG.E R3, desc[UR6][R4.64] ;  /* 0x0000000604030981 */ /* 0x000ee8000c1e1900 */
[----:B------:R-:W3:Y:S01]  /*18e0*/  @P0 LDG.E R8, desc[UR6][R4.64+0x4] ;  /* 0x0000040604080981 */ /* 0x000ee2000c1e1900 */
[----:B-----5:R-:W-:Y:S02]  /*18f0*/  IMAD.IADD R9, R25, 0x1, -R0 ;  /* 0x0000000119097824 */ /* 0x020fe400078e0a00 */
[----:B------:R-:W-:Y:S02]  /*1900*/  IMAD.MOV.U32 R100, RZ, RZ, R25 ;  /* 0x000000ffff647224 */ /* 0x000fe400078e0019 */
[----:B--2---:R-:W-:-:S05]  /*1910*/  @P1 IMAD.WIDE R6, R28, 0x4, R6 ;  /* 0x000000041c061825 */ /* 0x004fca00078e0206 */
[----:B------:R0:W5:Y:S01]  /*1920*/  @P1 LDG.E R100, desc[UR6][R6.64] ;  /* 0x0000000606641981 */ /* 0x000162000c1e1900 */
[----:B-1----:R-:W-:Y:S02]  /*1930*/  ISETP.GE.AND P1, PT, R11, 0x1, PT ;  /* 0x000000010b00780c */ /* 0x002fe40003f26270 */
[----:B------:R-:W-:Y:S01]  /*1940*/  LEA R103, R12, 0x80, 0x7 ;  /* 0x000000800c677811 */ /* 0x000fe200078e38ff */
[----:B---3--:R-:W-:-:S05]  /*1950*/  @P0 IMAD.IADD R2, R8, 0x1, -R3 ;  /* 0x0000000108020824 */ /* 0x008fca00078e0a03 */
[----:B------:R-:W-:-:S04]  /*1960*/  IADD3 R219, R9, R2, RZ ;  /* 0x0000000209db7210 */ /* 0x000fc80007ffe0ff */
[C---:B------:R-:W-:Y:S01]  /*1970*/  IADD3 R103, R219.reuse, R103, -R224 ;  /* 0x00000067db677210 */ /* 0x040fe20007ffe8e0 */
[----:B------:R-:W-:-:S05]  /*1980*/  VIADD R0, R219, 0x3f ;  /* 0x0000003fdb007836 */ /* 0x000fca0000000000 */
[----:B------:R-:W-:-:S04]  /*1990*/  SHF.R.S32.HI R3, RZ, 0x1f, R0 ;  /* 0x0000001fff037819 */ /* 0x000fc80000011400 */
[----:B------:R-:W-:Y:S01]  /*19a0*/  LEA.HI R3, R3, R0, RZ, 0x6 ;  /* 0x0000000003037211 */ /* 0x000fe200078f30ff */
[----:B------:R-:W-:-:S03]  /*19b0*/  IMAD.IADD R0, R103, 0x1, R10 ;  /* 0x0000000167007824 */ /* 0x000fc600078e020a */
[----:B------:R-:W-:Y:S01]  /*19c0*/  SHF.R.S32.HI R104, RZ, 0x6, R3 ;  /* 0x00000006ff687819 */ /* 0x000fe20000011403 */
[----:B0-----:R-:W-:Y:S06]  /*19d0*/  @!P1 BRA `(.L_x_1340) ;  /* 0x0000000000489947 */ /* 0x001fec0003800000 */
[C---:B------:R-:W-:Y:S01]  /*19e0*/  ISETP.GT.AND P0, PT, R103.reuse, RZ, PT ;  /* 0x000000ff6700720c */ /* 0x040fe20003f04270 */
[----:B------:R-:W-:Y:S01]  /*19f0*/  BSSY B0, `(.L_x_1341) ;  /* 0x000000e000007945 */ /* 0x000fe20003800000 */
[----:B------:R-:W-:-:S11]  /*1a00*/  VIADD R3, R103, 0xffffffff ;  /* 0xffffffff67037836 */ /* 0x000fd60000000000 */
[----:B------:R-:W-:Y:S05]  /*1a10*/  @P0 BRA `(.L_x_1342) ;  /* 0x00000000001c0947 */ /* 0x000fea0003800000 */
[----:B------:R-:W-:Y:S02]  /*1a20*/  ISETP.NE.AND P0, PT, R11, 0x1, PT ;  /* 0x000000010b00780c */ /* 0x000fe40003f05270 */
[----:B------:R-:W-:-:S11]  /*1a30*/  IADD3 R3, -R103, RZ, RZ ;  /* 0x000000ff67037210 */ /* 0x000fd60007ffe1ff */
[----:B------:R-:W0:Y:S02]  /*1a40*/  @P0 LDC.64 R4, c[0x0][0x9e8] ;  /* 0x00027a00ff040b82 */ /* 0x000e240000000a00 */
[----:B0-----:R-:W-:-:S05]  /*1a50*/  @P0 IMAD.HI.U32 R4, R3, R4, RZ ;  /* 0x0000000403040227 */ /* 0x001fca00078e00ff */
[----:B------:R-:W-:-:S04]  /*1a60*/  @P0 SHF.R.U32.HI R3, RZ, R5, R4 ;  /* 0x00000005ff030219 */ /* 0x000fc80000011604 */
[----:B------:R-:W-:Y:S01]  /*1a70*/  LOP3.LUT R3, RZ, R3, RZ, 0x33, !PT ;  /* 0x00000003ff037212 */ /* 0x000fe200078e33ff */
[----:B------:R-:W-:Y:S06]  /*1a80*/  BRA `(.L_x_1343) ;  /* 0x0000000000107947 */ /* 0x000fec0003800000 */
.L_x_1342:
[----:B------:R-:W-:-:S13]  /*1a90*/  ISETP.NE.AND P0, PT, R11, 0x1, PT ;  /* 0x000000010b00780c */ /* 0x000fda0003f05270 */
[----:B------:R-:W0:Y:S02]  /*1aa0*/  @P0 LDC.64 R4, c[0x0][0x9e8] ;  /* 0x00027a00ff040b82 */ /* 0x000e240000000a00 */
[----:B0-----:R-:W-:-:S05]  /*1ab0*/  @P0 IMAD.HI.U32 R4, R3, R4, RZ ;  /* 0x0000000403040227 */ /* 0x001fca00078e00ff */
[----:B------:R-:W-:-:S07]  /*1ac0*/  @P0 SHF.R.U32.HI R3, RZ, R5, R4 ;  /* 0x00000005ff030219 */ /* 0x000fce0000011604 */
.L_x_1343:
[----:B------:R-:W-:Y:S05]  /*1ad0*/  BSYNC B0 ;  /* 0x0000000000007941 */ /* 0x000fea0003800000 */
.L_x_1341:
[----:B------:R-:W-:-:S05]  /*1ae0*/  IMAD R3, R3, R11, R11 ;  /* 0x0000000b03037224 */ /* 0x000fca00078e020b */
[----:B------:R-:W-:-:S07]  /*1af0*/  VIMNMX R0, R0, R3, PT ;  /* 0x0000000300007248 */ /* 0x000fce0003fe0100 */
.L_x_1340:
[----:B------:R-:W-:Y:S01]  /*1b00*/  IMAD R4, R12, 0x80, -R224 ;  /* 0x000000800c047824 */ /* 0x000fe200078e0ae0 */
[----:B------:R-:W-:-:S03]  /*1b10*/  ULDC UR4, c[0x0][0x9dc] ;  /* 0x0002770000047ab9 */ /* 0x000fc60000000800 */
[----:B------:R-:W-:-:S04]  /*1b20*/  IMAD.IADD R101, R219, 0x1, R4 ;  /* 0x00000001db657824 */ /* 0x000fc800078e0204 */
[----:B------:R-:W-:Y:S01]  /*1b30*/  VIADD R3, R101, -UR4 ;  /* 0x8000000465037c36 */ /* 0x000fe20008000000 */
[----:B------:R-:W-:Y:S06]  /*1b40*/  @!P1 BRA `(.L_x_1344) ;  /* 0x0000000000489947 */ /* 0x000fec0003800000 */
[----:B------:R-:W-:Y:S01]  /*1b50*/  ISETP.GT.AND P0, PT, R101, -0x1, PT ;  /* 0xffffffff6500780c */ /* 0x000fe20003f04270 */
[----:B------:R-:W-:-:S12]  /*1b60*/  BSSY B0, `(.L_x_1345) ;  /* 0x000000e000007945 */ /* 0x000fd80003800000 */
        /* <DEDUP_REMOVED lines=8> */
.L_x_1346:
[----:B------:R-:W-:Y:S02]  /*1bf0*/  ISETP.NE.AND P0, PT, R11, 0x1, PT ;  /* 0x000000010b00780c */ /* 0x000fe40003f05270 */
[----:B------:R-:W-:-:S11]  /*1c00*/  MOV R4, R101 ;  /* 0x0000006500047202 */ /* 0x000fd60000000f00 */
[----:B------:R-:W0:Y:S02]  /*1c10*/  @P0 LDC.64 R6, c[0x0][0x9e8] ;  /* 0x00027a00ff060b82 */ /* 0x000e240000000a00 */
[----:B0-----:R-:W-:-:S05]  /*1c20*/  @P0 IMAD.HI.U32 R6, R101, R6, RZ ;  /* 0x0000000665060227 */ /* 0x001fca00078e00ff */
[----:B------:R-:W-:-:S07]  /*1c30*/  @P0 SHF.R.U32.HI R4, RZ, R7, R6 ;  /* 0x00000007ff040219 */ /* 0x000fce0000011606 */
.L_x_1347:
[----:B------:R-:W-:Y:S05]  /*1c40*/  BSYNC B0 ;  /* 0x0000000000007941 */ /* 0x000fea0003800000 */
.L_x_1345:
[----:B------:R-:W-:-:S05]  /*1c50*/  IMAD R4, R4, R11, RZ ;  /* 0x0000000b04047224 */ /* 0x000fca00078e02ff */
[----:B------:R-:W-:-:S07]  /*1c60*/  VIMNMX R3, R3, R4, !PT ;  /* 0x0000000403037248 */ /* 0x000fce0007fe0100 */
.L_x_1344:
[----:B------:R-:W-:Y:S01]  /*1c70*/  VIADD R0, R0, 0x3f ;  /* 0x0000003f00007836 */ /* 0x000fe20000000000 */
[----:B------:R-:W-:-:S04]  /*1c80*/  SHF.R.S32.HI R4, RZ, 0x1f, R3 ;  /* 0x0000001fff047819 */ /* 0x000fc80000011403 */
[----:B------:R-:W-:Y:S02]  /*1c90*/  SHF.R.S32.HI R5, RZ, 0x1f, R0 ;  /* 0x0000001fff057819 */ /* 0x000fe40000011400 */
[----:B------:R-:W-:Y:S02]  /*1ca0*/  LEA.HI R4, R4, R3, RZ, 0x6 ;  /* 0x0000000304047211 */ /* 0x000fe400078f30ff */
[----:B------:R-:W-:Y:S02]  /*1cb0*/  LEA.HI R5, R5, R0, RZ, 0x6 ;  /* 0x0000000005057211 */ /* 0x000fe400078f30ff */
[----:B------:R-:W-:Y:S02]  /*1cc0*/  SHF.R.S32.HI R4, RZ, 0x6, R4 ;  /* 0x00000006ff047819 */ /* 0x000fe40000011404 */
[----:B------:R-:W-:Y:S02]  /*1cd0*/  SHF.R.S32.HI R5, RZ, 0x6, R5 ;  /* 0x00000006ff057819 */ /* 0x000fe40000011405 */
[----:B------:R-:W-:-:S02]  /*1ce0*/  VIMNMX R4, RZ, R4, !PT ;  /* 0x00000004ff047248 */ /* 0x000fc40007fe0100 */
[----:B------:R-:W-:-:S03]  /*1cf0*/  VIMNMX R5, R104, R5, PT ;  /* 0x0000000568057248 */ /* 0x000fc60003fe0100 */
[--C-:B------:R-:W-:Y:S02]  /*1d00*/  IMAD R4, R4, 0x40, -R9.reuse ;  /* 0x0000004004047824 */ /* 0x100fe400078e0a09 */
[----:B------:R-:W-:-:S03]  /*1d10*/  IMAD R5, R5, 0x40, -R9 ;  /* 0x0000004005057824 */ /* 0x000fc600078e0a09 */
[----:B------:R-:W-:Y:S02]  /*1d20*/  VIMNMX R4, RZ, R4, !PT ;  /* 0x00000004ff047248 */ /* 0x000fe40007fe0100 */
[----:B------:R-:W-:Y:S02]  /*1d30*/  VIMNMX R5, R5, R2, PT ;  /* 0x0000000205057248 */ /* 0x000fe40003fe0100 */
[----:B------:R-:W-:Y:S02]  /*1d40*/  SHF.R.U32.HI R23, RZ, 0x6, R4 ;  /* 0x00000006ff177819 */ /* 0x000fe40000011604 */
[----:B------:R-:W-:-:S03]  /*1d50*/  ISETP.GT.AND P0, PT, R5, R4, PT ;  /* 0x000000040500720c */ /* 0x000fc60003f04270 */
[----:B------:R-:W-:-:S10]  /*1d60*/  IMAD.MOV.U32 R24, RZ, RZ, R23 ;  /* 0x000000ffff187224 */ /* 0x000fd400078e0017 */
[----:B------:R-:W-:-:S04]  /*1d70*/  @P0 IADD3 R0, R5, 0x3f, RZ ;  /* 0x0000003f05000810 */ /* 0x000fc80007ffe0ff */
[----:B------:R-:W-:-:S04]  /*1d80*/  @P0 SHF.R.S32.HI R3, RZ, 0x1f, R0 ;  /* 0x0000001fff030819 */ /* 0x000fc80000011400 */
[----:B------:R-:W-:-:S04]  /*1d90*/  @P0 LEA.HI R3, R3, R0, RZ, 0x6 ;  /* 0x0000000003030211 */ /* 0x000fc800078f30ff */
[----:B------:R-:W-:Y:S02]  /*1da0*/  @P0 SHF.R.S32.HI R24, RZ, 0x6, R3 ;  /* 0x00000006ff180819 */ /* 0x000fe40000011403 */
[----:B------:R-:W-:Y:S02]  /*1db0*/  PLOP3.LUT P0, PT, PT, PT, PT, 0x80, 0x0 ;  /* 0x000000000000781c */ /* 0x000fe40003f0f070 */
[----:B------:R-:W-:-:S13]  /*1dc0*/  ISETP.GT.AND P1, PT, R24, R23, PT ;  /* 0x000000171800720c */ /* 0x000fda0003f24270 */
[----:B------:R-:W-:Y:S05]  /*1dd0*/  @!P1 BRA `(.L_x_1348) ;  /* 0x0000006400689947 */ /* 0x000fea0003800000 */
        /* <DEDUP_REMOVED lines=17> */
[----:B0-----:R-:W-:-:S07]  /*1ef0*/  IMAD.MOV.U32 R13, RZ, RZ, RZ ;  /* 0x000000ffff0d7224 */ /* 0x001fce00078e00ff */
[----:B------:R-:W-:-:S07]  /*1f00*/  LEPC R20, `(.L_x_1350) ;  /* 0x000000001014794e */ /* 0x000fce0000000000 */
[----:B-1---5:R-:W-:Y:S05]  /*1f10*/  CALL.ABS.NOINC R14 ;  /* 0x000000000e007343 */ /* 0x022fea0003c00000 */
.L_x_1350:
[----:B------:R-:W-:Y:S05]  /*1f20*/  BSYNC B6 ;  /* 0x0000000000067941 */ /* 0x000fea0003800000 */
.L_x_1349:
        /* <DEDUP_REMOVED lines=14> */
[----:B------:R-:W-:Y:S01]  /*2010*/  MOV R12, 0x1 ;  /* 0x00000001000c7802 */ /* 0x000fe20000000f00 */
[----:B------:R-:W-:-:S02]  /*2020*/  IMAD.U32 R11, RZ, RZ, UR7 ;  /* 0x00000007ff0b7e24 */ /* 0x000fc4000f8e00ff */
[----:B------:R-:W-:Y:S02]  /*2030*/  IMAD.MOV.U32 R8, RZ, RZ, 0x70 ;  /* 0x00000070ff087424 */ /* 0x000fe400078e00ff */
[----:B0-----:R-:W-:-:S07]  /*2040*/  IMAD.MOV.U32 R13, RZ, RZ, RZ ;  /* 0x000000ffff0d7224 */ /* 0x001fce00078e00ff */
[----:B------:R-:W-:-:S07]  /*2050*/  LEPC R20, `(.L_x_1352) ;  /* 0x000000001014794e */ /* 0x000fce0000000000 */
[----:B-1---5:R-:W-:Y:S05]  /*2060*/  CALL.ABS.NOINC R14 ;  /* 0x000000000e007343 */ /* 0x022fea0003c00000 */
.L_x_1352:
[----:B------:R-:W-:Y:S05]  /*2070*/  BSYNC B6 ;  /* 0x0000000000067941 */ /* 0x000fea0003800000 */
.L_x_1351:
[----:B------:R-:W-:Y:S01]  /*2080*/  ULDC.64 UR4, c[0x0][0x9f8] ;  /* 0x00027e0000047ab9 */ /* 0x000fe20000000a00 */
[----:B------:R-:W0:Y:S01]  /*2090*/  LDC R0, c[0x0][0x428] ;  /* 0x00010a00ff007b82 */ /* 0x000e220000000800 */
[----:B------:R-:W-:Y:S01]  /*20a0*/  ISETP.NE.U32.AND P0, PT, RZ, UR4, PT ;  /* 0x00000004ff007c0c */ /* 0x000fe2000bf05070 */
[----:B------:R-:W-:Y:S01]  /*20b0*/  IMAD.MOV.U32 R3, RZ, RZ, R28 ;  /* 0x000000ffff037224 */ /* 0x000fe200078e001c */
[----:B------:R-:W-:Y:S01]  /*20c0*/  ULDC.64 UR6, c[0x0][0x208] ;  /* 0x0000820000067ab9 */ /* 0x000fe20000000a00 */
[----:B------:R-:W-:Y:S01]  /*20d0*/  MOV R9, R27 ;  /* 0x0000001b00097202 */ /* 0x000fe20000000f00 */
[----:B------:R-:W-:Y:S01]  /*20e0*/  VIADD R20, R228, 0x80 ;  /* 0x00000080e4147836 */ /* 0x000fe20000000000 */
[----:B------:R-:W-:Y:S01]  /*20f0*/  ISETP.NE.AND.EX P0, PT, RZ, UR5, PT, P0 ;  /* 0x00000005ff007c0c */ /* 0x000fe2000bf05300 */
[----:B------:R-:W2:Y:S01]  /*2100*/  LDL R35, [R1+0x34] ;  /* 0x0000340001237983 */ /* 0x000ea20000100800 */
[----:B------:R-:W1:Y:S01]  /*2110*/  LDC.64 R10, c[0x0][0x2f0] ;  /* 0x0000bc00ff0a7b82 */ /* 0x000e620000000a00 */
[----:B------:R-:W-:Y:S01]  /*2120*/  IMAD.IADD R75, R26, 0x1, R25 ;  /* 0x000000011a4b7824 */ /* 0x000fe200078e0219 */
[----:B------:R-:W-:Y:S01]  /*2130*/  ULDC.64 UR4, c[0x0][0x2f8] ;  /* 0x0000be0000047ab9 */ /* 0x000fe20000000a00 */
[----:B------:R-:W3:Y:S01]  /*2140*/  LDL R34, [R1+0x38] ;  /* 0x0000380001227983 */ /* 0x000ee20000100800 */
[----:B------:R-:W-:-:S03]  /*2150*/  ULDC.64 UR8, c[0x0][0x320] ;  /* 0x0000c80000087ab9 */ /* 0x000fc60000000a00 */
[----:B------:R-:W4:Y:S01]  /*2160*/  LDL R21, [R1+0x3c] ;  /* 0x00003c0001157983 */ /* 0x000f220000100800 */
[----:B------:R-:W1:Y:S03]  /*2170*/  LDC R99, c[0x0][0x3d4] ;  /* 0x0000f500ff637b82 */ /* 0x000e660000000800 */
[----:B------:R-:W4:Y:S04]  /*2180*/  LDL R32, [R1+0x40] ;  /* 0x0000400001207983 */ /* 0x000f280000100800 */
[----:B------:R-:W4:Y:S01]  /*2190*/  LDL R30, [R1+0x48] ;  /* 0x00004800011e7983 */ /* 0x000f220000100800 */
[----:B------:R-:W0:Y:S02]  /*21a0*/  @P0 LDC.64 R4, c[0x0][0x9f8] ;  /* 0x00027e00ff040b82 */ /* 0x000e240000000a00 */
[----:B0-----:R-:W-:Y:S01]  /*21b0*/  @P0 IMAD.WIDE R4, R28, 0x4, R4 ;  /* 0x000000041c040825 */ /* 0x001fe200078e0204 */
[----:B------:R-:W-:-:S05]  /*21c0*/  SHF.R.S32.HI R33, RZ, 0x1f, R75 ;  /* 0x0000001fff217819 */ /* 0x000fca000001144b */
[----:B------:R-:W0:Y:S01]  /*21d0*/  LDC.64 R28, c[0x0][0x3d8] ;  /* 0x0000f600ff1c7b82 */ /* 0x000e220000000a00 */
[----:B------:R1:W2:Y:S01]  /*21e0*/  @P0 LDG.E R3, desc[UR6][R4.64] ;  /* 0x0000000604030981 */ /* 0x0002a2000c1e1900 */
[----:B------:R-:W-:Y:S01]  /*21f0*/  ISETP.NE.AND P0, PT, R0, 0x1, PT ;  /* 0x000000010000780c */ /* 0x000fe20003f05270 */
[----:B------:R-:W-:Y:S01]  /*2200*/  ULDC UR6, c[0x0][0x2e4] ;  /* 0x0000b90000067ab9 */ /* 0x000fe20000000800 */
[-C--:B-1----:R-:W-:Y:S01]  /*2210*/  IMAD R6, R33, R10.reuse, RZ ;  /* 0x0000000a21067224 */ /* 0x082fe200078e02ff */
[----:B------:R-:W-:Y:S01]  /*2220*/  ISETP.GE.AND P1, PT, R225, UR6, PT ;  /* 0x00000006e1007c0c */ /* 0x000fe2000bf26270 */
[----:B------:R-:W-:-:S09]  /*2230*/  IMAD.WIDE.U32 R4, R75, R10, RZ ;  /* 0x0000000a4b047225 */ /* 0x000fd200078e00ff */
[----:B------:R-:W1:Y:S08]  /*2240*/  @P0 LDC R0, c[0x0][0x42c] ;  /* 0x00010b00ff000b82 */ /* 0x000e700000000800 */
[----:B------:R-:W0:Y:S01]  /*2250*/  @P0 LDC R7, c[0x0][0x430] ;  /* 0x00010c00ff070b82 */ /* 0x000e220000000800 */
[----:B-1----:R-:W-:-:S05]  /*2260*/  @P0 IMAD.HI.U32 R0, R27, R0, RZ ;  /* 0x000000001b000227 */ /* 0x002fca00078e00ff */
[----:B0-----:R-:W-:Y:S01]  /*2270*/  @P0 SHF.R.U32.HI R9, RZ, R7, R0 ;  /* 0x00000007ff090219 */ /* 0x001fe20000011600 */
[----:B------:R-:W-:Y:S01]  /*2280*/  IMAD R7, R75, R11, R6 ;  /* 0x0000000b4b077224 */ /* 0x000fe200078e0206 */
[----:B------:R-:W-:Y:S02]  /*2290*/  ISETP.GE.AND P0, PT, R228, UR6, PT ;  /* 0x00000006e4007c0c */ /* 0x000fe4000bf06270 */
[----:B------:R-:W-:Y:S01]  /*22a0*/  SHF.R.S32.HI R8, RZ, 0x1f, R9 ;  /* 0x0000001fff087819 */ /* 0x000fe20000011409 */
[----:B------:R-:W-:Y:S01]  /*22b0*/  IMAD.IADD R5, R5, 0x1, R7 ;  /* 0x0000000105057824 */ /* 0x000fe200078e0207 */
[----:B------:R-:W-:Y:S02]  /*22c0*/  SEL R0, RZ, 0x1, P0 ;  /* 0x00000001ff007807 */ /* 0x000fe40000000000 */
[----:B------:R-:W-:Y:S01]  /*22d0*/  ISETP.GE.AND P0, PT, R20, UR6, PT ;  /* 0x0000000614007c0c */ /* 0x000fe2000bf06270 */
[----:B------:R-:W-:Y:S01]  /*22e0*/  IMAD R12, R8, UR4, RZ ;  /* 0x00000004080c7c24 */ /* 0x000fe2000f8e02ff */
[----:B------:R-:W4:Y:S01]  /*22f0*/  LDL R20, [R1+0x44] ;  /* 0x0000440001147983 */ /* 0x000f220000100800 */
[----:B------:R-:W-:Y:S01]  /*2300*/  SEL R6, RZ, 0xffffffff, P1 ;  /* 0xffffffffff067807 */ /* 0x000fe20000800000 */
[----:B------:R-:W-:-:S04]  /*2310*/  IMAD.WIDE.U32 R4, R9, UR4, R4 ;  /* 0x0000000409047c25 */ /* 0x000fc8000f8e0004 */
[----:B------:R-:W-:Y:S02]  /*2320*/  IMAD.SHL.U32 R7, R6, 0x2, RZ ;  /* 0x0000000206077824 */ /* 0x000fe400078e00ff */
[----:B------:R-:W-:Y:S01]  /*2330*/  IMAD R15, R9, UR5, R12 ;  /* 0x00000005090f7c24 */ /* 0x000fe2000f8e020c */
[----:B------:R-:W-:Y:S01]  /*2340*/  ULDC.64 UR4, c[0x0][0xa08] ;  /* 0x0002820000047ab9 */ /* 0x000fe20000000a00 */
[----:B------:R-:W-:Y:S02]  /*2350*/  SEL R13, RZ, 0x4, P0 ;  /* 0x00000004ff0d7807 */ /* 0x000fe40000000000 */
[----:B------:R-:W-:Y:S02]  /*2360*/  LOP3.LUT R0, R7, 0x2, R0, 0xe2, !PT ;  /* 0x0000000207007812 */ /* 0x000fe400078ee200 */
[----:B------:R-:W-:Y:S01]  /*2370*/  ISETP.NE.U32.AND P0, PT, RZ, UR4, PT ;  /* 0x00000004ff007c0c */ /* 0x000fe2000bf05070 */
[----:B------:R-:W-:Y:S01]  /*2380*/  IMAD R8, R8, UR8, RZ ;  /* 0x0000000808087c24 */ /* 0x000fe2000f8e02ff */
[----:B------:R-:W-:Y:S01]  /*2390*/  LOP3.LUT R31, R0, R13, RZ, 0xfc, !PT ;  /* 0x0000000d001f7212 */ /* 0x000fe200078efcff */
[----:B------:R-:W0:Y:S01]  /*23a0*/  LDC.64 R6, c[0x0][0x3e8] ;  /* 0x0000fa00ff067b82 */ /* 0x000e220000000a00 */
[----:B------:R-:W-:Y:S01]  /*23b0*/  ISETP.NE.AND.EX P0, PT, RZ, UR5, PT, P0 ;  /* 0x00000005ff007c0c */ /* 0x000fe2000bf05300 */
[----:B------:R-:W-:Y:S01]  /*23c0*/  ULDC.64 UR4, c[0x0][0x300] ;  /* 0x0000c00000047ab9 */ /* 0x000fe20000000a00 */
[----:B------:R-:W-:-:S02]  /*23d0*/  SHF.R.S32.HI R229, RZ, 0x1f, R228 ;  /* 0x0000001fffe57819 */ /* 0x000fc400000114e4 */
[----:B------:R-:W-:Y:S01]  /*23e0*/  IADD3 R5, R5, R15, RZ ;  /* 0x0000000f05057210 */ /* 0x000fe20007ffe0ff */
[C---:B------:R-:W-:Y:S02]  /*23f0*/  IMAD R15, R9.reuse, UR9, R8 ;  /* 0x00000009090f7c24 */ /* 0x040fe4000f8e0208 */
[----:B------:R-:W-:Y:S01]  /*2400*/  IMAD.WIDE.U32 R8, R9, UR8, R228 ;  /* 0x0000000809087c25 */ /* 0x000fe2000f8e00e4 */
[----:B------:R-:W-:-:S03]  /*2410*/  ISETP.GE.AND P3, PT, R228, R99, PT ;  /* 0x00000063e400720c */ /* 0x000fc60003f66270 */
[----:B------:R-:W-:Y:S01]  /*2420*/  IMAD.IADD R9, R9, 0x1, R15 ;  /* 0x0000000109097824 */ /* 0x000fe200078e020f */
[----:B------:R-:W-:Y:S02]  /*2430*/  ISETP.GE.AND P2, PT, R225, R99, PT ;  /* 0x00000063e100720c */ /* 0x000fe40003f46270 */
[----:B------:R-:W-:Y:S01]  /*2440*/  SHF.R.S32.HI R209, RZ, 0x1f, R208 ;  /* 0x0000001fffd17819 */ /* 0x000fe200000114d0 */
[----:B------:R-:W-:-:S04]  /*2450*/  IMAD.WIDE.U32 R76, R18, R28, R228 ;  /* 0x0000001c124c7225 */ /* 0x000fc800078e00e4 */
[----:B------:R-:W-:-:S04]  /*2460*/  IMAD.WIDE.U32 R78, R18, R28, R208 ;  /* 0x0000001c124e7225 */ /* 0x000fc800078e00d0 */
[-C--:B0-----:R-:W-:Y:S01]  /*2470*/  IMAD R12, R19, R6.reuse, RZ ;  /* 0x00000006130c7224 */ /* 0x081fe200078e02ff */
[----:B------:R-:W0:Y:S01]  /*2480*/  S2R R108, SR_TID.X ;  /* 0x00000000006c7919 */ /* 0x000e220000002100 */
[----:B------:R-:W-:-:S04]  /*2490*/  IMAD.WIDE.U32 R82, R18, R6, R208 ;  /* 0x0000000612527225 */ /* 0x000fc800078e00d0 */
[----:B------:R-:W-:-:S04]  /*24a0*/  IMAD R13, R18, R7, R12 ;  /* 0x00000007120d7224 */ /* 0x000fc800078e020c */
[----:B------:R-:W-:Y:S01]  /*24b0*/  IMAD.IADD R83, R83, 0x1, R13 ;  /* 0x0000000153537824 */ /* 0x000fe200078e020d */
[----:B------:R-:W-:Y:S01]  /*24c0*/  IADD3 R74, P1, R18, R75, RZ ;  /* 0x0000004b124a7210 */ /* 0x000fe20007f3e0ff */
[----:B-----5:R-:W-:-:S04]  /*24d0*/  IMAD.WIDE.U32 R82, R100, R6, R82 ;  /* 0x0000000664527225 */ /* 0x020fc800078e0052 */
[----:B------:R-:W-:Y:S01]  /*24e0*/  IMAD.X R75, R19, 0x1, R33, P1 ;  /* 0x00000001134b7824 */ /* 0x000fe200008e0621 */
[----:B0-----:R-:W-:Y:S02]  /*24f0*/  LEA.HI R108, R108, 0x8, RZ, 0x19 ;  /* 0x000000086c6c7811 */ /* 0x001fe400078fc8ff */
[----:B--2---:R-:W-:-:S04]  /*2500*/  SHF.R.S32.HI R0, RZ, 0x1f, R3 ;  /* 0x0000001fff007819 */ /* 0x004fc80000011403 */
[----:B------:R-:W-:Y:S02]  /*2510*/  SEL R0, R0, RZ, !P0 ;  /* 0x000000ff00007207 */ /* 0x000fe40004000000 */
[----:B------:R-:W-:-:S03]  /*2520*/  SEL R3, R3, RZ, !P0 ;  /* 0x000000ff03037207 */ /* 0x000fc60004000000 */
[----:B------:R-:W-:Y:S02]  /*2530*/  IMAD R14, R0, UR4, RZ ;  /* 0x00000004000e7c24 */ /* 0x000fe4000f8e02ff */
[----:B------:R-:W-:-:S04]  /*2540*/  IMAD.WIDE.U32 R86, R3, UR4, R4 ;  /* 0x0000000403567c25 */ /* 0x000fc8000f8e0004 */
[C---:B------:R-:W-:Y:S01]  /*2550*/  IMAD R27, R3.reuse, UR5, R14 ;  /* 0x00000005031b7c24 */ /* 0x040fe2000f8e020e */
[----:B------:R-:W-:Y:S02]  /*2560*/  ULDC.64 UR4, c[0x0][0x328] ;  /* 0x0000ca0000047ab9 */ /* 0x000fe40000000a00 */
[----:B------:R-:W-:Y:S02]  /*2570*/  IMAD R0, R0, UR4, RZ ;  /* 0x0000000400007c24 */ /* 0x000fe4000f8e02ff */
[----:B------:R-:W-:-:S04]  /*2580*/  IMAD.WIDE.U32 R84, R3, UR4, R8 ;  /* 0x0000000403547c25 */ /* 0x000fc8000f8e0008 */
[----:B------:R-:W-:Y:S01]  /*2590*/  IMAD R39, R3, UR5, R0 ;  /* 0x0000000503277c24 */ /* 0x000fe2000f8e0200 */
[----:B------:R-:W-:Y:S01]  /*25a0*/  SEL R3, R99, RZ, P3 ;  /* 0x000000ff63037207 */ /* 0x000fe20001800000 */
[----:B------:R-:W-:-:S04]  /*25b0*/  IMAD R0, R19, R28, RZ ;  /* 0x0000001c13007224 */ /* 0x000fc800078e02ff */
[----:B------:R-:W-:Y:S01]  /*25c0*/  IMAD R9, R18, R29, R0 ;  /* 0x0000001d12097224 */ /* 0x000fe200078e0200 */
[----:B------:R-:W-:Y:S01]  /*25d0*/  SEL R0, R99, RZ, P2 ;  /* 0x000000ff63007207 */ /* 0x000fe20001000000 */
[----:B------:R-:W-:Y:S02]  /*25e0*/  IMAD.IADD R3, R228, 0x1, R3 ;  /* 0x00000001e4037824 */ /* 0x000fe400078e0203 */
[----:B------:R-:W-:Y:S01]  /*25f0*/  IMAD R4, R19, R10, RZ ;  /* 0x0000000a13047224 */ /* 0x000fe200078e02ff */
[----:B------:R-:W-:Y:S02]  /*2600*/  IADD3 R8, R225, R0, RZ ;  /* 0x00000000e1087210 */ /* 0x000fe40007ffe0ff */
[----:B------:R-:W-:Y:S01]  /*2610*/  SHF.R.S32.HI R0, RZ, 0x1f, R3 ;  /* 0x0000001fff007819 */ /* 0x000fe20000011403 */
[C---:B------:R-:W-:Y:S02]  /*2620*/  IMAD R25, R18.reuse, R11, R4 ;  /* 0x0000000b12197224 */ /* 0x040fe400078e0204 */
[----:B------:R-:W-:Y:S01]  /*2630*/  IMAD.WIDE.U32 R4, R18, R10, R228 ;  /* 0x0000000a12047225 */ /* 0x000fe200078e00e4 */
[----:B------:R-:W-:-:S02]  /*2640*/  LEA.HI R88, R0, R3, RZ, 0x3 ;  /* 0x0000000300587211 */ /* 0x000fc400078f18ff */
[----:B------:R-:W-:Y:S01]  /*2650*/  LEA.HI R0, R0, R3, RZ, 0x6 ;  /* 0x0000000300007211 */ /* 0x000fe200078f30ff */
[----:B------:R-:W-:Y:S02]  /*2660*/  IMAD.IADD R79, R79, 0x1, R9 ;  /* 0x000000014f4f7824 */ /* 0x000fe400078e0209 */
[----:B------:R-:W-:Y:S01]  /*2670*/  IMAD.IADD R77, R9, 0x1, R77 ;  /* 0x00000001094d7824 */ /* 0x000fe200078e024d */
[----:B------:R-:W-:Y:S01]  /*2680*/  SHF.R.S32.HI R9, RZ, 0x1f, R8 ;  /* 0x0000001fff097819 */ /* 0x000fe20000011408 */
[----:B------:R-:W-:Y:S01]  /*2690*/  IMAD.IADD R27, R87, 0x1, R27 ;  /* 0x00000001571b7824 */ /* 0x000fe200078e021b */
[----:B------:R-:W-:Y:S01]  /*26a0*/  IADD3 R26, P0, R86, R4, RZ ;  /* 0x00000004561a7210 */ /* 0x000fe20007f1e0ff */
[----:B------:R-:W-:Y:S01]  /*26b0*/  IMAD.SHL.U32 R3, R0, 0x40, RZ ;  /* 0x0000004000037824 */ /* 0x000fe200078e00ff */
[----:B------:R-:W-:Y:S02]  /*26c0*/  LEA.HI R90, R9, R8, RZ, 0x3 ;  /* 0x00000008095a7211 */ /* 0x000fe400078f18ff */
[----:B------:R-:W-:Y:S01]  /*26d0*/  IADD3.X R25, R27, R5, R25, P0, !PT ;  /* 0x000000051b197210 */ /* 0x000fe200007fe419 */
[----:B------:R-:W-:Y:S01]  /*26e0*/  IMAD.WIDE.U32 R4, R18, R6, R228 ;  /* 0x0000000612047225 */ /* 0x000fe200078e00e4 */
[----:B------:R-:W-:-:S02]  /*26f0*/  LOP3.LUT R0, R88, 0x38, RZ, 0xc0, !PT ;  /* 0x0000003858007812 */ /* 0x000fc400078ec0ff */
[----:B------:R-:W-:Y:S02]  /*2700*/  LEA.HI R12, R9, R8, RZ, 0x6 ;  /* 0x00000008090c7211 */ /* 0x000fe400078f30ff */
[----:B------:R-:W-:Y:S02]  /*2710*/  LOP3.LUT R8, R90, 0x38, RZ, 0xc0, !PT ;  /* 0x000000385a087812 */ /* 0x000fe400078ec0ff */
[----:B------:R-:W-:Y:S02]  /*2720*/  LOP3.LUT R9, R35, 0x38, R88, 0xf8, !PT ;  /* 0x0000003823097812 */ /* 0x000fe400078ef858 */
[----:B---3--:R-:W-:Y:S01]  /*2730*/  LOP3.LUT R0, R0, 0x1c0, R34, 0xf8, !PT ;  /* 0x000001c000007812 */ /* 0x008fe200078ef822 */
[----:B------:R-:W-:Y:S01]  /*2740*/  IMAD.SHL.U32 R12, R12, 0x40, RZ ;  /* 0x000000400c0c7824 */ /* 0x000fe200078e00ff */
[----:B------:R-:W-:Y:S02]  /*2750*/  IADD3 R5, R13, R5, RZ ;  /* 0x000000050d057210 */ /* 0x000fe40007ffe0ff */
[----:B------:R-:W-:-:S02]  /*2760*/  LOP3.LUT R13, R35, 0x38, R90, 0xf8, !PT ;  /* 0x00000038230d7812 */ /* 0x000fc400078ef85a */
[----:B------:R-:W-:Y:S02]  /*2770*/  LOP3.LUT R8, R8, 0x1c0, R34, 0xf8, !PT ;  /* 0x000001c008087812 */ /* 0x000fe400078ef822 */
[----:B------:R-:W-:Y:S02]  /*2780*/  LOP3.LUT R3, R3, 0xfffff000, RZ, 0xc0, !PT ;  /* 0xfffff00003037812 */ /* 0x000fe400078ec0ff */
[-C--:B----4-:R-:W-:Y:S02]  /*2790*/  LOP3.LUT R14, R9, R21.reuse, RZ, 0x3c, !PT ;  /* 0x00000015090e7212 */ /* 0x090fe400078e3cff */
[----:B------:R-:W-:Y:S02]  /*27a0*/  LOP3.LUT R0, R0, R20, RZ, 0x3c, !PT ;  /* 0x0000001400007212 */ /* 0x000fe400078e3cff */
[----:B------:R-:W-:Y:S02]  /*27b0*/  LOP3.LUT R12, R12, 0xfffff000, RZ, 0xc0, !PT ;  /* 0xfffff0000c0c7812 */ /* 0x000fe400078ec0ff */
[----:B------:R-:W-:-:S02]  /*27c0*/  LOP3.LUT R13, R13, R21, RZ, 0x3c, !PT ;  /* 0x000000150d0d7212 */ /* 0x000fc400078e3cff */
[----:B------:R-:W-:Y:S02]  /*27d0*/  LOP3.LUT R9, R8, R20, RZ, 0x3c, !PT ;  /* 0x0000001408097212 */ /* 0x000fe400078e3cff */
[-C--:B------:R-:W-:Y:S02]  /*27e0*/  IADD3 R21, R14, R3.reuse, R32 ;  /* 0x000000030e157210 */ /* 0x080fe40007ffe020 */
[----:B------:R-:W-:Y:S02]  /*27f0*/  IADD3 R20, R0, R3, R30 ;  /* 0x0000000300147210 */ /* 0x000fe40007ffe01e */
[----:B------:R-:W-:Y:S02]  /*2800*/  SHF.R.S32.HI R3, RZ, 0x1f, R100 ;  /* 0x0000001fff037819 */ /* 0x000fe40000011464 */
[----:B------:R-:W-:Y:S01]  /*2810*/  IADD3 R14, R9, R12, R30 ;  /* 0x0000000c090e7210 */ /* 0x000fe20007ffe01e */
[----:B------:R-:W-:Y:S02]  /*2820*/  VIADD R30, R228, 0xc0 ;  /* 0x000000c0e41e7836 */ /* 0x000fe40000000000 */
[----:B------:R-:W-:-:S02]  /*2830*/  IMAD R0, R3, R6, RZ ;  /* 0x0000000603007224 */ /* 0x000fc400078e02ff */
[----:B------:R-:W-:Y:S01]  /*2840*/  IMAD R3, R3, R28, RZ ;  /* 0x0000001c03037224 */ /* 0x000fe200078e02ff */
[----:B------:R-:W-:Y:S01]  /*2850*/  ISETP.GE.AND P0, PT, R30, UR6, PT ;  /* 0x000000061e007c0c */ /* 0x000fe2000bf06270 */
[C---:B------:R-:W-:Y:S02]  /*2860*/  IMAD R37, R100.reuse, R7, R0 ;  /* 0x0000000764257224 */ /* 0x040fe400078e0200 */
[----:B------:R-:W-:Y:S01]  /*2870*/  IMAD.WIDE.U32 R80, R100, R6, R4 ;  /* 0x0000000664507225 */ /* 0x000fe200078e0004 */
[C-C-:B------:R-:W-:Y:S02]  /*2880*/  SHF.L.U64.HI R5, R28.reuse, 0x6, R29.reuse ;  /* 0x000000061c057819 */ /* 0x140fe4000001021d */
[----:B------:R-:W-:Y:S01]  /*2890*/  SHF.L.U64.HI R4, R28, 0x5, R29 ;  /* 0x000000051c047819 */ /* 0x000fe2000001021d */
[----:B------:R-:W-:Y:S01]  /*28a0*/  IMAD R35, R100, R29, R3 ;  /* 0x0000001d64237224 */ /* 0x000fe200078e0203 */
[----:B------:R-:W-:Y:S01]  /*28b0*/  SHF.L.U32 R3, R28, 0x6, RZ ;  /* 0x000000061c037819 */ /* 0x000fe200000006ff */
[----:B------:R-:W-:-:S04]  /*28c0*/  IMAD.WIDE.U32 R78, R100, R28, R78 ;  /* 0x0000001c644e7225 */ /* 0x000fc800078e004e */
[----:B------:R-:W-:-:S04]  /*28d0*/  IMAD.WIDE.U32 R76, R100, R28, R76 ;  /* 0x0000001c644c7225 */ /* 0x000fc800078e004c */
[----:B------:R-:W-:Y:S01]  /*28e0*/  IMAD.SHL.U32 R0, R28, 0x20, RZ ;  /* 0x000000201c007824 */ /* 0x000fe200078e00ff */
[----:B------:R-:W-:Y:S02]  /*28f0*/  SEL R28, RZ, 0x8, P0 ;  /* 0x00000008ff1c7807 */ /* 0x000fe40000000000 */
[----:B------:R-:W-:Y:S02]  /*2900*/  SHF.R.S32.HI R73, RZ, 0x3, R88 ;  /* 0x00000003ff497819 */ /* 0x000fe40000011458 */
[----:B------:R-:W-:Y:S02]  /*2910*/  LOP3.LUT R93, R31, R28, RZ, 0xfc, !PT ;  /* 0x0000001c1f5d7212 */ /* 0x000fe400078efcff */
[----:B------:R-:W-:Y:S02]  /*2920*/  SHF.R.S32.HI R89, RZ, 0x3, R90 ;  /* 0x00000003ff597819 */ /* 0x000fe4000001145a */
[----:B------:R-:W-:Y:S02]  /*2930*/  LOP3.LUT R88, R88, 0xfffffff8, RZ, 0xc0, !PT ;  /* 0xfffffff858587812 */ /* 0x000fe400078ec0ff */
[----:B------:R-:W-:-:S02]  /*2940*/  LOP3.LUT R90, R90, 0xfffffff8, RZ, 0xc0, !PT ;  /* 0xfffffff85a5a7812 */ /* 0x000fc400078ec0ff */
[----:B------:R-:W-:Y:S02]  /*2950*/  IADD3 R15, R13, R12, R32 ;  /* 0x0000000c0d0f7210 */ /* 0x000fe40007ffe020 */
[C-C-:B------:R-:W-:Y:S02]  /*2960*/  SHF.L.U64.HI R13, R10.reuse, 0x6, R11.reuse ;  /* 0x000000060a0d7819 */ /* 0x140fe4000001020b */
[C---:B------:R-:W-:Y:S01]  /*2970*/  SHF.L.U64.HI R12, R10.reuse, 0x5, R11 ;  /* 0x000000050a0c7819 */ /* 0x040fe2000001020b */
[----:B------:R-:W-:Y:S01]  /*2980*/  IMAD.SHL.U32 R11, R10, 0x40, RZ ;  /* 0x000000400a0b7824 */ /* 0x000fe200078e00ff */
[C-C-:B------:R-:W-:Y:S02]  /*2990*/  SHF.L.U64.HI R9, R6.reuse, 0x6, R7.reuse ;  /* 0x0000000606097819 */ /* 0x140fe40000010207 */
[C---:B------:R-:W-:Y:S01]  /*29a0*/  SHF.L.U64.HI R8, R6.reuse, 0x5, R7 ;  /* 0x0000000506087819 */ /* 0x040fe20000010207 */
[C---:B------:R-:W-:Y:S01]  /*29b0*/  IMAD.SHL.U32 R7, R6.reuse, 0x40, RZ ;  /* 0x0000004006077824 */ /* 0x040fe200078e00ff */
[----:B------:R-:W-:Y:S01]  /*29c0*/  LOP3.LUT R28, R31, 0x1, RZ, 0xc0, !PT ;  /* 0x000000011f1c7812 */ /* 0x000fe200078ec0ff */
[----:B------:R-:W-:Y:S01]  /*29d0*/  IMAD.SHL.U32 R6, R6, 0x20, RZ ;  /* 0x0000002006067824 */ /* 0x000fe200078e00ff */
[----:B------:R-:W-:Y:S01]  /*29e0*/  LOP3.LUT R91, R93, 0x2, RZ, 0xc0, !PT ;  /* 0x000000025d5b7812 */ /* 0x000fe200078ec0ff */
[----:B------:R-:W-:Y:S01]  /*29f0*/  IMAD.SHL.U32 R99, R99, 0x2, RZ ;  /* 0x0000000263637824 */ /* 0x000fe200078e00ff */
[----:B------:R-:W-:Y:S01]  /*2a00*/  LOP3.LUT R92, R93, 0x4, RZ, 0xc0, !PT ;  /* 0x000000045d5c7812 */ /* 0x000fe200078ec0ff */
[----:B------:R-:W-:Y:S01]  /*2a10*/  IMAD.IADD R30, R37, 0x1, R81 ;  /* 0x00000001251e7824 */ /* 0x000fe200078e0251 */
[----:B------:R-:W-:Y:S01]  /*2a20*/  SHF.L.U32 R10, R10, 0x5, RZ ;  /* 0x000000050a0a7819 */ /* 0x000fe200000006ff */
[----:B------:R-:W-:Y:S01]  /*2a30*/  IMAD.IADD R31, R79, 0x1, R35 ;  /* 0x000000014f1f7824 */ /* 0x000fe200078e0223 */
[----:B------:R-:W-:Y:S01]  /*2a40*/  IADD3 R29, R83, R37, RZ ;  /* 0x00000025531d7210 */ /* 0x000fe20007ffe0ff */
[----:B------:R-:W-:Y:S01]  /*2a50*/  IMAD.IADD R72, R35, 0x1, R77 ;  /* 0x0000000123487824 */ /* 0x000fe200078e024d */
[----:B------:R-:W-:-:S02]  /*2a60*/  LOP3.LUT R93, R93, 0x8, RZ, 0xc0, !PT ;  /* 0x000000085d5d7812 */ /* 0x000fc400078ec0ff */
[----:B------:R-:W-:Y:S02]  /*2a70*/  SHF.R.S32.HI R94, RZ, 0x1f, R88 ;  /* 0x0000001fff5e7819 */ /* 0x000fe40000011458 */
[----:B------:R-:W-:Y:S02]  /*2a80*/  SHF.R.S32.HI R95, RZ, 0x1f, R90 ;  /* 0x0000001fff5f7819 */ /* 0x000fe4000001145a */
[----:B------:R-:W-:-:S07]  /*2a90*/  IADD3 R96, R85, R39, RZ ;  /* 0x0000002755607210 */ /* 0x000fce0007ffe0ff */
.L_x_1428:
[----:B------:R-:W2:Y:S01]  /*2aa0*/  LDL R38, [R1+0x58] ;  /* 0x0000580001267983 */ /* 0x000ea20000100800 */
[----:B------:R-:W0:Y:S01]  /*2ab0*/  LDC R120, c[0x0][0x3d4] ;  /* 0x0000f500ff787b82 */ /* 0x000e220000000800 */
[----:B------:R-:W-:Y:S01]  /*2ac0*/  VIADD R36, R24, 0xffffffff ;  /* 0xffffffff18247836 */ /* 0x000fe20000000000 */
[----:B------:R-:W-:Y:S05]  /*2ad0*/  YIELD ;  /* 0x0000000000007946 */ /* 0x000fea0003800000 */
[----:B------:R-:W-:Y:S01]  /*2ae0*/  SHF.R.S32.HI R37, RZ, 0x1f, R36 ;  /* 0x0000001fff257819 */ /* 0x000fe20000011424 */
[----:B------:R-:W1:Y:S01]  /*2af0*/  LDC.64 R106, c[0x0][0x2d8] ;  /* 0x0000b600ff6a7b82 */ /* 0x000e620000000a00 */
[-C--:B------:R-:W-:Y:S01]  /*2b00*/  IMAD R24, R13, R36.reuse, RZ ;  /* 0x000000240d187224 */ /* 0x080fe200078e02ff */
[----:B------:R-:W-:Y:S01]  /*2b10*/  BSSY B0, `(.L_x_1353) ;  /* 0x0000515000007945 */ /* 0x000fe20003800000 */
[----:B------:R-:W-:-:S04]  /*2b20*/  IMAD.WIDE.U32 R112, R11, R36, RZ ;  /* 0x000000240b707225 */ /* 0x000fc800078e00ff */
[----:B------:R-:W-:Y:S01]  /*2b30*/  IMAD R35, R37, R11, R24 ;  /* 0x0000000b25237224 */ /* 0x000fe200078e0218 */
[CC--:B------:R-:W-:Y:S02]  /*2b40*/  IADD3 R33, P0, R26.reuse, R112.reuse, RZ ;  /* 0x000000701a217210 */ /* 0x0c0fe40007f1e0ff */
[----:B------:R-:W-:Y:S01]  /*2b50*/  IADD3 R24, P4, P5, R26, R112, R10 ;  /* 0x000000701a187210 */ /* 0x000fe20007d9e00a */
[----:B------:R-:W-:-:S04]  /*2b60*/  IMAD.IADD R68, R113, 0x1, R35 ;  /* 0x0000000171447824 */ /* 0x000fc800078e0223 */
[----:B------:R-:W-:Y:S01]  /*2b70*/  IMAD.X R34, R68, 0x1, R25, P0 ;  /* 0x0000000144227824 */ /* 0x000fe200000e0619 */
[----:B0-----:R-:W-:Y:S02]  /*2b80*/  ISETP.GE.AND P0, PT, R120, 0x1, PT ;  /* 0x000000017800780c */ /* 0x001fe40003f06270 */
[----:B------:R-:W-:Y:S02]  /*2b90*/  IADD3.X R32, R25, R68, R12, P4, P5 ;  /* 0x0000004419207210 */ /* 0x000fe400027ea40c */
[CC--:B-1----:R-:W-:Y:S02]  /*2ba0*/  LEA R46, P1, R33.reuse, R106.reuse, 0x1 ;  /* 0x0000006a212e7211 */ /* 0x0c2fe400078208ff */
[----:B------:R-:W-:Y:S02]  /*2bb0*/  LEA R44, P6, R24, R106, 0x1 ;  /* 0x0000006a182c7211 */ /* 0x000fe400078c08ff */
[----:B------:R-:W-:Y:S02]  /*2bc0*/  LEA.HI.X R47, R33, R107, R34, 0x1, P1 ;  /* 0x0000006b212f7211 */ /* 0x000fe400008f0c22 */
[----:B------:R-:W-:-:S02]  /*2bd0*/  ISETP.GT.AND P1, PT, R36, R23, PT ;  /* 0x000000172400720c */ /* 0x000fc40003f24270 */
[----:B------:R-:W-:Y:S01]  /*2be0*/  LEA.HI.X R45, R24, R107, R32, 0x1, P6 ;  /* 0x0000006b182d7211 */ /* 0x000fe200030f0c20 */
[----:B------:R-:W-:Y:S01]  /*2bf0*/  IMAD.MOV.U32 R24, RZ, RZ, R36 ;  /* 0x000000ffff187224 */ /* 0x000fe200078e0024 */
[----:B------:R-:W-:Y:S02]  /*2c00*/  P2R R98, PR, RZ, 0x2 ;  /* 0x00000002ff627803 */ /* 0x000fe40000000000 */
[----:B--2---:R-:W-:-:S05]  /*2c10*/  LEA R33, R17, R38, 0xe ;  /* 0x0000002611217211 */ /* 0x004fca00078e70ff */
[----:B------:R-:W-:Y:S01]  /*2c20*/  IMAD R102, R33, 0x2, R16 ;  /* 0x0000000221667824 */ /* 0x000fe200078e0210 */
[----:B---3--:R-:W-:Y:S06]  /*2c30*/  @!P0 BRA `(.L_x_1354) ;  /* 0x0000004c005c8947 */ /* 0x008fec0003800000 */
[----:B------:R-:W-:Y:S01]  /*2c40*/  ULDC.U8 UR4, c[0x0][0x3f0] ;  /* 0x0000fc0000047ab9 */ /* 0x000fe20000000000 */
[-C--:B------:R-:W-:Y:S01]  /*2c50*/  IMAD R34, R9, R36.reuse, RZ ;  /* 0x0000002409227224 */ /* 0x080fe200078e02ff */
[----:B------:R-:W-:Y:S01]  /*2c60*/  ISETP.NE.AND P0, PT, RZ, UR4, PT ;  /* 0x00000004ff007c0c */ /* 0x000fe2000bf05270 */
[-C--:B------:R-:W-:Y:S02]  /*2c70*/  IMAD R32, R5, R36.reuse, RZ ;  /* 0x0000002405207224 */ /* 0x080fe400078e02ff */
[----:B------:R-:W-:Y:S02]  /*2c80*/  IMAD R35, R37, R7, R34 ;  /* 0x0000000725237224 */ /* 0x000fe400078e0222 */
[----:B------:R-:W-:Y:S02]  /*2c90*/  IMAD R105, R24, -0x40, R2 ;  /* 0xffffffc018697824 */ /* 0x000fe400078e0202 */
[----:B------:R-:W-:-:S03]  /*2ca0*/  IMAD.WIDE.U32 R64, R7, R36, RZ ;  /* 0x0000002407407225 */ /* 0x000fc600078e00ff */
[----:B------:R-:W-:Y:S01]  /*2cb0*/  VIMNMX R105, R105, 0x40, PT ;  /* 0x0000004069697848 */ /* 0x000fe20003fe0100 */
[----:B------:R-:W-:Y:S01]  /*2cc0*/  IMAD R33, R37, R3, R32 ;  /* 0x0000000325217224 */ /* 0x000fe200078e0220 */
[----:B------:R-:W-:Y:S01]  /*2cd0*/  IADD3 R109, R65, R35, RZ ;  /* 0x00000023416d7210 */ /* 0x000fe20007ffe0ff */
[----:B------:R-:W-:-:S04]  /*2ce0*/  IMAD.WIDE.U32 R66, R3, R36, RZ ;  /* 0x0000002403427225 */ /* 0x000fc800078e00ff */
[----:B------:R-:W-:Y:S01]  /*2cf0*/  IMAD.IADD R97, R67, 0x1, R33 ;  /* 0x0000000143617824 */ /* 0x000fe200078e0221 */
[----:B------:R-:W-:Y:S06]  /*2d00*/  @!P0 BRA `(.L_x_1355) ;  /* 0x0000002000e48947 */ /* 0x000fec0003800000 */
[----:B------:R0:W5:Y:S04]  /*2d10*/  LDL R116, [R1+0x14] ;  /* 0x0000140001747983 */ /* 0x0001680000100800 */
[----:B------:R0:W5:Y:S04]  /*2d20*/  LDL R115, [R1+0x10] ;  /* 0x0000100001737983 */ /* 0x0001680000100800 */
[----:B------:R0:W5:Y:S01]  /*2d30*/  LDL R114, [R1+0x18] ;  /* 0x0000180001727983 */ /* 0x0001620000100800 */
[----:B------:R-:W-:Y:S01]  /*2d40*/  ISETP.GE.AND P0, PT, R18, R105, PT ;  /* 0x000000691200720c */ /* 0x000fe20003f06270 */
[----:B------:R-:W-:Y:S01]  /*2d50*/  BSSY B1, `(.L_x_1356) ;  /* 0x000002a000017945 */ /* 0x000fe20003800000 */
        /* <DEDUP_REMOVED lines=8> */
[----:B------:R-:W-:Y:S01]  /*2de0*/  CS2R R110, SRZ ;  /* 0x00000000006e7805 */ /* 0x000fe2000001ff00 */
[----:B0-----:R-:W-:Y:S06]  /*2df0*/  @P0 BRA `(.L_x_1357) ;  /* 0x00000000007c0947 */ /* 0x001fec0003800000 */
[----:B------:R-:W-:Y:S01]  /*2e00*/  IADD3 R33, P1, R78, R66, RZ ;  /* 0x000000424e217210 */ /* 0x000fe20007f3e0ff */
[----:B------:R-:W-:Y:S01]  /*2e10*/  ULDC.64 UR4, c[0x0][0x3c8] ;  /* 0x0000f20000047ab9 */ /* 0x000fe20000000a00 */
[----:B------:R-:W-:Y:S02]  /*2e20*/  IADD3 R35, P4, R82, R64, RZ ;  /* 0x0000004052237210 */ /* 0x000fe40007f9e0ff */
[----:B------:R-:W-:Y:S02]  /*2e30*/  CS2R R106, SRZ ;  /* 0x00000000006a7805 */ /* 0x000fe4000001ff00 */
[-C--:B------:R-:W-:Y:S01]  /*2e40*/  ISETP.GE.AND P5, PT, R208, R120.reuse, PT ;  /* 0x00000078d000720c */ /* 0x080fe20003fa6270 */
[----:B------:R-:W-:Y:S01]  /*2e50*/  IMAD.X R34, R97, 0x1, R31, P1 ;  /* 0x0000000161227824 */ /* 0x000fe200008e061f */
[----:B------:R-:W-:Y:S01]  /*2e60*/  LEA R32, P1, R33, UR4, 0x1 ;  /* 0x0000000421207c11 */ /* 0x000fe2000f8208ff */
[----:B------:R-:W-:Y:S01]  /*2e70*/  IMAD.X R38, R109, 0x1, R29, P4 ;  /* 0x000000016d267824 */ /* 0x000fe200020e061d */
[----:B------:R-:W-:Y:S01]  /*2e80*/  CS2R R110, SRZ ;  /* 0x00000000006e7805 */ /* 0x000fe2000001ff00 */
[----:B------:R-:W-:Y:S01]  /*2e90*/  ULDC.64 UR6, c[0x0][0x208] ;  /* 0x0000820000067ab9 */ /* 0x000fe20000000a00 */
[----:B------:R-:W-:Y:S01]  /*2ea0*/  LEA.HI.X R33, R33, UR5, R34, 0x1, P1 ;  /* 0x0000000521217c11 */ /* 0x000fe200088f0c22 */
[----:B------:R-:W-:Y:S01]  /*2eb0*/  ULDC.64 UR4, c[0x0][0x3e0] ;  /* 0x0000f80000047ab9 */ /* 0x000fe20000000a00 */
[----:B-----5:R-:W-:-:S02]  /*2ec0*/  ISETP.GE.AND P4, PT, R116, R120, PT ;  /* 0x000000787400720c */ /* 0x020fc40003f86270 */
[----:B------:R-:W-:-:S03]  /*2ed0*/  LEA R34, P1, R35, UR4, 0x1 ;  /* 0x0000000423227c11 */ /* 0x000fc6000f8208ff */
[----:B------:R0:W5:Y:S01]  /*2ee0*/  @!P5 LDG.E.64 R106, desc[UR6][R32.64] ;  /* 0x00000006206ad981 */ /* 0x000162000c1e1b00 */
[----:B------:R-:W-:Y:S02]  /*2ef0*/  LEA.HI.X R35, R35, UR5, R38, 0x1, P1 ;  /* 0x0000000523237c11 */ /* 0x000fe400088f0c26 */
[----:B------:R-:W-:-:S03]  /*2f00*/  ISETP.GE.AND P1, PT, R115, R120, PT ;  /* 0x000000787300720c */ /* 0x000fc60003f26270 */
[----:B------:R0:W5:Y:S01]  /*2f10*/  @!P5 LDG.E.64 R110, desc[UR6][R34.64] ;  /* 0x00000006226ed981 */ /* 0x000162000c1e1b00 */
[----:B------:R-:W-:Y:S02]  /*2f20*/  ISETP.GE.AND P5, PT, R114, R120, PT ;  /* 0x000000787200720c */ /* 0x000fe40003fa6270 */
[----:B------:R-:W-:Y:S02]  /*2f30*/  CS2R R68, SRZ ;  /* 0x0000000000447805 */ /* 0x000fe4000001ff00 */
[----:B------:R-:W-:Y:S02]  /*2f40*/  CS2R R60, SRZ ;  /* 0x00000000003c7805 */ /* 0x000fe4000001ff00 */
[----:B------:R-:W-:Y:S02]  /*2f50*/  CS2R R56, SRZ ;  /* 0x0000000000387805 */ /* 0x000fe4000001ff00 */
[----:B------:R-:W-:Y:S02]  /*2f60*/  CS2R R70, SRZ ;  /* 0x0000000000467805 */ /* 0x000fe4000001ff00 */
[----:B------:R-:W-:-:S02]  /*2f70*/  CS2R R62, SRZ ;  /* 0x00000000003e7805 */ /* 0x000fc4000001ff00 */
[----:B------:R-:W-:Y:S01]  /*2f80*/  CS2R R58, SRZ ;  /* 0x00000000003a7805 */ /* 0x000fe2000001ff00 */
[----:B------:R0:W5:Y:S04]  /*2f90*/  @!P4 LDG.E.64 R68, desc[UR6][R32.64+0x40] ;  /* 0x000040062044c981 */ /* 0x000168000c1e1b00 */
[----:B------:R0:W5:Y:S04]  /*2fa0*/  @!P1 LDG.E.64 R60, desc[UR6][R32.64+0x80] ;  /* 0x00008006203c9981 */ /* 0x000168000c1e1b00 */
[----:B------:R0:W5:Y:S04]  /*2fb0*/  @!P5 LDG.E.64 R56, desc[UR6][R32.64+0xc0] ;  /* 0x0000c0062038d981 */ /* 0x000168000c1e1b00 */
[----:B------:R0:W5:Y:S04]  /*2fc0*/  @!P4 LDG.E.64 R70, desc[UR6][R34.64+0x40] ;  /* 0x000040062246c981 */ /* 0x000168000c1e1b00 */
[----:B------:R0:W5:Y:S04]  /*2fd0*/  @!P1 LDG.E.64 R62, desc[UR6][R34.64+0x80] ;  /* 0x00008006223e9981 */ /* 0x000168000c1e1b00 */
[----:B------:R0:W5:Y:S02]  /*2fe0*/  @!P5 LDG.E.64 R58, desc[UR6][R34.64+0xc0] ;  /* 0x0000c006223ad981 */ /* 0x000164000c1e1b00 */
.L_x_1357:
[----:B------:R-:W-:Y:S05]  /*2ff0*/  BSYNC B1 ;  /* 0x0000000000017941 */ /* 0x000fea0003800000 */
.L_x_1356:
[----:B------:R-:W-:Y:S01]  /*3000*/  ISETP.GE.AND P4, PT, R233, R105, PT ;  /* 0x00000069e900720c */ /* 0x000fe20003f86270 */
[----:B------:R-:W-:Y:S01]  /*3010*/  BSSY B1, `(.L_x_1358) ;  /* 0x000002a000017945 */ /* 0x000fe20003800000 */
[----:B------:R-:W-:Y:S02]  /*3020*/  CS2R R40, SRZ ;  /* 0x0000000000287805 */ /* 0x000fe4000001ff00 */
[----:B------:R-:W-:Y:S02]  /*3030*/  CS2R R48, SRZ ;  /* 0x0000000000307805 */ /* 0x000fe4000001ff00 */
[----:B------:R-:W-:Y:S02]  /*3040*/  CS2R R52, SRZ ;  /* 0x0000000000347805 */ /* 0x000fe4000001ff00 */
[----:B------:R-:W-:Y:S02]  /*3050*/  CS2R R38, SRZ ;  /* 0x0000000000267805 */ /* 0x000fe4000001ff00 */
[----:B------:R-:W-:-:S02]  /*3060*/  CS2R R42, SRZ ;  /* 0x00000000002a7805 */ /* 0x000fc4000001ff00 */
[----:B------:R-:W-:Y:S01]  /*3070*/  CS2R R50, SRZ ;  /* 0x0000000000327805 */ /* 0x000fe2000001ff00 */
[----:B-----5:R-:W-:Y:S01]  /*3080*/  IMAD.MOV.U32 R112, RZ, RZ, R56 ;  /* 0x000000ffff707224 */ /* 0x020fe200078e0038 */
[----:B------:R-:W-:Y:S02]  /*3090*/  MOV R113, R57 ;  /* 0x0000003900717202 */ /* 0x000fe40000000f00 */
        /* <DEDUP_REMOVED lines=33> */
.L_x_1359:
[----:B------:R-:W-:Y:S05]  /*32b0*/  BSYNC B1 ;  /* 0x0000000000017941 */ /* 0x000fea0003800000 */
.L_x_1358:
[----:B01----:R-:W-:Y:S01]  /*32c0*/  IMAD.MOV.U32 R32, RZ, RZ, R60 ;  /* 0x000000ffff207224 */ /* 0x003fe200078e003c */
[----:B------:R-:W-:Y:S01]  /*32d0*/  ISETP.NE.AND P1, PT, R236, 0x3, PT ;  /* 0x00000003ec00780c */ /* 0x000fe20003f25270 */
[----:B------:R-:W-:Y:S01]  /*32e0*/  IMAD.MOV.U32 R33, RZ, RZ, R61 ;  /* 0x000000ffff217224 */ /* 0x000fe200078e003d */
[----:B------:R-:W-:Y:S01]  /*32f0*/  PRMT R116, R112, 0x5410, R113 ;  /* 0x0000541070747816 */ /* 0x000fe20000000071 */
[----:B------:R-:W-:Y:S02]  /*3300*/  IMAD.MOV.U32 R34, RZ, RZ, R106 ;  /* 0x000000ffff227224 */ /* 0x000fe400078e006a */
[----:B------:R-:W-:Y:S01]  /*3310*/  IMAD.MOV.U32 R35, RZ, RZ, R107 ;  /* 0x000000ffff237224 */ /* 0x000fe200078e006b */
[----:B------:R-:W-:Y:S01]  /*3320*/  PRMT R118, R33, 0x5410, R32 ;  /* 0x0000541021767816 */ /* 0x000fe20000000020 */
[----:B------:R-:W-:Y:S01]  /*3330*/  IMAD.MOV.U32 R32, RZ, RZ, R68 ;  /* 0x000000ffff207224 */ /* 0x000fe200078e0044 */
[----:B------:R-:W-:Y:S02]  /*3340*/  MOV R33, R69 ;  /* 0x0000004500217202 */ /* 0x000fe40000000f00 */
        /* <DEDUP_REMOVED lines=10> */
[----:B------:R-:W-:Y:S01]  /*33f0*/  MOV R33, R71 ;  /* 0x0000004700217202 */ /* 0x000fe20000000f00 */
[----:B------:R-:W-:-:S03]  /*3400*/  IMAD.MOV.U32 R35, RZ, RZ, R111 ;  /* 0x000000ffff237224 */ /* 0x000fc600078e006f */
[----:B------:R-:W-:Y:S01]  /*3410*/  PRMT R122, R32, 0x5410, R33 ;  /* 0x00005410207a7816 */ /* 0x000fe20000000021 */
[----:B-----5:R-:W-:Y:S01]  /*3420*/  IMAD.MOV.U32 R32, RZ, RZ, R36 ;  /* 0x000000ffff207224 */ /* 0x020fe200078e0024 */
        /* <DEDUP_REMOVED lines=26> */
.L_x_1360:
[----:B------:R-:W-:Y:S01]  /*35d0*/  IMAD R97, R17, 0x8, R16 ;  /* 0x0000000811617824 */ /* 0x000fe200078e0210 */
[----:B------:R-:W-:Y:S01]  /*35e0*/  SHF.L.U32 R109, R237, 0x1f, RZ ;  /* 0x0000001fed6d7819 */ /* 0x000fe200000006ff */
[----:B------:R-:W-:Y:S03]  /*35f0*/  BSSY B1, `(.L_x_1361) ;  /* 0x0000003000017945 */ /* 0x000fe60003800000 */
[----:B------:R-:W0:Y:S02]  /*3600*/  SYNCS.PHASECHK.TRANS64.TRYWAIT P5, [R97+URZ+0x30890], R109 ;  /* 0x0308906d610075a7 */ /* 0x000e2400080a017f */
[----:B0-----:R-:W-:Y:S05]  /*3610*/  @!P5 BRA `(.L_x_1362) ;  /* 0x0000024c0044d947 */ /* 0x001fea0003800000 */
.L_x_1771:
[----:B------:R-:W-:Y:S05]  /*3620*/  BSYNC B1 ;  /* 0x0000000000017941 */ /* 0x000fea0003800000 */
.L_x_1361:
        /* <DEDUP_REMOVED lines=26> */
[----:B------:R-:W-:Y:S01]  /*37d0*/  FMUL.FTZ R130, R107, R126 ;  /* 0x0000007e6b827220 */ /* 0x000fe20000410000 */
[----:B------:R-:W-:Y:S01]  /*37e0*/  FFMA.FTZ R125, R34, R110, R111 ;  /* 0x0000006e227d7223 */ /* 0x000fe2000001006f */
[C---:B------:R-:W-:Y:S01]  /*37f0*/  FMUL.FTZ R126, R35.reuse, R126 ;  /* 0x0000007e237e7220 */ /* 0x040fe20000410000 */
[--C-:B------:R-:W-:Y:S02]  /*3800*/  HADD2.F32 R110, -RZ, R131.reuse.H0_H0 ;  /* 0x20000083ff6e7230 */ /* 0x100fe40000004100 */
[-C--:B------:R-:W-:Y:S01]  /*3810*/  FFMA.FTZ R130, R35, R124.reuse, -R130 ;  /* 0x0000007c23827223 */ /* 0x080fe20000010882 */
[----:B------:R-:W-:Y:S02]  /*3820*/  HADD2.F32 R111, -RZ, R131.H1_H1 ;  /* 0x30000083ff6f7230 */ /* 0x000fe40000004100 */
[----:B------:R-:W-:Y:S01]  /*3830*/  FFMA.FTZ R129, R107, R124, R126 ;  /* 0x0000007c6b817223 */ /* 0x000fe2000001007e */
[----:B------:R-:W-:Y:S02]  /*3840*/  HADD2.F32 R34, -RZ, R106.H1_H1 ;  /* 0x3000006aff227230 */ /* 0x000fe40000004100 */
[----:B------:R-:W-:Y:S01]  /*3850*/  FMUL.FTZ R123, R33, R110 ;  /* 0x0000006e217b7220 */ /* 0x000fe20000410000 */
[----:B------:R-:W-:-:S02]  /*3860*/  HADD2.F32 R32, -RZ, R32.H0_H0 ;  /* 0x20000020ff207230 */ /* 0x000fc40000004100 */
[----:B------:R-:W-:Y:S02]  /*3870*/  HADD2.F32 R106, -RZ, R106.H0_H0 ;  /* 0x2000006aff6a7230 */ /* 0x000fe40000004100 */
[--C-:B------:R-:W-:Y:S02]  /*3880*/  HADD2.F32 R35, -RZ, R127.reuse.H0_H0 ;  /* 0x2000007fff237230 */ /* 0x100fe40000004100 */
[----:B------:R-:W-:Y:S01]  /*3890*/  FMUL.FTZ R110, R32, R110 ;  /* 0x0000006e206e7220 */ /* 0x000fe20000410000 */
[----:B------:R-:W-:Y:S02]  /*38a0*/  HADD2.F32 R107, -RZ, R127.H1_H1 ;  /* 0x3000007fff6b7230 */ /* 0x000fe40000004100 */
[-C--:B------:R-:W-:Y:S01]  /*38b0*/  FMUL.FTZ R127, R34, R111.reuse ;  /* 0x0000006f227f7220 */ /* 0x080fe20000410000 */
        /* <DEDUP_REMOVED lines=9> */
.L_x_1368:
[----:B------:R-:W-:Y:S05]  /*3950*/  BSYNC B3 ;  /* 0x0000000000037941 */ /* 0x000fea0003800000 */
.L_x_1367:
[----:B------:R-:W-:Y:S02]  /*3960*/  ULDC.64 UR4, c[0x0][0x208] ;  /* 0x0000820000047ab9 */ /* 0x000fe40000000a00 */
[----:B--2---:R1:W-:Y:S03]  /*3970*/  STG.E.128 desc[UR4][R46.64], R32 ;  /* 0x000000202e007986 */ /* 0x0043e6000c101d04 */
.L_x_1366:
[----:B------:R-:W-:Y:S05]  /*3980*/  BSYNC B2 ;  /* 0x0000000000027941 */ /* 0x000fea0003800000 */
.L_x_1365:
[----:B------:R-:W-:Y:S01]  /*3990*/  ISETP.NE.AND P0, PT, R91, RZ, PT ;  /* 0x000000ff5b00720c */ /* 0x000fe20003f05270 */
[----:B------:R-:W-:-:S12]  /*39a0*/  BSSY B2, `(.L_x_1369) ;  /* 0x0000033000027945 */ /* 0x000fd80003800000 */
[----:B------:R-:W-:Y:S05]  /*39b0*/  @!P0 BRA `(.L_x_1370) ;  /* 0x0000000000c48947 */ /* 0x000fea0003800000 */
[----:B------:R-:W2:Y:S01]  /*39c0*/  LDL R106, [R1+0x14] ;  /* 0x00001400016a7983 */ /* 0x000ea20000100800 */
[----:B------:R-:W-:Y:S03]  /*39d0*/  BSSY B3, `(.L_x_1371) ;  /* 0x000002d000037945 */ /* 0x000fe60003800000 */
[----:B-1----:R1:W3:Y:S01]  /*39e0*/  LDS.128 R32, [R102+0x22400] ;  /* 0x0224000066207984 */ /* 0x0022e20000000c00 */
[----:B--2---:R-:W-:-:S13]  /*39f0*/  ISETP.GE.AND P0, PT, R106, R120, PT ;  /* 0x000000786a00720c */ /* 0x004fda0003f06270 */
[----:B-1-3--:R-:W-:Y:S05]  /*3a00*/  @P0 BRA `(.L_x_1372) ;  /* 0x0000000000a40947 */ /* 0x00afea0003800000 */
[--C-:B------:R-:W-:Y:S01]  /*3a10*/  SHF.R.U64 R107, R68, 0x10, R69.reuse ;  /* 0x00000010446b7819 */ /* 0x100fe20000001245 */
[----:B------:R-:W-:Y:S01]  /*3a20*/  IMAD.MOV.U32 R68, RZ, RZ, R34 ;  /* 0x000000ffff447224 */ /* 0x000fe200078e0022 */
[----:B------:R-:W-:Y:S01]  /*3a30*/  SHF.R.U32.HI R106, RZ, 0x10, R69 ;  /* 0x00000010ff6a7819 */ /* 0x000fe20000011645 */
[--C-:B------:R-:W-:Y:S01]  /*3a40*/  HADD2.F32 R34, -RZ, R33.reuse.H1_H1 ;  /* 0x30000021ff227230 */ /* 0x100fe20000004100 */
[--C-:B------:R-:W-:Y:S01]  /*3a50*/  SHF.R.U64 R69, R70, 0x10, R71.reuse ;  /* 0x0000001046457819 */ /* 0x100fe20000001247 */
[----:B------:R-:W-:Y:S01]  /*3a60*/  HADD2.F32 R33, -RZ, R33.H0_H0 ;  /* 0x20000021ff217230 */ /* 0x000fe20000004100 */
[----:B------:R-:W-:Y:S01]  /*3a70*/  SHF.R.U32.HI R110, RZ, 0x10, R71 ;  /* 0x00000010ff6e7819 */ /* 0x000fe20000011647 */
[----:B------:R-:W-:Y:S02]  /*3a80*/  HADD2.F32 R70, -RZ, R107.H0_H0 ;  /* 0x2000006bff467230 */ /* 0x000fe40000004100 */
[----:B------:R-:W-:Y:S02]  /*3a90*/  HADD2.F32 R71, -RZ, R69.H0_H0 ;  /* 0x20000045ff477230 */ /* 0x000fe40000004100 */
[----:B------:R-:W-:-:S02]  /*3aa0*/  HADD2.F32 R110, -RZ, R110.H0_H0 ;  /* 0x2000006eff6e7230 */ /* 0x000fc40000004100 */
[--C-:B------:R-:W-:Y:S02]  /*3ab0*/  HADD2.F32 R69, -RZ, R35.reuse.H1_H1 ;  /* 0x30000023ff457230 */ /* 0x100fe40000004100 */
[-C--:B------:R-:W-:Y:S01]  /*3ac0*/  FMUL.FTZ R124, R34, R71.reuse ;  /* 0x00000047227c7220 */ /* 0x080fe20000410000 */
[----:B------:R-:W-:Y:S02]  /*3ad0*/  HADD2.F32 R35, -RZ, R35.H0_H0 ;  /* 0x20000023ff237230 */ /* 0x000fe40000004100 */
[----:B------:R-:W-:Y:S01]  /*3ae0*/  FMUL.FTZ R71, R33, R71 ;  /* 0x0000004721477220 */ /* 0x000fe20000410000 */
[----:B------:R-:W-:Y:S02]  /*3af0*/  HADD2.F32 R106, -RZ, R106.H0_H0 ;  /* 0x2000006aff6a7230 */ /* 0x000fe40000004100 */
[----:B------:R-:W-:Y:S01]  /*3b00*/  FMUL.FTZ R126, R69, R110 ;  /* 0x0000006e457e7220 */ /* 0x000fe20000410000 */
[----:B------:R-:W-:Y:S01]  /*3b10*/  FFMA.FTZ R124, R33, R70, -R124 ;  /* 0x00000046217c7223 */ /* 0x000fe2000001087c */
[----:B------:R-:W-:Y:S01]  /*3b20*/  FMUL.FTZ R110, R35, R110 ;  /* 0x0000006e236e7220 */ /* 0x000fe20000410000 */
[----:B------:R-:W-:-:S02]  /*3b30*/  HADD2.F32 R33, -RZ, R32.H1_H1 ;  /* 0x30000020ff217230 */ /* 0x000fc40000004100 */
[----:B------:R-:W-:Y:S01]  /*3b40*/  FFMA.FTZ R111, R34, R70, R71 ;  /* 0x00000046226f7223 */ /* 0x000fe20000010047 */
[----:B------:R-:W-:Y:S02]  /*3b50*/  HADD2.F32 R32, -RZ, R32.H0_H0 ;  /* 0x20000020ff207230 */ /* 0x000fe40000004100 */
[-C--:B------:R-:W-:Y:S01]  /*3b60*/  FFMA.FTZ R123, R69, R106.reuse, R110 ;  /* 0x0000006a457b7223 */ /* 0x080fe2000001006e */
[--C-:B------:R-:W-:Y:S02]  /*3b70*/  HADD2.F32 R69, -RZ, R122.reuse.H0_H0 ;  /* 0x2000007aff457230 */ /* 0x100fe40000004100 */
[----:B------:R-:W-:Y:S01]  /*3b80*/  FFMA.FTZ R126, R35, R106, -R126 ;  /* 0x0000006a237e7223 */ /* 0x000fe2000001087e */
[----:B------:R-:W-:Y:S02]  /*3b90*/  HADD2.F32 R71, -RZ, R122.H1_H1 ;  /* 0x3000007aff477230 */ /* 0x000fe40000004100 */
[--C-:B------:R-:W-:Y:S02]  /*3ba0*/  HADD2.F32 R34, -RZ, R68.reuse.H1_H1 ;  /* 0x30000044ff227230 */ /* 0x100fe40000004100 */
[----:B------:R-:W-:Y:S01]  /*3bb0*/  FMUL.FTZ R107, R33, R69 ;  /* 0x00000045216b7220 */ /* 0x000fe20000410000 */
[----:B------:R-:W-:-:S02]  /*3bc0*/  HADD2.F32 R68, -RZ, R68.H0_H0 ;  /* 0x20000044ff447230 */ /* 0x000fc40000004100 */
[----:B------:R-:W-:Y:S01]  /*3bd0*/  FMUL.FTZ R70, R32, R69 ;  /* 0x0000004520467220 */ /* 0x000fe20000410000 */
[--C-:B------:R-:W-:Y:S02]  /*3be0*/  HADD2.F32 R35, -RZ, R121.reuse.H1_H1 ;  /* 0x30000079ff237230 */ /* 0x100fe40000004100 */
[-C--:B------:R-:W-:Y:S01]  /*3bf0*/  FMUL.FTZ R69, R34, R71.reuse ;  /* 0x0000004722457220 */ /* 0x080fe20000410000 */
[----:B------:R-:W-:Y:S02]  /*3c00*/  HADD2.F32 R121, -RZ, R121.H0_H0 ;  /* 0x20000079ff797230 */ /* 0x000fe40000004100 */
        /* <DEDUP_REMOVED lines=9> */
.L_x_1372:
[----:B------:R-:W-:Y:S05]  /*3ca0*/  BSYNC B3 ;  /* 0x0000000000037941 */ /* 0x000fea0003800000 */
.L_x_1371:
[----:B------:R-:W-:Y:S02]  /*3cb0*/  ULDC.64 UR4, c[0x0][0x208] ;  /* 0x0000820000047ab9 */ /* 0x000fe40000000a00 */
[----:B------:R2:W-:Y:S03]  /*3cc0*/  STG.E.128 desc[UR4][R46.64+0x80], R32 ;  /* 0x000080202e007986 */ /* 0x0005e6000c101d04 */
.L_x_1370:
[----:B------:R-:W-:Y:S05]  /*3cd0*/  BSYNC B2 ;  /* 0x0000000000027941 */ /* 0x000fea0003800000 */
.L_x_1369:
[----:B------:R-:W-:Y:S01]  /*3ce0*/  ISETP.NE.AND P0, PT, R92, RZ, PT ;  /* 0x000000ff5c00720c */ /* 0x000fe20003f05270 */
[----:B------:R-:W-:-:S12]  /*3cf0*/  BSSY B2, `(.L_x_1373) ;  /* 0x0000033000027945 */ /* 0x000fd80003800000 */
[----:B------:R-:W-:Y:S05]  /*3d00*/  @!P0 BRA `(.L_x_1374) ;  /* 0x0000000000c48947 */ /* 0x000fea0003800000 */
[----:B------:R-:W3:Y:S01]  /*3d10*/  LDL R68, [R1+0x10] ;  /* 0x0000100001447983 */ /* 0x000ee20000100800 */
[----:B------:R-:W-:Y:S03]  /*3d20*/  BSSY B3, `(.L_x_1375) ;  /* 0x000002d000037945 */ /* 0x000fe60003800000 */
[----:B-12---:R1:W2:Y:S01]  /*3d30*/  LDS.128 R32, [R102+0x24400] ;  /* 0x0244000066207984 */ /* 0x0062a20000000c00 */
[----:B---3--:R-:W-:-:S13]  /*3d40*/  ISETP.GE.AND P0, PT, R68, R120, PT ;  /* 0x000000784400720c */ /* 0x008fda0003f06270 */
[----:B-12---:R-:W-:Y:S05]  /*3d50*/  @P0 BRA `(.L_x_1376) ;  /* 0x0000000000a40947 */ /* 0x006fea0003800000 */
        /* <DEDUP_REMOVED lines=11> */
[CC--:B------:R-:W-:Y:S01]  /*3e10*/  FMUL.FTZ R106, R34.reuse, R63.reuse ;  /* 0x0000003f226a7220 */ /* 0x0c0fe20000410000 */
[C---:B------:R-:W-:Y:S01]  /*3e20*/  FMUL.FTZ R63, R33.reuse, R63 ;  /* 0x0000003f213f7220 */ /* 0x040fe20000410000 */
[----:B------:R-:W-:Y:S02]  /*3e30*/  HADD2.F32 R35, -RZ, R35.H0_H0 ;  /* 0x20000023ff237230 */ /* 0x000fe40000004100 */
[-C--:B------:R-:W-:Y:S01]  /*3e40*/  FFMA.FTZ R106, R33, R62.reuse, -R106 ;  /* 0x0000003e216a7223 */ /* 0x080fe2000001086a */
[----:B------:R-:W-:Y:S01]  /*3e50*/  FFMA.FTZ R69, R34, R62, R63 ;  /* 0x0000003e22457223 */ /* 0x000fe2000001003f */
[----:B------:R-:W-:Y:S02]  /*3e60*/  HADD2.F32 R68, -RZ, R68.H0_H0 ;  /* 0x20000044ff447230 */ /* 0x000fe40000004100 */
[----:B------:R-:W-:Y:S01]  /*3e70*/  FMUL.FTZ R110, R61, R70 ;  /* 0x000000463d6e7220 */ /* 0x000fe20000410000 */
[----:B------:R-:W-:-:S02]  /*3e80*/  HADD2.F32 R62, -RZ, R119.H1_H1 ;  /* 0x30000077ff3e7230 */ /* 0x000fc40000004100 */
[C---:B------:R-:W-:Y:S01]  /*3e90*/  FMUL.FTZ R70, R35.reuse, R70 ;  /* 0x0000004623467220 */ /* 0x040fe20000410000 */
[----:B------:R-:W-:Y:S02]  /*3ea0*/  HADD2.F32 R119, -RZ, R119.H0_H0 ;  /* 0x20000077ff777230 */ /* 0x000fe40000004100 */
        /* <DEDUP_REMOVED lines=8> */
[--C-:B------:R-:W-:Y:S02]  /*3f30*/  HADD2.F32 R35, -RZ, R118.reuse.H1_H1 ;  /* 0x30000076ff237230 */ /* 0x100fe40000004100 */
[----:B------:R-:W-:Y:S01]  /*3f40*/  FMUL.FTZ R62, R32, R62 ;  /* 0x0000003e203e7220 */ /* 0x000fe20000410000 */
        /* <DEDUP_REMOVED lines=10> */
.L_x_1376:
[----:B------:R-:W-:Y:S05]  /*3ff0*/  BSYNC B3 ;  /* 0x0000000000037941 */ /* 0x000fea0003800000 */
.L_x_1375:
[----:B------:R-:W-:Y:S02]  /*4000*/  ULDC.64 UR4, c[0x0][0x208] ;  /* 0x0000820000047ab9 */ /* 0x000fe40000000a00 */
[----:B------:R3:W-:Y:S03]  /*4010*/  STG.E.128 desc[UR4][R46.64+0x100], R32 ;  /* 0x000100202e007986 */ /* 0x0007e6000c101d04 */
.L_x_1374:
[----:B------:R-:W-:Y:S05]  /*4020*/  BSYNC B2 ;  /* 0x0000000000027941 */ /* 0x000fea0003800000 */
.L_x_1373:
[----:B------:R-:W-:-:S13]  /*4030*/  ISETP.NE.AND P0, PT, R93, RZ, PT ;  /* 0x000000ff5d00720c */ /* 0x000fda0003f05270 */
[----:B------:R-:W-:Y:S05]  /*4040*/  @!P0 BRA `(.L_x_1364) ;  /* 0x0000000000c48947 */ /* 0x000fea0003800000 */
[----:B------:R-:W4:Y:S01]  /*4050*/  LDL R60, [R1+0x18] ;  /* 0x00001800013c7983 */ /* 0x000f220000100800 */
[----:B------:R-:W-:Y:S03]  /*4060*/  BSSY B2, `(.L_x_1377) ;  /* 0x000002d000027945 */ /* 0x000fe60003800000 */
[----:B-123--:R1:W2:Y:S01]  /*4070*/  LDS.128 R32, [R102+0x26400] ;  /* 0x0264000066207984 */ /* 0x00e2a20000000c00 */
[----:B----4-:R-:W-:-:S13]  /*4080*/  ISETP.GE.AND P0, PT, R60, R120, PT ;  /* 0x000000783c00720c */ /* 0x010fda0003f06270 */
        /* <DEDUP_REMOVED lines=42> */
.L_x_1378:
[----:B------:R-:W-:Y:S05]  /*4330*/  BSYNC B2 ;  /* 0x0000000000027941 */ /* 0x000fea0003800000 */
.L_x_1377:
[----:B------:R-:W-:Y:S02]  /*4340*/  ULDC.64 UR4, c[0x0][0x208] ;  /* 0x0000820000047ab9 */ /* 0x000fe40000000a00 */
[----:B------:R4:W-:Y:S03]  /*4350*/  STG.E.128 desc[UR4][R46.64+0x180], R32 ;  /* 0x000180202e007986 */ /* 0x0009e6000c101d04 */
.L_x_1364:
[----:B------:R-:W-:Y:S05]  /*4360*/  BSYNC B1 ;  /* 0x0000000000017941 */ /* 0x000fea0003800000 */
.L_x_1363:
        /* <DEDUP_REMOVED lines=49> */
.L_x_1383:
[----:B------:R-:W-:Y:S05]  /*4680*/  BSYNC B2 ;  /* 0x0000000000027941 */ /* 0x000fea0003800000 */
.L_x_1382:
[----:B------:R-:W-:Y:S02]  /*4690*/  ULDC.64 UR4, c[0x0][0x208] ;  /* 0x0000820000047ab9 */ /* 0x000fe40000000a00 */
[----:B--2---:R1:W-:Y:S03]  /*46a0*/  STG.E.128 desc[UR4][R44.64], R32 ;  /* 0x000000202c007986 */ /* 0x0043e6000c101d04 */
.L_x_1381:
[----:B------:R-:W-:Y:S05]  /*46b0*/  BSYNC B1 ;  /* 0x0000000000017941 */ /* 0x000fea0003800000 */
.L_x_1380:
[----:B------:R-:W-:Y:S01]  /*46c0*/  ISETP.NE.AND P0, PT, R91, RZ, PT ;  /* 0x000000ff5b00720c */ /* 0x000fe20003f05270 */
[----:B------:R-:W-:-:S12]  /*46d0*/  BSSY B1, `(.L_x_1384) ;  /* 0x0000033000017945 */ /* 0x000fd80003800000 */
[----:B------:R-:W-:Y:S05]  /*46e0*/  @!P0 BRA `(.L_x_1385) ;  /* 0x0000000000c48947 */ /* 0x000fea0003800000 */
[----:B-1234-:R-:W2:Y:S01]  /*46f0*/  LDL R46, [R1+0x14] ;  /* 0x00001400012e7983 */ /* 0x01eea20000100800 */
[----:B------:R-:W-:Y:S03]  /*4700*/  BSSY B2, `(.L_x_1386) ;  /* 0x000002d000027945 */ /* 0x000fe60003800000 */
[----:B------:R1:W3:Y:S01]  /*4710*/  LDS.128 R32, [R102+0x23400] ;  /* 0x0234000066207984 */ /* 0x0002e20000000c00 */
        /* <DEDUP_REMOVED lines=43> */
.L_x_1387:
[----:B------:R-:W-:Y:S05]  /*49d0*/  BSYNC B2 ;  /* 0x0000000000027941 */ /* 0x000fea0003800000 */
.L_x_1386:
[----:B------:R-:W-:Y:S02]  /*49e0*/  ULDC.64 UR4, c[0x0][0x208] ;  /* 0x0000820000047ab9 */ /* 0x000fe40000000a00 */
[----:B------:R1:W-:Y:S03]  /*49f0*/  STG.E.128 desc[UR4][R44.64+0x80], R32 ;  /* 0x000080202c007986 */ /* 0x0003e6000c101d04 */
.L_x_1385:
[----:B------:R-:W-:Y:S05]  /*4a00*/  BSYNC B1 ;  /* 0x0000000000017941 */ /* 0x000fea0003800000 */
.L_x_1384:
        /* <DEDUP_REMOVED lines=49> */
.L_x_1391:
[----:B------:R-:W-:Y:S05]  /*4d20*/  BSYNC B2 ;  /* 0x0000000000027941 */ /* 0x000fea0003800000 */
.L_x_1390:
[----:B------:R-:W-:Y:S02]  /*4d30*/  ULDC.64 UR4, c[0x0][0x208] ;  /* 0x0000820000047ab9 */ /* 0x000fe40000000a00 */
[----:B------:R1:W-:Y:S03]  /*4d40*/  STG.E.128 desc[UR4][R44.64+0x100], R32 ;  /* 0x000100202c007986 */ /* 0x0003e6000c101d04 */
.L_x_1389:
[----:B------:R-:W-:Y:S05]  /*4d50*/  BSYNC B1 ;  /* 0x0000000000017941 */ /* 0x000fea0003800000 */
.L_x_1388:
[----:B------:R-:W-:-:S13]  /*4d60*/  ISETP.NE.AND P0, PT, R93, RZ, PT ;  /* 0x000000ff5d00720c */ /* 0x000fda0003f05270 */
[----:B------:R-:W-:Y:S05]  /*4d70*/  @!P0 BRA `(.L_x_1379) ;  /* 0x0000002c00b88947 */ /* 0x000fea0003800000 */
[----:B------:R-:W5:Y:S01]  /*4d80*/  LDL R40, [R1+0x18] ;  /* 0x0000180001287983 */ /* 0x000f620000100800 */
[----:B------:R-:W-:Y:S03]  /*4d90*/  BSSY B1, `(.L_x_1392) ;  /* 0x000002d000017945 */ /* 0x000fe60003800000 */
[----:B-1234-:R1:W2:Y:S01]  /*4da0*/  LDS.128 R32, [R102+0x27400] ;  /* 0x0274000066207984 */ /* 0x01e2a20000000c00 */
[----:B-----5:R-:W-:-:S13]  /*4db0*/  ISETP.GE.AND P0, PT, R40, R120, PT ;  /* 0x000000782800720c */ /* 0x020fda0003f06270 */
        /* <DEDUP_REMOVED lines=42> */
.L_x_1393:
[----:B------:R-:W-:Y:S05]  /*5060*/  BSYNC B1 ;  /* 0x0000000000017941 */ /* 0x000fea0003800000 */
.L_x_1392:
[----:B------:R-:W-:Y:S02]  /*5070*/  ULDC.64 UR4, c[0x0][0x208] ;  /* 0x0000820000047ab9 */ /* 0x000fe40000000a00 */
[----:B------:R1:W-:Y:S01]  /*5080*/  STG.E.128 desc[UR4][R44.64+0x180], R32 ;  /* 0x000180202c007986 */ /* 0x0003e2000c101d04 */
[----:B------:R-:W-:Y:S05]  /*5090*/  BRA `(.L_x_1379) ;  /* 0x0000002800f07947 */ /* 0x000fea0003800000 */
.L_x_1355:
        /* <DEDUP_REMOVED lines=16> */
[----:B------:R-:W-:Y:S02]  /*51a0*/  IADD3.X R35, R97, R72, RZ, P0, !PT ;  /* 0x0000004861237210 */ /* 0x000fe400007fe4ff */
[----:B------:R-:W-:Y:S02]  /*51b0*/  CS2R R38, SRZ ;  /* 0x0000000000267805 */ /* 0x000fe4000001ff00 */
[----:B------:R-:W-:Y:S01]  /*51c0*/  LEA R48, P1, R34, UR4, 0x1 ;  /* 0x0000000422307c11 */ /* 0x000fe2000f8208ff */
[----:B------:R-:W-:Y:S01]  /*51d0*/  IMAD.X R33, R109, 0x1, R30, P5 ;  /* 0x000000016d217824 */ /* 0x000fe200028e061e */
        /* <DEDUP_REMOVED lines=17> */
.L_x_1395:
[----:B------:R-:W-:Y:S05]  /*52f0*/  BSYNC B1 ;  /* 0x0000000000017941 */ /* 0x000fea0003800000 */
.L_x_1394:
[----:B------:R-:W-:Y:S01]  /*5300*/  ISETP.GE.AND P0, PT, R233, R105, PT ;  /* 0x00000069e900720c */ /* 0x000fe20003f06270 */
[----:B------:R-:W-:Y:S01]  /*5310*/  BSSY B1, `(.L_x_1396) ;  /* 0x0000024000017945 */ /* 0x000fe20003800000 */
[----:B0-----:R-:W-:Y:S02]  /*5320*/  CS2R R48, SRZ ;  /* 0x0000000000307805 */ /* 0x001fe4000001ff00 */
[----:B------:R-:W-:Y:S02]  /*5330*/  CS2R R54, SRZ ;  /* 0x0000000000367805 */ /* 0x000fe4000001ff00 */
[----:B------:R-:W-:Y:S02]  /*5340*/  CS2R R52, SRZ ;  /* 0x0000000000347805 */ /* 0x000fe4000001ff00 */
[----:B------:R-:W-:Y:S02]  /*5350*/  CS2R R58, SRZ ;  /* 0x00000000003a7805 */ /* 0x000fe4000001ff00 */
[----:B------:R-:W-:-:S02]  /*5360*/  CS2R R56, SRZ ;  /* 0x0000000000387805 */ /* 0x000fc4000001ff00 */
[----:B------:R-:W-:Y:S01]  /*5370*/  CS2R R62, SRZ ;  /* 0x00000000003e7805 */ /* 0x000fe2000001ff00 */
[----:B-----5:R-:W-:Y:S01]  /*5380*/  IMAD.MOV.U32 R69, RZ, RZ, R34 ;  /* 0x000000ffff457224 */ /* 0x020fe200078e0022 */
[----:B------:R-:W-:Y:S01]  /*5390*/  CS2R R60, SRZ ;  /* 0x00000000003c7805 */ /* 0x000fe2000001ff00 */
[----:B------:R-:W-:Y:S01]  /*53a0*/  IMAD.MOV.U32 R70, RZ, RZ, R35 ;  /* 0x000000ffff467224 */ /* 0x000fe200078e0023 */
        /* <DEDUP_REMOVED lines=26> */
.L_x_1397:
[----:B------:R-:W-:Y:S05]  /*5550*/  BSYNC B1 ;  /* 0x0000000000017941 */ /* 0x000fea0003800000 */
.L_x_1396:
[----:B0-----:R-:W-:Y:S01]  /*5560*/  IMAD.MOV.U32 R65, RZ, RZ, R33 ;  /* 0x000000ffff417224 */ /* 0x001fe200078e0021 */
[----:B------:R-:W-:Y:S01]  /*5570*/  MOV R64, R32 ;  /* 0x0000002000407202 */ /* 0x000fe20000000f00 */
[----:B------:R-:W-:Y:S01]  /*5580*/  IMAD.MOV.U32 R67, RZ, RZ, R37 ;  /* 0x000000ffff437224 */ /* 0x000fe200078e0025 */
[----:B------:R-:W-:Y:S02]  /*5590*/  MOV R66, R36 ;  /* 0x0000002400427202 */ /* 0x000fe40000000f00 */
[----:B------:R-:W-:Y:S01]  /*55a0*/  PRMT R133, R64, 0x5410, R65 ;  /* 0x0000541040857816 */ /* 0x000fe20000000041 */
[----:B------:R-:W-:Y:S01]  /*55b0*/  IMAD.MOV.U32 R64, RZ, RZ, R38 ;  /* 0x000000ffff407224 */ /* 0x000fe200078e0026 */
        /* <DEDUP_REMOVED lines=8> */
[----:B------:R-:W-:-:S02]  /*5640*/  MOV R66, R40 ;  /* 0x0000002800427202 */ /* 0x000fc40000000f00 */
[----:B------:R-:W-:Y:S02]  /*5650*/  ISETP.NE.AND P1, PT, R236, 0x3, PT ;  /* 0x00000003ec00780c */ /* 0x000fe40003f25270 */
[----:B------:R-:W-:Y:S01]  /*5660*/  PRMT R134, R64, 0x5410, R65 ;  /* 0x0000541040867816 */ /* 0x000fe20000000041 */
[----:B------:R-:W-:Y:S01]  /*5670*/  IMAD.MOV.U32 R64, RZ, RZ, R46 ;  /* 0x000000ffff407224 */ /* 0x000fe200078e002e */
[----:B------:R-:W-:Y:S01]  /*5680*/  PRMT R135, R66, 0x5410, R67 ;  /* 0x0000541042877816 */ /* 0x000fe20000000043 */
[----:B------:R-:W-:Y:S01]  /*5690*/  IMAD.MOV.U32 R65, RZ, RZ, R47 ;  /* 0x000000ffff417224 */ /* 0x000fe200078e002f */
[----:B------:R-:W-:Y:S01]  /*56a0*/  MOV R66, R44 ;  /* 0x0000002c00427202 */ /* 0x000fe20000000f00 */
[----:B------:R-:W-:Y:S01]  /*56b0*/  IMAD.MOV.U32 R67, RZ, RZ, R45 ;  /* 0x000000ffff437224 */ /* 0x000fe200078e002d */
[----:B------:R-:W-:Y:S01]  /*56c0*/  PRMT R137, R64, 0x7610, R137 ;  /* 0x0000761040897816 */ /* 0x000fe20000000089 */
[----:B-----5:R-:W-:Y:S01]  /*56d0*/  IMAD.MOV.U32 R64, RZ, RZ, R50 ;  /* 0x000000ffff407224 */ /* 0x020fe200078e0032 */
[----:B------:R-:W-:Y:S01]  /*56e0*/  PRMT R139, R139, 0x5410, R65 ;  /* 0x000054108b8b7816 */ /* 0x000fe20000000041 */
[----:B------:R-:W-:Y:S01]  /*56f0*/  IMAD.MOV.U32 R65, RZ, RZ, R51 ;  /* 0x000000ffff417224 */ /* 0x000fe200078e0033 */
[----:B------:R-:W-:Y:S01]  /*5700*/  PRMT R140, R140, 0x5410, R67 ;  /* 0x000054108c8c7816 */ /* 0x000fe20000000043 */
[----:B------:R-:W-:Y:S01]  /*5710*/  IMAD.MOV.U32 R67, RZ, RZ, R49 ;  /* 0x000000ffff437224 */ /* 0x000fe200078e0031 */
[----:B------:R-:W-:-:S02]  /*5720*/  PRMT R138, R138, 0x5410, R66 ;  /* 0x000054108a8a7816 */ /* 0x000fc40000000042 */
[----:B------:R-:W-:Y:S02]  /*5730*/  MOV R66, R48 ;  /* 0x0000003000427202 */ /* 0x000fe40000000f00 */
[----:B------:R-:W-:Y:S01]  /*5740*/  PRMT R121, R64, 0x5410, R65 ;  /* 0x0000541040797816 */ /* 0x000fe20000000041 */
[----:B------:R-:W-:Y:S01]  /*5750*/  IMAD.MOV.U32 R64, RZ, RZ, R54 ;  /* 0x000000ffff407224 */ /* 0x000fe200078e0036 */
[----:B------:R-:W-:Y:S01]  /*5760*/  PRMT R123, R66, 0x5410, R67 ;  /* 0x00005410427b7816 */ /* 0x000fe20000000043 */
[----:B------:R-:W-:Y:S01]  /*5770*/  IMAD.MOV.U32 R65, RZ, RZ, R55 ;  /* 0x000000ffff417224 */ /* 0x000fe200078e0037 */
[----:B------:R-:W-:Y:S01]  /*5780*/  MOV R66, R52 ;  /* 0x0000003400427202 */ /* 0x000fe20000000f00 */
[----:B------:R-:W-:Y:S01]  /*5790*/  IMAD.MOV.U32 R67, RZ, RZ, R53 ;  /* 0x000000ffff437224 */ /* 0x000fe200078e0035 */
[----:B------:R-:W-:Y:S02]  /*57a0*/  PRMT R132, R69, 0x5410, R70 ;  /* 0x0000541045847816 */ /* 0x000fe40000000046 */
        /* <DEDUP_REMOVED lines=16> */
.L_x_1398:
[----:B------:R-:W-:Y:S01]  /*58b0*/  IMAD R97, R17, 0x8, R16 ;  /* 0x0000000811617824 */ /* 0x000fe200078e0210 */
[----:B------:R-:W-:Y:S01]  /*58c0*/  SHF.L.U32 R109, R237, 0x1f, RZ ;  /* 0x0000001fed6d7819 */ /* 0x000fe200000006ff */
[----:B------:R-:W0:Y:S01]  /*58d0*/  LDC R122, c[0x0][0x2e4] ;  /* 0x0000b900ff7a7b82 */ /* 0x000e220000000800 */
[----:B------:R-:W-:Y:S02]  /*58e0*/  BSSY B1, `(.L_x_1399) ;  /* 0x0000004000017945 */ /* 0x000fe40003800000 */
[----:B------:R-:W1:Y:S05]  /*58f0*/  SYNCS.PHASECHK.TRANS64.TRYWAIT P5, [R97+URZ+0x30890], R109 ;  /* 0x0308906d610075a7 */ /* 0x000e6a00080a017f */
[----:B------:R-:W2:Y:S01]  /*5900*/  LDC.64 R110, c[0x0][0x2f0] ;  /* 0x0000bc00ff6e7b82 */ /* 0x000ea20000000a00 */
[----:B-1----:R-:W-:Y:S05]  /*5910*/  @!P5 BRA `(.L_x_1400) ;  /* 0x000002280098d947 */ /* 0x002fea0003800000 */
.L_x_1772:
[----:B------:R-:W-:Y:S05]  /*5920*/  BSYNC B1 ;  /* 0x0000000000017941 */ /* 0x000fea0003800000 */
.L_x_1399:
[----:B------:R-:W-:Y:S01]  /*5930*/  BSSY B1, `(.L_x_1401) ;  /* 0x0000100000017945 */ /* 0x000fe20003800000 */
[----:B0-----:R-:W-:Y:S01]  /*5940*/  IMAD.IADD R124, R122, 0x1, -R99 ;  /* 0x000000017a7c7824 */ /* 0x001fe200078e0a63 */
[----:B------:R-:W-:Y:S02]  /*5950*/  MOV R113, R68 ;  /* 0x0000004400717202 */ /* 0x000fe40000000f00 */
[----:B------:R-:W-:Y:S05]  /*5960*/  @P4 BRA `(.L_x_1402) ;  /* 0x0000000c00f04947 */ /* 0x000fea0003800000 */
[----:B------:R-:W-:Y:S01]  /*5970*/  ISETP.NE.AND P4, PT, R28, RZ, PT ;  /* 0x000000ff1c00720c */ /* 0x000fe20003f85270 */
[-C--:B--2---:R-:W-:Y:S01]  /*5980*/  IMAD R64, R19, R110.reuse, RZ ;  /* 0x0000006e13407224 */ /* 0x084fe200078e02ff */
[----:B------:R-:W-:Y:S01]  /*5990*/  BSSY B2, `(.L_x_1403) ;  /* 0x000007e000027945 */ /* 0x000fe20003800000 */
[----:B------:R-:W-:-:S04]  /*59a0*/  IMAD.WIDE.U32 R114, R18, R110, R112 ;  /* 0x0000006e12727225 */ /* 0x000fc800078e0070 */
[----:B------:R-:W-:-:S04]  /*59b0*/  IMAD R65, R18, R111, R64 ;  /* 0x0000006f12417224 */ /* 0x000fc800078e0240 */
[----:B------:R-:W-:Y:S02]  /*59c0*/  IMAD.IADD R128, R65, 0x1, R115 ;  /* 0x0000000141807824 */ /* 0x000fe400078e0273 */
[----:B------:R-:W-:Y:S05]  /*59d0*/  @!P4 BRA `(.L_x_1404) ;  /* 0x0000000400e4c947 */ /* 0x000fea0003800000 */
[----:B------:R-:W2:Y:S04]  /*59e0*/  LDL R117, [R1+0x38] ;  /* 0x0000380001757983 */ /* 0x000ea80000100800 */
[----:B------:R-:W3:Y:S04]  /*59f0*/  LDL R116, [R1+0x44] ;  /* 0x0000440001747983 */ /* 0x000ee80000100800 */
[----:B------:R-:W4:Y:S01]  /*5a00*/  LDL R71, [R1+0x48] ;  /* 0x0000480001477983 */ /* 0x000f220000100800 */
[----:B------:R-:W-:Y:S01]  /*5a10*/  SEL R64, R99, R124, !P3 ;  /* 0x0000007c63407207 */ /* 0x000fe20005800000 */
[----:B------:R-:W-:Y:S01]  /*5a20*/  BSSY B3, `(.L_x_1405) ;  /* 0x0000071000037945 */ /* 0x000fe20003800000 */
[----:B------:R-:W-:-:S02]  /*5a30*/  IADD3 R68, P4, P5, R86, R114, R88 ;  /* 0x0000007256447210 */ /* 0x000fc40007d9e058 */
[----:B------:R-:W-:Y:S02]  /*5a40*/  SHF.R.S32.HI R65, RZ, 0x1f, R64 ;  /* 0x0000001fff417819 */ /* 0x000fe40000011440 */
[----:B------:R-:W-:Y:S02]  /*5a50*/  IADD3.X R70, R27, R128, R94, P4, P5 ;  /* 0x000000801b467210 */ /* 0x000fe400027ea45e */
[----:B------:R-:W-:-:S04]  /*5a60*/  LEA.HI R64, R65, R64, RZ, 0x4 ;  /* 0x0000004041407211 */ /* 0x000fc800078f20ff */
[----:B------:R-:W-:-:S04]  /*5a70*/  LEA.HI.SX32 R64, R64, R73, 0x1c ;  /* 0x0000004940407211 */ /* 0x000fc800078fe2ff */
[----:B------:R-:W-:Y:S01]  /*5a80*/  SHF.R.S32.HI R67, RZ, 0x1f, R64 ;  /* 0x0000001fff437819 */ /* 0x000fe20000011440 */
[----:B------:R-:W-:-:S03]  /*5a90*/  IMAD.SHL.U32 R65, R64, 0x8, RZ ;  /* 0x0000000840417824 */ /* 0x000fc600078e00ff */
[----:B------:R-:W-:Y:S02]  /*5aa0*/  LEA.HI R67, R67, R64, RZ, 0x3 ;  /* 0x0000004043437211 */ /* 0x000fe400078f18ff */
[----:B------:R-:W-:-:S03]  /*5ab0*/  ISETP.GE.AND P4, PT, R65, R122, PT ;  /* 0x0000007a4100720c */ /* 0x000fc60003f86270 */
[----:B------:R-:W-:-:S05]  /*5ac0*/  IMAD.SHL.U32 R67, R67, 0x200, RZ ;  /* 0x0000020043437824 */ /* 0x000fca00078e00ff */
[----:B------:R-:W-:-:S05]  /*5ad0*/  LOP3.LUT R67, R67, 0x7ffff000, RZ, 0xc0, !PT ;  /* 0x7ffff00043437812 */ /* 0x000fca00078ec0ff */
[--C-:B------:R-:W-:Y:S02]  /*5ae0*/  @!P4 SHF.R.S32.HI R66, RZ, 0x1f, R65.reuse ;  /* 0x0000001fff42c819 */ /* 0x100fe40000011441 */
[----:B------:R-:W-:Y:S02]  /*5af0*/  @!P4 IADD3 R69, P5, P6, R86, R114, R65 ;  /* 0x000000725645c210 */ /* 0x000fe40007ebe041 */
[----:B------:R-:W-:Y:S02]  /*5b00*/  LOP3.LUT R65, R65, 0x38, RZ, 0xc0, !PT ;  /* 0x0000003841417812 */ /* 0x000fe400078ec0ff */
[----:B------:R-:W-:Y:S02]  /*5b10*/  @!P4 IADD3.X R66, R27, R128, R66, P5, P6 ;  /* 0x000000801b42c210 */ /* 0x000fe40002fec442 */
[----:B--2---:R-:W-:-:S04]  /*5b20*/  LOP3.LUT R65, R65, 0x1c0, R117, 0xf8, !PT ;  /* 0x000001c041417812 */ /* 0x004fc800078ef875 */
[----:B---3--:R-:W-:Y:S02]  /*5b30*/  LOP3.LUT R64, R65, R116, RZ, 0x3c, !PT ;  /* 0x0000007441407212 */ /* 0x008fe400078e3cff */
[----:B------:R-:W-:Y:S02]  /*5b40*/  LEA R116, P5, R68, R106, 0x1 ;  /* 0x0000006a44747211 */ /* 0x000fe400078a08ff */
[----:B----4-:R-:W-:Y:S02]  /*5b50*/  IADD3 R64, R64, R67, R71 ;  /* 0x0000004340407210 */ /* 0x010fe40007ffe047 */
[C---:B------:R-:W-:Y:S02]  /*5b60*/  LEA R65, R17.reuse, R20, 0xe ;  /* 0x0000001411417211 */ /* 0x040fe400078e70ff */
[----:B------:R-:W-:Y:S01]  /*5b70*/  LEA.HI.X R117, R68, R107, R70, 0x1, P5 ;  /* 0x0000006b44757211 */ /* 0x000fe200028f0c46 */
[----:B------:R-:W-:Y:S01]  /*5b80*/  IMAD R67, R17, 0x4000, R64 ;  /* 0x0000400011437824 */ /* 0x000fe200078e0240 */
[----:B------:R-:W-:Y:S01]  /*5b90*/  @!P4 LEA R118, P5, R69, R106, 0x1 ;  /* 0x0000006a4576c211 */ /* 0x000fe200078a08ff */
[----:B------:R-:W-:-:S02]  /*5ba0*/  IMAD R65, R65, 0x2, R16 ;  /* 0x0000000241417824 */ /* 0x000fc400078e0210 */
[----:B------:R-:W-:Y:S01]  /*5bb0*/  IMAD R68, R67, 0x2, R16 ;  /* 0x0000000243447824 */ /* 0x000fe200078e0210 */
[----:B------:R-:W-:Y:S02]  /*5bc0*/  @!P4 LEA.HI.X R119, R69, R107, R66, 0x1, P5 ;  /* 0x0000006b4577c211 */ /* 0x000fe400028f0c42 */
[----:B------:R-:W-:Y:S01]  /*5bd0*/  ISETP.GE.AND P5, PT, R228, R120, PT ;  /* 0x00000078e400720c */ /* 0x000fe20003fa6270 */
[----:B------:R-:W0:Y:S04]  /*5be0*/  LDS.128 R64, [R65+0x20400] ;  /* 0x0204000041407984 */ /* 0x000e280000000c00 */
[----:B------:R-:W2:Y:S08]  /*5bf0*/  LDS.128 R68, [R68+0x20400] ;  /* 0x0204000044447984 */ /* 0x000eb00000000c00 */
[----:B------:R-:W-:Y:S05]  /*5c00*/  @P5 BRA `(.L_x_1406) ;  /* 0x0000000400485947 */ /* 0x000fea0003800000 */
[--C-:B------:R-:W-:Y:S01]  /*5c10*/  SHF.R.U64 R44, R44, 0x10, R45.reuse ;  /* 0x000000102c2c7819 */ /* 0x100fe2000000122d */
[----:B------:R-:W-:Y:S01]  /*5c20*/  HADD2.F32 R144, -RZ, R139.H1_H1 ;  /* 0x3000008bff907230 */ /* 0x000fe20000004100 */
[----:B------:R-:W-:Y:S02]  /*5c30*/  SHF.R.U32.HI R45, RZ, 0x10, R45 ;  /* 0x00000010ff2d7819 */ /* 0x000fe4000001162d */
[--C-:B------:R-:W-:Y:S02]  /*5c40*/  SHF.R.U64 R136, R36, 0x10, R37.reuse ;  /* 0x0000001024887819 */ /* 0x100fe40000001225 */
[----:B------:R-:W-:Y:S02]  /*5c50*/  SHF.R.U32.HI R141, RZ, 0x10, R37 ;  /* 0x00000010ff8d7819 */ /* 0x000fe40000011625 */
[--C-:B------:R-:W-:Y:S01]  /*5c60*/  SHF.R.U64 R36, R38, 0x10, R39.reuse ;  /* 0x0000001026247819 */ /* 0x100fe20000001227 */
[----:B0-----:R-:W-:Y:S01]  /*5c70*/  HADD2.F32 R38, -RZ, R65.H0_H0 ;  /* 0x20000041ff267230 */ /* 0x001fe20000004100 */
[----:B------:R-:W-:Y:S01]  /*5c80*/  SHF.R.U32.HI R143, RZ, 0x10, R39 ;  /* 0x00000010ff8f7819 */ /* 0x000fe20000011627 */
[--C-:B--2---:R-:W-:Y:S01]  /*5c90*/  HADD2.F32 R39, -RZ, R69.reuse.H0_H0 ;  /* 0x20000045ff277230 */ /* 0x104fe20000004100 */
[--C-:B------:R-:W-:Y:S01]  /*5ca0*/  SHF.R.U64 R37, R46, 0x10, R47.reuse ;  /* 0x000000102e257819 */ /* 0x100fe2000000122f */
[----:B------:R-:W-:Y:S01]  /*5cb0*/  HADD2.F32 R46, -RZ, R69.H1_H1 ;  /* 0x30000045ff2e7230 */ /* 0x000fe20000004100 */
[----:B------:R-:W-:Y:S01]  /*5cc0*/  SHF.R.U32.HI R146, RZ, 0x10, R47 ;  /* 0x00000010ff927819 */ /* 0x000fe2000001162f */
[----:B------:R-:W-:-:S02]  /*5cd0*/  HADD2.F32 R69, -RZ, R45.H0_H0 ;  /* 0x2000002dff457230 */ /* 0x000fc40000004100 */
[----:B------:R-:W-:Y:S02]  /*5ce0*/  HADD2.F32 R45, -RZ, R65.H1_H1 ;  /* 0x30000041ff2d7230 */ /* 0x000fe40000004100 */
[--C-:B------:R-:W-:Y:S02]  /*5cf0*/  HADD2.F32 R47, -RZ, R140.reuse.H0_H0 ;  /* 0x2000008cff2f7230 */ /* 0x100fe40000004100 */
[-C--:B------:R-:W-:Y:S01]  /*5d00*/  FMUL.FTZ R142, R46, R69.reuse ;  /* 0x000000452e8e7220 */ /* 0x080fe20000410000 */
[----:B------:R-:W-:Y:S02]  /*5d10*/  HADD2.F32 R140, -RZ, R140.H1_H1 ;  /* 0x3000008cff8c7230 */ /* 0x000fe40000004100 */
[----:B------:R-:W-:Y:S01]  /*5d20*/  FMUL.FTZ R69, R45, R69 ;  /* 0x000000452d457220 */ /* 0x000fe20000410000 */
[----:B------:R-:W-:Y:S02]  /*5d30*/  HADD2.F32 R65, -RZ, R141.H0_H0 ;  /* 0x2000008dff417230 */ /* 0x000fe40000004100 */
[----:B------:R-:W-:-:S02]  /*5d40*/  HADD2.F32 R146, -RZ, R146.H0_H0 ;  /* 0x20000092ff927230 */ /* 0x000fc40000004100 */
[-C--:B------:R-:W-:Y:S01]  /*5d50*/  FMUL.FTZ R141, R39, R140.reuse ;  /* 0x0000008c278d7220 */ /* 0x080fe20000410000 */
[----:B------:R-:W-:Y:S01]  /*5d60*/  FMUL.FTZ R140, R38, R140 ;  /* 0x0000008c268c7220 */ /* 0x000fe20000410000 */
[-C--:B------:R-:W-:Y:S01]  /*5d70*/  FFMA.FTZ R45, R45, R65.reuse, -R142 ;  /* 0x000000412d2d7223 */ /* 0x080fe2000001088e */
[----:B------:R-:W-:Y:S01]  /*5d80*/  FFMA.FTZ R46, R46, R65, R69 ;  /* 0x000000412e2e7223 */ /* 0x000fe20000010045 */
[--C-:B------:R-:W-:Y:S02]  /*5d90*/  HADD2.F32 R65, -RZ, R71.reuse.H0_H0 ;  /* 0x20000047ff417230 */ /* 0x100fe40000004100 */
[-C--:B------:R-:W-:Y:S01]  /*5da0*/  FFMA.FTZ R38, R38, R47.reuse, -R141 ;  /* 0x0000002f26267223 */ /* 0x080fe2000001088d */
[----:B------:R-:W-:Y:S02]  /*5db0*/  HADD2.F32 R71, -RZ, R71.H1_H1 ;  /* 0x30000047ff477230 */ /* 0x000fe40000004100 */
[----:B------:R-:W-:Y:S01]  /*5dc0*/  FFMA.FTZ R39, R39, R47, R140 ;  /* 0x0000002f27277223 */ /* 0x000fe2000001008c */
[----:B------:R-:W-:-:S02]  /*5dd0*/  HADD2.F32 R47, -RZ, R67.H0_H0 ;  /* 0x20000043ff2f7230 */ /* 0x000fc40000004100 */
[----:B------:R-:W-:Y:S01]  /*5de0*/  FMUL.FTZ R148, R65, R144 ;  /* 0x0000009041947220 */ /* 0x000fe20000410000 */
[----:B------:R-:W-:Y:S02]  /*5df0*/  HADD2.F32 R67, -RZ, R67.H1_H1 ;  /* 0x30000043ff437230 */ /* 0x000fe40000004100 */
[----:B------:R-:W-:Y:S01]  /*5e00*/  FMUL.FTZ R150, R71, R146 ;  /* 0x0000009247967220 */ /* 0x000fe20000410000 */
[----:B------:R-:W-:Y:S02]  /*5e10*/  HADD2.F32 R142, -RZ, R143.H0_H0 ;  /* 0x2000008fff8e7230 */ /* 0x000fe40000004100 */
[----:B------:R-:W-:Y:S01]  /*5e20*/  FMUL.FTZ R144, R47, R144 ;  /* 0x000000902f907220 */ /* 0x000fe20000410000 */
[----:B------:R-:W-:Y:S02]  /*5e30*/  HADD2.F32 R140, -RZ, R139.H0_H0 ;  /* 0x2000008bff8c7230 */ /* 0x000fe40000004100 */
[----:B------:R-:W-:Y:S01]  /*5e40*/  FMUL.FTZ R146, R67, R146 ;  /* 0x0000009243927220 */ /* 0x000fe20000410000 */
[----:B------:R-:W-:-:S02]  /*5e50*/  HADD2.F32 R69, -RZ, R138.H0_H0 ;  /* 0x2000008aff457230 */ /* 0x000fc40000004100 */
[-C--:B------:R-:W-:Y:S01]  /*5e60*/  FFMA.FTZ R150, R67, R142.reuse, -R150 ;  /* 0x0000008e43967223 */ /* 0x080fe20000010896 */
[----:B------:R-:W-:Y:S02]  /*5e70*/  HADD2.F32 R138, -RZ, R138.H1_H1 ;  /* 0x3000008aff8a7230 */ /* 0x000fe40000004100 */
[----:B------:R-:W-:Y:S01]  /*5e80*/  FFMA.FTZ R146, R71, R142, R146 ;  /* 0x0000008e47927223 */ /* 0x000fe20000010092 */
[----:B------:R-:W-:Y:S02]  /*5e90*/  HADD2.F32 R139, -RZ, R44.H0_H0 ;  /* 0x2000002cff8b7230 */ /* 0x000fe40000004100 */
[-C--:B------:R-:W-:Y:S01]  /*5ea0*/  FFMA.FTZ R65, R65, R140.reuse, R144 ;  /* 0x0000008c41417223 */ /* 0x080fe20000010090 */
[----:B------:R-:W-:Y:S02]  /*5eb0*/  HADD2.F32 R67, -RZ, R68.H0_H0 ;  /* 0x20000044ff437230 */ /* 0x000fe40000004100 */
[----:B------:R-:W-:Y:S01]  /*5ec0*/  FFMA.FTZ R47, R47, R140, -R148 ;  /* 0x0000008c2f2f7223 */ /* 0x000fe20000010894 */
[----:B------:R-:W-:Y:S01]  /*5ed0*/  HADD2.F32 R44, -RZ, R64.H0_H0 ;  /* 0x20000040ff2c7230 */ /* 0x000fe20000004100 */
[----:B------:R-:W-:Y:S01]  /*5ee0*/  F2FP.F16.F32.PACK_AB R38, R45, R38 ;  /* 0x000000262d26723e */ /* 0x000fe200000000ff */
[----:B------:R-:W-:-:S02]  /*5ef0*/  HADD2.F32 R68, -RZ, R68.H1_H1 ;  /* 0x30000044ff447230 */ /* 0x000fc40000004100 */
[CC--:B------:R-:W-:Y:S01]  /*5f00*/  FMUL.FTZ R141, R67.reuse, R138.reuse ;  /* 0x0000008a438d7220 */ /* 0x0c0fe20000410000 */
[----:B------:R-:W-:Y:S02]  /*5f10*/  HADD2.F32 R64, -RZ, R64.H1_H1 ;  /* 0x30000040ff407230 */ /* 0x000fe40000004100 */
[----:B------:R-:W-:Y:S01]  /*5f20*/  FMUL.FTZ R138, R44, R138 ;  /* 0x0000008a2c8a7220 */ /* 0x000fe20000410000 */
[----:B------:R-:W-:Y:S02]  /*5f30*/  HADD2.F32 R71, -RZ, R136.H0_H0 ;  /* 0x20000088ff477230 */ /* 0x000fe40000004100 */
[----:B------:R-:W-:Y:S01]  /*5f40*/  FMUL.FTZ R143, R68, R139 ;  /* 0x0000008b448f7220 */ /* 0x000fe20000410000 */
[----:B------:R-:W-:Y:S01]  /*5f50*/  FFMA.FTZ R141, R44, R69, -R141 ;  /* 0x000000452c8d7223 */ /* 0x000fe2000001088d */
[C---:B------:R-:W-:Y:S01]  /*5f60*/  FMUL.FTZ R139, R64.reuse, R139 ;  /* 0x0000008b408b7220 */ /* 0x040fe20000410000 */
[----:B------:R-:W-:Y:S01]  /*5f70*/  FFMA.FTZ R138, R67, R69, R138 ;  /* 0x00000045438a7223 */ /* 0x000fe2000001008a */
[----:B------:R-:W-:Y:S01]  /*5f80*/  FFMA.FTZ R136, R64, R71, -R143 ;  /* 0x0000004740887223 */ /* 0x000fe2000001088f */
[----:B------:R-:W-:-:S02]  /*5f90*/  HADD2.F32 R64, -RZ, R137.H1_H1 ;  /* 0x30000089ff407230 */ /* 0x000fc40000004100 */
[----:B------:R-:W-:Y:S01]  /*5fa0*/  FFMA.FTZ R139, R68, R71, R139 ;  /* 0x00000047448b7223 */ /* 0x000fe2000001008b */
[----:B------:R-:W-:Y:S01]  /*5fb0*/  HADD2.F32 R69, -RZ, R37.H0_H0 ;  /* 0x20000025ff457230 */ /* 0x000fe20000004100 */
[----:B------:R-:W-:Y:S01]  /*5fc0*/  F2FP.F16.F32.PACK_AB R146, R146, R65 ;  /* 0x000000419292723e */ /* 0x000fe200000000ff */
[----:B------:R-:W-:Y:S01]  /*5fd0*/  HADD2.F32 R44, -RZ, R70.H0_H0 ;  /* 0x20000046ff2c7230 */ /* 0x000fe20000004100 */
[----:B------:R-:W-:Y:S01]  /*5fe0*/  MOV R65, R38 ;  /* 0x0000002600417202 */ /* 0x000fe20000000f00 */
[----:B------:R-:W-:Y:S01]  /*5ff0*/  HADD2.F32 R137, -RZ, R137.H0_H0 ;  /* 0x20000089ff897230 */ /* 0x000fe20000004100 */
[----:B------:R-:W-:Y:S01]  /*6000*/  F2FP.F16.F32.PACK_AB R68, R139, R138 ;  /* 0x0000008a8b44723e */ /* 0x000fe200000000ff */
[----:B------:R-:W-:Y:S02]  /*6010*/  HADD2.F32 R37, -RZ, R66.H0_H0 ;  /* 0x20000042ff257230 */ /* 0x000fe40000004100 */
[----:B------:R-:W-:Y:S02]  /*6020*/  HADD2.F32 R70, -RZ, R70.H1_H1 ;  /* 0x30000046ff467230 */ /* 0x000fe40000004100 */
[----:B------:R-:W-:-:S02]  /*6030*/  HADD2.F32 R66, -RZ, R66.H1_H1 ;  /* 0x30000042ff427230 */ /* 0x000fc40000004100 */
[----:B------:R-:W-:Y:S02]  /*6040*/  HADD2.F32 R67, -RZ, R36.H0_H0 ;  /* 0x20000024ff437230 */ /* 0x000fe40000004100 */
[----:B------:R-:W-:Y:S01]  /*6050*/  FMUL.FTZ R36, R44, R137 ;  /* 0x000000892c247220 */ /* 0x000fe20000410000 */
[----:B------:R-:W-:Y:S01]  /*6060*/  FMUL.FTZ R71, R70, R69 ;  /* 0x0000004546477220 */ /* 0x000fe20000410000 */
[C---:B------:R-:W-:Y:S01]  /*6070*/  FMUL.FTZ R137, R37.reuse, R137 ;  /* 0x0000008925897220 */ /* 0x040fe20000410000 */
[C---:B------:R-:W-:Y:S01]  /*6080*/  FMUL.FTZ R69, R66.reuse, R69 ;  /* 0x0000004542457220 */ /* 0x040fe20000410000 */
[-C--:B------:R-:W-:Y:S01]  /*6090*/  FFMA.FTZ R36, R37, R64.reuse, -R36 ;  /* 0x0000004025247223 */ /* 0x080fe20000010824 */
[-C--:B------:R-:W-:Y:S01]  /*60a0*/  FFMA.FTZ R71, R66, R67.reuse, -R71 ;  /* 0x0000004342477223 */ /* 0x080fe20000010847 */
[----:B------:R-:W-:Y:S01]  /*60b0*/  FFMA.FTZ R137, R44, R64, R137 ;  /* 0x000000402c897223 */ /* 0x000fe20000010089 */
[----:B------:R-:W-:Y:S01]  /*60c0*/  FFMA.FTZ R70, R70, R67, R69 ;  /* 0x0000004346467223 */ /* 0x000fe20000010045 */
[----:B------:R-:W-:-:S02]  /*60d0*/  F2FP.F16.F32.PACK_AB R67, R150, R47 ;  /* 0x0000002f9643723e */ /* 0x000fc400000000ff */
[----:B------:R-:W-:Y:S01]  /*60e0*/  F2FP.F16.F32.PACK_AB R66, R71, R36 ;  /* 0x000000244742723e */ /* 0x000fe200000000ff */
[----:B------:R-:W-:Y:S01]  /*60f0*/  IMAD.MOV.U32 R71, RZ, RZ, R146 ;  /* 0x000000ffff477224 */ /* 0x000fe200078e0092 */
[----:B------:R-:W-:Y:S02]  /*6100*/  F2FP.F16.F32.PACK_AB R69, R46, R39 ;  /* 0x000000272e45723e */ /* 0x000fe400000000ff */
[----:B------:R-:W-:Y:S02]  /*6110*/  F2FP.F16.F32.PACK_AB R64, R136, R141 ;  /* 0x0000008d8840723e */ /* 0x000fe400000000ff */
[----:B------:R-:W-:-:S07]  /*6120*/  F2FP.F16.F32.PACK_AB R70, R70, R137 ;  /* 0x000000894646723e */ /* 0x000fce00000000ff */
.L_x_1406:
[----:B------:R-:W-:Y:S05]  /*6130*/  BSYNC B3 ;  /* 0x0000000000037941 */ /* 0x000fea0003800000 */
.L_x_1405:
[----:B------:R-:W-:Y:S02]  /*6140*/  ULDC.64 UR4, c[0x0][0x208] ;  /* 0x0000820000047ab9 */ /* 0x000fe40000000a00 */
[----:B0-----:R0:W-:Y:S04]  /*6150*/  STG.E.128 desc[UR4][R116.64], R64 ;  /* 0x0000004074007986 */ /* 0x0011e8000c101d04 */
[----:B--2---:R0:W-:Y:S02]  /*6160*/  @!P4 STG.E.128 desc[UR4][R118.64], R68 ;  /* 0x000000447600c986 */ /* 0x0041e4000c101d04 */
.L_x_1404:
[----:B------:R-:W-:Y:S05]  /*6170*/  BSYNC B2 ;  /* 0x0000000000027941 */ /* 0x000fea0003800000 */
.L_x_1403:
[----:B------:R-:W-:-:S13]  /*6180*/  ISETP.NE.AND P4, PT, R91, RZ, PT ;  /* 0x000000ff5b00720c */ /* 0x000fda0003f85270 */
[----:B------:R-:W-:Y:S05]  /*6190*/  @!P4 BRA `(.L_x_1402) ;  /* 0x0000000400e4c947 */ /* 0x000fea0003800000 */
[----:B0-----:R-:W2:Y:S04]  /*61a0*/  LDL R64, [R1+0x38] ;  /* 0x0000380001407983 */ /* 0x001ea80000100800 */
        /* <DEDUP_REMOVED lines=19> */
[----:B--2---:R-:W-:Y:S02]  /*62e0*/  LOP3.LUT R37, R37, 0x1c0, R64, 0xf8, !PT ;  /* 0x000001c025257812 */ /* 0x004fe400078ef840 */
[----:B------:R-:W-:-:S02]  /*62f0*/  LEA R64, P5, R44, R106, 0x1 ;  /* 0x0000006a2c407211 */ /* 0x000fc400078a08ff */
[----:B---3--:R-:W-:Y:S02]  /*6300*/  LOP3.LUT R36, R37, R47, RZ, 0x3c, !PT ;  /* 0x0000002f25247212 */ /* 0x008fe400078e3cff */
[----:B------:R-:W-:Y:S02]  /*6310*/  LEA R37, R17, R14, 0xe ;  /* 0x0000000e11257211 */ /* 0x000fe400078e70ff */
[----:B----4-:R-:W-:Y:S02]  /*6320*/  IADD3 R36, R36, R39, R46 ;  /* 0x0000002724247210 */ /* 0x010fe40007ffe02e */
[----:B------:R-:W-:Y:S01]  /*6330*/  LEA.HI.X R65, R44, R107, R45, 0x1, P5 ;  /* 0x0000006b2c417211 */ /* 0x000fe200028f0c2d */
[----:B------:R-:W-:Y:S01]  /*6340*/  IMAD R37, R37, 0x2, R16 ;  /* 0x0000000225257824 */ /* 0x000fe200078e0210 */
[----:B------:R-:W-:Y:S01]  /*6350*/  @!P4 LEA R66, P5, R114, R106, 0x1 ;  /* 0x0000006a7242c211 */ /* 0x000fe200078a08ff */
[----:B------:R-:W-:-:S03]  /*6360*/  IMAD R39, R17, 0x4000, R36 ;  /* 0x0000400011277824 */ /* 0x000fc600078e0224 */
[----:B------:R-:W-:Y:S01]  /*6370*/  @!P4 LEA.HI.X R67, R114, R107, R38, 0x1, P5 ;  /* 0x0000006b7243c211 */ /* 0x000fe200028f0c26 */
[----:B------:R-:W-:Y:S01]  /*6380*/  IMAD R44, R39, 0x2, R16 ;  /* 0x00000002272c7824 */ /* 0x000fe200078e0210 */
[----:B------:R-:W-:Y:S01]  /*6390*/  ISETP.GE.AND P5, PT, R225, R120, PT ;  /* 0x00000078e100720c */ /* 0x000fe20003fa6270 */
[----:B------:R-:W0:Y:S04]  /*63a0*/  LDS.128 R36, [R37+0x20400] ;  /* 0x0204000025247984 */ /* 0x000e280000000c00 */
[----:B------:R-:W2:Y:S08]  /*63b0*/  LDS.128 R44, [R44+0x20400] ;  /* 0x020400002c2c7984 */ /* 0x000eb00000000c00 */
[----:B------:R-:W-:Y:S05]  /*63c0*/  @P5 BRA `(.L_x_1408) ;  /* 0x0000000400485947 */ /* 0x000fea0003800000 */
[----:B------:R-:W-:Y:S02]  /*63d0*/  SHF.R.U32.HI R70, RZ, 0x10, R41 ;  /* 0x00000010ff467819 */ /* 0x000fe40000011629 */
[----:B------:R-:W-:Y:S02]  /*63e0*/  SHF.R.U64 R68, R32, 0x10, R33 ;  /* 0x0000001020447819 */ /* 0x000fe40000001221 */
[--C-:B------:R-:W-:Y:S01]  /*63f0*/  SHF.R.U64 R32, R34, 0x10, R35.reuse ;  /* 0x0000001022207819 */ /* 0x100fe20000001223 */
[----:B0-----:R-:W-:Y:S01]  /*6400*/  HADD2.F32 R34, -RZ, R37.H0_H0 ;  /* 0x20000025ff227230 */ /* 0x001fe20000004100 */
[----:B------:R-:W-:Y:S01]  /*6410*/  SHF.R.U32.HI R115, RZ, 0x10, R35 ;  /* 0x00000010ff737819 */ /* 0x000fe20000011623 */
[----:B--2---:R-:W-:Y:S01]  /*6420*/  HADD2.F32 R35, -RZ, R45.H0_H0 ;  /* 0x2000002dff237230 */ /* 0x004fe20000004100 */
[----:B------:R-:W-:Y:S01]  /*6430*/  SHF.R.U64 R117, R40, 0x10, R41 ;  /* 0x0000001028757819 */ /* 0x000fe20000001229 */
[----:B------:R-:W-:Y:S01]  /*6440*/  HADD2.F32 R41, -RZ, R135.H1_H1 ;  /* 0x30000087ff297230 */ /* 0x000fe20000004100 */
[----:B------:R-:W-:Y:S01]  /*6450*/  SHF.R.U32.HI R69, RZ, 0x10, R33 ;  /* 0x00000010ff457819 */ /* 0x000fe20000011621 */
[----:B------:R-:W-:Y:S01]  /*6460*/  HADD2.F32 R45, -RZ, R45.H1_H1 ;  /* 0x3000002dff2d7230 */ /* 0x000fe20000004100 */
        /* <DEDUP_REMOVED lines=9> */
[----:B------:R-:W-:Y:S01]  /*6500*/  FMUL.FTZ R70, R37, R70 ;  /* 0x0000004625467220 */ /* 0x000fe20000410000 */
[-C--:B------:R-:W-:Y:S01]  /*6510*/  FFMA.FTZ R69, R34, R40.reuse, -R43 ;  /* 0x0000002822457223 */ /* 0x080fe2000001082b */
[----:B------:R-:W-:Y:S01]  /*6520*/  FFMA.FTZ R114, R35, R40, R114 ;  /* 0x0000002823727223 */ /* 0x000fe20000010072 */
[-C--:B------:R-:W-:Y:S01]  /*6530*/  FFMA.FTZ R116, R37, R42.reuse, -R116 ;  /* 0x0000002a25747223 */ /* 0x080fe20000010874 */
[----:B------:R-:W-:Y:S01]  /*6540*/  FFMA.FTZ R45, R45, R42, R70 ;  /* 0x0000002a2d2d7223 */ /* 0x000fe20000010046 */
[----:B------:R-:W-:-:S02]  /*6550*/  HADD2.F32 R41, -RZ, R134.H1_H1 ;  /* 0x30000086ff297230 */ /* 0x000fc40000004100 */
[----:B------:R-:W-:Y:S02]  /*6560*/  HADD2.F32 R35, -RZ, R47.H0_H0 ;  /* 0x2000002fff237230 */ /* 0x000fe40000004100 */
[----:B------:R-:W-:Y:S01]  /*6570*/  HADD2.F32 R34, -RZ, R39.H0_H0 ;  /* 0x20000027ff227230 */ /* 0x000fe20000004100 */
[----:B------:R-:W-:Y:S01]  /*6580*/  F2FP.F16.F32.PACK_AB R45, R45, R114 ;  /* 0x000000722d2d723e */ /* 0x000fe200000000ff */
[----:B------:R-:W-:Y:S02]  /*6590*/  HADD2.F32 R47, -RZ, R47.H1_H1 ;  /* 0x3000002fff2f7230 */ /* 0x000fe40000004100 */
[-C--:B------:R-:W-:Y:S01]  /*65a0*/  FMUL.FTZ R43, R35, R41.reuse ;  /* 0x00000029232b7220 */ /* 0x080fe20000410000 */
[----:B------:R-:W-:Y:S02]  /*65b0*/  HADD2.F32 R42, -RZ, R71.H0_H0 ;  /* 0x20000047ff2a7230 */ /* 0x000fe40000004100 */
[----:B------:R-:W-:Y:S01]  /*65c0*/  FMUL.FTZ R70, R34, R41 ;  /* 0x0000002922467220 */ /* 0x000fe20000410000 */
[----:B------:R-:W-:-:S02]  /*65d0*/  HADD2.F32 R37, -RZ, R132.H1_H1 ;  /* 0x30000084ff257230 */ /* 0x000fc40000004100 */
[----:B------:R-:W-:Y:S02]  /*65e0*/  HADD2.F32 R39, -RZ, R39.H1_H1 ;  /* 0x30000027ff277230 */ /* 0x000fe40000004100 */
[-C--:B------:R-:W-:Y:S01]  /*65f0*/  FMUL.FTZ R118, R47, R42.reuse ;  /* 0x0000002a2f767220 */ /* 0x080fe20000410000 */
[----:B------:R-:W-:Y:S02]  /*6600*/  HADD2.F32 R40, -RZ, R115.H0_H0 ;  /* 0x20000073ff287230 */ /* 0x000fe40000004100 */
[-C--:B------:R-:W-:Y:S01]  /*6610*/  FFMA.FTZ R70, R35, R37.reuse, R70 ;  /* 0x0000002523467223 */ /* 0x080fe20000010046 */
[----:B------:R-:W-:Y:S02]  /*6620*/  HADD2.F32 R35, -RZ, R44.H0_H0 ;  /* 0x2000002cff237230 */ /* 0x000fe40000004100 */
[C---:B------:R-:W-:Y:S01]  /*6630*/  FMUL.FTZ R128, R39.reuse, R42 ;  /* 0x0000002a27807220 */ /* 0x040fe20000410000 */
[----:B------:R-:W-:Y:S01]  /*6640*/  FFMA.FTZ R42, R34, R37, -R43 ;  /* 0x00000025222a7223 */ /* 0x000fe2000001082b */
[----:B------:R-:W-:Y:S01]  /*6650*/  FFMA.FTZ R71, R39, R40, -R118 ;  /* 0x0000002827477223 */ /* 0x000fe20000010876 */
[----:B------:R-:W-:-:S02]  /*6660*/  HADD2.F32 R39, -RZ, R117.H0_H0 ;  /* 0x20000075ff277230 */ /* 0x000fc40000004100 */
[----:B------:R-:W-:Y:S01]  /*6670*/  FFMA.FTZ R115, R47, R40, R128 ;  /* 0x000000282f737223 */ /* 0x000fe20000010080 */
[----:B------:R-:W-:Y:S02]  /*6680*/  HADD2.F32 R34, -RZ, R36.H0_H0 ;  /* 0x20000024ff227230 */ /* 0x000fe40000004100 */
[----:B------:R-:W-:Y:S01]  /*6690*/  HADD2.F32 R44, -RZ, R44.H1_H1 ;  /* 0x3000002cff2c7230 */ /* 0x000fe20000004100 */
[----:B------:R-:W-:Y:S01]  /*66a0*/  F2FP.F16.F32.PACK_AB R42, R71, R42 ;  /* 0x0000002a472a723e */ /* 0x000fe200000000ff */
[----:B------:R-:W-:Y:S01]  /*66b0*/  HADD2.F32 R135, -RZ, R135.H0_H0 ;  /* 0x20000087ff877230 */ /* 0x000fe20000004100 */
[----:B------:R-:W-:Y:S01]  /*66c0*/  F2FP.F16.F32.PACK_AB R70, R115, R70 ;  /* 0x000000467346723e */ /* 0x000fe200000000ff */
[----:B------:R-:W-:Y:S02]  /*66d0*/  HADD2.F32 R36, -RZ, R36.H1_H1 ;  /* 0x30000024ff247230 */ /* 0x000fe40000004100 */
[----:B------:R-:W-:Y:S01]  /*66e0*/  FMUL.FTZ R43, R44, R39 ;  /* 0x000000272c2b7220 */ /* 0x000fe20000410000 */
[----:B------:R-:W-:-:S02]  /*66f0*/  HADD2.F32 R133, -RZ, R133.H0_H0 ;  /* 0x20000085ff857230 */ /* 0x000fc40000004100 */
[----:B------:R-:W-:Y:S01]  /*6700*/  FMUL.FTZ R41, R35, R135 ;  /* 0x0000008723297220 */ /* 0x000fe20000410000 */
[----:B------:R-:W-:Y:S02]  /*6710*/  HADD2.F32 R37, -RZ, R68.H0_H0 ;  /* 0x20000044ff257230 */ /* 0x000fe40000004100 */
[----:B------:R-:W-:Y:S01]  /*6720*/  FMUL.FTZ R39, R36, R39 ;  /* 0x0000002724277220 */ /* 0x000fe20000410000 */
[C---:B------:R-:W-:Y:S01]  /*6730*/  FMUL.FTZ R40, R34.reuse, R135 ;  /* 0x0000008722287220 */ /* 0x040fe20000410000 */
[----:B------:R-:W-:Y:S01]  /*6740*/  FFMA.FTZ R41, R34, R133, -R41 ;  /* 0x0000008522297223 */ /* 0x000fe20000010829 */
[----:B------:R-:W-:Y:S02]  /*6750*/  HADD2.F32 R34, -RZ, R46.H0_H0 ;  /* 0x2000002eff227230 */ /* 0x000fe40000004100 */
[-C--:B------:R-:W-:Y:S01]  /*6760*/  FFMA.FTZ R36, R36, R37.reuse, -R43 ;  /* 0x0000002524247223 */ /* 0x080fe2000001082b */
[----:B------:R-:W-:Y:S01]  /*6770*/  FFMA.FTZ R39, R44, R37, R39 ;  /* 0x000000252c277223 */ /* 0x000fe20000010027 */
[----:B------:R-:W-:-:S02]  /*6780*/  HADD2.F32 R37, -RZ, R33.H0_H0 ;  /* 0x20000021ff257230 */ /* 0x000fc40000004100 */
[----:B------:R-:W-:Y:S01]  /*6790*/  FFMA.FTZ R40, R35, R133, R40 ;  /* 0x0000008523287223 */ /* 0x000fe20000010028 */
[----:B------:R-:W-:Y:S01]  /*67a0*/  HADD2.F32 R134, -RZ, R134.H0_H0 ;  /* 0x20000086ff867230 */ /* 0x000fe20000004100 */
[----:B------:R-:W-:Y:S01]  /*67b0*/  F2FP.F16.F32.PACK_AB R36, R36, R41 ;  /* 0x000000292424723e */ /* 0x000fe200000000ff */
[----:B------:R-:W-:Y:S02]  /*67c0*/  HADD2.F32 R33, -RZ, R38.H0_H0 ;  /* 0x20000026ff217230 */ /* 0x000fe40000004100 */
[----:B------:R-:W-:Y:S01]  /*67d0*/  HADD2.F32 R46, -RZ, R46.H1_H1 ;  /* 0x3000002eff2e7230 */ /* 0x000fe20000004100 */
[----:B------:R-:W-:Y:S01]  /*67e0*/  F2FP.F16.F32.PACK_AB R44, R39, R40 ;  /* 0x00000028272c723e */ /* 0x000fe200000000ff */
[----:B------:R-:W-:Y:S02]  /*67f0*/  HADD2.F32 R38, -RZ, R38.H1_H1 ;  /* 0x30000026ff267230 */ /* 0x000fe40000004100 */
[----:B------:R-:W-:Y:S01]  /*6800*/  FMUL.FTZ R43, R33, R134 ;  /* 0x00000086212b7220 */ /* 0x000fe20000410000 */
[----:B------:R-:W-:-:S02]  /*6810*/  HADD2.F32 R132, -RZ, R132.H0_H0 ;  /* 0x20000084ff847230 */ /* 0x000fc40000004100 */
[-C--:B------:R-:W-:Y:S01]  /*6820*/  FMUL.FTZ R47, R46, R37.reuse ;  /* 0x000000252e2f7220 */ /* 0x080fe20000410000 */
[----:B------:R-:W-:Y:S02]  /*6830*/  HADD2.F32 R35, -RZ, R32.H0_H0 ;  /* 0x20000020ff237230 */ /* 0x000fe40000004100 */
[----:B------:R-:W-:Y:S01]  /*6840*/  FMUL.FTZ R32, R34, R134 ;  /* 0x0000008622207220 */ /* 0x000fe20000410000 */
[----:B------:R-:W-:Y:S01]  /*6850*/  FMUL.FTZ R37, R38, R37 ;  /* 0x0000002526257220 */ /* 0x000fe20000410000 */
[----:B------:R-:W-:Y:S01]  /*6860*/  FFMA.FTZ R43, R34, R132, R43 ;  /* 0x00000084222b7223 */ /* 0x000fe2000001002b */
[----:B------:R-:W-:Y:S01]  /*6870*/  MOV R39, R42 ;  /* 0x0000002a00277202 */ /* 0x000fe20000000f00 */
[----:B------:R-:W-:Y:S01]  /*6880*/  FFMA.FTZ R32, R33, R132, -R32 ;  /* 0x0000008421207223 */ /* 0x000fe20000010820 */
[-C--:B------:R-:W-:Y:S01]  /*6890*/  FFMA.FTZ R47, R38, R35.reuse, -R47 ;  /* 0x00000023262f7223 */ /* 0x080fe2000001082f */
[----:B------:R-:W-:Y:S01]  /*68a0*/  FFMA.FTZ R46, R46, R35, R37 ;  /* 0x000000232e2e7223 */ /* 0x000fe20000010025 */
[----:B------:R-:W-:-:S03]  /*68b0*/  F2FP.F16.F32.PACK_AB R37, R116, R69 ;  /* 0x000000457425723e */ /* 0x000fc600000000ff */
[----:B------:R-:W-:Y:S01]  /*68c0*/  F2FP.F16.F32.PACK_AB R38, R47, R32 ;  /* 0x000000202f26723e */ /* 0x000fe200000000ff */
[----:B------:R-:W-:Y:S01]  /*68d0*/  IMAD.MOV.U32 R47, RZ, RZ, R70 ;  /* 0x000000ffff2f7224 */ /* 0x000fe200078e0046 */
[----:B------:R-:W-:-:S07]  /*68e0*/  F2FP.F16.F32.PACK_AB R46, R46, R43 ;  /* 0x0000002b2e2e723e */ /* 0x000fce00000000ff */
.L_x_1408:
[----:B------:R-:W-:Y:S05]  /*68f0*/  BSYNC B2 ;  /* 0x0000000000027941 */ /* 0x000fea0003800000 */
.L_x_1407:
[----:B------:R-:W-:Y:S02]  /*6900*/  ULDC.64 UR4, c[0x0][0x208] ;  /* 0x0000820000047ab9 */ /* 0x000fe40000000a00 */
[----:B0-----:R3:W-:Y:S04]  /*6910*/  STG.E.128 desc[UR4][R64.64], R36 ;  /* 0x0000002440007986 */ /* 0x0017e8000c101d04 */
[----:B--2---:R3:W-:Y:S02]  /*6920*/  @!P4 STG.E.128 desc[UR4][R66.64], R44 ;  /* 0x0000002c4200c986 */ /* 0x0047e4000c101d04 */
.L_x_1402:
[----:B------:R-:W-:Y:S05]  /*6930*/  BSYNC B1 ;  /* 0x0000000000017941 */ /* 0x000fea0003800000 */
.L_x_1401:
[----:B------:R-:W4:Y:S01]  /*6940*/  LDL R32, [R1+0x5c] ;  /* 0x00005c0001207983 */ /* 0x000f220000100800 */
[----:B--2---:R-:W-:-:S04]  /*6950*/  IMAD.WIDE.U32 R112, R233, R110, R112 ;  /* 0x0000006ee9707225 */ /* 0x004fc800078e0070 */
[----:B----4-:R-:W-:-:S04]  /*6960*/  IMAD R32, R32, R110, RZ ;  /* 0x0000006e20207224 */ /* 0x010fc800078e02ff */
[----:B------:R-:W-:Y:S01]  /*6970*/  IMAD R111, R233, R111, R32 ;  /* 0x0000006fe96f7224 */ /* 0x000fe200078e0220 */
[----:B------:R-:W-:Y:S06]  /*6980*/  @P0 BRA `(.L_x_1379) ;  /* 0x0000001000b40947 */ /* 0x000fec0003800000 */
[----:B------:R-:W-:Y:S01]  /*6990*/  ISETP.NE.AND P0, PT, R28, RZ, PT ;  /* 0x000000ff1c00720c */ /* 0x000fe20003f05270 */
[----:B------:R-:W-:Y:S01]  /*69a0*/  BSSY B1, `(.L_x_1409) ;  /* 0x000007f000017945 */ /* 0x000fe20003800000 */
[----:B---3--:R-:W-:-:S11]  /*69b0*/  IMAD.IADD R44, R113, 0x1, R111 ;  /* 0x00000001712c7824 */ /* 0x008fd600078e026f */
[----:B------:R-:W-:Y:S05]  /*69c0*/  @!P0 BRA `(.L_x_1410) ;  /* 0x0000000400f08947 */ /* 0x000fea0003800000 */
[----:B------:R-:W2:Y:S04]  /*69d0*/  LDL R35, [R1+0x34] ;  /* 0x0000340001237983 */ /* 0x000ea80000100800 */
[----:B------:R-:W3:Y:S04]  /*69e0*/  LDL R37, [R1+0x3c] ;  /* 0x00003c0001257983 */ /* 0x000ee80000100800 */
[----:B------:R-:W4:Y:S01]  /*69f0*/  LDL R36, [R1+0x40] ;  /* 0x0000400001247983 */ /* 0x000f220000100800 */
[----:B------:R-:W-:Y:S01]  /*6a00*/  SEL R32, R99, R124, !P3 ;  /* 0x0000007c63207207 */ /* 0x000fe20005800000 */
[----:B------:R-:W-:Y:S03]  /*6a10*/  BSSY B2, `(.L_x_1411) ;  /* 0x0000074000027945 */ /* 0x000fe60003800000 */
[----:B------:R-:W-:-:S04]  /*6a20*/  SHF.R.S32.HI R33, RZ, 0x1f, R32 ;  /* 0x0000001fff217819 */ /* 0x000fc80000011420 */
[----:B------:R-:W-:-:S04]  /*6a30*/  LEA.HI R32, R33, R32, RZ, 0x4 ;  /* 0x0000002021207211 */ /* 0x000fc800078f20ff */
[----:B------:R-:W-:-:S04]  /*6a40*/  LEA.HI.SX32 R32, R32, R73, 0x1c ;  /* 0x0000004920207211 */ /* 0x000fc800078fe2ff */
[----:B------:R-:W-:Y:S01]  /*6a50*/  SHF.R.S32.HI R33, RZ, 0x1f, R32 ;  /* 0x0000001fff217819 */ /* 0x000fe20000011420 */
[----:B------:R-:W-:-:S03]  /*6a60*/  IMAD.SHL.U32 R43, R32, 0x8, RZ ;  /* 0x00000008202b7824 */ /* 0x000fc600078e00ff */
[----:B------:R-:W-:Y:S02]  /*6a70*/  LEA.HI R34, R33, R32, RZ, 0x3 ;  /* 0x0000002021227211 */ /* 0x000fe400078f18ff */
[----:B------:R-:W-:Y:S02]  /*6a80*/  IADD3 R33, P4, P5, R86, R112, R88 ;  /* 0x0000007056217210 */ /* 0x000fe40007d9e058 */
[----:B------:R-:W-:-:S13]  /*6a90*/  ISETP.GE.AND P0, PT, R43, R122, PT ;  /* 0x0000007a2b00720c */ /* 0x000fda0003f06270 */
[--C-:B------:R-:W-:Y:S02]  /*6aa0*/  @!P0 SHF.R.S32.HI R46, RZ, 0x1f, R43.reuse ;  /* 0x0000001fff2e8819 */ /* 0x100fe4000001142b */
[----:B--2---:R-:W-:Y:S02]  /*6ab0*/  LOP3.LUT R32, R35, 0x38, R43, 0xf8, !PT ;  /* 0x0000003823207812 */ /* 0x004fe400078ef82b */
[----:B------:R-:W-:Y:S02]  /*6ac0*/  SHF.L.U32 R35, R34, 0x9, RZ ;  /* 0x0000000922237819 */ /* 0x000fe400000006ff */
[----:B---3--:R-:W-:Y:S02]  /*6ad0*/  LOP3.LUT R32, R32, R37, RZ, 0x3c, !PT ;  /* 0x0000002520207212 */ /* 0x008fe400078e3cff */
[----:B------:R-:W-:Y:S02]  /*6ae0*/  LOP3.LUT R35, R35, 0x7ffff000, RZ, 0xc0, !PT ;  /* 0x7ffff00023237812 */ /* 0x000fe400078ec0ff */
[----:B------:R-:W-:-:S02]  /*6af0*/  IADD3.X R34, R27, R44, R94, P4, P5 ;  /* 0x0000002c1b227210 */ /* 0x000fc400027ea45e */
[----:B----4-:R-:W-:Y:S02]  /*6b00*/  IADD3 R32, R32, R35, R36 ;  /* 0x0000002320207210 */ /* 0x010fe40007ffe024 */
[----:B------:R-:W-:-:S03]  /*6b10*/  LEA R40, P4, R33, R106, 0x1 ;  /* 0x0000006a21287211 */ /* 0x000fc600078808ff */
[----:B------:R-:W-:Y:S01]  /*6b20*/  IMAD R35, R17, 0x4000, R32 ;  /* 0x0000400011237824 */ /* 0x000fe200078e0220 */
[----:B------:R-:W-:Y:S01]  /*6b30*/  LEA.HI.X R41, R33, R107, R34, 0x1, P4 ;  /* 0x0000006b21297211 */ /* 0x000fe200020f0c22 */
[----:B------:R-:W-:Y:S01]  /*6b40*/  IMAD R33, R17, 0x4000, R21 ;  /* 0x0000400011217824 */ /* 0x000fe200078e0215 */
[----:B------:R-:W-:Y:S02]  /*6b50*/  @!P0 IADD3 R43, P4, P5, R86, R112, R43 ;  /* 0x00000070562b8210 */ /* 0x000fe40007d9e02b */
[----:B------:R-:W-:Y:S01]  /*6b60*/  LEA R36, R35, R16, 0x1 ;  /* 0x0000001023247211 */ /* 0x000fe200078e08ff */
[----:B------:R-:W-:Y:S01]  /*6b70*/  IMAD R33, R33, 0x2, R16 ;  /* 0x0000000221217824 */ /* 0x000fe200078e0210 */
[----:B------:R-:W-:Y:S02]  /*6b80*/  @!P0 IADD3.X R46, R27, R44, R46, P4, P5 ;  /* 0x0000002c1b2e8210 */ /* 0x000fe400027ea42e */
[----:B------:R-:W-:Y:S02]  /*6b90*/  ISETP.GE.AND P5, PT, R228, R120, PT ;  /* 0x00000078e400720c */ /* 0x000fe40003fa6270 */
[----:B------:R-:W2:Y:S01]  /*6ba0*/  LDS.128 R36, [R36+0x20400] ;  /* 0x0204000024247984 */ /* 0x000ea20000000c00 */
[----:B------:R-:W-:-:S03]  /*6bb0*/  @!P0 LEA R42, P4, R43, R106, 0x1 ;  /* 0x0000006a2b2a8211 */ /* 0x000fc600078808ff */
[----:B------:R-:W3:Y:S01]  /*6bc0*/  LDS.128 R32, [R33+0x20400] ;  /* 0x0204000021207984 */ /* 0x000ee20000000c00 */
[----:B------:R-:W-:-:S06]  /*6bd0*/  @!P0 LEA.HI.X R43, R43, R107, R46, 0x1, P4 ;  /* 0x0000006b2b2b8211 */ /* 0x000fcc00020f0c2e */
[----:B------:R-:W-:Y:S05]  /*6be0*/  @P5 BRA `(.L_x_1412) ;  /* 0x0000000400585947 */ /* 0x000fea0003800000 */
[--C-:B0-----:R-:W-:Y:S01]  /*6bf0*/  SHF.R.U64 R66, R60, 0x10, R61.reuse ;  /* 0x000000103c427819 */ /* 0x101fe2000000123d */
[----:B--2---:R-:W-:Y:S01]  /*6c00*/  IMAD.MOV.U32 R45, RZ, RZ, R36 ;  /* 0x000000ffff2d7224 */ /* 0x004fe200078e0024 */
[----:B------:R-:W-:Y:S01]  /*6c10*/  SHF.R.U32.HI R60, RZ, 0x10, R61 ;  /* 0x00000010ff3c7819 */ /* 0x000fe2000001163d */
[----:B------:R-:W-:Y:S01]  /*6c20*/  IMAD.MOV.U32 R46, RZ, RZ, R38 ;  /* 0x000000ffff2e7224 */ /* 0x000fe200078e0026 */
[--C-:B------:R-:W-:Y:S01]  /*6c30*/  SHF.R.U64 R68, R52, 0x10, R53.reuse ;  /* 0x0000001034447819 */ /* 0x100fe20000001235 */
[----:B---3--:R-:W-:Y:S01]  /*6c40*/  IMAD.MOV.U32 R36, RZ, RZ, R34 ;  /* 0x000000ffff247224 */ /* 0x008fe200078e0022 */
[----:B------:R-:W-:Y:S01]  /*6c50*/  SHF.R.U32.HI R52, RZ, 0x10, R53 ;  /* 0x00000010ff347819 */ /* 0x000fe20000011635 */
[----:B------:R-:W-:Y:S01]  /*6c60*/  HADD2.F32 R53, -RZ, R131.H1_H1 ;  /* 0x30000083ff357230 */ /* 0x000fe20000004100 */
[--C-:B------:R-:W-:Y:S01]  /*6c70*/  SHF.R.U64 R67, R54, 0x10, R55.reuse ;  /* 0x0000001036437819 */ /* 0x100fe20000001237 */
[----:B------:R-:W-:Y:S01]  /*6c80*/  HADD2.F32 R38, -RZ, R37.H0_H0 ;  /* 0x20000025ff267230 */ /* 0x000fe20000004100 */
[----:B------:R-:W-:Y:S01]  /*6c90*/  SHF.R.U32.HI R61, RZ, 0x10, R55 ;  /* 0x00000010ff3d7819 */ /* 0x000fe20000011637 */
[----:B------:R-:W-:Y:S01]  /*6ca0*/  HADD2.F32 R34, -RZ, R33.H0_H0 ;  /* 0x20000021ff227230 */ /* 0x000fe20000004100 */
[----:B------:R-:W-:Y:S01]  /*6cb0*/  SHF.R.U64 R65, R62, 0x10, R63 ;  /* 0x000000103e417819 */ /* 0x000fe2000000123f */
[----:B------:R-:W-:-:S02]  /*6cc0*/  HADD2.F32 R37, -RZ, R37.H1_H1 ;  /* 0x30000025ff257230 */ /* 0x000fc40000004100 */
[-C--:B------:R-:W-:Y:S01]  /*6cd0*/  FMUL.FTZ R55, R38, R53.reuse ;  /* 0x0000003526377220 */ /* 0x080fe20000410000 */
[----:B------:R-:W-:Y:S02]  /*6ce0*/  HADD2.F32 R54, -RZ, R60.H0_H0 ;  /* 0x2000003cff367230 */ /* 0x000fe40000004100 */
        /* <DEDUP_REMOVED lines=11> */
[----:B------:R-:W-:Y:S02]  /*6da0*/  HADD2.F32 R34, -RZ, R39.H0_H0 ;  /* 0x20000027ff227230 */ /* 0x000fe40000004100 */
[----:B------:R-:W-:Y:S01]  /*6db0*/  FFMA.FTZ R54, R37, R52, R54 ;  /* 0x0000003425367223 */ /* 0x000fe20000010036 */
[----:B------:R-:W-:Y:S02]  /*6dc0*/  HADD2.F32 R33, -RZ, R35.H0_H0 ;  /* 0x20000023ff217230 */ /* 0x000fe40000004100 */
[----:B------:R-:W-:Y:S02]  /*6dd0*/  HADD2.F32 R52, -RZ, R62.H0_H0 ;  /* 0x2000003eff347230 */ /* 0x000fe40000004100 */
[-C--:B------:R-:W-:Y:S01]  /*6de0*/  FMUL.FTZ R62, R34, R47.reuse ;  /* 0x0000002f223e7220 */ /* 0x080fe20000410000 */
[----:B------:R-:W-:Y:S02]  /*6df0*/  HADD2.F32 R37, -RZ, R127.H1_H1 ;  /* 0x3000007fff257230 */ /* 0x000fe40000004100 */
[----:B------:R-:W-:Y:S01]  /*6e00*/  FMUL.FTZ R47, R33, R47 ;  /* 0x0000002f212f7220 */ /* 0x000fe20000410000 */
[----:B------:R-:W-:Y:S01]  /*6e10*/  HADD2.F32 R39, -RZ, R39.H1_H1 ;  /* 0x30000027ff277230 */ /* 0x000fe20000004100 */
[----:B------:R-:W-:Y:S01]  /*6e20*/  F2FP.F16.F32.PACK_AB R53, R54, R53 ;  /* 0x000000353635723e */ /* 0x000fe200000000ff */
[----:B------:R-:W-:-:S02]  /*6e30*/  HADD2.F32 R35, -RZ, R35.H1_H1 ;  /* 0x30000023ff237230 */ /* 0x000fc40000004100 */
[-C--:B------:R-:W-:Y:S01]  /*6e40*/  FFMA.FTZ R62, R33, R37.reuse, -R62 ;  /* 0x00000025213e7223 */ /* 0x080fe2000001083e */
[----:B------:R-:W-:Y:S02]  /*6e50*/  HADD2.F32 R38, -RZ, R61.H0_H0 ;  /* 0x2000003dff267230 */ /* 0x000fe40000004100 */
[-C--:B------:R-:W-:Y:S01]  /*6e60*/  FMUL.FTZ R64, R39, R52.reuse ;  /* 0x0000003427407220 */ /* 0x080fe20000410000 */
[----:B------:R-:W-:Y:S01]  /*6e70*/  FFMA.FTZ R61, R34, R37, R47 ;  /* 0x00000025223d7223 */ /* 0x000fe2000001002f */
[C---:B------:R-:W-:Y:S01]  /*6e80*/  FMUL.FTZ R52, R35.reuse, R52 ;  /* 0x0000003423347220 */ /* 0x040fe20000410000 */
[----:B------:R-:W-:Y:S02]  /*6e90*/  HADD2.F32 R131, -RZ, R131.H0_H0 ;  /* 0x20000083ff837230 */ /* 0x000fe40000004100 */
[-C--:B------:R-:W-:Y:S01]  /*6ea0*/  FFMA.FTZ R63, R35, R38.reuse, -R64 ;  /* 0x00000026233f7223 */ /* 0x080fe20000010840 */
[----:B------:R-:W-:Y:S02]  /*6eb0*/  HADD2.F32 R34, -RZ, R45.H0_H0 ;  /* 0x2000002dff227230 */ /* 0x000fe40000004100 */
[----:B------:R-:W-:Y:S01]  /*6ec0*/  FFMA.FTZ R64, R39, R38, R52 ;  /* 0x0000002627407223 */ /* 0x000fe20000010034 */
[----:B------:R-:W-:-:S02]  /*6ed0*/  HADD2.F32 R37, -RZ, R66.H0_H0 ;  /* 0x20000042ff257230 */ /* 0x000fc40000004100 */
[----:B------:R-:W-:Y:S02]  /*6ee0*/  HADD2.F32 R45, -RZ, R45.H1_H1 ;  /* 0x3000002dff2d7230 */ /* 0x000fe40000004100 */
[----:B------:R-:W-:Y:S01]  /*6ef0*/  FMUL.FTZ R38, R34, R131 ;  /* 0x0000008322267220 */ /* 0x000fe20000410000 */
[----:B------:R-:W-:Y:S01]  /*6f00*/  HADD2.F32 R129, -RZ, R129.H0_H0 ;  /* 0x20000081ff817230 */ /* 0x000fe20000004100 */
[----:B------:R-:W-:Y:S01]  /*6f10*/  F2FP.F16.F32.PACK_AB R61, R64, R61 ;  /* 0x0000003d403d723e */ /* 0x000fe200000000ff */
[--C-:B------:R-:W-:Y:S02]  /*6f20*/  HADD2.F32 R33, -RZ, R32.reuse.H0_H0 ;  /* 0x20000020ff217230 */ /* 0x100fe40000004100 */
[----:B------:R-:W-:Y:S01]  /*6f30*/  FMUL.FTZ R39, R45, R37 ;  /* 0x000000252d277220 */ /* 0x000fe20000410000 */
[----:B------:R-:W-:Y:S02]  /*6f40*/  HADD2.F32 R32, -RZ, R32.H1_H1 ;  /* 0x30000020ff207230 */ /* 0x000fe40000004100 */
[----:B------:R-:W-:-:S02]  /*6f50*/  HADD2.F32 R35, -RZ, R68.H0_H0 ;  /* 0x20000044ff237230 */ /* 0x000fc40000004100 */
[C---:B------:R-:W-:Y:S01]  /*6f60*/  FMUL.FTZ R131, R33.reuse, R131 ;  /* 0x0000008321837220 */ /* 0x040fe20000410000 */
[----:B------:R-:W-:Y:S01]  /*6f70*/  FFMA.FTZ R38, R33, R129, -R38 ;  /* 0x0000008121267223 */ /* 0x000fe20000010826 */
[C---:B------:R-:W-:Y:S01]  /*6f80*/  FMUL.FTZ R52, R32.reuse, R37 ;  /* 0x0000002520347220 */ /* 0x040fe20000410000 */
[----:B------:R-:W-:Y:S02]  /*6f90*/  HADD2.F32 R33, -RZ, R46.H0_H0 ;  /* 0x2000002eff217230 */ /* 0x000fe40000004100 */
[-C--:B------:R-:W-:Y:S01]  /*6fa0*/  FFMA.FTZ R39, R32, R35.reuse, -R39 ;  /* 0x0000002320277223 */ /* 0x080fe20000010827 */
[----:B------:R-:W-:Y:S02]  /*6fb0*/  HADD2.F32 R130, -RZ, R130.H0_H0 ;  /* 0x20000082ff827230 */ /* 0x000fe40000004100 */
[----:B------:R-:W-:Y:S01]  /*6fc0*/  FFMA.FTZ R52, R45, R35, R52 ;  /* 0x000000232d347223 */ /* 0x000fe20000010034 */
[----:B------:R-:W-:Y:S02]  /*6fd0*/  HADD2.F32 R37, -RZ, R65.H0_H0 ;  /* 0x20000041ff257230 */ /* 0x000fe40000004100 */
[----:B------:R-:W-:Y:S01]  /*6fe0*/  FFMA.FTZ R131, R34, R129, R131 ;  /* 0x0000008122837223 */ /* 0x000fe20000010083 */
[----:B------:R-:W-:-:S02]  /*6ff0*/  HADD2.F32 R32, -RZ, R36.H0_H0 ;  /* 0x20000024ff207230 */ /* 0x000fc40000004100 */
[CC--:B------:R-:W-:Y:S01]  /*7000*/  FMUL.FTZ R45, R33.reuse, R130.reuse ;  /* 0x00000082212d7220 */ /* 0x0c0fe20000410000 */
[----:B------:R-:W-:Y:S02]  /*7010*/  HADD2.F32 R46, -RZ, R46.H1_H1 ;  /* 0x3000002eff2e7230 */ /* 0x000fe40000004100 */
[----:B------:R-:W-:Y:S02]  /*7020*/  HADD2.F32 R36, -RZ, R36.H1_H1 ;  /* 0x30000024ff247230 */ /* 0x000fe40000004100 */
[----:B------:R-:W-:Y:S01]  /*7030*/  FMUL.FTZ R130, R32, R130 ;  /* 0x0000008220827220 */ /* 0x000fe20000410000 */
[----:B------:R-:W-:Y:S02]  /*7040*/  HADD2.F32 R127, -RZ, R127.H0_H0 ;  /* 0x2000007fff7f7230 */ /* 0x000fe40000004100 */
[-C--:B------:R-:W-:Y:S01]  /*7050*/  FMUL.FTZ R47, R46, R37.reuse ;  /* 0x000000252e2f7220 */ /* 0x080fe20000410000 */
[----:B------:R-:W-:Y:S02]  /*7060*/  HADD2.F32 R35, -RZ, R67.H0_H0 ;  /* 0x20000043ff237230 */ /* 0x000fe40000004100 */
        /* <DEDUP_REMOVED lines=10> */
[----:B------:R-:W-:Y:S01]  /*7110*/  F2FP.F16.F32.PACK_AB R38, R37, R130 ;  /* 0x000000822526723e */ /* 0x000fe200000000ff */
[----:B------:R-:W-:Y:S01]  /*7120*/  IMAD.MOV.U32 R37, RZ, RZ, R53 ;  /* 0x000000ffff257224 */ /* 0x000fe200078e0035 */
[----:B------:R-:W-:Y:S02]  /*7130*/  F2FP.F16.F32.PACK_AB R35, R63, R62 ;  /* 0x0000003e3f23723e */ /* 0x000fe400000000ff */
[----:B------:R-:W-:-:S07]  /*7140*/  MOV R36, R52 ;  /* 0x0000003400247202 */ /* 0x000fce0000000f00 */
.L_x_1412:
[----:B------:R-:W-:Y:S05]  /*7150*/  BSYNC B2 ;  /* 0x0000000000027941 */ /* 0x000fea0003800000 */
.L_x_1411:
[----:B------:R-:W-:Y:S02]  /*7160*/  ULDC.64 UR4, c[0x0][0x208] ;  /* 0x0000820000047ab9 */ /* 0x000fe40000000a00 */
[----:B---3--:R3:W-:Y:S04]  /*7170*/  STG.E.128 desc[UR4][R40.64], R32 ;  /* 0x0000002028007986 */ /* 0x0087e8000c101d04 */
[----:B--2---:R3:W-:Y:S02]  /*7180*/  @!P0 STG.E.128 desc[UR4][R42.64], R36 ;  /* 0x000000242a008986 */ /* 0x0047e4000c101d04 */
.L_x_1410:
[----:B------:R-:W-:Y:S05]  /*7190*/  BSYNC B1 ;  /* 0x0000000000017941 */ /* 0x000fea0003800000 */
.L_x_1409:
[----:B------:R-:W-:-:S13]  /*71a0*/  ISETP.NE.AND P0, PT, R91, RZ, PT ;  /* 0x000000ff5b00720c */ /* 0x000fda0003f05270 */
[----:B------:R-:W-:Y:S05]  /*71b0*/  @!P0 BRA `(.L_x_1379) ;  /* 0x0000000800a88947 */ /* 0x000fea0003800000 */
[----:B---3--:R-:W2:Y:S04]  /*71c0*/  LDL R32, [R1+0x34] ;  /* 0x0000340001207983 */ /* 0x008ea80000100800 */
[----:B------:R-:W3:Y:S04]  /*71d0*/  LDL R35, [R1+0x3c] ;  /* 0x00003c0001237983 */ /* 0x000ee80000100800 */
[----:B------:R-:W4:Y:S01]  /*71e0*/  LDL R34, [R1+0x40] ;  /* 0x0000400001227983 */ /* 0x000f220000100800 */
[----:B------:R-:W-:Y:S01]  /*71f0*/  SEL R124, R99, R124, !P2 ;  /* 0x0000007c637c7207 */ /* 0x000fe20005000000 */
[----:B------:R-:W-:Y:S01]  /*7200*/  BSSY B1, `(.L_x_1413) ;  /* 0x000006e000017945 */ /* 0x000fe20003800000 */
[----:B------:R-:W-:-:S02]  /*7210*/  IADD3 R41, P0, P4, R86, R112, R90 ;  /* 0x0000007056297210 */ /* 0x000fc40007c1e05a */
[----:B------:R-:W-:Y:S02]  /*7220*/  SHF.R.S32.HI R33, RZ, 0x1f, R124 ;  /* 0x0000001fff217819 */ /* 0x000fe4000001147c */
[----:B------:R-:W-:Y:S02]  /*7230*/  IADD3.X R42, R27, R44, R95, P0, P4 ;  /* 0x0000002c1b2a7210 */ /* 0x000fe400007e845f */
[----:B------:R-:W-:Y:S02]  /*7240*/  LEA.HI R124, R33, R124, RZ, 0x4 ;  /* 0x0000007c217c7211 */ /* 0x000fe400078f20ff */
[----:B------:R-:W-:Y:S02]  /*7250*/  ISETP.GE.AND P4, PT, R225, R120, PT ;  /* 0x00000078e100720c */ /* 0x000fe40003f86270 */
[----:B------:R-:W-:Y:S02]  /*7260*/  LEA.HI.SX32 R124, R124, R89, 0x1c ;  /* 0x000000597c7c7211 */ /* 0x000fe400078fe2ff */
[----:B------:R-:W-:-:S02]  /*7270*/  LEA R40, P0, R41, R106, 0x1 ;  /* 0x0000006a29287211 */ /* 0x000fc400078008ff */
[----:B------:R-:W-:Y:S01]  /*7280*/  SHF.R.S32.HI R33, RZ, 0x1f, R124 ;  /* 0x0000001fff217819 */ /* 0x000fe2000001147c */
[----:B------:R-:W-:Y:S01]  /*7290*/  IMAD.SHL.U32 R43, R124, 0x8, RZ ;  /* 0x000000087c2b7824 */ /* 0x000fe200078e00ff */
[----:B------:R-:W-:Y:S02]  /*72a0*/  LEA.HI.X R41, R41, R107, R42, 0x1, P0 ;  /* 0x0000006b29297211 */ /* 0x000fe400000f0c2a */
[----:B------:R-:W-:-:S04]  /*72b0*/  LEA.HI R33, R33, R124, RZ, 0x3 ;  /* 0x0000007c21217211 */ /* 0x000fc800078f18ff */
[----:B------:R-:W-:-:S04]  /*72c0*/  SHF.L.U32 R33, R33, 0x9, RZ ;  /* 0x0000000921217819 */ /* 0x000fc800000006ff */
[----:B------:R-:W-:Y:S02]  /*72d0*/  LOP3.LUT R33, R33, 0x7ffff000, RZ, 0xc0, !PT ;  /* 0x7ffff00021217812 */ /* 0x000fe400078ec0ff */
[----:B--2---:R-:W-:-:S04]  /*72e0*/  LOP3.LUT R32, R32, 0x38, R43, 0xf8, !PT ;  /* 0x0000003820207812 */ /* 0x004fc800078ef82b */
[----:B---3--:R-:W-:-:S04]  /*72f0*/  LOP3.LUT R32, R32, R35, RZ, 0x3c, !PT ;  /* 0x0000002320207212 */ /* 0x008fc800078e3cff */
[----:B----4-:R-:W-:Y:S01]  /*7300*/  IADD3 R32, R32, R33, R34 ;  /* 0x0000002120207210 */ /* 0x010fe20007ffe022 */
[----:B------:R-:W-:-:S04]  /*7310*/  IMAD R33, R17, 0x4000, R15 ;  /* 0x0000400011217824 */ /* 0x000fc800078e020f */
[----:B------:R-:W-:Y:S02]  /*7320*/  IMAD R35, R17, 0x4000, R32 ;  /* 0x0000400011237824 */ /* 0x000fe400078e0220 */
[----:B------:R-:W-:-:S03]  /*7330*/  IMAD R33, R33, 0x2, R16 ;  /* 0x0000000221217824 */ /* 0x000fc600078e0210 */
[----:B------:R-:W-:-:S03]  /*7340*/  LEA R36, R35, R16, 0x1 ;  /* 0x0000001023247211 */ /* 0x000fc600078e08ff */
[----:B------:R-:W2:Y:S04]  /*7350*/  LDS.128 R32, [R33+0x20400] ;  /* 0x0204000021207984 */ /* 0x000ea80000000c00 */
[----:B------:R-:W3:Y:S01]  /*7360*/  LDS.128 R36, [R36+0x20400] ;  /* 0x0204000024247984 */ /* 0x000ee20000000c00 */
[----:B------:R-:W-:Y:S05]  /*7370*/  @P4 BRA `(.L_x_1414) ;  /* 0x0000000400584947 */ /* 0x000fea0003800000 */
[----:B------:R-:W-:Y:S01]  /*7380*/  SHF.R.U64 R62, R48, 0x10, R49 ;  /* 0x00000010303e7819 */ /* 0x000fe20000001231 */
[----:B---3--:R-:W-:Y:S01]  /*7390*/  IMAD.MOV.U32 R42, RZ, RZ, R36 ;  /* 0x000000ffff2a7224 */ /* 0x008fe200078e0024 */
[----:B------:R-:W-:Y:S01]  /*73a0*/  SHF.R.U32.HI R48, RZ, 0x10, R57 ;  /* 0x00000010ff307819 */ /* 0x000fe20000011639 */
[----:B------:R-:W-:Y:S01]  /*73b0*/  IMAD.MOV.U32 R45, RZ, RZ, R38 ;  /* 0x000000ffff2d7224 */ /* 0x000fe200078e0026 */
[----:B------:R-:W-:Y:S01]  /*73c0*/  SHF.R.U32.HI R46, RZ, 0x10, R49 ;  /* 0x00000010ff2e7819 */ /* 0x000fe20000011631 */
[----:B--2---:R-:W-:Y:S01]  /*73d0*/  IMAD.MOV.U32 R36, RZ, RZ, R34 ;  /* 0x000000ffff247224 */ /* 0x004fe200078e0022 */
[--C-:B------:R-:W-:Y:S01]  /*73e0*/  SHF.R.U64 R61, R50, 0x10, R51.reuse ;  /* 0x00000010323d7819 */ /* 0x100fe20000001233 */
[--C-:B------:R-:W-:Y:S01]  /*73f0*/  HADD2.F32 R38, -RZ, R37.reuse.H0_H0 ;  /* 0x20000025ff267230 */ /* 0x100fe20000004100 */
[----:B------:R-:W-:Y:S01]  /*7400*/  SHF.R.U32.HI R54, RZ, 0x10, R51 ;  /* 0x00000010ff367819 */ /* 0x000fe20000011633 */
[----:B------:R-:W-:Y:S01]  /*7410*/  HADD2.F32 R37, -RZ, R37.H1_H1 ;  /* 0x30000025ff257230 */ /* 0x000fe20000004100 */
[--C-:B------:R-:W-:Y:S01]  /*7420*/  SHF.R.U64 R53, R58, 0x10, R59.reuse ;  /* 0x000000103a357819 */ /* 0x100fe2000000123b */
[--C-:B------:R-:W-:Y:S01]  /*7430*/  HADD2.F32 R34, -RZ, R33.reuse.H0_H0 ;  /* 0x20000021ff227230 */ /* 0x100fe20000004100 */
[----:B------:R-:W-:Y:S01]  /*7440*/  SHF.R.U32.HI R58, RZ, 0x10, R59 ;  /* 0x00000010ff3a7819 */ /* 0x000fe2000001163b */
[----:B------:R-:W-:Y:S01]  /*7450*/  HADD2.F32 R48, -RZ, R48.H0_H0 ;  /* 0x20000030ff307230 */ /* 0x000fe20000004100 */
[----:B------:R-:W-:Y:S01]  /*7460*/  SHF.R.U64 R60, R56, 0x10, R57 ;  /* 0x00000010383c7819 */ /* 0x000fe20000001239 */
[----:B------:R-:W-:-:S02]  /*7470*/  HADD2.F32 R33, -RZ, R33.H1_H1 ;  /* 0x30000021ff217230 */ /* 0x000fc40000004100 */
[----:B------:R-:W-:Y:S02]  /*7480*/  HADD2.F32 R49, -RZ, R126.H1_H1 ;  /* 0x3000007eff317230 */ /* 0x000fe40000004100 */
[-C--:B------:R-:W-:Y:S01]  /*7490*/  FMUL.FTZ R50, R37, R48.reuse ;  /* 0x0000003025327220 */ /* 0x080fe20000410000 */
[----:B------:R-:W-:Y:S02]  /*74a0*/  HADD2.F32 R46, -RZ, R46.H0_H0 ;  /* 0x2000002eff2e7230 */ /* 0x000fe40000004100 */
[C---:B------:R-:W-:Y:S01]  /*74b0*/  FMUL.FTZ R48, R33.reuse, R48 ;  /* 0x0000003021307220 */ /* 0x040fe20000410000 */
[----:B------:R-:W-:Y:S02]  /*74c0*/  HADD2.F32 R47, -RZ, R123.H1_H1 ;  /* 0x3000007bff2f7230 */ /* 0x000fe40000004100 */
[-C--:B------:R-:W-:Y:S01]  /*74d0*/  FMUL.FTZ R51, R38, R49.reuse ;  /* 0x0000003126337220 */ /* 0x080fe20000410000 */
[C---:B------:R-:W-:Y:S01]  /*74e0*/  FMUL.FTZ R49, R34.reuse, R49 ;  /* 0x0000003122317220 */ /* 0x040fe20000410000 */
[-C--:B------:R-:W-:Y:S01]  /*74f0*/  FFMA.FTZ R50, R33, R46.reuse, -R50 ;  /* 0x0000002e21327223 */ /* 0x080fe20000010832 */
[----:B------:R-:W-:Y:S01]  /*7500*/  FFMA.FTZ R52, R37, R46, R48 ;  /* 0x0000002e25347223 */ /* 0x000fe20000010030 */
[----:B------:R-:W-:Y:S01]  /*7510*/  FFMA.FTZ R51, R34, R47, -R51 ;  /* 0x0000002f22337223 */ /* 0x000fe20000010833 */
[----:B------:R-:W-:-:S02]  /*7520*/  HADD2.F32 R46, -RZ, R125.H1_H1 ;  /* 0x3000007dff2e7230 */ /* 0x000fc40000004100 */
[----:B------:R-:W-:Y:S01]  /*7530*/  FFMA.FTZ R49, R38, R47, R49 ;  /* 0x0000002f26317223 */ /* 0x000fe20000010031 */
[----:B------:R-:W-:Y:S02]  /*7540*/  HADD2.F32 R33, -RZ, R35.H0_H0 ;  /* 0x20000023ff217230 */ /* 0x000fe40000004100 */
[----:B------:R-:W-:Y:S02]  /*7550*/  HADD2.F32 R34, -RZ, R39.H0_H0 ;  /* 0x20000027ff227230 */ /* 0x000fe40000004100 */
[----:B------:R-:W-:Y:S02]  /*7560*/  HADD2.F32 R37, -RZ, R121.H1_H1 ;  /* 0x30000079ff257230 */ /* 0x000fe40000004100 */
[----:B------:R-:W-:Y:S01]  /*7570*/  FMUL.FTZ R47, R33, R46 ;  /* 0x0000002e212f7220 */ /* 0x000fe20000410000 */
[----:B------:R-:W-:Y:S01]  /*7580*/  HADD2.F32 R39, -RZ, R39.H1_H1 ;  /* 0x30000027ff277230 */ /* 0x000fe20000004100 */
[----:B------:R-:W-:Y:S01]  /*7590*/  F2FP.F16.F32.PACK_AB R49, R52, R49 ;  /* 0x000000313431723e */ /* 0x000fe200000000ff */
[----:B------:R-:W-:-:S02]  /*75a0*/  HADD2.F32 R48, -RZ, R58.H0_H0 ;  /* 0x2000003aff307230 */ /* 0x000fc40000004100 */
[CC--:B------:R-:W-:Y:S01]  /*75b0*/  FFMA.FTZ R55, R34.reuse, R37.reuse, R47 ;  /* 0x0000002522377223 */ /* 0x0c0fe2000001002f */
[----:B------:R-:W-:Y:S02]  /*75c0*/  HADD2.F32 R38, -RZ, R54.H0_H0 ;  /* 0x20000036ff267230 */ /* 0x000fe40000004100 */
[----:B------:R-:W-:Y:S01]  /*75d0*/  FMUL.FTZ R54, R34, R46 ;  /* 0x0000002e22367220 */ /* 0x000fe20000410000 */
[----:B------:R-:W-:Y:S02]  /*75e0*/  HADD2.F32 R35, -RZ, R35.H1_H1 ;  /* 0x30000023ff237230 */ /* 0x000fe40000004100 */
[----:B------:R-:W-:Y:S01]  /*75f0*/  FMUL.FTZ R46, R39, R48 ;  /* 0x00000030272e7220 */ /* 0x000fe20000410000 */
[----:B------:R-:W-:Y:S02]  /*7600*/  HADD2.F32 R34, -RZ, R42.H0_H0 ;  /* 0x2000002aff227230 */ /* 0x000fe40000004100 */
[----:B------:R-:W-:Y:S01]  /*7610*/  FFMA.FTZ R54, R33, R37, -R54 ;  /* 0x0000002521367223 */ /* 0x000fe20000010836 */
[----:B------:R-:W-:-:S02]  /*7620*/  HADD2.F32 R126, -RZ, R126.H0_H0 ;  /* 0x2000007eff7e7230 */ /* 0x000fc40000004100 */
[C---:B------:R-:W-:Y:S01]  /*7630*/  FMUL.FTZ R48, R35.reuse, R48 ;  /* 0x0000003023307220 */ /* 0x040fe20000410000 */
[----:B------:R-:W-:Y:S02]  /*7640*/  HADD2.F32 R37, -RZ, R60.H0_H0 ;  /* 0x2000003cff257230 */ /* 0x000fe40000004100 */
[-C--:B------:R-:W-:Y:S01]  /*7650*/  FFMA.FTZ R57, R35, R38.reuse, -R46 ;  /* 0x0000002623397223 */ /* 0x080fe2000001082e */
[----:B------:R-:W-:Y:S02]  /*7660*/  HADD2.F32 R33, -RZ, R32.H0_H0 ;  /* 0x20000020ff217230 */ /* 0x000fe40000004100 */
[----:B------:R-:W-:Y:S01]  /*7670*/  FFMA.FTZ R56, R39, R38, R48 ;  /* 0x0000002627387223 */ /* 0x000fe20000010030 */
[----:B------:R-:W-:Y:S02]  /*7680*/  HADD2.F32 R42, -RZ, R42.H1_H1 ;  /* 0x3000002aff2a7230 */ /* 0x000fe40000004100 */
[----:B------:R-:W-:Y:S01]  /*7690*/  FMUL.FTZ R38, R34, R126 ;  /* 0x0000007e22267220 */ /* 0x000fe20000410000 */
[----:B------:R-:W-:-:S02]  /*76a0*/  HADD2.F32 R32, -RZ, R32.H1_H1 ;  /* 0x30000020ff207230 */ /* 0x000fc40000004100 */
[C---:B------:R-:W-:Y:S01]  /*76b0*/  FMUL.FTZ R39, R33.reuse, R126 ;  /* 0x0000007e21277220 */ /* 0x040fe20000410000 */
[----:B------:R-:W-:Y:S02]  /*76c0*/  HADD2.F32 R123, -RZ, R123.H0_H0 ;  /* 0x2000007bff7b7230 */ /* 0x000fe40000004100 */
[-C--:B------:R-:W-:Y:S01]  /*76d0*/  FMUL.FTZ R47, R42, R37.reuse ;  /* 0x000000252a2f7220 */ /* 0x080fe20000410000 */
[----:B------:R-:W-:Y:S02]  /*76e0*/  HADD2.F32 R35, -RZ, R62.H0_H0 ;  /* 0x2000003eff237230 */ /* 0x000fe40000004100 */
[----:B------:R-:W-:Y:S01]  /*76f0*/  FMUL.FTZ R37, R32, R37 ;  /* 0x0000002520257220 */ /* 0x000fe20000410000 */
[----:B------:R-:W-:Y:S02]  /*7700*/  HADD2.F32 R125, -RZ, R125.H0_H0 ;  /* 0x2000007dff7d7230 */ /* 0x000fe40000004100 */
[----:B------:R-:W-:Y:S01]  /*7710*/  FFMA.FTZ R38, R33, R123, -R38 ;  /* 0x0000007b21267223 */ /* 0x000fe20000010826 */
[----:B------:R-:W-:-:S02]  /*7720*/  HADD2.F32 R33, -RZ, R45.H0_H0 ;  /* 0x2000002dff217230 */ /* 0x000fc40000004100 */
[-C--:B------:R-:W-:Y:S01]  /*7730*/  FFMA.FTZ R47, R32, R35.reuse, -R47 ;  /* 0x00000023202f7223 */ /* 0x080fe2000001082f */
[----:B------:R-:W-:Y:S01]  /*7740*/  FFMA.FTZ R42, R42, R35, R37 ;  /* 0x000000232a2a7223 */ /* 0x000fe20000010025 */
[----:B------:R-:W-:Y:S02]  /*7750*/  HADD2.F32 R35, -RZ, R53.H0_H0 ;  /* 0x20000035ff237230 */ /* 0x000fe40000004100 */
[----:B------:R-:W-:Y:S01]  /*7760*/  FFMA.FTZ R39, R34, R123, R39 ;  /* 0x0000007b22277223 */ /* 0x000fe20000010027 */
[--C-:B------:R-:W-:Y:S02]  /*7770*/  HADD2.F32 R32, -RZ, R36.reuse.H0_H0 ;  /* 0x20000024ff207230 */ /* 0x100fe40000004100 */
[----:B------:R-:W-:Y:S01]  /*7780*/  FMUL.FTZ R37, R33, R125 ;  /* 0x0000007d21257220 */ /* 0x000fe20000410000 */
[----:B------:R-:W-:Y:S01]  /*7790*/  HADD2.F32 R45, -RZ, R45.H1_H1 ;  /* 0x3000002dff2d7230 */ /* 0x000fe20000004100 */
[----:B------:R-:W-:Y:S01]  /*77a0*/  F2FP.F16.F32.PACK_AB R55, R56, R55 ;  /* 0x000000373837723e */ /* 0x000fe200000000ff */
[----:B------:R-:W-:-:S02]  /*77b0*/  HADD2.F32 R36, -RZ, R36.H1_H1 ;  /* 0x30000024ff247230 */ /* 0x000fc40000004100 */
        /* <DEDUP_REMOVED lines=13> */
[----:B------:R-:W-:Y:S01]  /*7890*/  F2FP.F16.F32.PACK_AB R34, R36, R37 ;  /* 0x000000252422723e */ /* 0x000fe200000000ff */
[----:B------:R-:W-:Y:S01]  /*78a0*/  IMAD.MOV.U32 R37, RZ, RZ, R49 ;  /* 0x000000ffff257224 */ /* 0x000fe200078e0031 */
[----:B------:R-:W-:Y:S02]  /*78b0*/  F2FP.F16.F32.PACK_AB R33, R50, R51 ;  /* 0x000000333221723e */ /* 0x000fe400000000ff */
[----:B------:R-:W-:Y:S02]  /*78c0*/  F2FP.F16.F32.PACK_AB R38, R45, R46 ;  /* 0x0000002e2d26723e */ /* 0x000fe400000000ff */
[----:B------:R-:W-:-:S07]  /*78d0*/  MOV R36, R48 ;  /* 0x0000003000247202 */ /* 0x000fce0000000f00 */
.L_x_1414:
[----:B------:R-:W-:Y:S05]  /*78e0*/  BSYNC B1 ;  /* 0x0000000000017941 */ /* 0x000fea0003800000 */
.L_x_1413:
        /* <DEDUP_REMOVED lines=12> */
.L_x_1354:
[----:B------:R-:W-:-:S13]  /*79b0*/  ISETP.NE.AND P1, PT, R236, 0x3, PT ;  /* 0x00000003ec00780c */ /* 0x000fda0003f25270 */
[----:B------:R-:W-:Y:S05]  /*79c0*/  @!P1 BRA `(.L_x_1415) ;  /* 0x0000000000049947 */ /* 0x000fea0003800000 */
[----:B------:R-:W-:Y:S01]  /*79d0*/  BPT.TRAP 0x1 ;  /* 0x000000040000795c */ /* 0x000fe20000300000 */
.L_x_1415:
[----:B------:R-:W-:Y:S01]  /*79e0*/  IMAD R97, R17, 0x8, R16 ;  /* 0x0000000811617824 */ /* 0x000fe200078e0210 */
[----:B------:R-:W-:Y:S01]  /*79f0*/  SHF.L.U32 R109, R237, 0x1f, RZ ;  /* 0x0000001fed6d7819 */ /* 0x000fe200000006ff */
[----:B------:R-:W-:Y:S01]  /*7a00*/  IMAD R105, R24, -0x40, R2 ;  /* 0xffffffc018697824 */ /* 0x000fe200078e0202 */
[----:B------:R-:W-:Y:S02]  /*7a10*/  BSSY B1, `(.L_x_1416) ;  /* 0x0000005000017945 */ /* 0x000fe40003800000 */
[----:B------:R-:W0:Y:S02]  /*7a20*/  SYNCS.PHASECHK.TRANS64.TRYWAIT P0, [R97+URZ+0x30890], R109 ;  /* 0x0308906d610075a7 */ /* 0x000e24000800017f */
[----:B------:R-:W-:-:S04]  /*7a30*/  VIMNMX R105, R105, 0x40, PT ;  /* 0x0000004069697848 */ /* 0x000fc80003fe0100 */
[----:B------:R-:W-:Y:S01]  /*7a40*/  ISETP.GE.AND P4, PT, R18, R105, PT ;  /* 0x000000691200720c */ /* 0x000fe20003f86270 */
[----:B0-----:R-:W-:-:S12]  /*7a50*/  @!P0 BRA `(.L_x_1417) ;  /* 0x00000208005c8947 */ /* 0x001fd80003800000 */
.L_x_1773:
[----:B------:R-:W-:Y:S05]  /*7a60*/  BSYNC B1 ;  /* 0x0000000000017941 */ /* 0x000fea0003800000 */
.L_x_1416:
        /* <DEDUP_REMOVED lines=15> */
.L_x_1419:
[----:B------:R-:W-:Y:S05]  /*7b60*/  BSYNC B1 ;  /* 0x0000000000017941 */ /* 0x000fea0003800000 */
.L_x_1418:
[----:B------:R-:W-:-:S13]  /*7b70*/  ISETP.GE.AND P0, PT, R233, R105, PT ;  /* 0x00000069e900720c */ /* 0x000fda0003f06270 */
        /* <DEDUP_REMOVED lines=14> */
.L_x_1379:
[----:B------:R-:W-:Y:S05]  /*7c60*/  BSYNC B0 ;  /* 0x0000000000007941 */ /* 0x000fea0003800000 */
.L_x_1353:
        /* <DEDUP_REMOVED lines=12> */
[----:B------:R-:W-:-:S04]  /*7d30*/  @!P0 IADD3 R32, R97, 0x308a0, RZ ;  /* 0x000308a061208810 */ /* 0x000fc80007ffe0ff */
[----:B------:R-:W-:-:S04]  /*7d40*/  @!P0 PRMT R32, RZ, 0x654, R32 ;  /* 0x00000654ff208816 */ /* 0x000fc80000000020 */
[----:B------:R1:W-:Y:S01]  /*7d50*/  @!P0 SYNCS.ARRIVE.TRANS64.RED.A1T0 RZ, [R32+URZ], RZ ;  /* 0x000000ff20ff89a7 */ /* 0x0003e2000810043f */
[----:B------:R-:W-:Y:S05]  /*7d60*/  @!P1 BRA `(.L_x_1421) ;  /* 0x0000000000049947 */ /* 0x000fea0003800000 */
[----:B------:R-:W-:Y:S01]  /*7d70*/  BPT.TRAP 0x1 ;  /* 0x000000040000795c */ /* 0x000fe20000300000 */
.L_x_1421:
[----:B------:R-:W-:Y:S05]  /*7d80*/  BSYNC B0 ;  /* 0x0000000000007941 */ /* 0x000fea0003800000 */
.L_x_1420:
[----:B------:R-:W2:Y:S01]  /*7d90*/  SYNCS.PHASECHK.TRANS64.TRYWAIT P1, [R97+URZ+0x308b0], R109 ;  /* 0x0308b06d610075a7 */ /* 0x000ea2000802017f */
[----:B------:R-:W-:Y:S01]  /*7da0*/  ULDC.64 UR4, c[0x0][0x308] ;  /* 0x0000c20000047ab9 */ /* 0x000fe20000000a00 */
[----:B------:R-:W-:Y:S01]  /*7db0*/  ULDC.64 UR60, c[0x0][0x318] ;  /* 0x0000c600003c7ab9 */ /* 0x000fe20000000a00 */
[----:B-1----:R-:W-:Y:S01]  /*7dc0*/  IMAD.U32 R32, RZ, RZ, UR5 ;  /* 0x00000005ff207e24 */ /* 0x002fe2000f8e00ff */
[----:B------:R-:W-:Y:S01]  /*7dd0*/  BSSY B0, `(.L_x_1422) ;  /* 0x0000007000007945 */ /* 0x000fe20003800000 */
[----:B------:R-:W-:Y:S01]  /*7de0*/  IMAD.U32 R33, RZ, RZ, UR4 ;  /* 0x00000004ff217e24 */ /* 0x000fe2000f8e00ff */
[----:B------:R-:W-:Y:S01]  /*7df0*/  ISETP.GE.AND P4, PT, R18, R105, PT ;  /* 0x000000691200720c */ /* 0x000fe20003f86270 */
[----:B------:R-:W-:Y:S01]  /*7e00*/  IMAD.WIDE R44, R24, 0x40, R74 ;  /* 0x00000040182c7825 */ /* 0x000fe200078e024a */
[----:B------:R1:W-:Y:S04]  /*7e10*/  STL [R1+0x1c], R32 ;  /* 0x00001c2001007387 */ /* 0x0003e80000100800 */
[----:B------:R1:W-:Y:S02]  /*7e20*/  STL [R1+0x20], R33 ;  /* 0x0000202101007387 */ /* 0x0003e40000100800 */
[----:B-12---:R-:W-:Y:S05]  /*7e30*/  @!P1 BRA `(.L_x_1423) ;  /* 0x0000020400789947 */ /* 0x006fea0003800000 */
.L_x_1774:
[----:B------:R-:W-:Y:S05]  /*7e40*/  BSYNC B0 ;  /* 0x0000000000007941 */ /* 0x000fea0003800000 */
.L_x_1422:
[----:B------:R-:W-:Y:S04]  /*7e50*/  BSSY B0, `(.L_x_1424) ;  /* 0x000001e000007945 */ /* 0x000fe80003800000 */
[----:B------:R-:W-:Y:S05]  /*7e60*/  @P4 BRA `(.L_x_1425) ;  /* 0x0000000000704947 */ /* 0x000fea0003800000 */
[----:B------:R-:W2:Y:S01]  /*7e70*/  LDL R33, [R1+0x20] ;  /* 0x0000200001217983 */ /* 0x000ea20000100800 */
[----:B------:R-:W-:-:S03]  /*7e80*/  ULDC UR6, c[0x0][0x2e4] ;  /* 0x0000b90000067ab9 */ /* 0x000fc60000000800 */
[----:B------:R-:W3:Y:S01]  /*7e90*/  LDL R32, [R1+0x1c] ;  /* 0x00001c0001207983 */ /* 0x000ee20000100800 */
[----:B------:R-:W-:Y:S01]  /*7ea0*/  ISETP.GE.AND P5, PT, R228, UR6, PT ;  /* 0x00000006e4007c0c */ /* 0x000fe2000bfa6270 */
[----:B------:R-:W-:Y:S01]  /*7eb0*/  IMAD R39, R45, UR60, RZ ;  /* 0x0000003c2d277c24 */ /* 0x000fe2000f8e02ff */
[----:B------:R-:W-:Y:S01]  /*7ec0*/  MOV R37, R96 ;  /* 0x0000006000257202 */ /* 0x000fe20000000f00 */
[----:B------:R-:W-:Y:S01]  /*7ed0*/  IMAD.MOV.U32 R36, RZ, RZ, R84 ;  /* 0x000000ffff247224 */ /* 0x000fe200078e0054 */
[----:B------:R-:W-:Y:S01]  /*7ee0*/  ISETP.GE.AND P4, PT, R225, UR6, PT ;  /* 0x00000006e1007c0c */ /* 0x000fe2000bf86270 */
[C---:B------:R-:W-:Y:S02]  /*7ef0*/  IMAD R39, R44.reuse, UR61, R39 ;  /* 0x0000003d2c277c24 */ /* 0x040fe4000f8e0227 */
[----:B------:R-:W-:-:S04]  /*7f00*/  IMAD.WIDE.U32 R36, R44, UR60, R36 ;  /* 0x0000003c2c247c25 */ /* 0x000fc8000f8e0024 */
[----:B------:R-:W-:Y:S02]  /*7f10*/  IMAD.IADD R37, R37, 0x1, R39 ;  /* 0x0000000125257824 */ /* 0x000fe400078e0227 */
[C---:B------:R-:W-:Y:S02]  /*7f20*/  VIADD R40, R228.reuse, 0x80 ;  /* 0x00000080e4287836 */ /* 0x040fe40000000000 */
[----:B------:R-:W-:Y:S01]  /*7f30*/  VIADD R38, R228, 0xc0 ;  /* 0x000000c0e4267836 */ /* 0x000fe20000000000 */
[----:B--2---:R-:W-:Y:S02]  /*7f40*/  R2UR UR4, R33 ;  /* 0x00000000210472ca */ /* 0x004fe400000e0000 */
[----:B---3--:R-:W-:Y:S02]  /*7f50*/  R2UR UR7, R32 ;  /* 0x00000000200772ca */ /* 0x008fe400000e0000 */
[----:B------:R-:W2:Y:S09]  /*7f60*/  @!P5 LDS.128 R32, [R102+0x400] ;  /* 0x000400006620d984 */ /* 0x000eb20000000c00 */
[----:B------:R-:W-:Y:S01]  /*7f70*/  LEA R46, P1, R36, UR4, 0x1 ;  /* 0x00000004242e7c11 */ /* 0x000fe2000f8208ff */
[----:B------:R-:W-:-:S03]  /*7f80*/  ULDC.64 UR4, c[0x0][0x208] ;  /* 0x0000820000047ab9 */ /* 0x000fc60000000a00 */
[----:B------:R-:W-:Y:S02]  /*7f90*/  LEA.HI.X R47, R36, UR7, R37, 0x1, P1 ;  /* 0x00000007242f7c11 */ /* 0x000fe400088f0c25 */
[----:B------:R-:W-:-:S03]  /*7fa0*/  ISETP.GE.AND P1, PT, R40, UR6, PT ;  /* 0x0000000628007c0c */ /* 0x000fc6000bf26270 */
[----:B--2---:R-:W-:Y:S01]  /*7fb0*/  @!P5 STG.E.128 desc[UR4][R46.64], R32 ;  /* 0x000000202e00d986 */ /* 0x004fe2000c101d04 */
[----:B------:R-:W-:-:S03]  /*7fc0*/  ISETP.GE.AND P5, PT, R38, UR6, PT ;  /* 0x0000000626007c0c */ /* 0x000fc6000bfa6270 */
[----:B------:R-:W2:Y:S06]  /*7fd0*/  @!P4 LDS.128 R32, [R102+0x2400] ;  /* 0x002400006620c984 */ /* 0x000eac0000000c00 */
[----:B------:R-:W3:Y:S04]  /*7fe0*/  @!P1 LDS.128 R36, [R102+0x4400] ;  /* 0x0044000066249984 */ /* 0x000ee80000000c00 */
[----:B------:R-:W4:Y:S04]  /*7ff0*/  @!P5 LDS.128 R40, [R102+0x6400] ;  /* 0x006400006628d984 */ /* 0x000f280000000c00 */
[----:B--2---:R2:W-:Y:S04]  /*8000*/  @!P4 STG.E.128 desc[UR4][R46.64+0x80], R32 ;  /* 0x000080202e00c986 */ /* 0x0045e8000c101d04 */
[----:B---3--:R2:W-:Y:S04]  /*8010*/  @!P1 STG.E.128 desc[UR4][R46.64+0x100], R36 ;  /* 0x000100242e009986 */ /* 0x0085e8000c101d04 */
[----:B----4-:R2:W-:Y:S02]  /*8020*/  @!P5 STG.E.128 desc[UR4][R46.64+0x180], R40 ;  /* 0x000180282e00d986 */ /* 0x0105e4000c101d04 */
.L_x_1425:
[----:B------:R-:W-:Y:S05]  /*8030*/  BSYNC B0 ;  /* 0x0000000000007941 */ /* 0x000fea0003800000 */
.L_x_1424:
[----:B------:R-:W-:Y:S01]  /*8040*/  ISETP.GE.AND P1, PT, R233, R105, PT ;  /* 0x00000069e900720c */ /* 0x000fe20003f26270 */
[----:B------:R-:W-:-:S12]  /*8050*/  BSSY B0, `(.L_x_1426) ;  /* 0x0000020000007945 */ /* 0x000fd80003800000 */
[----:B------:R-:W-:Y:S05]  /*8060*/  @P1 BRA `(.L_x_1427) ;  /* 0x0000000000781947 */ /* 0x000fea0003800000 */
[----:B--2---:R-:W2:Y:S01]  /*8070*/  LDL R32, [R1+0x1c] ;  /* 0x00001c0001207983 */ /* 0x004ea20000100800 */
[----:B------:R-:W-:-:S03]  /*8080*/  ULDC UR6, c[0x0][0x2e4] ;  /* 0x0000b90000067ab9 */ /* 0x000fc60000000800 */
[----:B------:R-:W3:Y:S01]  /*8090*/  LDL R33, [R1+0x20] ;  /* 0x0000200001217983 */ /* 0x000ee20000100800 */
[----:B------:R-:W-:Y:S01]  /*80a0*/  ISETP.GE.AND P1, PT, R228, UR6, PT ;  /* 0x00000006e4007c0c */ /* 0x000fe2000bf26270 */
[----:B------:R-:W-:Y:S01]  /*80b0*/  IMAD.MOV.U32 R36, RZ, RZ, R84 ;  /* 0x000000ffff247224 */ /* 0x000fe200078e0054 */
[----:B------:R-:W-:Y:S01]  /*80c0*/  IADD3 R39, P4, R44, 0x20, RZ ;  /* 0x000000202c277810 */ /* 0x000fe20007f9e0ff */
[----:B------:R-:W-:Y:S01]  /*80d0*/  IMAD.MOV.U32 R37, RZ, RZ, R96 ;  /* 0x000000ffff257224 */ /* 0x000fe200078e0060 */
[C---:B------:R-:W-:Y:S01]  /*80e0*/  IADD3 R40, R228.reuse, 0x80, RZ ;  /* 0x00000080e4287810 */ /* 0x040fe20007ffe0ff */
[----:B------:R-:W-:Y:S01]  /*80f0*/  VIADD R38, R228, 0xc0 ;  /* 0x000000c0e4267836 */ /* 0x000fe20000000000 */
[----:B------:R-:W-:Y:S01]  /*8100*/  IADD3.X R44, RZ, R45, RZ, P4, !PT ;  /* 0x0000002dff2c7210 */ /* 0x000fe200027fe4ff */
[----:B------:R-:W-:Y:S01]  /*8110*/  IMAD.WIDE.U32 R36, R39, UR60, R36 ;  /* 0x0000003c27247c25 */ /* 0x000fe2000f8e0024 */
[----:B------:R-:W-:-:S03]  /*8120*/  ISETP.GE.AND P5, PT, R225, UR6, PT ;  /* 0x00000006e1007c0c */ /* 0x000fc6000bfa6270 */
[----:B------:R-:W-:-:S04]  /*8130*/  IMAD R44, R44, UR60, RZ ;  /* 0x0000003c2c2c7c24 */ /* 0x000fc8000f8e02ff */
[----:B------:R-:W-:-:S04]  /*8140*/  IMAD R39, R39, UR61, R44 ;  /* 0x0000003d27277c24 */ /* 0x000fc8000f8e022c */
[----:B------:R-:W-:Y:S01]  /*8150*/  IMAD.IADD R37, R37, 0x1, R39 ;  /* 0x0000000125257824 */ /* 0x000fe200078e0227 */
[----:B--2---:R-:W-:Y:S02]  /*8160*/  R2UR UR7, R32 ;  /* 0x00000000200772ca */ /* 0x004fe400000e0000 */
[----:B---3--:R-:W-:Y:S02]  /*8170*/  R2UR UR4, R33 ;  /* 0x00000000210472ca */ /* 0x008fe400000e0000 */
[----:B------:R-:W2:Y:S11]  /*8180*/  @!P1 LDS.128 R32, [R102+0x1400] ;  /* 0x0014000066209984 */ /* 0x000eb60000000c00 */
        /* <DEDUP_REMOVED lines=12> */
.L_x_1427:
[----:B------:R-:W-:Y:S05]  /*8250*/  BSYNC B0 ;  /* 0x0000000000007941 */ /* 0x000fea0003800000 */
.L_x_1426:
[----:B------:R-:W-:Y:S01]  /*8260*/  @!PT LDS RZ, [RZ] ;  /* 0x00000000fffff984 */ /* 0x000fe20000000800 */
[----:B------:R-:W-:Y:S01]  /*8270*/  @!PT LDS RZ, [RZ] ;  /* 0x00000000fffff984 */ /* 0x000fe20000000800 */
[----:B------:R-:W-:Y:S01]  /*8280*/  @!PT LDS RZ, [RZ] ;  /* 0x00000000fffff984 */ /* 0x000fe20000000800 */
[----:B------:R-:W-:Y:S01]  /*8290*/  @!PT LDS RZ, [RZ] ;  /* 0x00000000fffff984 */ /* 0x000fe20000000800 */
[----:B------:R3:W-:Y:S06]  /*82a0*/  MEMBAR.ALL.CTA ;  /* 0x0000000000007992 */ /* 0x0007ec0000008000 */
[----:B---3--:R-:W3:Y:S02]  /*82b0*/  FENCE.VIEW.ASYNC.S ;  /* 0x00000000000073c6 */ /* 0x008ee40000000000 */
[----:B---3--:R3:W-:Y:S01]  /*82c0*/  BAR.SYNC.DEFER_BLOCKING R108, 0x80 ;  /* 0x0002006c0000751d */ /* 0x0087e20000010000 */
[----:B------:R-:W-:Y:S01]  /*82d0*/  ISETP.NE.AND P4, PT, R98, RZ, PT ;  /* 0x000000ff6200720c */ /* 0x000fe20003f85270 */
[----:B------:R-:W-:-:S02]  /*82e0*/  VIADD R17, R17, 0x1 ;  /* 0x0000000111117836 */ /* 0x000fc40000000000 */
[----:B01----:R-:W-:-:S03]  /*82f0*/  @!P0 VIADD R97, R97, 0x308c0 ;  /* 0x000308c061618836 */ /* 0x003fc60000000000 */
[C---:B------:R-:W-:Y:S02]  /*8300*/  ISETP.NE.AND P1, PT, R17.reuse, 0x2, PT ;  /* 0x000000021100780c */ /* 0x040fe40003f25270 */
[----:B------:R-:W-:Y:S02]  /*8310*/  @!P0 PRMT R97, RZ, 0x654, R97 ;  /* 0x00000654ff618816 */ /* 0x000fe40000000061 */
[----:B--2---:R-:W-:Y:S02]  /*8320*/  SEL R32, RZ, 0x1, P1 ;  /* 0x00000001ff207807 */ /* 0x004fe40000800000 */
[----:B------:R-:W-:Y:S02]  /*8330*/  SEL R17, R17, RZ, P1 ;  /* 0x000000ff11117207 */ /* 0x000fe40000800000 */
[----:B------:R-:W-:Y:S01]  /*8340*/  LOP3.LUT R237, R237, R32, RZ, 0x3c, !PT ;  /* 0x00000020eded7212 */ /* 0x000fe200078e3cff */
[----:B------:R3:W-:Y:S01]  /*8350*/  @!P0 SYNCS.ARRIVE.TRANS64.RED.A1T0 RZ, [R97+URZ], RZ ;  /* 0x000000ff61ff89a7 */ /* 0x0007e2000810043f */
[----:B------:R-:W-:Y:S01]  /*8360*/  PLOP3.LUT P0, PT, PT, PT, PT, 0x8, 0x0 ;  /* 0x000000000000781c */ /* 0x000fe20003f0e170 */
[----:B------:R-:W-:-:S12]  /*8370*/  @P4 BRA `(.L_x_1428) ;  /* 0xffffffa400c84947 */ /* 0x000fd8000383ffff */
.L_x_1348:
[----:B------:R-:W0:Y:S01]  /*8380*/  LDC.64 R4, c[0x0][0x9e0] ;  /* 0x00027800ff047b82 */ /* 0x000e220000000a00 */
[----:B------:R-:W-:Y:S01]  /*8390*/  BSSY B0, `(.L_x_1429) ;  /* 0x0000005000007945 */ /* 0x000fe20003800000 */
[----:B0-----:R-:W-:-:S03]  /*83a0*/  ISETP.GE.AND P1, PT, R5, 0x1, PT ;  /* 0x000000010500780c */ /* 0x001fc60003f26270 */
[----:B------:R-:W-:Y:S10]  /*83b0*/  @P0 BRA `(.L_x_1430) ;  /* 0x0000000000080947 */ /* 0x000ff40003800000 */
[----:B------:R-:W0:Y:S02]  /*83c0*/  FENCE.VIEW.ASYNC.G ;  /* 0x00000000000073c6 */ /* 0x000e240000000100 */
[----:B0-----:R-:W-:Y:S06]  /*83d0*/  BAR.ARV 0xc, 0x120 ;  /* 0x0304800000007b1d */ /* 0x001fec0000002000 */
.L_x_1430:
[----:B------:R-:W-:Y:S05]  /*83e0*/  BSYNC B0 ;  /* 0x0000000000007941 */ /* 0x000fea0003800000 */
.L_x_1429:
[----:B------:R-:W-:Y:S01]  /*83f0*/  IADD3 R0, R103, R4, RZ ;  /* 0x0000000467007210 */ /* 0x000fe20007ffe0ff */
[----:B------:R-:W-:Y:S06]  /*8400*/  @!P1 BRA `(.L_x_1431) ;  /* 0x0000000000489947 */ /* 0x000fec0003800000 */
[C---:B------:R-:W-:Y:S01]  /*8410*/  ISETP.GT.AND P0, PT, R103.reuse, RZ, PT ;  /* 0x000000ff6700720c */ /* 0x040fe20003f04270 */
[----:B------:R-:W-:Y:S01]  /*8420*/  BSSY B0, `(.L_x_1432) ;  /* 0x000000e000007945 */ /* 0x000fe20003800000 */
[----:B------:R-:W-:-:S11]  /*8430*/  VIADD R2, R103, 0xffffffff ;  /* 0xffffffff67027836 */ /* 0x000fd60000000000 */
        /* <DEDUP_REMOVED lines=8> */
.L_x_1433:
[----:B------:R-:W-:-:S13]  /*84c0*/  ISETP.NE.AND P0, PT, R5, 0x1, PT ;  /* 0x000000010500780c */ /* 0x000fda0003f05270 */
[----:B------:R-:W0:Y:S02]  /*84d0*/  @P0 LDC.64 R6, c[0x0][0x9e8] ;  /* 0x00027a00ff060b82 */ /* 0x000e240000000a00 */
[----:B0-----:R-:W-:-:S05]  /*84e0*/  @P0 IMAD.HI.U32 R4, R2, R6, RZ ;  /* 0x0000000602040227 */ /* 0x001fca00078e00ff */
[----:B------:R-:W-:-:S07]  /*84f0*/  @P0 SHF.R.U32.HI R2, RZ, R7, R4 ;  /* 0x00000007ff020219 */ /* 0x000fce0000011604 */
.L_x_1434:
[----:B------:R-:W-:Y:S05]  /*8500*/  BSYNC B0 ;  /* 0x0000000000007941 */ /* 0x000fea0003800000 */
.L_x_1432:
[----:B------:R-:W-:-:S05]  /*8510*/  IMAD R3, R2, R5, R5 ;  /* 0x0000000502037224 */ /* 0x000fca00078e0205 */
[----:B------:R-:W-:-:S07]  /*8520*/  VIMNMX R0, R0, R3, PT ;  /* 0x0000000300007248 */ /* 0x000fce0003fe0100 */
.L_x_1431:
[----:B------:R-:W-:Y:S01]  /*8530*/  VIADD R0, R0, 0x3f ;  /* 0x0000003f00007836 */ /* 0x000fe20000000000 */
[----:B------:R-:W-:Y:S02]  /*8540*/  ULDC UR4, c[0x0][0x9dc] ;  /* 0x0002770000047ab9 */ /* 0x000fe40000000800 */
[----:B------:R-:W-:Y:S02]  /*8550*/  IADD3 R2, R101, -UR4, RZ ;  /* 0x8000000465027c10 */ /* 0x000fe4000fffe0ff */
[----:B------:R-:W-:-:S04]  /*8560*/  SHF.R.S32.HI R3, RZ, 0x1f, R0 ;  /* 0x0000001fff037819 */ /* 0x000fc80000011400 */
[----:B------:R-:W-:-:S04]  /*8570*/  LEA.HI R3, R3, R0, RZ, 0x6 ;  /* 0x0000000003037211 */ /* 0x000fc800078f30ff */
[----:B------:R-:W-:-:S04]  /*8580*/  SHF.R.S32.HI R3, RZ, 0x6, R3 ;  /* 0x00000006ff037819 */ /* 0x000fc80000011403 */
[----:B------:R-:W-:Y:S01]  /*8590*/  VIMNMX R104, R104, R3, PT ;  /* 0x0000000368687248 */ /* 0x000fe20003fe0100 */
        /* <DEDUP_REMOVED lines=11> */
.L_x_1437:
[----:B------:R-:W-:-:S13]  /*8650*/  ISETP.NE.AND P0, PT, R5, 0x1, PT ;  /* 0x000000010500780c */ /* 0x000fda0003f05270 */
[----:B------:R-:W0:Y:S02]  /*8660*/  @P0 LDC.64 R6, c[0x0][0x9e8] ;  /* 0x00027a00ff060b82 */ /* 0x000e240000000a00 */
[----:B0-----:R-:W-:-:S05]  /*8670*/  @P0 IMAD.HI.U32 R6, R101, R6, RZ ;  /* 0x0000000665060227 */ /* 0x001fca00078e00ff */
[----:B------:R-:W-:-:S07]  /*8680*/  @P0 SHF.R.U32.HI R101, RZ, R7, R6 ;  /* 0x00000007ff650219 */ /* 0x000fce0000011606 */
.L_x_1438:
[----:B------:R-:W-:Y:S05]  /*8690*/  BSYNC B0 ;  /* 0x0000000000007941 */ /* 0x000fea0003800000 */
.L_x_1436:
[----:B------:R-:W-:-:S05]  /*86a0*/  IMAD R101, R101, R5, RZ ;  /* 0x0000000565657224 */ /* 0x000fca00078e02ff */
[----:B------:R-:W-:-:S07]  /*86b0*/  VIMNMX R2, R2, R101, !PT ;  /* 0x0000006502027248 */ /* 0x000fce0007fe0100 */
.L_x_1435:
[----:B------:R-:W-:Y:S01]  /*86c0*/  SHF.R.S32.HI R3, RZ, 0x1f, R2 ;  /* 0x0000001fff037819 */ /* 0x000fe20000011402 */
[----:B------:R-:W-:Y:S01]  /*86d0*/  IMAD.MOV.U32 R0, RZ, RZ, RZ ;  /* 0x000000ffff007224 */ /* 0x000fe200078e00ff */
[----:B------:R-:W-:Y:S02]  /*86e0*/  PLOP3.LUT P0, PT, PT, PT, PT, 0x80, 0x0 ;  /* 0x000000000000781c */ /* 0x000fe40003f0f070 */
[----:B------:R-:W-:Y:S02]  /*86f0*/  CS2R R4, SRZ ;  /* 0x0000000000047805 */ /* 0x000fe4000001ff00 */
[----:B------:R-:W-:Y:S02]  /*8700*/  LEA.HI R3, R3, R2, RZ, 0x6 ;  /* 0x0000000203037211 */ /* 0x000fe400078f30ff */
[----:B------:R-:W-:Y:S02]  /*8710*/  CS2R R150, SRZ ;  /* 0x0000000000967805 */ /* 0x000fe4000001ff00 */
[----:B------:R-:W-:-:S02]  /*8720*/  CS2R R148, SRZ ;  /* 0x0000000000947805 */ /* 0x000fc4000001ff00 */
[----:B------:R-:W-:Y:S02]  /*8730*/  CS2R R146, SRZ ;  /* 0x0000000000927805 */ /* 0x000fe4000001ff00 */
[----:B------:R-:W-:Y:S02]  /*8740*/  SHF.R.S32.HI R3, RZ, 0x6, R3 ;  /* 0x00000006ff037819 */ /* 0x000fe40000011403 */
[----:B------:R-:W-:Y:S02]  /*8750*/  CS2R R144, SRZ ;  /* 0x0000000000907805 */ /* 0x000fe4000001ff00 */
[----:B------:R-:W-:Y:S02]  /*8760*/  CS2R R142, SRZ ;  /* 0x00000000008e7805 */ /* 0x000fe4000001ff00 */
[----:B------:R-:W-:Y:S02]  /*8770*/  CS2R R140, SRZ ;  /* 0x00000000008c7805 */ /* 0x000fe4000001ff00 */
[----:B------:R-:W-:-:S02]  /*8780*/  VIMNMX R6, RZ, R3, !PT ;  /* 0x00000003ff067248 */ /* 0x000fc40007fe0100 */
[----:B------:R-:W-:Y:S02]  /*8790*/  CS2R R138, SRZ ;  /* 0x00000000008a7805 */ /* 0x000fe4000001ff00 */
[----:B------:R-:W-:Y:S02]  /*87a0*/  CS2R R136, SRZ ;  /* 0x0000000000887805 */ /* 0x000fe4000001ff00 */
[----:B------:R-:W-:Y:S02]  /*87b0*/  CS2R R134, SRZ ;  /* 0x0000000000867805 */ /* 0x000fe4000001ff00 */
[----:B------:R-:W-:Y:S01]  /*87c0*/  ISETP.GT.AND P1, PT, R104, R6, PT ;  /* 0x000000066800720c */ /* 0x000fe20003f24270 */
[----:B------:R0:W-:Y:S01]  /*87d0*/  STL [R1+0x50], R6 ;  /* 0x0000500601007387 */ /* 0x0001e20000100800 */
[----:B------:R-:W-:Y:S02]  /*87e0*/  CS2R R132, SRZ ;  /* 0x0000000000847805 */ /* 0x000fe4000001ff00 */
[----:B------:R-:W-:-:S02]  /*87f0*/  CS2R R120, SRZ ;  /* 0x0000000000787805 */ /* 0x000fc4000001ff00 */
[----:B------:R-:W-:Y:S02]  /*8800*/  CS2R R116, SRZ ;  /* 0x0000000000747805 */ /* 0x000fe4000001ff00 */
[----:B------:R-:W-:Y:S02]  /*8810*/  CS2R R128, SRZ ;  /* 0x0000000000807805 */ /* 0x000fe4000001ff00 */
[----:B------:R-:W-:Y:S02]  /*8820*/  CS2R R112, SRZ ;  /* 0x0000000000707805 */ /* 0x000fe4000001ff00 */
[----:B---3--:R-:W-:Y:S02]  /*8830*/  CS2R R108, SRZ ;  /* 0x00000000006c7805 */ /* 0x008fe4000001ff00 */
        /* <DEDUP_REMOVED lines=16> */
[----:B------:R-:W-:Y:S01]  /*8940*/  CS2R R56, SRZ ;  /* 0x0000000000387805 */ /* 0x000fe2000001ff00 */
[----:B------:R-:W-:Y:S01]  /*8950*/  IMAD.MOV.U32 R101, RZ, RZ, RZ ;  /* 0x000000ffff657224 */ /* 0x000fe200078e00ff */
        /* <DEDUP_REMOVED lines=24> */
[----:B------:R-:W-:Y:S02]  /*8ae0*/  MOV R23, RZ ;  /* 0x000000ff00177202 */ /* 0x000fe40000000f00 */
[----:B------:R-:W-:Y:S02]  /*8af0*/  CS2R R40, SRZ ;  /* 0x0000000000287805 */ /* 0x000fe4000001ff00 */
[----:B------:R-:W-:Y:S02]  /*8b00*/  CS2R R34, SRZ ;  /* 0x0000000000227805 */ /* 0x000fe4000001ff00 */
[----:B------:R-:W-:-:S02]  /*8b10*/  CS2R R36, SRZ ;  /* 0x0000000000247805 */ /* 0x000fc4000001ff00 */
[----:B------:R-:W-:Y:S02]  /*8b20*/  CS2R R32, SRZ ;  /* 0x0000000000207805 */ /* 0x000fe4000001ff00 */
[----:B------:R-:W-:Y:S02]  /*8b30*/  CS2R R26, SRZ ;  /* 0x00000000001a7805 */ /* 0x000fe4000001ff00 */
[----:B------:R-:W-:Y:S02]  /*8b40*/  CS2R R28, SRZ ;  /* 0x00000000001c7805 */ /* 0x000fe4000001ff00 */
[----:B------:R-:W-:Y:S01]  /*8b50*/  CS2R R24, SRZ ;  /* 0x0000000000187805 */ /* 0x000fe2000001ff00 */
[----:B0-----:R-:W-:Y:S06]  /*8b60*/  @!P1 BRA `(.L_x_1439) ;  /* 0x0000015c00ec9947 */ /* 0x001fec0003800000 */
[----:B------:R-:W0:Y:S01]  /*8b70*/  S2R R6, SR_TID.X ;  /* 0x0000000000067919 */ /* 0x000e220000002100 */
[----:B------:R-:W-:Y:S01]  /*8b80*/  BSSY B6, `(.L_x_1440) ;  /* 0x0000020000067945 */ /* 0x000fe20003800000 */
[----:B0-----:R-:W-:-:S05]  /*8b90*/  VIADD R0, R6, 0xffffff80 ;  /* 0xffffff8006007836 */ /* 0x001fca0000000000 */
[----:B------:R-:W-:-:S04]  /*8ba0*/  SHF.R.S32.HI R3, RZ, 0x1f, R0 ;  /* 0x0000001fff037819 */ /* 0x000fc80000011400 */
[----:B------:R-:W-:-:S04]  /*8bb0*/  LEA.HI R3, R3, R0, RZ, 0x7 ;  /* 0x0000000003037211 */ /* 0x000fc800078f38ff */
[----:B------:R-:W-:-:S06]  /*8bc0*/  SHF.R.S32.HI R0, RZ, 0x7, R3 ;  /* 0x00000007ff007819 */ /* 0x000fcc0000011403 */
[----:B------:R-:W0:Y:S02]  /*8bd0*/  SHFL.IDX PT, R0, R0, RZ, 0x1f ;  /* 0x00001fff00007589 */ /* 0x000e2400000e0000 */
[----:B0-----:R-:W-:-:S04]  /*8be0*/  LEA.HI R2, R0, R0, RZ, 0x1 ;  /* 0x0000000000027211 */ /* 0x001fc800078f08ff */
[----:B------:R-:W-:Y:S01]  /*8bf0*/  LOP3.LUT R3, R2, 0x1e, RZ, 0xc0, !PT ;  /* 0x0000001e02037812 */ /* 0x000fe200078ec0ff */
[----:B------:R-:W-:-:S04]  /*8c00*/  VIADD R2, R16, 0x10400 ;  /* 0x0001040010027836 */ /* 0x000fc80000000000 */
[----:B------:R-:W-:Y:S01]  /*8c10*/  IMAD.IADD R3, R0, 0x1, -R3 ;  /* 0x0000000100037824 */ /* 0x000fe200078e0a03 */
[----:B------:R-:W-:-:S04]  /*8c20*/  LOP3.LUT P0, RZ, R2, 0x3ff, RZ, 0xc0, !PT ;  /* 0x000003ff02ff7812 */ /* 0x000fc8000780c0ff */
[----:B------:R-:W-:Y:S02]  /*8c30*/  LEA R3, R3, R2, 0xd ;  /* 0x0000000203037211 */ /* 0x000fe400078e68ff */
[----:B------:R-:W-:Y:S02]  /*8c40*/  P2R R23, PR, RZ, 0x1 ;  /* 0x00000001ff177803 */ /* 0x000fe40000000000 */
        /* <DEDUP_REMOVED lines=19> */
.L_x_1441:
[----:B------:R-:W-:Y:S05]  /*8d80*/  BSYNC B6 ;  /* 0x0000000000067941 */ /* 0x000fea0003800000 */
.L_x_1440:
[----:B------:R-:W-:Y:S02]  /*8d90*/  ULDC UR4, c[0x0][0x3d4] ;  /* 0x0000f50000047ab9 */ /* 0x000fe40000000800 */
[----:B------:R-:W-:-:S13]  /*8da0*/  ISETP.LT.AND P0, PT, RZ, UR4, PT ;  /* 0x00000004ff007c0c */ /* 0x000fda000bf01270 */
[----:B------:R-:W-:Y:S05]  /*8db0*/  @P0 BRA `(.L_x_1442) ;  /* 0x0000000000400947 */ /* 0x000fea0003800000 */
[----:B------:R-:W2:Y:S02]  /*8dc0*/  LDL R20, [R1+0x68] ;  /* 0x0000680001147983 */ /* 0x000ea40000100800 */
[----:B--2---:R-:W-:-:S04]  /*8dd0*/  LEA.HI R0, R20, R20, RZ, 0x1 ;  /* 0x0000001414007211 */ /* 0x004fc800078f08ff */
[----:B------:R-:W-:-:S05]  /*8de0*/  LOP3.LUT R0, R0, 0xfffffffe, RZ, 0xc0, !PT ;  /* 0xfffffffe00007812 */ /* 0x000fca00078ec0ff */
[----:B------:R-:W-:-:S05]  /*8df0*/  IMAD.IADD R0, R20, 0x1, -R0 ;  /* 0x0000000114007824 */ /* 0x000fca00078e0a00 */
[----:B------:R-:W-:-:S04]  /*8e00*/  SHF.L.U32 R3, R0, 0x1f, RZ ;  /* 0x0000001f00037819 */ /* 0x000fc800000006ff */
[----:B------:R0:W1:Y:S03]  /*8e10*/  SYNCS.PHASECHK.TRANS64.TRYWAIT P0, [R16+URZ+0x30800], R3 ;  /* 0x03080003100075a7 */ /* 0x000066000800017f */
[----:B-1----:R-:W-:Y:S05]  /*8e20*/  @!P0 NANOSLEEP.SYNCS 0x989680 ;  /* 0x009896800000895d */ /* 0x002fea0003900000 */
[----:B------:R-:W1:Y:S01]  /*8e30*/  @!P0 SYNCS.PHASECHK.TRANS64 P0, [R16+URZ+0x30800], R3 ;  /* 0x03080003100085a7 */ /* 0x000e62000800007f */
[----:B------:R-:W-:Y:S04]  /*8e40*/  BSSY B0, `(.L_x_1443) ;  /* 0x0000006000007945 */ /* 0x000fe80003800000 */
[----:B-1----:R-:W-:Y:S05]  /*8e50*/  @P0 BRA `(.L_x_1444) ;  /* 0x0000000000100947 */ /* 0x002fea0003800000 */
.L_x_1445:
[----:B-1----:R1:W2:Y:S02]  /*8e60*/  SYNCS.PHASECHK.TRANS64.TRYWAIT P0, [R16+URZ+0x30800], R3 ;  /* 0x03080003100075a7 */ /* 0x0022a4000800017f */
[----:B--2---:R-:W-:Y:S05]  /*8e70*/  @!P0 NANOSLEEP.SYNCS 0x989680 ;  /* 0x009896800000895d */ /* 0x004fea0003900000 */
[----:B------:R-:W2:Y:S02]  /*8e80*/  @!P0 SYNCS.PHASECHK.TRANS64 P0, [R16+URZ+0x30800], R3 ;  /* 0x03080003100085a7 */ /* 0x000ea4000800007f */
[----:B--2---:R-:W-:Y:S05]  /*8e90*/  @!P0 BRA `(.L_x_1445) ;  /* 0xfffffffc00f08947 */ /* 0x004fea000383ffff */
.L_x_1444:
[----:B------:R-:W-:Y:S05]  /*8ea0*/  BSYNC B0 ;  /* 0x0000000000007941 */ /* 0x000fea0003800000 */
.L_x_1443:
[----:B------:R-:W-:Y:S05]  /*8eb0*/  BRA `(.L_x_1446) ;  /* 0x0000009400247947 */ /* 0x000fea0003800000 */
.L_x_1442:
[----:B------:R-:W0:Y:S01]  /*8ec0*/  LDC.64 R12, c[0x0][0x3d8] ;  /* 0x0000f600ff0c7b82 */ /* 0x000e220000000a00 */
[----:B-----5:R-:W-:Y:S01]  /*8ed0*/  SHF.R.S32.HI R3, RZ, 0x1f, R100 ;  /* 0x0000001fff037819 */ /* 0x020fe20000011464 */
[--C-:B------:R-:W-:Y:S01]  /*8ee0*/  IMAD.MOV.U32 R4, RZ, RZ, R208.reuse ;  /* 0x000000ffff047224 */ /* 0x100fe200078e00d0 */
[----:B------:R-:W-:Y:S01]  /*8ef0*/  SHF.R.S32.HI R5, RZ, 0x1f, R208 ;  /* 0x0000001fff057819 */ /* 0x000fe200000114d0 */
[----:B------:R-:W-:Y:S01]  /*8f00*/  BSSY B6, `(.L_x_1447) ;  /* 0x0000031000067945 */ /* 0x000fe20003800000 */
[----:B------:R-:W-:Y:S02]  /*8f10*/  ISETP.NE.AND P4, PT, R23, RZ, PT ;  /* 0x000000ff1700720c */ /* 0x000fe40003f85270 */
[----:B------:R-:W-:Y:S01]  /*8f20*/  SHF.R.S32.HI R229, RZ, 0x1f, R228 ;  /* 0x0000001fffe57819 */ /* 0x000fe200000114e4 */
[----:B------:R-:W1:Y:S01]  /*8f30*/  LDC.64 R14, c[0x0][0x3e8] ;  /* 0x0000fa00ff0e7b82 */ /* 0x000e620000000a00 */
[-C--:B0-----:R-:W-:Y:S01]  /*8f40*/  IMAD R0, R3, R12.reuse, RZ ;  /* 0x0000000c03007224 */ /* 0x081fe200078e02ff */
[----:B------:R-:W-:Y:S01]  /*8f50*/  SHF.L.U64.HI R88, R12, 0x5, R13 ;  /* 0x000000050c587819 */ /* 0x000fe2000001020d */
[----:B------:R-:W-:-:S02]  /*8f60*/  IMAD R6, R19, R12, RZ ;  /* 0x0000000c13067224 */ /* 0x000fc400078e02ff */
[----:B------:R-:W-:-:S04]  /*8f70*/  IMAD.WIDE.U32 R86, R100, R12, RZ ;  /* 0x0000000c64567225 */ /* 0x000fc800078e00ff */
[-C--:B-1----:R-:W-:Y:S01]  /*8f80*/  IMAD R3, R3, R14.reuse, RZ ;  /* 0x0000000e03037224 */ /* 0x082fe200078e02ff */
[----:B------:R-:W-:Y:S01]  /*8f90*/  SHF.L.U64.HI R90, R14, 0x5, R15 ;  /* 0x000000050e5a7819 */ /* 0x000fe2000001020f */
[----:B------:R-:W-:Y:S02]  /*8fa0*/  IMAD R10, R19, R14, RZ ;  /* 0x0000000e130a7224 */ /* 0x000fe400078e02ff */
[-C--:B------:R-:W-:Y:S02]  /*8fb0*/  IMAD R99, R18, R13.reuse, R6 ;  /* 0x0000000d12637224 */ /* 0x080fe400078e0206 */
[C---:B------:R-:W-:Y:S02]  /*8fc0*/  IMAD R25, R100.reuse, R13, R0 ;  /* 0x0000000d64197224 */ /* 0x040fe400078e0200 */
[----:B------:R-:W-:Y:S02]  /*8fd0*/  IMAD R3, R100, R15, R3 ;  /* 0x0000000f64037224 */ /* 0x000fe400078e0203 */
[----:B------:R-:W-:Y:S01]  /*8fe0*/  IMAD.WIDE.U32 R6, R18, R12, R4 ;  /* 0x0000000c12067225 */ /* 0x000fe200078e0004 */
[----:B------:R-:W-:-:S03]  /*8ff0*/  IADD3 R25, R25, R87, RZ ;  /* 0x0000005719197210 */ /* 0x000fc60007ffe0ff */
[----:B------:R-:W-:Y:S01]  /*9000*/  IMAD.WIDE.U32 R100, R100, R14, RZ ;  /* 0x0000000e64647225 */ /* 0x000fe200078e00ff */
[----:B------:R-:W-:-:S03]  /*9010*/  IADD3 R97, P0, R6, R86, RZ ;  /* 0x0000005606617210 */ /* 0x000fc60007f1e0ff */
[----:B------:R-:W-:Y:S01]  /*9020*/  IMAD.WIDE.U32 R4, R18, R14, R4 ;  /* 0x0000000e12047225 */ /* 0x000fe200078e0004 */
[----:B------:R-:W-:-:S03]  /*9030*/  IADD3.X R93, R25, R7, R99, P0, !PT ;  /* 0x00000007195d7210 */ /* 0x000fc600007fe463 */
[----:B------:R-:W-:Y:S01]  /*9040*/  IMAD R109, R18, R15, R10 ;  /* 0x0000000f126d7224 */ /* 0x000fe200078e020a */
[----:B------:R-:W-:Y:S01]  /*9050*/  IADD3 R23, P1, R4, R100, RZ ;  /* 0x0000006404177210 */ /* 0x000fe20007f3e0ff */
[----:B------:R-:W-:-:S04]  /*9060*/  IMAD.WIDE.U32 R8, R18, R12, R228 ;  /* 0x0000000c12087225 */ /* 0x000fc800078e00e4 */
[----:B------:R-:W-:Y:S01]  /*9070*/  IMAD.WIDE.U32 R10, R18, R14, R228 ;  /* 0x0000000e120a7225 */ /* 0x000fe200078e00e4 */
[----:B------:R-:W-:-:S03]  /*9080*/  IADD3 R95, P2, R8, R86, RZ ;  /* 0x00000056085f7210 */ /* 0x000fc60007f5e0ff */
[----:B------:R-:W-:Y:S01]  /*9090*/  IMAD.IADD R27, R3, 0x1, R101 ;  /* 0x00000001031b7824 */ /* 0x000fe200078e0265 */
[----:B------:R-:W-:Y:S01]  /*90a0*/  IADD3 R91, P3, R10, R100, RZ ;  /* 0x000000640a5b7210 */ /* 0x000fe20007f7e0ff */
[----:B------:R-:W-:Y:S01]  /*90b0*/  IMAD.SHL.U32 R89, R12, 0x20, RZ ;  /* 0x000000200c597824 */ /* 0x000fe200078e00ff */
[----:B------:R-:W-:Y:S01]  /*90c0*/  IADD3.X R99, R25, R99, R9, P2, !PT ;  /* 0x0000006319637210 */ /* 0x000fe200017fe409 */
[----:B------:R-:W-:Y:S01]  /*90d0*/  IMAD.SHL.U32 R92, R14, 0x20, RZ ;  /* 0x000000200e5c7824 */ /* 0x000fe200078e00ff */
[C---:B------:R-:W-:Y:S02]  /*90e0*/  IADD3.X R107, R27.reuse, R5, R109, P1, !PT ;  /* 0x000000051b6b7210 */ /* 0x040fe40000ffe46d */
[----:B------:R-:W-:Y:S01]  /*90f0*/  IADD3.X R109, R27, R109, R11, P3, !PT ;  /* 0x0000006d1b6d7210 */ /* 0x000fe20001ffe40b */
[----:B------:R-:W-:Y:S06]  /*9100*/  @!P4 BRA `(.L_x_1448) ;  /* 0x000000000040c947 */ /* 0x000fec0003800000 */
[----:B------:R-:W-:Y:S01]  /*9110*/  MOV R0, 0x0 ;  /* 0x0000000000007802 */ /* 0x000fe20000000f00 */
[----:B------:R-:W-:Y:S01]  /*9120*/  ULDC.64 UR4, c[0x4][0xa8] ;  /* 0x01002a0000047ab9 */ /* 0x000fe20000000a00 */
[----:B------:R-:W-:Y:S01]  /*9130*/  ULDC.64 UR6, c[0x4][0xb0] ;  /* 0x01002c0000067ab9 */ /* 0x000fe20000000a00 */
[----:B------:R-:W-:Y:S01]  /*9140*/  MOV R4, UR4 ;  /* 0x0000000400047c02 */ /* 0x000fe20008000f00 */
[----:B------:R0:W1:Y:S01]  /*9150*/  LDC.64 R14, c[0x4][R0] ;  /* 0x01000000000e7b82 */ /* 0x0000620000000a00 */
[----:B------:R-:W-:Y:S01]  /*9160*/  IMAD.U32 R5, RZ, RZ, UR5 ;  /* 0x00000005ff057e24 */ /* 0x000fe2000f8e00ff */
[----:B------:R-:W-:Y:S01]  /*9170*/  ULDC.64 UR4, c[0x4][0x28] ;  /* 0x01000a0000047ab9 */ /* 0x000fe20000000a00 */
[----:B------:R-:W-:Y:S01]  /*9180*/  IMAD.U32 R6, RZ, RZ, UR6 ;  /* 0x00000006ff067e24 */ /* 0x000fe2000f8e00ff */
[----:B------:R-:W-:Y:S01]  /*9190*/  MOV R10, UR4 ;  /* 0x00000004000a7c02 */ /* 0x000fe20008000f00 */
[----:B------:R-:W-:Y:S01]  /*91a0*/  IMAD.U32 R7, RZ, RZ, UR7 ;  /* 0x00000007ff077e24 */ /* 0x000fe2000f8e00ff */
[----:B------:R-:W-:Y:S01]  /*91b0*/  MOV R13, RZ ;  /* 0x000000ff000d7202 */ /* 0x000fe20000000f00 */
[----:B------:R-:W-:-:S02]  /*91c0*/  IMAD.U32 R11, RZ, RZ, UR5 ;  /* 0x00000005ff0b7e24 */ /* 0x000fc4000f8e00ff */
[----:B------:R-:W-:Y:S02]  /*91d0*/  IMAD.MOV.U32 R8, RZ, RZ, 0x70 ;  /* 0x00000070ff087424 */ /* 0x000fe400078e00ff */
[----:B0-----:R-:W-:-:S07]  /*91e0*/  IMAD.MOV.U32 R12, RZ, RZ, 0x1 ;  /* 0x00000001ff0c7424 */ /* 0x001fce00078e00ff */
[----:B------:R-:W-:-:S07]  /*91f0*/  LEPC R20, `(.L_x_1448) ;  /* 0x000000001014794e */ /* 0x000fce0000000000 */
[----:B-1----:R-:W-:Y:S05]  /*9200*/  CALL.ABS.NOINC R14 ;  /* 0x000000000e007343 */ /* 0x002fea0003c00000 */
.L_x_1448:
[----:B------:R-:W-:Y:S05]  /*9210*/  BSYNC B6 ;  /* 0x0000000000067941 */ /* 0x000fea0003800000 */
.L_x_1447:
[----:B------:R-:W2:Y:S01]  /*9220*/  LDL R110, [R1+0x4] ;  /* 0x00000400016e7983 */ /* 0x000ea20000100800 */
[----:B------:R-:W0:Y:S01]  /*9230*/  LDC.64 R84, c[0x0][0x3d8] ;  /* 0x0000f600ff547b82 */ /* 0x000e220000000a00 */
[----:B------:R-:W-:Y:S01]  /*9240*/  ULDC.U8 UR4, c[0x0][0x3f0] ;  /* 0x0000fc0000047ab9 */ /* 0x000fe20000000000 */
[----:B------:R-:W-:Y:S01]  /*9250*/  BSSY B0, `(.L_x_1449) ;  /* 0x0000907000007945 */ /* 0x000fe20003800000 */
[----:B------:R-:W-:Y:S01]  /*9260*/  ISETP.NE.AND P0, PT, RZ, UR4, PT ;  /* 0x00000004ff007c0c */ /* 0x000fe2000bf05270 */
[----:B------:R-:W-:-:S04]  /*9270*/  VIADD R20, R18, 0x40 ;  /* 0x0000004012147836 */ /* 0x000fc80000000000 */
[----:B------:R-:W1:Y:S01]  /*9280*/  LDC.64 R14, c[0x0][0x3e8] ;  /* 0x0000fa00ff0e7b82 */ /* 0x000e620000000a00 */
[----:B--2---:R-:W-:Y:S01]  /*9290*/  SHF.R.S32.HI R3, RZ, 0x1f, R110 ;  /* 0x0000001fff037819 */ /* 0x004fe2000001146e */
[----:B0-----:R-:W-:-:S04]  /*92a0*/  IMAD.WIDE.U32 R4, R110, R84, RZ ;  /* 0x000000546e047225 */ /* 0x001fc800078e00ff */
[C---:B------:R-:W-:Y:S02]  /*92b0*/  IMAD R0, R3.reuse, R84, RZ ;  /* 0x0000005403007224 */ /* 0x040fe400078e02ff */
[-C--:B-1----:R-:W-:Y:S02]  /*92c0*/  IMAD R8, R3, R14.reuse, RZ ;  /* 0x0000000e03087224 */ /* 0x082fe400078e02ff */
[C---:B------:R-:W-:Y:S02]  /*92d0*/  IMAD R3, R110.reuse, R85, R0 ;  /* 0x000000556e037224 */ /* 0x040fe400078e0200 */
[----:B------:R-:W-:-:S04]  /*92e0*/  IMAD.WIDE.U32 R6, R110, R14, RZ ;  /* 0x0000000e6e067225 */ /* 0x000fc800078e00ff */
[----:B------:R-:W-:Y:S01]  /*92f0*/  IMAD R9, R110, R15, R8 ;  /* 0x0000000f6e097224 */ /* 0x000fe200078e0208 */
[----:B------:R-:W-:Y:S01]  /*9300*/  SHF.L.U32 R10, R6, 0x7, RZ ;  /* 0x00000007060a7819 */ /* 0x000fe200000006ff */
[----:B------:R-:W-:Y:S02]  /*9310*/  IMAD.IADD R5, R5, 0x1, R3 ;  /* 0x0000000105057824 */ /* 0x000fe400078e0203 */
[----:B------:R-:W-:Y:S02]  /*9320*/  IMAD R0, R110, -0x80, R224 ;  /* 0xffffff806e007824 */ /* 0x000fe400078e02e0 */
[----:B------:R-:W-:Y:S01]  /*9330*/  IMAD.IADD R3, R7, 0x1, R9 ;  /* 0x0000000107037824 */ /* 0x000fe200078e0209 */
[C---:B------:R-:W-:Y:S01]  /*9340*/  SHF.L.U64.HI R13, R4.reuse, 0x7, R5 ;  /* 0x00000007040d7819 */ /* 0x040fe20000010205 */
[----:B------:R-:W-:Y:S01]  /*9350*/  IMAD.SHL.U32 R12, R4, 0x80, RZ ;  /* 0x00000080040c7824 */ /* 0x000fe200078e00ff */
[----:B------:R-:W-:Y:S02]  /*9360*/  VIMNMX R9, R0, 0x80, PT ;  /* 0x0000008000097848 */ /* 0x000fe40003fe0100 */
[----:B------:R-:W-:Y:S01]  /*9370*/  SHF.L.U64.HI R11, R6, 0x7, R3 ;  /* 0x00000007060b7819 */ /* 0x000fe20000010203 */
[----:B------:R-:W-:Y:S06]  /*9380*/  @!P0 BRA `(.L_x_1450) ;  /* 0x0000004400a08947 */ /* 0x000fec0003800000 */
[----:B------:R0:W5:Y:S04]  /*9390*/  LDL R111, [R1+0x14] ;  /* 0x00001400016f7983 */ /* 0x0001680000100800 */
[----:B------:R0:W5:Y:S04]  /*93a0*/  LDL R102, [R1+0x10] ;  /* 0x0000100001667983 */ /* 0x0001680000100800 */
[----:B------:R0:W5:Y:S01]  /*93b0*/  LDL R98, [R1+0x18] ;  /* 0x0000180001627983 */ /* 0x0001620000100800 */
[-C--:B------:R-:W-:Y:S01]  /*93c0*/  ISETP.GE.AND P1, PT, R18, R9.reuse, PT ;  /* 0x000000091200720c */ /* 0x080fe20003f26270 */
[----:B------:R-:W-:Y:S01]  /*93d0*/  BSSY B1, `(.L_x_1451) ;  /* 0x0000035000017945 */ /* 0x000fe20003800000 */
[----:B------:R-:W-:-:S02]  /*93e0*/  ISETP.GE.AND P0, PT, R20, R9, PT ;  /* 0x000000091400720c */ /* 0x000fc40003f06270 */
[----:B------:R-:W-:Y:S02]  /*93f0*/  CS2R R54, SRZ ;  /* 0x0000000000367805 */ /* 0x000fe4000001ff00 */
[----:B------:R-:W-:Y:S02]  /*9400*/  ISETP.GE.AND P2, PT, R233, R9, PT ;  /* 0x00000009e900720c */ /* 0x000fe40003f46270 */
        /* <DEDUP_REMOVED lines=16> */
[----:B0-----:R-:W-:Y:S06]  /*9510*/  @P1 BRA `(.L_x_1452) ;  /* 0x0000000000801947 */ /* 0x001fec0003800000 */
[----:B------:R-:W-:Y:S01]  /*9520*/  IADD3 R5, P3, R12, R97, RZ ;  /* 0x000000610c057210 */ /* 0x000fe20007f7e0ff */
[----:B------:R-:W-:Y:S01]  /*9530*/  ULDC.64 UR4, c[0x0][0x3c8] ;  /* 0x0000f20000047ab9 */ /* 0x000fe20000000a00 */
[----:B------:R-:W-:Y:S01]  /*9540*/  IADD3 R0, P4, R10, R23, RZ ;  /* 0x000000170a007210 */ /* 0x000fe20007f9e0ff */
[----:B------:R-:W-:Y:S01]  /*9550*/  ULDC.64 UR6, c[0x0][0x3e0] ;  /* 0x0000f80000067ab9 */ /* 0x000fe20000000a00 */
[----:B------:R-:W-:Y:S01]  /*9560*/  CS2R R82, SRZ ;  /* 0x0000000000527805 */ /* 0x000fe2000001ff00 */
[----:B------:R-:W-:Y:S01]  /*9570*/  IMAD.X R8, R13, 0x1, R93, P3 ;  /* 0x000000010d087824 */ /* 0x000fe200018e065d */
[----:B------:R-:W-:Y:S01]  /*9580*/  LEA R4, P3, R5, UR4, 0x1 ;  /* 0x0000000405047c11 */ /* 0x000fe2000f8608ff */
[----:B------:R-:W-:Y:S01]  /*9590*/  IMAD.X R3, R11, 0x1, R107, P4 ;  /* 0x000000010b037824 */ /* 0x000fe200020e066b */
[----:B------:R-:W-:Y:S01]  /*95a0*/  LEA R6, P4, R0, UR6, 0x1 ;  /* 0x0000000600067c11 */ /* 0x000fe2000f8808ff */
[----:B------:R-:W-:Y:S01]  /*95b0*/  ULDC UR4, c[0x0][0x3d4] ;  /* 0x0000f50000047ab9 */ /* 0x000fe20000000800 */
[----:B------:R-:W-:-:S02]  /*95c0*/  LEA.HI.X R5, R5, UR5, R8, 0x1, P3 ;  /* 0x0000000505057c11 */ /* 0x000fc400098f0c08 */
[----:B------:R-:W-:Y:S02]  /*95d0*/  CS2R R78, SRZ ;  /* 0x00000000004e7805 */ /* 0x000fe4000001ff00 */
[----:B------:R-:W-:Y:S02]  /*95e0*/  LEA.HI.X R7, R0, UR7, R3, 0x1, P4 ;  /* 0x0000000700077c11 */ /* 0x000fe4000a0f0c03 */
[----:B------:R-:W-:Y:S02]  /*95f0*/  CS2R R74, SRZ ;  /* 0x00000000004a7805 */ /* 0x000fe4000001ff00 */
[----:B------:R-:W-:Y:S02]  /*9600*/  ISETP.GE.AND P3, PT, R208, UR4, PT ;  /* 0x00000004d0007c0c */ /* 0x000fe4000bf66270 */
[----:B------:R-:W-:Y:S02]  /*9610*/  CS2R R70, SRZ ;  /* 0x0000000000467805 */ /* 0x000fe4000001ff00 */
[----:B-----5:R-:W-:Y:S01]  /*9620*/  ISETP.GE.AND P4, PT, R111, UR4, PT ;  /* 0x000000046f007c0c */ /* 0x020fe2000bf86270 */
[----:B------:R-:W-:Y:S01]  /*9630*/  ULDC.64 UR8, c[0x0][0x208] ;  /* 0x0000820000087ab9 */ /* 0x000fe20000000a00 */
[----:B------:R-:W-:-:S02]  /*9640*/  ISETP.GE.AND P5, PT, R102, UR4, PT ;  /* 0x0000000466007c0c */ /* 0x000fc4000bfa6270 */
[----:B------:R-:W-:Y:S02]  /*9650*/  ISETP.GE.AND P6, PT, R98, UR4, PT ;  /* 0x0000000462007c0c */ /* 0x000fe4000bfc6270 */
        /* <DEDUP_REMOVED lines=12> */
.L_x_1452:
[----:B------:R-:W-:Y:S05]  /*9720*/  BSYNC B1 ;  /* 0x0000000000017941 */ /* 0x000fea0003800000 */
.L_x_1451:
[----:B------:R-:W-:Y:S04]  /*9730*/  BSSY B1, `(.L_x_1453) ;  /* 0x0000022000017945 */ /* 0x000fe80003800000 */
[----:B------:R-:W-:Y:S05]  /*9740*/  @P2 BRA `(.L_x_1454) ;  /* 0x0000000000802947 */ /* 0x000fea0003800000 */
[----:B0-----:R-:W-:Y:S01]  /*9750*/  IADD3 R5, P5, P6, R97, R89, R12 ;  /* 0x0000005961057210 */ /* 0x001fe20007ebe00c */
[----:B------:R-:W-:Y:S01]  /*9760*/  ULDC.64 UR4, c[0x0][0x3c8] ;  /* 0x0000f20000047ab9 */ /* 0x000fe20000000a00 */
[----:B------:R-:W-:Y:S01]  /*9770*/  IADD3 R0, P3, P4, R23, R92, R10 ;  /* 0x0000005c17007210 */ /* 0x000fe20007c7e00a */
[----:B------:R-:W-:Y:S01]  /*9780*/  ULDC.64 UR6, c[0x0][0x3e0] ;  /* 0x0000f80000067ab9 */ /* 0x000fe20000000a00 */
[----:B------:R-:W-:Y:S02]  /*9790*/  IADD3.X R8, R93, R88, R13, P5, P6 ;  /* 0x000000585d087210 */ /* 0x000fe40002fec40d */
[----:B------:R-:W-:Y:S02]  /*97a0*/  CS2R R66, SRZ ;  /* 0x0000000000427805 */ /* 0x000fe4000001ff00 */
[----:B------:R-:W-:Y:S02]  /*97b0*/  IADD3.X R3, R107, R90, R11, P3, P4 ;  /* 0x0000005a6b037210 */ /* 0x000fe40001fe840b */
[----:B------:R-:W-:-:S02]  /*97c0*/  CS2R R62, SRZ ;  /* 0x00000000003e7805 */ /* 0x000fc4000001ff00 */
[C---:B------:R-:W-:Y:S01]  /*97d0*/  LEA R4, P5, R5.reuse, UR4, 0x1 ;  /* 0x0000000405047c11 */ /* 0x040fe2000f8a08ff */
[----:B------:R-:W-:Y:S01]  /*97e0*/  ULDC UR4, c[0x0][0x3d4] ;  /* 0x0000f50000047ab9 */ /* 0x000fe20000000800 */
[C---:B------:R-:W-:Y:S02]  /*97f0*/  LEA R6, P4, R0.reuse, UR6, 0x1 ;  /* 0x0000000600067c11 */ /* 0x040fe4000f8808ff */
[----:B------:R-:W-:Y:S02]  /*9800*/  CS2R R56, SRZ ;  /* 0x0000000000387805 */ /* 0x000fe4000001ff00 */
[----:B------:R-:W-:Y:S02]  /*9810*/  LEA.HI.X R5, R5, UR5, R8, 0x1, P5 ;  /* 0x0000000505057c11 */ /* 0x000fe4000a8f0c08 */
[----:B------:R-:W-:Y:S02]  /*9820*/  CS2R R54, SRZ ;  /* 0x0000000000367805 */ /* 0x000fe4000001ff00 */
[----:B------:R-:W-:Y:S01]  /*9830*/  LEA.HI.X R7, R0, UR7, R3, 0x1, P4 ;  /* 0x0000000700077c11 */ /* 0x000fe2000a0f0c03 */
[----:B------:R-:W-:Y:S01]  /*9840*/  ULDC.64 UR8, c[0x0][0x208] ;  /* 0x0000820000087ab9 */ /* 0x000fe20000000a00 */
[----:B------:R-:W-:-:S02]  /*9850*/  ISETP.GE.AND P3, PT, R208, UR4, PT ;  /* 0x00000004d0007c0c */ /* 0x000fc4000bf66270 */
[----:B-----5:R-:W-:Y:S02]  /*9860*/  ISETP.GE.AND P4, PT, R111, UR4, PT ;  /* 0x000000046f007c0c */ /* 0x020fe4000bf86270 */
[----:B------:R-:W-:Y:S02]  /*9870*/  ISETP.GE.AND P5, PT, R102, UR4, PT ;  /* 0x0000000466007c0c */ /* 0x000fe4000bfa6270 */
[----:B------:R-:W-:Y:S02]  /*9880*/  ISETP.GE.AND P6, PT, R98, UR4, PT ;  /* 0x0000000462007c0c */ /* 0x000fe4000bfc6270 */
        /* <DEDUP_REMOVED lines=12> */
.L_x_1454:
[----:B------:R-:W-:Y:S05]  /*9950*/  BSYNC B1 ;  /* 0x0000000000017941 */ /* 0x000fea0003800000 */
.L_x_1453:
[----:B------:R-:W-:Y:S01]  /*9960*/  BSSY B1, `(.L_x_1455) ;  /* 0x000002e000017945 */ /* 0x000fe20003800000 */
        /* <DEDUP_REMOVED lines=8> */
[----:B------:R-:W-:Y:S06]  /*99f0*/  @P0 BRA `(.L_x_1456) ;  /* 0x0000000000900947 */ /* 0x000fec0003800000 */
[----:B------:R-:W-:Y:S01]  /*9a00*/  LEA R0, P4, R14, R10, 0x6 ;  /* 0x0000000a0e007211 */ /* 0x000fe200078830ff */
[----:B------:R-:W-:Y:S01]  /*9a10*/  ULDC.64 UR4, c[0x0][0x3c8] ;  /* 0x0000f20000047ab9 */ /* 0x000fe20000000a00 */
[----:B01----:R-:W-:Y:S01]  /*9a20*/  LEA R4, P3, R84, R12, 0x6 ;  /* 0x0000000c54047211 */ /* 0x003fe200078630ff */
[----:B------:R-:W-:Y:S01]  /*9a30*/  ULDC.64 UR6, c[0x0][0x3e0] ;  /* 0x0000f80000067ab9 */ /* 0x000fe20000000a00 */
[----:B------:R-:W-:Y:S02]  /*9a40*/  IADD3 R0, P6, R0, R23, RZ ;  /* 0x0000001700007210 */ /* 0x000fe40007fde0ff */
[----:B------:R-:W-:Y:S02]  /*9a50*/  CS2R R48, SRZ ;  /* 0x0000000000307805 */ /* 0x000fe4000001ff00 */
[----:B------:R-:W-:Y:S02]  /*9a60*/  LEA.HI.X R6, R14, R11, R15, 0x6, P4 ;  /* 0x0000000b0e067211 */ /* 0x000fe400020f340f */
[----:B------:R-:W-:-:S02]  /*9a70*/  CS2R R44, SRZ ;  /* 0x00000000002c7805 */ /* 0x000fc4000001ff00 */
[----:B------:R-:W-:Y:S02]  /*9a80*/  IADD3 R5, P5, R4, R97, RZ ;  /* 0x0000006104057210 */ /* 0x000fe40007fbe0ff */
[----:B------:R-:W-:Y:S02]  /*9a90*/  CS2R R40, SRZ ;  /* 0x0000000000287805 */ /* 0x000fe4000001ff00 */
[----:B------:R-:W-:Y:S01]  /*9aa0*/  LEA.HI.X R8, R84, R13, R85, 0x6, P3 ;  /* 0x0000000d54087211 */ /* 0x000fe200018f3455 */
[----:B------:R-:W-:Y:S01]  /*9ab0*/  IMAD.X R3, R6, 0x1, R107, P6 ;  /* 0x0000000106037824 */ /* 0x000fe200030e066b */
[----:B------:R-:W-:Y:S01]  /*9ac0*/  LEA R4, P3, R5, UR4, 0x1 ;  /* 0x0000000405047c11 */ /* 0x000fe2000f8608ff */
[----:B------:R-:W-:Y:S01]  /*9ad0*/  ULDC UR4, c[0x0][0x3d4] ;  /* 0x0000f50000047ab9 */ /* 0x000fe20000000800 */
[----:B------:R-:W-:Y:S02]  /*9ae0*/  IADD3.X R8, R8, R93, RZ, P5, !PT ;  /* 0x0000005d08087210 */ /* 0x000fe40002ffe4ff */
[----:B------:R-:W-:-:S02]  /*9af0*/  CS2R R36, SRZ ;  /* 0x0000000000247805 */ /* 0x000fc4000001ff00 */
[C---:B------:R-:W-:Y:S01]  /*9b00*/  LEA R6, P4, R0.reuse, UR6, 0x1 ;  /* 0x0000000600067c11 */ /* 0x040fe2000f8808ff */
[----:B------:R-:W-:Y:S01]  /*9b10*/  ULDC.64 UR8, c[0x0][0x208] ;  /* 0x0000820000087ab9 */ /* 0x000fe20000000a00 */
[----:B------:R-:W-:Y:S02]  /*9b20*/  LEA.HI.X R5, R5, UR5, R8, 0x1, P3 ;  /* 0x0000000505057c11 */ /* 0x000fe400098f0c08 */
[----:B------:R-:W-:Y:S02]  /*9b30*/  LEA.HI.X R7, R0, UR7, R3, 0x1, P4 ;  /* 0x0000000700077c11 */ /* 0x000fe4000a0f0c03 */
[----:B------:R-:W-:Y:S02]  /*9b40*/  ISETP.GE.AND P3, PT, R208, UR4, PT ;  /* 0x00000004d0007c0c */ /* 0x000fe4000bf66270 */
[----:B-----5:R-:W-:Y:S02]  /*9b50*/  ISETP.GE.AND P4, PT, R111, UR4, PT ;  /* 0x000000046f007c0c */ /* 0x020fe4000bf86270 */
        /* <DEDUP_REMOVED lines=14> */
.L_x_1456:
[----:B------:R-:W-:Y:S05]  /*9c40*/  BSYNC B1 ;  /* 0x0000000000017941 */ /* 0x000fea0003800000 */
.L_x_1455:
[----:B------:R-:W3:Y:S01]  /*9c50*/  LDL R0, [R1+0x6c] ;  /* 0x00006c0001007983 */ /* 0x000ee20000100800 */
[----:B-----5:R-:W-:Y:S01]  /*9c60*/  IMAD.MOV.U32 R3, RZ, RZ, R71 ;  /* 0x000000ffff037224 */ /* 0x020fe200078e0047 */
[----:B012---:R-:W-:Y:S01]  /*9c70*/  MOV R6, R86 ;  /* 0x0000005600067202 */ /* 0x007fe20000000f00 */
[----:B------:R-:W-:Y:S01]  /*9c80*/  IMAD.MOV.U32 R8, RZ, RZ, R78 ;  /* 0x000000ffff087224 */ /* 0x000fe200078e004e */
[----:B------:R-:W0:Y:S01]  /*9c90*/  LDC R86, c[0x0][0x428] ;  /* 0x00010a00ff567b82 */ /* 0x000e220000000800 */
[----:B------:R-:W-:Y:S01]  /*9ca0*/  IMAD.MOV.U32 R4, RZ, RZ, R100 ;  /* 0x000000ffff047224 */ /* 0x000fe200078e0064 */
[----:B------:R-:W-:Y:S01]  /*9cb0*/  PRMT R95, R3, 0x7610, R95 ;  /* 0x00007610035f7816 */ /* 0x000fe2000000005f */
[----:B------:R-:W-:Y:S01]  /*9cc0*/  IMAD.MOV.U32 R3, RZ, RZ, R75 ;  /* 0x000000ffff037224 */ /* 0x000fe200078e004b */
[----:B------:R-:W-:Y:S01]  /*9cd0*/  PRMT R105, R105, 0x5410, R8 ;  /* 0x0000541069697816 */ /* 0x000fe20000000008 */
[----:B------:R-:W-:Y:S01]  /*9ce0*/  IMAD.MOV.U32 R8, RZ, RZ, R68 ;  /* 0x000000ffff087224 */ /* 0x000fe200078e0044 */
[----:B------:R-:W-:Y:S01]  /*9cf0*/  BSSY B1, `(.L_x_1457) ;  /* 0x000004a000017945 */ /* 0x000fe20003800000 */
[----:B------:R-:W-:Y:S01]  /*9d00*/  IMAD.MOV.U32 R7, RZ, RZ, R25 ;  /* 0x000000ffff077224 */ /* 0x000fe200078e0019 */
[----:B------:R-:W-:Y:S01]  /*9d10*/  CS2R R28, SRZ ;  /* 0x00000000001c7805 */ /* 0x000fe2000001ff00 */
[----:B------:R-:W-:Y:S01]  /*9d20*/  IMAD.MOV.U32 R5, RZ, RZ, R27 ;  /* 0x000000ffff057224 */ /* 0x000fe200078e001b */
[----:B------:R-:W-:Y:S01]  /*9d30*/  PRMT R95, R95, 0x5410, R8 ;  /* 0x000054105f5f7816 */ /* 0x000fe20000000008 */
[----:B------:R-:W-:Y:S01]  /*9d40*/  IMAD.MOV.U32 R8, RZ, RZ, R76 ;  /* 0x000000ffff087224 */ /* 0x000fe200078e004c */
[----:B------:R-:W-:-:S02]  /*9d50*/  CS2R R26, SRZ ;  /* 0x00000000001a7805 */ /* 0x000fc4000001ff00 */
[----:B------:R-:W-:Y:S02]  /*9d60*/  CS2R R34, SRZ ;  /* 0x0000000000227805 */ /* 0x000fe4000001ff00 */
[----:B------:R-:W-:Y:S02]  /*9d70*/  CS2R R24, SRZ ;  /* 0x0000000000187805 */ /* 0x000fe4000001ff00 */
[----:B------:R-:W-:Y:S02]  /*9d80*/  CS2R R20, SRZ ;  /* 0x0000000000147805 */ /* 0x000fe4000001ff00 */
[----:B------:R-:W-:Y:S01]  /*9d90*/  PRMT R105, R8, 0x7610, R105 ;  /* 0x0000761008697816 */ /* 0x000fe20000000069 */
[----:B------:R-:W-:Y:S01]  /*9da0*/  IMAD.MOV.U32 R8, RZ, RZ, R81 ;  /* 0x000000ffff087224 */ /* 0x000fe200078e0051 */
[----:B------:R-:W-:Y:S02]  /*9db0*/  CS2R R32, SRZ ;  /* 0x0000000000207805 */ /* 0x000fe4000001ff00 */
[----:B---3--:R-:W-:Y:S01]  /*9dc0*/  ISETP.GE.AND P3, PT, R0, R9, PT ;  /* 0x000000090000720c */ /* 0x008fe20003f66270 */
[----:B------:R-:W-:-:S02]  /*9dd0*/  IMAD.MOV.U32 R0, RZ, RZ, R70 ;  /* 0x000000ffff007224 */ /* 0x000fc400078e0046 */
[----:B------:R-:W-:-:S03]  /*9de0*/  IMAD.MOV.U32 R9, RZ, RZ, R79 ;  /* 0x000000ffff097224 */ /* 0x000fc600078e004f */
[----:B------:R-:W-:Y:S02]  /*9df0*/  PRMT R94, R94, 0x5410, R0 ;  /* 0x000054105e5e7816 */ /* 0x000fe40000000000 */
[----:B------:R-:W-:Y:S02]  /*9e00*/  MOV R0, R74 ;  /* 0x0000004a00007202 */ /* 0x000fe40000000f00 */
[----:B------:R-:W-:Y:S01]  /*9e10*/  PRMT R103, R9, 0x7610, R103 ;  /* 0x0000761009677816 */ /* 0x000fe20000000067 */
        /* <DEDUP_REMOVED lines=8> */
[----:B------:R-:W-:-:S02]  /*9ea0*/  PRMT R108, R0, 0x7610, R108 ;  /* 0x00007610006c7816 */ /* 0x000fc4000000006c */
[----:B------:R-:W-:Y:S02]  /*9eb0*/  MOV R0, R72 ;  /* 0x0000004800007202 */ /* 0x000fe40000000f00 */
[----:B------:R-:W-:Y:S02]  /*9ec0*/  PRMT R106, R106, 0x5410, R8 ;  /* 0x000054106a6a7816 */ /* 0x000fe40000000008 */
[----:B------:R-:W-:Y:S01]  /*9ed0*/  PRMT R100, R0, 0x5410, R3 ;  /* 0x0000541000647816 */ /* 0x000fe20000000003 */
[----:B------:R-:W-:Y:S01]  /*9ee0*/  IMAD.MOV.U32 R0, RZ, RZ, R77 ;  /* 0x000000ffff007224 */ /* 0x000fe200078e004d */
[----:B------:R-:W-:Y:S02]  /*9ef0*/  MOV R3, R80 ;  /* 0x0000005000037202 */ /* 0x000fe40000000f00 */
[----:B------:R-:W-:Y:S02]  /*9f00*/  PRMT R89, R89, 0x5410, R9 ;  /* 0x0000541059597816 */ /* 0x000fe40000000009 */
[----:B------:R-:W-:-:S02]  /*9f10*/  CS2R R8, SRZ ;  /* 0x0000000000087805 */ /* 0x000fc4000001ff00 */
[----:B------:R-:W-:Y:S02]  /*9f20*/  PRMT R103, R103, 0x5410, R0 ;  /* 0x0000541067677816 */ /* 0x000fe40000000000 */
[----:B------:R-:W-:Y:S01]  /*9f30*/  PRMT R108, R108, 0x5410, R3 ;  /* 0x000054106c6c7816 */ /* 0x000fe20000000003 */
[----:B0-----:R-:W-:Y:S06]  /*9f40*/  @P3 BRA `(.L_x_1458) ;  /* 0x0000000000903947 */ /* 0x001fec0003800000 */
[----:B------:R-:W-:Y:S01]  /*9f50*/  IMAD.WIDE.U32 R12, R84, 0x60, R12 ;  /* 0x00000060540c7825 */ /* 0x000fe200078e000c */
[----:B------:R-:W-:Y:S01]  /*9f60*/  ULDC UR4, c[0x0][0x3d4] ;  /* 0x0000f50000047ab9 */ /* 0x000fe20000000800 */
[----:B------:R-:W-:Y:S01]  /*9f70*/  ULDC.64 UR6, c[0x0][0x3c8] ;  /* 0x0000f20000067ab9 */ /* 0x000fe20000000a00 */
[----:B------:R-:W-:Y:S01]  /*9f80*/  ULDC.64 UR8, c[0x0][0x3e0] ;  /* 0x0000f80000087ab9 */ /* 0x000fe20000000a00 */
[----:B------:R-:W-:Y:S01]  /*9f90*/  IMAD.WIDE.U32 R10, R14, 0x60, R10 ;  /* 0x000000600e0a7825 */ /* 0x000fe200078e000a */
[----:B------:R-:W-:Y:S02]  /*9fa0*/  IADD3 R97, P4, R97, R12, RZ ;  /* 0x0000000c61617210 */ /* 0x000fe40007f9e0ff */
[----:B------:R-:W-:Y:S02]  /*9fb0*/  CS2R R34, SRZ ;  /* 0x0000000000227805 */ /* 0x000fe4000001ff00 */
[----:B------:R-:W-:Y:S01]  /*9fc0*/  CS2R R32, SRZ ;  /* 0x0000000000207805 */ /* 0x000fe2000001ff00 */
[----:B------:R-:W-:Y:S01]  /*9fd0*/  IMAD R8, R85, 0x60, RZ ;  /* 0x0000006055087824 */ /* 0x000fe200078e02ff */
[----:B------:R-:W-:Y:S01]  /*9fe0*/  IADD3 R23, P5, R23, R10, RZ ;  /* 0x0000000a17177210 */ /* 0x000fe20007fbe0ff */
[----:B------:R-:W-:Y:S01]  /*9ff0*/  IMAD R0, R15, 0x60, RZ ;  /* 0x000000600f007824 */ /* 0x000fe200078e02ff */
[----:B------:R-:W-:-:S02]  /*a000*/  ULDC.64 UR10, c[0x0][0x208] ;  /* 0x00008200000a7ab9 */ /* 0x000fc40000000a00 */
[----:B------:R-:W-:Y:S02]  /*a010*/  IADD3.X R8, R93, R13, R8, P4, !PT ;  /* 0x0000000d5d087210 */ /* 0x000fe400027fe408 */
[----:B------:R-:W-:Y:S02]  /*a020*/  ISETP.GE.AND P4, PT, R208, UR4, PT ;  /* 0x00000004d0007c0c */ /* 0x000fe4000bf86270 */
[----:B------:R-:W-:Y:S02]  /*a030*/  IADD3.X R0, R107, R11, R0, P5, !PT ;  /* 0x0000000b6b007210 */ /* 0x000fe40002ffe400 */
[----:B------:R-:W-:Y:S02]  /*a040*/  LEA R10, P5, R97, UR6, 0x1 ;  /* 0x00000006610a7c11 */ /* 0x000fe4000f8a08ff */
[----:B------:R-:W-:Y:S02]  /*a050*/  LEA R12, P6, R23, UR8, 0x1 ;  /* 0x00000008170c7c11 */ /* 0x000fe4000f8c08ff */
[----:B------:R-:W-:-:S02]  /*a060*/  LEA.HI.X R11, R97, UR7, R8, 0x1, P5 ;  /* 0x00000007610b7c11 */ /* 0x000fc4000a8f0c08 */
[----:B------:R-:W-:Y:S02]  /*a070*/  LEA.HI.X R13, R23, UR9, R0, 0x1, P6 ;  /* 0x00000009170d7c11 */ /* 0x000fe4000b0f0c00 */
[----:B------:R-:W-:Y:S01]  /*a080*/  ISETP.GE.AND P6, PT, R111, UR4, PT ;  /* 0x000000046f007c0c */ /* 0x000fe2000bfc6270 */
[----:B------:R0:W5:Y:S01]  /*a090*/  @!P4 LDG.E.64 R34, desc[UR10][R10.64] ;  /* 0x0000000a0a22c981 */ /* 0x000162000c1e1b00 */
[----:B------:R-:W-:-:S03]  /*a0a0*/  ISETP.GE.AND P5, PT, R102, UR4, PT ;  /* 0x0000000466007c0c */ /* 0x000fc6000bfa6270 */
[----:B------:R0:W5:Y:S01]  /*a0b0*/  @!P4 LDG.E.64 R32, desc[UR10][R12.64] ;  /* 0x0000000a0c20c981 */ /* 0x000162000c1e1b00 */
[----:B------:R-:W-:Y:S02]  /*a0c0*/  ISETP.GE.AND P4, PT, R98, UR4, PT ;  /* 0x0000000462007c0c */ /* 0x000fe4000bf86270 */
        /* <DEDUP_REMOVED lines=12> */
.L_x_1458:
[----:B------:R-:W-:Y:S05]  /*a190*/  BSYNC B1 ;  /* 0x0000000000017941 */ /* 0x000fea0003800000 */
.L_x_1457:
[----:B------:R-:W2:Y:S01]  /*a1a0*/  LDL R23, [R1+0x24] ;  /* 0x0000240001177983 */ /* 0x000ea20000100800 */
[----:B------:R-:W-:Y:S01]  /*a1b0*/  ISETP.NE.AND P4, PT, R86, 0x1, PT ;  /* 0x000000015600780c */ /* 0x000fe20003f85270 */
[----:B0-----:R-:W-:Y:S01]  /*a1c0*/  IMAD.MOV.U32 R11, RZ, RZ, R62 ;  /* 0x000000ffff0b7224 */ /* 0x001fe200078e003e */
[----:B------:R-:W-:Y:S01]  /*a1d0*/  MOV R3, R56 ;  /* 0x0000003800037202 */ /* 0x000fe20000000f00 */
[----:B------:R-:W3:Y:S01]  /*a1e0*/  LDL R107, [R1+0x68] ;  /* 0x00006800016b7983 */ /* 0x000ee20000100800 */
[----:B------:R-:W-:Y:S01]  /*a1f0*/  IMAD.MOV.U32 R10, RZ, RZ, R57 ;  /* 0x000000ffff0a7224 */ /* 0x000fe200078e0039 */
[----:B------:R-:W-:Y:S01]  /*a200*/  ULDC.64 UR4, c[0x0][0x3c8] ;  /* 0x0000f20000047ab9 */ /* 0x000fe20000000a00 */
        /* <DEDUP_REMOVED lines=9> */
[----:B------:R-:W-:Y:S01]  /*a2a0*/  MOV R3, R66 ;  /* 0x0000004200037202 */ /* 0x000fe20000000f00 */
[----:B------:R-:W-:Y:S01]  /*a2b0*/  IMAD.MOV.U32 R13, RZ, RZ, R65 ;  /* 0x000000ffff0d7224 */ /* 0x000fe200078e0041 */
[----:B------:R-:W-:Y:S01]  /*a2c0*/  PRMT R91, R91, 0x5410, R11 ;  /* 0x000054105b5b7816 */ /* 0x000fe2000000000b */
[----:B------:R-:W-:Y:S01]  /*a2d0*/  IMAD.MOV.U32 R11, RZ, RZ, R59 ;  /* 0x000000ffff0b7224 */ /* 0x000fe200078e003b */
[----:B------:R-:W-:Y:S01]  /*a2e0*/  PRMT R101, R3, 0x5410, R10 ;  /* 0x0000541003657816 */ /* 0x000fe2000000000a */
[----:B------:R-:W-:Y:S01]  /*a2f0*/  ULDC.64 UR6, c[0x0][0x3e0] ;  /* 0x0000f80000067ab9 */ /* 0x000fe20000000a00 */
[----:B------:R-:W0:Y:S01]  /*a300*/  @P4 LDC R10, c[0x0][0x42c] ;  /* 0x00010b00ff0a4b82 */ /* 0x000e220000000800 */
[----:B------:R-:W-:Y:S01]  /*a310*/  PRMT R97, R0, 0x7610, R97 ;  /* 0x0000761000617816 */ /* 0x000fe20000000061 */
[----:B------:R-:W-:Y:S01]  /*a320*/  IMAD.MOV.U32 R0, RZ, RZ, R53 ;  /* 0x000000ffff007224 */ /* 0x000fe200078e0035 */
[----:B------:R-:W-:-:S02]  /*a330*/  PRMT R94, R11, 0x7610, R94 ;  /* 0x000076100b5e7816 */ /* 0x000fc4000000005e */
[----:B------:R-:W-:Y:S02]  /*a340*/  MOV R3, R58 ;  /* 0x0000003a00037202 */ /* 0x000fe40000000f00 */
[----:B------:R-:W-:Y:S01]  /*a350*/  PRMT R97, R97, 0x5410, R12 ;  /* 0x0000541061617816 */ /* 0x000fe2000000000c */
[----:B------:R-:W1:Y:S01]  /*a360*/  @P4 LDC R11, c[0x0][0x430] ;  /* 0x00010c00ff0b4b82 */ /* 0x000e620000000800 */
[----:B------:R-:W-:Y:S01]  /*a370*/  PRMT R93, R93, 0x5410, R3 ;  /* 0x000054105d5d7816 */ /* 0x000fe20000000003 */
[----:B------:R-:W-:Y:S01]  /*a380*/  IMAD.MOV.U32 R3, RZ, RZ, R61 ;  /* 0x000000ffff037224 */ /* 0x000fe200078e003d */
[----:B------:R-:W-:Y:S01]  /*a390*/  PRMT R92, R0, 0x7610, R92 ;  /* 0x00007610005c7816 */ /* 0x000fe2000000005c */
[----:B------:R-:W-:Y:S01]  /*a3a0*/  IMAD R0, R110, 0x80, R18 ;  /* 0x000000806e007824 */ /* 0x000fe200078e0212 */
[----:B------:R-:W-:Y:S02]  /*a3b0*/  MOV R12, R64 ;  /* 0x00000040000c7202 */ /* 0x000fe40000000f00 */
[----:B------:R-:W-:-:S02]  /*a3c0*/  PRMT R98, R3, 0x7610, R98 ;  /* 0x0000761003627816 */ /* 0x000fc40000000062 */
[----:B------:R-:W-:Y:S01]  /*a3d0*/  PRMT R102, R12, 0x5410, R13 ;  /* 0x000054100c667816 */ /* 0x000fe2000000000d */
[----:B------:R-:W-:Y:S02]  /*a3e0*/  IMAD.MOV.U32 R12, RZ, RZ, R37 ;  /* 0x000000ffff0c7224 */ /* 0x000fe400078e0025 */
[----:B------:R-:W-:Y:S02]  /*a3f0*/  IMAD.MOV.U32 R13, RZ, RZ, R40 ;  /* 0x000000ffff0d7224 */ /* 0x000fe400078e0028 */
[----:B--2---:R-:W-:Y:S01]  /*a400*/  IMAD R3, R23, 0x20, R0 ;  /* 0x0000002017037824 */ /* 0x004fe200078e0200 */
[----:B------:R-:W-:Y:S01]  /*a410*/  MOV R0, R36 ;  /* 0x0000002400007202 */ /* 0x000fe20000000f00 */
[----:B------:R-:W-:-:S03]  /*a420*/  IMAD.MOV.U32 R23, RZ, RZ, R41 ;  /* 0x000000ffff177224 */ /* 0x000fc600078e0029 */
[----:B------:R-:W-:Y:S01]  /*a430*/  PRMT R86, R12, 0x5410, R0 ;  /* 0x000054100c567816 */ /* 0x000fe20000000000 */
[----:B0-----:R-:W-:Y:S01]  /*a440*/  @P4 IMAD.HI.U32 R0, R3, R10, RZ ;  /* 0x0000000a03004227 */ /* 0x001fe200078e00ff */
[----:B------:R-:W-:Y:S02]  /*a450*/  MOV R10, R44 ;  /* 0x0000002c000a7202 */ /* 0x000fe40000000f00 */
[----:B------:R-:W-:Y:S02]  /*a460*/  PRMT R87, R13, 0x5410, R23 ;  /* 0x000054100d577816 */ /* 0x000fe40000000017 */
[----:B-1----:R-:W-:Y:S01]  /*a470*/  @P4 SHF.R.U32.HI R3, RZ, R11, R0 ;  /* 0x0000000bff034219 */ /* 0x002fe20000011600 */
[----:B------:R-:W-:Y:S01]  /*a480*/  IMAD.MOV.U32 R13, RZ, RZ, R48 ;  /* 0x000000ffff0d7224 */ /* 0x000fe200078e0030 */
[----:B------:R-:W-:Y:S01]  /*a490*/  PRMT R88, R88, 0x5410, R10 ;  /* 0x0000541058587816 */ /* 0x000fe2000000000a */
[----:B------:R-:W-:Y:S01]  /*a4a0*/  IMAD.MOV.U32 R23, RZ, RZ, R49 ;  /* 0x000000ffff177224 */ /* 0x000fe200078e0031 */
[----:B------:R-:W-:Y:S01]  /*a4b0*/  SHF.R.S32.HI R11, RZ, 0x1f, R3 ;  /* 0x0000001fff0b7819 */ /* 0x000fe20000011403 */
[----:B------:R-:W-:Y:S01]  /*a4c0*/  IMAD.MOV.U32 R12, RZ, RZ, R45 ;  /* 0x000000ffff0c7224 */ /* 0x000fe200078e002d */
[----:B------:R-:W-:Y:S01]  /*a4d0*/  MOV R0, R38 ;  /* 0x0000002600007202 */ /* 0x000fe20000000f00 */
[----:B------:R-:W-:Y:S01]  /*a4e0*/  IMAD.MOV.U32 R10, RZ, RZ, R39 ;  /* 0x000000ffff0a7224 */ /* 0x000fe200078e0027 */
[----:B------:R-:W-:Y:S01]  /*a4f0*/  PRMT R90, R13, 0x5410, R23 ;  /* 0x000054100d5a7816 */ /* 0x000fe20000000017 */
[----:B------:R-:W-:Y:S01]  /*a500*/  IMAD.WIDE.U32 R6, R3, R84, R6 ;  /* 0x0000005403067225 */ /* 0x000fe200078e0006 */
[----:B------:R-:W-:-:S02]  /*a510*/  PRMT R89, R12, 0x7610, R89 ;  /* 0x000076100c597816 */ /* 0x000fc40000000059 */
[----:B------:R-:W-:Y:S01]  /*a520*/  PRMT R23, R10, 0x5410, R0 ;  /* 0x000054100a177816 */ /* 0x000fe20000000000 */
[C---:B------:R-:W-:Y:S02]  /*a530*/  IMAD R84, R11.reuse, R84, RZ ;  /* 0x000000540b547224 */ /* 0x040fe400078e02ff */
[----:B------:R-:W-:Y:S02]  /*a540*/  IMAD.MOV.U32 R12, RZ, RZ, R42 ;  /* 0x000000ffff0c7224 */ /* 0x000fe400078e002a */
[-C--:B------:R-:W-:Y:S02]  /*a550*/  IMAD R0, R11, R14.reuse, RZ ;  /* 0x0000000e0b007224 */ /* 0x080fe400078e02ff */
[----:B------:R-:W-:Y:S01]  /*a560*/  IMAD.WIDE.U32 R10, R3, R14, R4 ;  /* 0x0000000e030a7225 */ /* 0x000fe200078e0004 */
[----:B------:R-:W-:-:S03]  /*a570*/  PRMT R88, R12, 0x7610, R88 ;  /* 0x000076100c587816 */ /* 0x000fc60000000058 */
[C---:B------:R-:W-:Y:S02]  /*a580*/  IMAD R5, R3.reuse, R85, R84 ;  /* 0x0000005503057224 */ /* 0x040fe400078e0254 */
[----:B------:R-:W-:Y:S01]  /*a590*/  IMAD R3, R3, R15, R0 ;  /* 0x0000000f03037224 */ /* 0x000fe200078e0200 */
[----:B------:R-:W-:Y:S02]  /*a5a0*/  MOV R12, R43 ;  /* 0x0000002b000c7202 */ /* 0x000fe40000000f00 */
[----:B------:R-:W-:Y:S01]  /*a5b0*/  IADD3 R5, R7, R5, RZ ;  /* 0x0000000507057210 */ /* 0x000fe20007ffe0ff */
[----:B------:R-:W-:Y:S01]  /*a5c0*/  IMAD.IADD R3, R11, 0x1, R3 ;  /* 0x000000010b037824 */ /* 0x000fe200078e0203 */
[----:B------:R-:W-:Y:S02]  /*a5d0*/  LEA R4, P4, R6, UR4, 0x1 ;  /* 0x0000000406047c11 */ /* 0x000fe4000f8808ff */
[----:B------:R-:W-:Y:S01]  /*a5e0*/  LEA R0, P5, R10, UR6, 0x1 ;  /* 0x000000060a007c11 */ /* 0x000fe2000f8a08ff */
[----:B------:R-:W-:Y:S01]  /*a5f0*/  IMAD.MOV.U32 R13, RZ, RZ, R47 ;  /* 0x000000ffff0d7224 */ /* 0x000fe200078e002f */
[----:B------:R-:W-:Y:S01]  /*a600*/  PRMT R84, R12, 0x7610, R84 ;  /* 0x000076100c547816 */ /* 0x000fe20000000054 */
[----:B------:R-:W-:Y:S01]  /*a610*/  IMAD.MOV.U32 R12, RZ, RZ, R46 ;  /* 0x000000ffff0c7224 */ /* 0x000fe200078e002e */
[----:B------:R-:W-:Y:S01]  /*a620*/  UMOV UR4, 0xffffffff ;  /* 0xffffffff00047882 */ /* 0x000fe20000000000 */
[----:B------:R-:W-:-:S02]  /*a630*/  LEA.HI.X R5, R6, UR5, R5, 0x1, P4 ;  /* 0x0000000506057c11 */ /* 0x000fc4000a0f0c05 */
[----:B------:R-:W-:Y:S02]  /*a640*/  LEA.HI.X R3, R10, UR7, R3, 0x1, P5 ;  /* 0x000000070a037c11 */ /* 0x000fe4000a8f0c03 */
[----:B------:R-:W-:Y:S02]  /*a650*/  PRMT R84, R84, 0x5410, R12 ;  /* 0x0000541054547816 */ /* 0x000fe4000000000c */
[----:B------:R-:W-:Y:S02]  /*a660*/  PRMT R85, R13, 0x7610, R85 ;  /* 0x000076100d557816 */ /* 0x000fe40000000055 */
[----:B---3--:R-:W-:Y:S01]  /*a670*/  LEA.HI R6, R107, R107, RZ, 0x1 ;  /* 0x0000006b6b067211 */ /* 0x008fe200078f08ff */
[----:B------:R-:W-:Y:S06]  /*a680*/  BRA.DIV UR4, `(.L_x_1459) ;  /* 0x000001de04787947 */ /* 0x000fec000b800000 */
.L_x_1777:
[----:B------:R-:W-:-:S03]  /*a690*/  UMOV UR4, 0xffffffff ;  /* 0xffffffff00047882 */ /* 0x000fc60000000000 */
[----:B------:R-:W-:Y:S05]  /*a6a0*/  BRA.DIV UR4, `(.L_x_1460) ;  /* 0x000001de04987947 */ /* 0x000fea000b800000 */
.L_x_1780:
[----:B------:R-:W-:-:S03]  /*a6b0*/  UMOV UR4, 0xffffffff ;  /* 0xffffffff00047882 */ /* 0x000fc60000000000 */
[----:B------:R-:W-:Y:S05]  /*a6c0*/  BRA.DIV UR4, `(.L_x_1461) ;  /* 0x000001de04b87947 */ /* 0x000fea000b800000 */
.L_x_1783:
[----:B------:R-:W-:-:S03]  /*a6d0*/  UMOV UR4, 0xffffffff ;  /* 0xffffffff00047882 */ /* 0x000fc60000000000 */
[----:B------:R-:W-:Y:S05]  /*a6e0*/  BRA.DIV UR4, `(.L_x_1462) ;  /* 0x000001de04d87947 */ /* 0x000fea000b800000 */
.L_x_1786:
[----:B------:R-:W-:-:S03]  /*a6f0*/  UMOV UR4, 0xffffffff ;  /* 0xffffffff00047882 */ /* 0x000fc60000000000 */
[----:B------:R-:W-:Y:S05]  /*a700*/  BRA.DIV UR4, `(.L_x_1463) ;  /* 0x000001de04f87947 */ /* 0x000fea000b800000 */
.L_x_1789:
[----:B------:R-:W-:-:S03]  /*a710*/  UMOV UR4, 0xffffffff ;  /* 0xffffffff00047882 */ /* 0x000fc60000000000 */
[----:B------:R-:W-:Y:S05]  /*a720*/  BRA.DIV UR4, `(.L_x_1464) ;  /* 0x000001e204187947 */ /* 0x000fea000b800000 */
.L_x_1792:
[----:B------:R-:W-:-:S03]  /*a730*/  UMOV UR4, 0xffffffff ;  /* 0xffffffff00047882 */ /* 0x000fc60000000000 */
[----:B------:R-:W-:Y:S05]  /*a740*/  BRA.DIV UR4, `(.L_x_1465) ;  /* 0x000001e204387947 */ /* 0x000fea000b800000 */
.L_x_1795:
[----:B------:R-:W-:-:S03]  /*a750*/  UMOV UR4, 0xffffffff ;  /* 0xffffffff00047882 */ /* 0x000fc60000000000 */
[----:B------:R-:W-:Y:S05]  /*a760*/  BRA.DIV UR4, `(.L_x_1466) ;  /* 0x000001e204587947 */ /* 0x000fea000b800000 */
.L_x_1798:
[----:B------:R-:W-:-:S03]  /*a770*/  UMOV UR4, 0xffffffff ;  /* 0xffffffff00047882 */ /* 0x000fc60000000000 */
[----:B------:R-:W-:Y:S05]  /*a780*/  BRA.DIV UR4, `(.L_x_1467) ;  /* 0x000001e204787947 */ /* 0x000fea000b800000 */
.L_x_1801:
[----:B------:R-:W-:-:S03]  /*a790*/  UMOV UR4, 0xffffffff ;  /* 0xffffffff00047882 */ /* 0x000fc60000000000 */
[----:B------:R-:W-:Y:S05]  /*a7a0*/  BRA.DIV UR4, `(.L_x_1468) ;  /* 0x000001e204987947 */ /* 0x000fea000b800000 */
.L_x_1804:
[----:B------:R-:W-:-:S03]  /*a7b0*/  UMOV UR4, 0xffffffff ;  /* 0xffffffff00047882 */ /* 0x000fc60000000000 */
[----:B------:R-:W-:Y:S05]  /*a7c0*/  BRA.DIV UR4, `(.L_x_1469) ;  /* 0x000001e204b87947 */ /* 0x000fea000b800000 */
.L_x_1807:
[----:B------:R-:W-:-:S03]  /*a7d0*/  UMOV UR4, 0xffffffff ;  /* 0xffffffff00047882 */ /* 0x000fc60000000000 */
[----:B------:R-:W-:Y:S05]  /*a7e0*/  BRA.DIV UR4, `(.L_x_1470) ;  /* 0x000001e204d87947 */ /* 0x000fea000b800000 */
.L_x_1810:
[----:B------:R-:W-:-:S03]  /*a7f0*/  UMOV UR4, 0xffffffff ;  /* 0xffffffff00047882 */ /* 0x000fc60000000000 */
[----:B------:R-:W-:Y:S05]  /*a800*/  BRA.DIV UR4, `(.L_x_1471) ;  /* 0x000001e204f87947 */ /* 0x000fea000b800000 */
.L_x_1813:
[----:B------:R-:W-:Y:S01]  /*a810*/  UMOV UR4, 0xffffffff ;  /* 0xffffffff00047882 */ /* 0x000fe20000000000 */
[----:B------:R-:W-:Y:S02]  /*a820*/  LOP3.LUT R6, R6, 0xfffffffe, RZ, 0xc0, !PT ;  /* 0xfffffffe06067812 */ /* 0x000fe400078ec0ff */
[----:B------:R-:W-:Y:S05]  /*a830*/  BRA.DIV UR4, `(.L_x_1472) ;  /* 0x000001e604147947 */ /* 0x000fea000b800000 */
.L_x_1816:
[----:B------:R-:W-:Y:S01]  /*a840*/  UMOV UR4, 0xffffffff ;  /* 0xffffffff00047882 */ /* 0x000fe20000000000 */
[----:B------:R-:W-:Y:S02]  /*a850*/  IMAD.IADD R5, R107, 0x1, -R6 ;  /* 0x000000016b057824 */ /* 0x000fe400078e0a06 */
[----:B------:R-:W-:Y:S05]  /*a860*/  BRA.DIV UR4, `(.L_x_1473) ;  /* 0x000001e604307947 */ /* 0x000fea000b800000 */
.L_x_1819:
[----:B------:R-:W-:Y:S01]  /*a870*/  UMOV UR4, 0xffffffff ;  /* 0xffffffff00047882 */ /* 0x000fe20000000000 */
[----:B------:R-:W-:Y:S02]  /*a880*/  SHF.L.U32 R5, R5, 0x1f, RZ ;  /* 0x0000001f05057819 */ /* 0x000fe400000006ff */
[----:B------:R-:W-:Y:S05]  /*a890*/  BRA.DIV UR4, `(.L_x_1474) ;  /* 0x000001e6044c7947 */ /* 0x000fea000b800000 */
.L_x_1822:
[----:B------:R-:W0:Y:S01]  /*a8a0*/  SYNCS.PHASECHK.TRANS64.TRYWAIT P4, [R16+URZ+0x30800], R5 ;  /* 0x03080005100075a7 */ /* 0x000e22000808017f */
[----:B------:R-:W-:Y:S01]  /*a8b0*/  MOV R0, R50 ;  /* 0x0000003200007202 */ /* 0x000fe20000000f00 */
[----:B------:R-:W-:Y:S01]  /*a8c0*/  IMAD.MOV.U32 R3, RZ, RZ, R51 ;  /* 0x000000ffff037224 */ /* 0x000fe200078e0033 */
[----:B-----5:R-:W-:Y:S01]  /*a8d0*/  MOV R6, R31 ;  /* 0x0000001f00067202 */ /* 0x020fe20000000f00 */
        /* <DEDUP_REMOVED lines=8> */
[----:B------:R-:W-:Y:S01]  /*a960*/  BSSY B1, `(.L_x_1475) ;  /* 0x0000012000017945 */ /* 0x000fe20003800000 */
[----:B------:R-:W-:-:S02]  /*a970*/  MOV R15, R9 ;  /* 0x00000009000f7202 */ /* 0x000fc40000000f00 */
        /* <DEDUP_REMOVED lines=15> */
[----:B0-----:R-:W-:Y:S06]  /*aa70*/  @!P4 BRA `(.L_x_1476) ;  /* 0x000001e000fcc947 */ /* 0x001fec0003800000 */
.L_x_1823:
[----:B------:R-:W-:Y:S05]  /*aa80*/  BSYNC B1 ;  /* 0x0000000000017941 */ /* 0x000fea0003800000 */
.L_x_1475:
[----:B------:R-:W-:Y:S01]  /*aa90*/  BSSY B1, `(.L_x_1477) ;  /* 0x00000be000017945 */ /* 0x000fe20003800000 */
[----:B------:R-:W-:-:S03]  /*aaa0*/  PRMT R15, R4, 0x5410, R6 ;  /* 0x00005410040f7816 */ /* 0x000fc60000000006 */
[----:B------:R-:W-:Y:S05]  /*aab0*/  @P1 BRA `(.L_x_1478) ;  /* 0x0000000800ec1947 */ /* 0x000fea0003800000 */
[----:B------:R-:W2:Y:S01]  /*aac0*/  LDL R109, [R1+0x14] ;  /* 0x00001400016d7983 */ /* 0x000ea20000100800 */
[----:B0-----:R-:W0:Y:S03]  /*aad0*/  LDC R5, c[0x0][0x3d4] ;  /* 0x0000f500ff057b82 */ /* 0x001e260000000800 */
[----:B------:R-:W3:Y:S04]  /*aae0*/  LDL R107, [R1+0x10] ;  /* 0x00001000016b7983 */ /* 0x000ee80000100800 */
[----:B------:R-:W4:Y:S04]  /*aaf0*/  LDL R7, [R1+0x18] ;  /* 0x0000180001077983 */ /* 0x000f280000100800 */
[----:B------:R1:W5:Y:S01]  /*ab00*/  LDL R115, [R1+0x4c] ;  /* 0x00004c0001737983 */ /* 0x0003620000100800 */
[----:B------:R-:W-:Y:S01]  /*ab10*/  BSSY B2, `(.L_x_1479) ;  /* 0x0000030000027945 */ /* 0x000fe20003800000 */
[----:B0-----:R-:W-:-:S02]  /*ab20*/  ISETP.GE.AND P1, PT, R208, R5, PT ;  /* 0x00000005d000720c */ /* 0x001fc40003f26270 */
[-C--:B--2---:R-:W-:Y:S02]  /*ab30*/  ISETP.GE.AND P4, PT, R109, R5.reuse, PT ;  /* 0x000000056d00720c */ /* 0x084fe40003f86270 */
[-C--:B---3--:R-:W-:Y:S02]  /*ab40*/  ISETP.GE.AND P5, PT, R107, R5.reuse, PT ;  /* 0x000000056b00720c */ /* 0x088fe40003fa6270 */
[----:B----4-:R-:W-:-:S07]  /*ab50*/  ISETP.GE.AND P6, PT, R7, R5, PT ;  /* 0x000000050700720c */ /* 0x010fce0003fc6270 */
[----:B-1----:R-:W-:Y:S06]  /*ab60*/  @P1 BRA `(.L_x_1480) ;  /* 0x0000000000a81947 */ /* 0x002fec0003800000 */
[----:B-----5:R-:W0:Y:S01]  /*ab70*/  LDS.128 R4, [R115] ;  /* 0x0000000073047984 */ /* 0x020e220000000c00 */
[----:B------:R-:W-:Y:S01]  /*ab80*/  SHF.R.U32.HI R110, RZ, 0x10, R81 ;  /* 0x00000010ff6e7819 */ /* 0x000fe20000011651 */
[--C-:B------:R-:W-:Y:S01]  /*ab90*/  HADD2.F32 R107, -RZ, R108.reuse.H0_H0 ;  /* 0x2000006cff6b7230 */ /* 0x100fe20000004100 */
[--C-:B------:R-:W-:Y:S01]  /*aba0*/  SHF.R.U32.HI R111, RZ, 0x10, R83.reuse ;  /* 0x00000010ff6f7819 */ /* 0x100fe20000011653 */
[----:B------:R-:W-:Y:S01]  /*abb0*/  HADD2.F32 R109, -RZ, R108.H1_H1 ;  /* 0x3000006cff6d7230 */ /* 0x000fe20000004100 */
[----:B------:R-:W-:Y:S01]  /*abc0*/  SHF.R.U64 R114, R82, 0x10, R83 ;  /* 0x0000001052727819 */ /* 0x000fe20000001253 */
[----:B------:R-:W-:Y:S01]  /*abd0*/  HADD2.F32 R110, -RZ, R110.H0_H0 ;  /* 0x2000006eff6e7230 */ /* 0x000fe20000004100 */
[----:B------:R-:W-:Y:S01]  /*abe0*/  SHF.R.U64 R113, R80, 0x10, R81 ;  /* 0x0000001050717819 */ /* 0x000fe20000001251 */
[----:B------:R-:W-:Y:S02]  /*abf0*/  HADD2.F32 R108, -RZ, R111.H0_H0 ;  /* 0x2000006fff6c7230 */ /* 0x000fe40000004100 */
[----:B0-----:R-:W-:-:S02]  /*ac00*/  HADD2.F32 R83, -RZ, R7.H1_H1 ;  /* 0x30000007ff537230 */ /* 0x001fc40000004100 */
[----:B------:R-:W-:Y:S02]  /*ac10*/  HADD2.F32 R82, -RZ, R7.H0_H0 ;  /* 0x20000007ff527230 */ /* 0x000fe40000004100 */
[--C-:B------:R-:W-:Y:S02]  /*ac20*/  HADD2.F32 R7, -RZ, R4.reuse.H0_H0 ;  /* 0x20000004ff077230 */ /* 0x100fe40000004100 */
[C---:B------:R-:W-:Y:S01]  /*ac30*/  FMUL.FTZ R111, R83.reuse, R110 ;  /* 0x0000006e536f7220 */ /* 0x040fe20000410000 */
[----:B------:R-:W-:Y:S01]  /*ac40*/  FMUL.FTZ R83, R83, R108 ;  /* 0x0000006c53537220 */ /* 0x000fe20000410000 */
[----:B------:R-:W-:Y:S02]  /*ac50*/  HADD2.F32 R4, -RZ, R4.H1_H1 ;  /* 0x30000004ff047230 */ /* 0x000fe40000004100 */
[--C-:B------:R-:W-:Y:S02]  /*ac60*/  HADD2.F32 R80, -RZ, R6.reuse.H0_H0 ;  /* 0x20000006ff507230 */ /* 0x100fe40000004100 */
[----:B------:R-:W-:Y:S01]  /*ac70*/  FFMA.FTZ R110, R82, R110, R83 ;  /* 0x0000006e526e7223 */ /* 0x000fe20000010053 */
[----:B------:R-:W-:-:S02]  /*ac80*/  HADD2.F32 R81, -RZ, R6.H1_H1 ;  /* 0x30000006ff517230 */ /* 0x000fc40000004100 */
[----:B------:R-:W-:Y:S01]  /*ac90*/  FFMA.FTZ R111, R82, R108, -R111 ;  /* 0x0000006c526f7223 */ /* 0x000fe2000001086f */
[--C-:B------:R-:W-:Y:S02]  /*aca0*/  HADD2.F32 R83, -RZ, R106.reuse.H1_H1 ;  /* 0x3000006aff537230 */ /* 0x100fe40000004100 */
[C---:B------:R-:W-:Y:S01]  /*acb0*/  FMUL.FTZ R112, R4.reuse, R109 ;  /* 0x0000006d04707220 */ /* 0x040fe20000410000 */
[--C-:B------:R-:W-:Y:S02]  /*acc0*/  HADD2.F32 R6, -RZ, R5.reuse.H0_H0 ;  /* 0x20000005ff067230 */ /* 0x100fe40000004100 */
[-C--:B------:R-:W-:Y:S01]  /*acd0*/  FMUL.FTZ R108, R4, R107.reuse ;  /* 0x0000006b046c7220 */ /* 0x080fe20000410000 */
[----:B------:R-:W-:Y:S02]  /*ace0*/  HADD2.F32 R106, -RZ, R106.H0_H0 ;  /* 0x2000006aff6a7230 */ /* 0x000fe40000004100 */
[----:B------:R-:W-:Y:S01]  /*acf0*/  FFMA.FTZ R112, R7, R107, -R112 ;  /* 0x0000006b07707223 */ /* 0x000fe20000010870 */
[----:B------:R-:W-:-:S02]  /*ad00*/  HADD2.F32 R5, -RZ, R5.H1_H1 ;  /* 0x30000005ff057230 */ /* 0x000fc40000004100 */
[----:B------:R-:W-:Y:S01]  /*ad10*/  FFMA.FTZ R109, R7, R109, R108 ;  /* 0x0000006d076d7223 */ /* 0x000fe2000001006c */
[----:B------:R-:W-:Y:S02]  /*ad20*/  HADD2.F32 R82, -RZ, R113.H0_H0 ;  /* 0x20000071ff527230 */ /* 0x000fe40000004100 */
[CC--:B------:R-:W-:Y:S01]  /*ad30*/  FMUL.FTZ R107, R81.reuse, R83.reuse ;  /* 0x00000053516b7220 */ /* 0x0c0fe20000410000 */
[----:B------:R-:W-:Y:S02]  /*ad40*/  HADD2.F32 R4, -RZ, R114.H0_H0 ;  /* 0x20000072ff047230 */ /* 0x000fe40000004100 */
[----:B------:R-:W-:Y:S01]  /*ad50*/  FMUL.FTZ R108, R81, R106 ;  /* 0x0000006a516c7220 */ /* 0x000fe20000410000 */
[C---:B------:R-:W-:Y:S01]  /*ad60*/  FMUL.FTZ R7, R5.reuse, R82 ;  /* 0x0000005205077220 */ /* 0x040fe20000410000 */
[C---:B------:R-:W-:Y:S01]  /*ad70*/  FFMA.FTZ R107, R80.reuse, R106, -R107 ;  /* 0x0000006a506b7223 */ /* 0x040fe2000001086b */
[-C--:B------:R-:W-:Y:S01]  /*ad80*/  FMUL.FTZ R81, R5, R4.reuse ;  /* 0x0000000405517220 */ /* 0x080fe20000410000 */
[----:B------:R-:W-:Y:S01]  /*ad90*/  FFMA.FTZ R108, R80, R83, R108 ;  /* 0x00000053506c7223 */ /* 0x000fe2000001006c */
[----:B------:R-:W-:Y:S01]  /*ada0*/  FFMA.FTZ R5, R6, R4, -R7 ;  /* 0x0000000406057223 */ /* 0x000fe20000010807 */
[----:B------:R-:W-:Y:S01]  /*adb0*/  F2FP.F16.F32.PACK_AB R7, R110, R111 ;  /* 0x0000006f6e07723e */ /* 0x000fe200000000ff */
[----:B------:R-:W-:Y:S01]  /*adc0*/  FFMA.FTZ R82, R6, R82, R81 ;  /* 0x0000005206527223 */ /* 0x000fe20000010051 */
[----:B------:R-:W-:-:S02]  /*add0*/  F2FP.F16.F32.PACK_AB R4, R109, R112 ;  /* 0x000000706d04723e */ /* 0x000fc400000000ff */
[----:B------:R-:W-:Y:S02]  /*ade0*/  F2FP.F16.F32.PACK_AB R6, R108, R107 ;  /* 0x0000006b6c06723e */ /* 0x000fe400000000ff */
[----:B------:R-:W-:-:S05]  /*adf0*/  F2FP.F16.F32.PACK_AB R5, R82, R5 ;  /* 0x000000055205723e */ /* 0x000fca00000000ff */
[----:B------:R0:W-:Y:S02]  /*ae00*/  STS.128 [R115], R4 ;  /* 0x0000000473007388 */ /* 0x0001e40000000c00 */
.L_x_1480:
[----:B------:R-:W-:Y:S05]  /*ae10*/  BSYNC B2 ;  /* 0x0000000000027941 */ /* 0x000fea0003800000 */
.L_x_1479:
[----:B------:R-:W-:Y:S04]  /*ae20*/  BSSY B2, `(.L_x_1481) ;  /* 0x000002c000027945 */ /* 0x000fe80003800000 */
[----:B------:R-:W-:Y:S05]  /*ae30*/  @P4 BRA `(.L_x_1482) ;  /* 0x0000000000a84947 */ /* 0x000fea0003800000 */
[----:B0----5:R-:W0:Y:S01]  /*ae40*/  LDS.128 R4, [R115+0x4000] ;  /* 0x0040000073047984 */ /* 0x021e220000000c00 */
[----:B------:R-:W-:Y:S01]  /*ae50*/  SHF.R.U32.HI R82, RZ, 0x10, R77 ;  /* 0x00000010ff527819 */ /* 0x000fe2000001164d */
[--C-:B------:R-:W-:Y:S01]  /*ae60*/  HADD2.F32 R80, -RZ, R105.reuse.H1_H1 ;  /* 0x30000069ff507230 */ /* 0x100fe20000004100 */
[--C-:B------:R-:W-:Y:S01]  /*ae70*/  SHF.R.U32.HI R81, RZ, 0x10, R79.reuse ;  /* 0x00000010ff517819 */ /* 0x100fe2000001164f */
[----:B------:R-:W-:Y:S01]  /*ae80*/  HADD2.F32 R105, -RZ, R105.H0_H0 ;  /* 0x20000069ff697230 */ /* 0x000fe20000004100 */
[----:B------:R-:W-:Y:S01]  /*ae90*/  SHF.R.U64 R109, R78, 0x10, R79 ;  /* 0x000000104e6d7819 */ /* 0x000fe2000000124f */
[----:B------:R-:W-:Y:S01]  /*aea0*/  HADD2.F32 R82, -RZ, R82.H0_H0 ;  /* 0x20000052ff527230 */ /* 0x000fe20000004100 */
[----:B------:R-:W-:Y:S01]  /*aeb0*/  SHF.R.U64 R107, R76, 0x10, R77 ;  /* 0x000000104c6b7819 */ /* 0x000fe2000000124d */
[----:B------:R-:W-:Y:S02]  /*aec0*/  HADD2.F32 R81, -RZ, R81.H0_H0 ;  /* 0x20000051ff517230 */ /* 0x000fe40000004100 */
[----:B0-----:R-:W-:-:S02]  /*aed0*/  HADD2.F32 R79, -RZ, R7.H1_H1 ;  /* 0x30000007ff4f7230 */ /* 0x001fc40000004100 */
[----:B------:R-:W-:Y:S02]  /*aee0*/  HADD2.F32 R78, -RZ, R7.H0_H0 ;  /* 0x20000007ff4e7230 */ /* 0x000fe40000004100 */
[--C-:B------:R-:W-:Y:S02]  /*aef0*/  HADD2.F32 R7, -RZ, R4.reuse.H0_H0 ;  /* 0x20000004ff077230 */ /* 0x100fe40000004100 */
[CC--:B------:R-:W-:Y:S01]  /*af00*/  FMUL.FTZ R83, R79.reuse, R82.reuse ;  /* 0x000000524f537220 */ /* 0x0c0fe20000410000 */
[----:B------:R-:W-:Y:S01]  /*af10*/  FMUL.FTZ R79, R79, R81 ;  /* 0x000000514f4f7220 */ /* 0x000fe20000410000 */
[----:B------:R-:W-:Y:S02]  /*af20*/  HADD2.F32 R4, -RZ, R4.H1_H1 ;  /* 0x30000004ff047230 */ /* 0x000fe40000004100 */
[--C-:B------:R-:W-:Y:S02]  /*af30*/  HADD2.F32 R76, -RZ, R6.reuse.H0_H0 ;  /* 0x20000006ff4c7230 */ /* 0x100fe40000004100 */
[----:B------:R-:W-:Y:S01]  /*af40*/  FFMA.FTZ R108, R78, R82, R79 ;  /* 0x000000524e6c7223 */ /* 0x000fe2000001004f */
[----:B------:R-:W-:-:S02]  /*af50*/  HADD2.F32 R77, -RZ, R6.H1_H1 ;  /* 0x30000006ff4d7230 */ /* 0x000fc40000004100 */
[----:B------:R-:W-:Y:S01]  /*af60*/  FMUL.FTZ R106, R4, R105 ;  /* 0x00000069046a7220 */ /* 0x000fe20000410000 */
[----:B------:R-:W-:Y:S02]  /*af70*/  HADD2.F32 R79, -RZ, R103.H1_H1 ;  /* 0x30000067ff4f7230 */ /* 0x000fe40000004100 */
[----:B------:R-:W-:Y:S01]  /*af80*/  FFMA.FTZ R83, R78, R81, -R83 ;  /* 0x000000514e537223 */ /* 0x000fe20000010853 */
[----:B------:R-:W-:Y:S02]  /*af90*/  HADD2.F32 R6, -RZ, R5.H0_H0 ;  /* 0x20000005ff067230 */ /* 0x000fe40000004100 */
[-C--:B------:R-:W-:Y:S01]  /*afa0*/  FMUL.FTZ R82, R4, R80.reuse ;  /* 0x0000005004527220 */ /* 0x080fe20000410000 */
[----:B------:R-:W-:Y:S02]  /*afb0*/  HADD2.F32 R103, -RZ, R103.H0_H0 ;  /* 0x20000067ff677230 */ /* 0x000fe40000004100 */
[----:B------:R-:W-:Y:S01]  /*afc0*/  FFMA.FTZ R106, R7, R80, -R106 ;  /* 0x00000050076a7223 */ /* 0x000fe2000001086a */
[----:B------:R-:W-:-:S02]  /*afd0*/  HADD2.F32 R5, -RZ, R5.H1_H1 ;  /* 0x30000005ff057230 */ /* 0x000fc40000004100 */
[----:B------:R-:W-:Y:S01]  /*afe0*/  FFMA.FTZ R105, R7, R105, R82 ;  /* 0x0000006907697223 */ /* 0x000fe20000010052 */
[----:B------:R-:W-:Y:S02]  /*aff0*/  HADD2.F32 R78, -RZ, R107.H0_H0 ;  /* 0x2000006bff4e7230 */ /* 0x000fe40000004100 */
[C---:B------:R-:W-:Y:S01]  /*b000*/  FMUL.FTZ R81, R77.reuse, R79 ;  /* 0x0000004f4d517220 */ /* 0x040fe20000410000 */
[----:B------:R-:W-:Y:S02]  /*b010*/  HADD2.F32 R4, -RZ, R109.H0_H0 ;  /* 0x2000006dff047230 */ /* 0x000fe40000004100 */
[-C--:B------:R-:W-:Y:S01]  /*b020*/  FMUL.FTZ R80, R77, R103.reuse ;  /* 0x000000674d507220 */ /* 0x080fe20000410000 */
        /* <DEDUP_REMOVED lines=10> */
[----:B------:R1:W-:Y:S02]  /*b0d0*/  STS.128 [R115+0x4000], R4 ;  /* 0x0040000473007388 */ /* 0x0003e40000000c00 */
.L_x_1482:
[----:B------:R-:W-:Y:S05]  /*b0e0*/  BSYNC B2 ;  /* 0x0000000000027941 */ /* 0x000fea0003800000 */
.L_x_1481:
[----:B------:R-:W-:Y:S04]  /*b0f0*/  BSSY B2, `(.L_x_1483) ;  /* 0x000002c000027945 */ /* 0x000fe80003800000 */
[----:B------:R-:W-:Y:S05]  /*b100*/  @P5 BRA `(.L_x_1484) ;  /* 0x0000000000a85947 */ /* 0x000fea0003800000 */
[----:B01---5:R-:W0:Y:S01]  /*b110*/  LDS.128 R4, [R115+0x8000] ;  /* 0x0080000073047984 */ /* 0x023e220000000c00 */
[----:B------:R-:W-:Y:S01]  /*b120*/  SHF.R.U32.HI R77, RZ, 0x10, R75 ;  /* 0x00000010ff4d7819 */ /* 0x000fe2000001164b */
[----:B------:R-:W-:Y:S01]  /*b130*/  HADD2.F32 R76, -RZ, R99.H0_H0 ;  /* 0x20000063ff4c7230 */ /* 0x000fe20000004100 */
[----:B------:R-:W-:Y:S01]  /*b140*/  SHF.R.U32.HI R79, RZ, 0x10, R73 ;  /* 0x00000010ff4f7819 */ /* 0x000fe20000011649 */
[--C-:B------:R-:W-:Y:S01]  /*b150*/  HADD2.F32 R78, -RZ, R100.reuse.H0_H0 ;  /* 0x20000064ff4e7230 */ /* 0x100fe20000004100 */
[----:B------:R-:W-:Y:S01]  /*b160*/  SHF.R.U64 R103, R74, 0x10, R75 ;  /* 0x000000104a677819 */ /* 0x000fe2000000124b */
[----:B------:R-:W-:Y:S01]  /*b170*/  HADD2.F32 R77, -RZ, R77.H0_H0 ;  /* 0x2000004dff4d7230 */ /* 0x000fe20000004100 */
[----:B------:R-:W-:Y:S01]  /*b180*/  SHF.R.U64 R83, R72, 0x10, R73 ;  /* 0x0000001048537819 */ /* 0x000fe20000001249 */
[----:B------:R-:W-:Y:S02]  /*b190*/  HADD2.F32 R79, -RZ, R79.H0_H0 ;  /* 0x2000004fff4f7230 */ /* 0x000fe40000004100 */
[----:B------:R-:W-:-:S02]  /*b1a0*/  HADD2.F32 R100, -RZ, R100.H1_H1 ;  /* 0x30000064ff647230 */ /* 0x000fc40000004100 */
[----:B------:R-:W-:Y:S02]  /*b1b0*/  HADD2.F32 R99, -RZ, R99.H1_H1 ;  /* 0x30000063ff637230 */ /* 0x000fe40000004100 */
[--C-:B0-----:R-:W-:Y:S02]  /*b1c0*/  HADD2.F32 R75, -RZ, R7.reuse.H1_H1 ;  /* 0x30000007ff4b7230 */ /* 0x101fe40000004100 */
[----:B------:R-:W-:Y:S02]  /*b1d0*/  HADD2.F32 R74, -RZ, R7.H0_H0 ;  /* 0x20000007ff4a7230 */ /* 0x000fe40000004100 */
[--C-:B------:R-:W-:Y:S02]  /*b1e0*/  HADD2.F32 R7, -RZ, R4.reuse.H0_H0 ;  /* 0x20000004ff077230 */ /* 0x100fe40000004100 */
[C---:B------:R-:W-:Y:S01]  /*b1f0*/  FMUL.FTZ R82, R75.reuse, R77 ;  /* 0x0000004d4b527220 */ /* 0x040fe20000410000 */
[----:B------:R-:W-:Y:S02]  /*b200*/  HADD2.F32 R4, -RZ, R4.H1_H1 ;  /* 0x30000004ff047230 */ /* 0x000fe40000004100 */
[----:B------:R-:W-:Y:S01]  /*b210*/  FMUL.FTZ R81, R75, R79 ;  /* 0x0000004f4b517220 */ /* 0x000fe20000410000 */
[----:B------:R-:W-:-:S02]  /*b220*/  HADD2.F32 R72, -RZ, R6.H0_H0 ;  /* 0x20000006ff487230 */ /* 0x000fc40000004100 */
[----:B------:R-:W-:Y:S01]  /*b230*/  FFMA.FTZ R106, R74, R79, R82 ;  /* 0x0000004f4a6a7223 */ /* 0x000fe20000010052 */
[----:B------:R-:W-:Y:S02]  /*b240*/  HADD2.F32 R73, -RZ, R6.H1_H1 ;  /* 0x30000006ff497230 */ /* 0x000fe40000004100 */
[----:B------:R-:W-:Y:S01]  /*b250*/  FMUL.FTZ R80, R4, R78 ;  /* 0x0000004e04507220 */ /* 0x000fe20000410000 */
[--C-:B------:R-:W-:Y:S02]  /*b260*/  HADD2.F32 R6, -RZ, R5.reuse.H0_H0 ;  /* 0x20000005ff067230 */ /* 0x100fe40000004100 */
[----:B------:R-:W-:Y:S01]  /*b270*/  FFMA.FTZ R81, R74, R77, -R81 ;  /* 0x0000004d4a517223 */ /* 0x000fe20000010851 */
[-C--:B------:R-:W-:Y:S01]  /*b280*/  FMUL.FTZ R82, R4, R76.reuse ;  /* 0x0000004c04527220 */ /* 0x080fe20000410000 */
[----:B------:R-:W-:Y:S02]  /*b290*/  HADD2.F32 R5, -RZ, R5.H1_H1 ;  /* 0x30000005ff057230 */ /* 0x000fe40000004100 */
[----:B------:R-:W-:Y:S01]  /*b2a0*/  FFMA.FTZ R80, R7, R76, -R80 ;  /* 0x0000004c07507223 */ /* 0x000fe20000010850 */
[----:B------:R-:W-:-:S02]  /*b2b0*/  HADD2.F32 R74, -RZ, R83.H0_H0 ;  /* 0x20000053ff4a7230 */ /* 0x000fc40000004100 */
[----:B------:R-:W-:Y:S01]  /*b2c0*/  FFMA.FTZ R75, R7, R78, R82 ;  /* 0x0000004e074b7223 */ /* 0x000fe20000010052 */
[----:B------:R-:W-:Y:S02]  /*b2d0*/  HADD2.F32 R4, -RZ, R103.H0_H0 ;  /* 0x20000067ff047230 */ /* 0x000fe40000004100 */
[C---:B------:R-:W-:Y:S01]  /*b2e0*/  FMUL.FTZ R77, R73.reuse, R100 ;  /* 0x00000064494d7220 */ /* 0x040fe20000410000 */
[-C--:B------:R-:W-:Y:S01]  /*b2f0*/  FMUL.FTZ R79, R73, R99.reuse ;  /* 0x00000063494f7220 */ /* 0x080fe20000410000 */
[C---:B------:R-:W-:Y:S01]  /*b300*/  FMUL.FTZ R7, R5.reuse, R74 ;  /* 0x0000004a05077220 */ /* 0x040fe20000410000 */
[----:B------:R-:W-:Y:S01]  /*b310*/  FMUL.FTZ R73, R5, R4 ;  /* 0x0000000405497220 */ /* 0x000fe20000410000 */
[C---:B------:R-:W-:Y:S01]  /*b320*/  FFMA.FTZ R77, R72.reuse, R99, -R77 ;  /* 0x00000063484d7223 */ /* 0x040fe2000001084d */
[----:B------:R-:W-:Y:S01]  /*b330*/  FFMA.FTZ R72, R72, R100, R79 ;  /* 0x0000006448487223 */ /* 0x000fe2000001004f */
[C---:B------:R-:W-:Y:S01]  /*b340*/  FFMA.FTZ R5, R6.reuse, R4, -R7 ;  /* 0x0000000406057223 */ /* 0x040fe20000010807 */
[----:B------:R-:W-:Y:S01]  /*b350*/  FFMA.FTZ R74, R6, R74, R73 ;  /* 0x0000004a064a7223 */ /* 0x000fe20000010049 */
[----:B------:R-:W-:-:S02]  /*b360*/  F2FP.F16.F32.PACK_AB R7, R106, R81 ;  /* 0x000000516a07723e */ /* 0x000fc400000000ff */
[----:B------:R-:W-:Y:S02]  /*b370*/  F2FP.F16.F32.PACK_AB R6, R72, R77 ;  /* 0x0000004d4806723e */ /* 0x000fe400000000ff */
[----:B------:R-:W-:Y:S02]  /*b380*/  F2FP.F16.F32.PACK_AB R4, R75, R80 ;  /* 0x000000504b04723e */ /* 0x000fe400000000ff */
[----:B------:R-:W-:-:S05]  /*b390*/  F2FP.F16.F32.PACK_AB R5, R74, R5 ;  /* 0x000000054a05723e */ /* 0x000fca00000000ff */
[----:B------:R2:W-:Y:S02]  /*b3a0*/  STS.128 [R115+0x8000], R4 ;  /* 0x0080000473007388 */ /* 0x0005e40000000c00 */
.L_x_1484:
[----:B------:R-:W-:Y:S05]  /*b3b0*/  BSYNC B2 ;  /* 0x0000000000027941 */ /* 0x000fea0003800000 */
.L_x_1483:
[----:B------:R-:W-:Y:S05]  /*b3c0*/  @P6 BRA `(.L_x_1478) ;  /* 0x0000000000a86947 */ /* 0x000fea0003800000 */
[----:B012--5:R-:W0:Y:S01]  /*b3d0*/  LDS.128 R4, [R115+0xc000] ;  /* 0x00c0000073047984 */ /* 0x027e220000000c00 */
[----:B------:R-:W-:Y:S01]  /*b3e0*/  SHF.R.U32.HI R73, RZ, 0x10, R71 ;  /* 0x00000010ff497819 */ /* 0x000fe20000011647 */
[----:B------:R-:W-:Y:S01]  /*b3f0*/  HADD2.F32 R72, -RZ, R94.H1_H1 ;  /* 0x3000005eff487230 */ /* 0x000fe20000004100 */
[----:B------:R-:W-:Y:S01]  /*b400*/  SHF.R.U32.HI R75, RZ, 0x10, R69 ;  /* 0x00000010ff4b7819 */ /* 0x000fe20000011645 */
[----:B------:R-:W-:Y:S01]  /*b410*/  HADD2.F32 R74, -RZ, R95.H1_H1 ;  /* 0x3000005fff4a7230 */ /* 0x000fe20000004100 */
[----:B------:R-:W-:Y:S01]  /*b420*/  SHF.R.U64 R81, R70, 0x10, R71 ;  /* 0x0000001046517819 */ /* 0x000fe20000001247 */
[----:B------:R-:W-:Y:S01]  /*b430*/  HADD2.F32 R73, -RZ, R73.H0_H0 ;  /* 0x20000049ff497230 */ /* 0x000fe20000004100 */
[----:B------:R-:W-:Y:S01]  /*b440*/  SHF.R.U64 R79, R68, 0x10, R69 ;  /* 0x00000010444f7819 */ /* 0x000fe20000001245 */
[----:B------:R-:W-:Y:S02]  /*b450*/  HADD2.F32 R75, -RZ, R75.H0_H0 ;  /* 0x2000004bff4b7230 */ /* 0x000fe40000004100 */
[----:B------:R-:W-:-:S02]  /*b460*/  HADD2.F32 R95, -RZ, R95.H0_H0 ;  /* 0x2000005fff5f7230 */ /* 0x000fc40000004100 */
        /* <DEDUP_REMOVED lines=32> */
.L_x_1478:
[----:B------:R-:W-:Y:S05]  /*b670*/  BSYNC B1 ;  /* 0x0000000000017941 */ /* 0x000fea0003800000 */
.L_x_1477:
[----:B------:R-:W-:Y:S04]  /*b680*/  BSSY B1, `(.L_x_1485) ;  /* 0x00000bd000017945 */ /* 0x000fe80003800000 */
[----:B------:R-:W-:Y:S05]  /*b690*/  @P2 BRA `(.L_x_1486) ;  /* 0x0000000800ec2947 */ /* 0x000fea0003800000 */
[----:B0123--:R-:W2:Y:S01]  /*b6a0*/  LDL R7, [R1+0x14] ;  /* 0x0000140001077983 */ /* 0x00fea20000100800 */
[----:B------:R-:W0:Y:S03]  /*b6b0*/  LDC R5, c[0x0][0x3d4] ;  /* 0x0000f500ff057b82 */ /* 0x000e260000000800 */
        /* <DEDUP_REMOVED lines=9> */
[----:B-----5:R-:W0:Y:S01]  /*b750*/  LDS.128 R4, [R78+0x1000] ;  /* 0x001000004e047984 */ /* 0x020e220000000c00 */
        /* <DEDUP_REMOVED lines=41> */
.L_x_1488:
[----:B------:R-:W-:Y:S05]  /*b9f0*/  BSYNC B2 ;  /* 0x0000000000027941 */ /* 0x000fea0003800000 */
.L_x_1487:
[----:B------:R-:W-:Y:S04]  /*ba00*/  BSSY B2, `(.L_x_1489) ;  /* 0x000002c000027945 */ /* 0x000fe80003800000 */
[----:B------:R-:W-:Y:S05]  /*ba10*/  @P2 BRA `(.L_x_1490) ;  /* 0x0000000000a82947 */ /* 0x000fea0003800000 */
[----:B0----5:R-:W0:Y:S01]  /*ba20*/  LDS.128 R4, [R78+0x5000] ;  /* 0x005000004e047984 */ /* 0x021e220000000c00 */
[----:B------:R-:W-:Y:S01]  /*ba30*/  SHF.R.U32.HI R66, RZ, 0x10, R61 ;  /* 0x00000010ff427819 */ /* 0x000fe2000001163d */
[----:B------:R-:W-:Y:S01]  /*ba40*/  HADD2.F32 R96, -RZ, R96.H1_H1 ;  /* 0x30000060ff607230 */ /* 0x000fe20000004100 */
[--C-:B------:R-:W-:Y:S01]  /*ba50*/  SHF.R.U32.HI R64, RZ, 0x10, R63.reuse ;  /* 0x00000010ff407819 */ /* 0x100fe2000001163f */
[--C-:B------:R-:W-:Y:S01]  /*ba60*/  HADD2.F32 R65, -RZ, R97.reuse.H1_H1 ;  /* 0x30000061ff417230 */ /* 0x100fe20000004100 */
        /* <DEDUP_REMOVED lines=12> */
[C---:B------:R-:W-:Y:S01]  /*bb30*/  FFMA.FTZ R69, R62.reuse, R64, -R67 ;  /* 0x000000403e457223 */ /* 0x040fe20000010843 */
[----:B------:R-:W-:Y:S02]  /*bb40*/  HADD2.F32 R61, -RZ, R6.H1_H1 ;  /* 0x30000006ff3d7230 */ /* 0x000fe40000004100 */
[----:B------:R-:W-:Y:S01]  /*bb50*/  FFMA.FTZ R66, R62, R66, R63 ;  /* 0x000000423e427223 */ /* 0x000fe2000001003f */
[--C-:B------:R-:W-:Y:S02]  /*bb60*/  HADD2.F32 R6, -RZ, R5.reuse.H0_H0 ;  /* 0x20000005ff067230 */ /* 0x100fe40000004100 */
[C---:B------:R-:W-:Y:S01]  /*bb70*/  FMUL.FTZ R68, R4.reuse, R65 ;  /* 0x0000004104447220 */ /* 0x040fe20000410000 */
[----:B------:R-:W-:Y:S01]  /*bb80*/  FMUL.FTZ R64, R4, R96 ;  /* 0x0000006004407220 */ /* 0x000fe20000410000 */
[----:B------:R-:W-:Y:S02]  /*bb90*/  HADD2.F32 R63, -RZ, R98.H0_H0 ;  /* 0x20000062ff3f7230 */ /* 0x000fe40000004100 */
[----:B------:R-:W-:-:S02]  /*bba0*/  HADD2.F32 R5, -RZ, R5.H1_H1 ;  /* 0x30000005ff057230 */ /* 0x000fc40000004100 */
[C---:B------:R-:W-:Y:S01]  /*bbb0*/  FFMA.FTZ R65, R7.reuse, R65, R64 ;  /* 0x0000004107417223 */ /* 0x040fe20000010040 */
[----:B------:R-:W-:Y:S02]  /*bbc0*/  HADD2.F32 R62, -RZ, R70.H0_H0 ;  /* 0x20000046ff3e7230 */ /* 0x000fe40000004100 */
[----:B------:R-:W-:Y:S01]  /*bbd0*/  FFMA.FTZ R68, R7, R96, -R68 ;  /* 0x0000006007447223 */ /* 0x000fe20000010844 */
[----:B------:R-:W-:Y:S02]  /*bbe0*/  HADD2.F32 R4, -RZ, R71.H0_H0 ;  /* 0x20000047ff047230 */ /* 0x000fe40000004100 */
[C---:B------:R-:W-:Y:S01]  /*bbf0*/  FMUL.FTZ R67, R61.reuse, R63 ;  /* 0x0000003f3d437220 */ /* 0x040fe20000410000 */
[-C--:B------:R-:W-:Y:S01]  /*bc00*/  FMUL.FTZ R64, R61, R97.reuse ;  /* 0x000000613d407220 */ /* 0x080fe20000410000 */
[C---:B------:R-:W-:Y:S01]  /*bc10*/  FMUL.FTZ R7, R5.reuse, R62 ;  /* 0x0000003e05077220 */ /* 0x040fe20000410000 */
[-C--:B------:R-:W-:Y:S01]  /*bc20*/  FMUL.FTZ R61, R5, R4.reuse ;  /* 0x00000004053d7220 */ /* 0x080fe20000410000 */
        /* <DEDUP_REMOVED lines=9> */
.L_x_1490:
[----:B------:R-:W-:Y:S05]  /*bcc0*/  BSYNC B2 ;  /* 0x0000000000027941 */ /* 0x000fea0003800000 */
.L_x_1489:
[----:B------:R-:W-:Y:S04]  /*bcd0*/  BSSY B2, `(.L_x_1491) ;  /* 0x000002c000027945 */ /* 0x000fe80003800000 */
[----:B------:R-:W-:Y:S05]  /*bce0*/  @P4 BRA `(.L_x_1492) ;  /* 0x0000000000a84947 */ /* 0x000fea0003800000 */
[----:B01---5:R-:W0:Y:S01]  /*bcf0*/  LDS.128 R4, [R78+0x9000] ;  /* 0x009000004e047984 */ /* 0x023e220000000c00 */
[----:B------:R-:W-:Y:S01]  /*bd00*/  SHF.R.U32.HI R61, RZ, 0x10, R57 ;  /* 0x00000010ff3d7819 */ /* 0x000fe20000011639 */
[----:B------:R-:W-:Y:S01]  /*bd10*/  HADD2.F32 R60, -RZ, R92.H1_H1 ;  /* 0x3000005cff3c7230 */ /* 0x000fe20000004100 */
[--C-:B------:R-:W-:Y:S01]  /*bd20*/  SHF.R.U32.HI R63, RZ, 0x10, R59.reuse ;  /* 0x00000010ff3f7819 */ /* 0x100fe2000001163b */
[----:B------:R-:W-:Y:S01]  /*bd30*/  HADD2.F32 R62, -RZ, R93.H1_H1 ;  /* 0x3000005dff3e7230 */ /* 0x000fe20000004100 */
[----:B------:R-:W-:Y:S01]  /*bd40*/  SHF.R.U64 R67, R58, 0x10, R59 ;  /* 0x000000103a437819 */ /* 0x000fe2000000123b */
[----:B------:R-:W-:Y:S01]  /*bd50*/  HADD2.F32 R61, -RZ, R61.H0_H0 ;  /* 0x2000003dff3d7230 */ /* 0x000fe20000004100 */
[----:B------:R-:W-:Y:S01]  /*bd60*/  SHF.R.U64 R69, R56, 0x10, R57 ;  /* 0x0000001038457819 */ /* 0x000fe20000001239 */
[----:B------:R-:W-:Y:S02]  /*bd70*/  HADD2.F32 R63, -RZ, R63.H0_H0 ;  /* 0x2000003fff3f7230 */ /* 0x000fe40000004100 */
[----:B------:R-:W-:-:S02]  /*bd80*/  HADD2.F32 R94, -RZ, R94.H0_H0 ;  /* 0x2000005eff5e7230 */ /* 0x000fc40000004100 */
[----:B------:R-:W-:Y:S02]  /*bd90*/  HADD2.F32 R93, -RZ, R93.H0_H0 ;  /* 0x2000005dff5d7230 */ /* 0x000fe40000004100 */
        /* <DEDUP_REMOVED lines=31> */
.L_x_1492:
[----:B------:R-:W-:Y:S05]  /*bf90*/  BSYNC B2 ;  /* 0x0000000000027941 */ /* 0x000fea0003800000 */
.L_x_1491:
        /* <DEDUP_REMOVED lines=43> */
.L_x_1486:
[----:B------:R-:W-:Y:S05]  /*c250*/  BSYNC B1 ;  /* 0x0000000000017941 */ /* 0x000fea0003800000 */
.L_x_1485:
[----:B------:R-:W-:Y:S04]  /*c260*/  BSSY B1, `(.L_x_1493) ;  /* 0x00000bd000017945 */ /* 0x000fe80003800000 */
[----:B------:R-:W-:Y:S05]  /*c270*/  @P0 BRA `(.L_x_1494) ;  /* 0x0000000800ec0947 */ /* 0x000fea0003800000 */
[----:B01234-:R-:W2:Y:S01]  /*c280*/  LDL R7, [R1+0x14] ;  /* 0x0000140001077983 */ /* 0x01fea20000100800 */
        /* <DEDUP_REMOVED lines=13> */
[--C-:B------:R-:W-:Y:S01]  /*c360*/  SHF.R.U32.HI R55, RZ, 0x10, R51.reuse ;  /* 0x00000010ff377819 */ /* 0x100fe20000011633 */
[----:B------:R-:W-:Y:S01]  /*c370*/  HADD2.F32 R54, -RZ, R85.H1_H1 ;  /* 0x30000055ff367230 */ /* 0x000fe20000004100 */
        /* <DEDUP_REMOVED lines=25> */
[----:B------:R-:W-:Y:S01]  /*c510*/  FMUL.FTZ R55, R49, R90 ;  /* 0x0000005a31377220 */ /* 0x000fe20000410000 */
        /* <DEDUP_REMOVED lines=11> */
.L_x_1496:
[----:B------:R-:W-:Y:S05]  /*c5d0*/  BSYNC B2 ;  /* 0x0000000000027941 */ /* 0x000fea0003800000 */
.L_x_1495:
[----:B------:R-:W-:Y:S04]  /*c5e0*/  BSSY B2, `(.L_x_1497) ;  /* 0x000002c000027945 */ /* 0x000fe80003800000 */
[----:B------:R-:W-:Y:S05]  /*c5f0*/  @P1 BRA `(.L_x_1498) ;  /* 0x0000000000a81947 */ /* 0x000fea0003800000 */
[----:B0----5:R-:W0:Y:S01]  /*c600*/  LDS.128 R4, [R62+0x6000] ;  /* 0x006000003e047984 */ /* 0x021e220000000c00 */
        /* <DEDUP_REMOVED lines=41> */
.L_x_1498:
[----:B------:R-:W-:Y:S05]  /*c8a0*/  BSYNC B2 ;  /* 0x0000000000027941 */ /* 0x000fea0003800000 */
.L_x_1497:
[----:B------:R-:W-:Y:S04]  /*c8b0*/  BSSY B2, `(.L_x_1499) ;  /* 0x000002c000027945 */ /* 0x000fe80003800000 */
[----:B------:R-:W-:Y:S05]  /*c8c0*/  @P2 BRA `(.L_x_1500) ;  /* 0x0000000000a82947 */ /* 0x000fea0003800000 */
[----:B01---5:R-:W0:Y:S01]  /*c8d0*/  LDS.128 R4, [R62+0xa000] ;  /* 0x00a000003e047984 */ /* 0x023e220000000c00 */
[----:B------:R-:W-:Y:S01]  /*c8e0*/  SHF.R.U32.HI R46, RZ, 0x10, R43 ;  /* 0x00000010ff2e7819 */ /* 0x000fe2000001162b */
[----:B------:R-:W-:Y:S01]  /*c8f0*/  HADD2.F32 R44, -RZ, R87.H0_H0 ;  /* 0x20000057ff2c7230 */ /* 0x000fe20000004100 */
[----:B------:R-:W-:Y:S01]  /*c900*/  SHF.R.U32.HI R45, RZ, 0x10, R41 ;  /* 0x00000010ff2d7819 */ /* 0x000fe20000011629 */
[----:B------:R-:W-:Y:S01]  /*c910*/  HADD2.F32 R88, -RZ, R88.H0_H0 ;  /* 0x20000058ff587230 */ /* 0x000fe20000004100 */
[----:B------:R-:W-:Y:S01]  /*c920*/  SHF.R.U64 R51, R42, 0x10, R43 ;  /* 0x000000102a337819 */ /* 0x000fe2000000122b */
[----:B------:R-:W-:Y:S01]  /*c930*/  HADD2.F32 R46, -RZ, R46.H0_H0 ;  /* 0x2000002eff2e7230 */ /* 0x000fe20000004100 */
[----:B------:R-:W-:Y:S01]  /*c940*/  SHF.R.U64 R52, R40, 0x10, R41 ;  /* 0x0000001028347819 */ /* 0x000fe20000001229 */
[----:B------:R-:W-:Y:S02]  /*c950*/  HADD2.F32 R45, -RZ, R45.H0_H0 ;  /* 0x2000002dff2d7230 */ /* 0x000fe40000004100 */
[----:B------:R-:W-:-:S02]  /*c960*/  HADD2.F32 R84, -RZ, R84.H0_H0 ;  /* 0x20000054ff547230 */ /* 0x000fc40000004100 */
        /* <DEDUP_REMOVED lines=14> */
[----:B------:R-:W-:Y:S02]  /*ca50*/  HADD2.F32 R5, -RZ, R5.H1_H1 ;  /* 0x30000005ff057230 */ /* 0x000fe40000004100 */
[----:B------:R-:W-:Y:S01]  /*ca60*/  FMUL.FTZ R45, R41, R84 ;  /* 0x00000054292d7220 */ /* 0x000fe20000410000 */
[----:B------:R-:W-:-:S02]  /*ca70*/  HADD2.F32 R42, -RZ, R51.H0_H0 ;  /* 0x20000033ff2a7230 */ /* 0x000fc40000004100 */
[C---:B------:R-:W-:Y:S01]  /*ca80*/  FFMA.FTZ R48, R7.reuse, R44, -R48 ;  /* 0x0000002c07307223 */ /* 0x040fe20000010830 */
[----:B------:R-:W-:Y:S02]  /*ca90*/  HADD2.F32 R4, -RZ, R52.H0_H0 ;  /* 0x20000034ff047230 */ /* 0x000fe40000004100 */
[----:B------:R-:W-:Y:S01]  /*caa0*/  FFMA.FTZ R43, R7, R88, R46 ;  /* 0x00000058072b7223 */ /* 0x000fe2000001002e */
[-C--:B------:R-:W-:Y:S01]  /*cab0*/  FMUL.FTZ R47, R41, R87.reuse ;  /* 0x00000057292f7220 */ /* 0x080fe20000410000 */
[C---:B------:R-:W-:Y:S01]  /*cac0*/  FMUL.FTZ R7, R5.reuse, R42 ;  /* 0x0000002a05077220 */ /* 0x040fe20000410000 */
[C---:B------:R-:W-:Y:S01]  /*cad0*/  FFMA.FTZ R45, R40.reuse, R87, -R45 ;  /* 0x00000057282d7223 */ /* 0x040fe2000001082d */
[----:B------:R-:W-:Y:S01]  /*cae0*/  FMUL.FTZ R41, R5, R4 ;  /* 0x0000000405297220 */ /* 0x000fe20000410000 */
        /* <DEDUP_REMOVED lines=8> */
.L_x_1500:
[----:B------:R-:W-:Y:S05]  /*cb70*/  BSYNC B2 ;  /* 0x0000000000027941 */ /* 0x000fea0003800000 */
.L_x_1499:
[----:B------:R-:W-:Y:S05]  /*cb80*/  @P4 BRA `(.L_x_1494) ;  /* 0x0000000000a84947 */ /* 0x000fea0003800000 */
[----:B012--5:R-:W0:Y:S01]  /*cb90*/  LDS.128 R4, [R62+0xe000] ;  /* 0x00e000003e047984 */ /* 0x027e220000000c00 */
[----:B------:R-:W-:Y:S01]  /*cba0*/  SHF.R.U32.HI R41, RZ, 0x10, R37 ;  /* 0x00000010ff297819 */ /* 0x000fe20000011625 */
[--C-:B------:R-:W-:Y:S01]  /*cbb0*/  HADD2.F32 R40, -RZ, R86.reuse.H1_H1 ;  /* 0x30000056ff287230 */ /* 0x100fe20000004100 */
[--C-:B------:R-:W-:Y:S01]  /*cbc0*/  SHF.R.U32.HI R43, RZ, 0x10, R39.reuse ;  /* 0x00000010ff2b7819 */ /* 0x100fe20000011627 */
        /* <DEDUP_REMOVED lines=16> */
[----:B------:R-:W-:Y:S02]  /*ccd0*/  HADD2.F32 R6, -RZ, R5.H0_H0 ;  /* 0x20000005ff067230 */ /* 0x000fe40000004100 */
[C---:B------:R-:W-:Y:S01]  /*cce0*/  FMUL.FTZ R44, R4.reuse, R42 ;  /* 0x0000002a042c7220 */ /* 0x040fe20000410000 */
[----:B------:R-:W-:Y:S01]  /*ccf0*/  FMUL.FTZ R46, R4, R40 ;  /* 0x00000028042e7220 */ /* 0x000fe20000410000 */
[----:B------:R-:W-:Y:S02]  /*cd00*/  HADD2.F32 R38, -RZ, R23.H0_H0 ;  /* 0x20000017ff267230 */ /* 0x000fe40000004100 */
[----:B------:R-:W-:-:S02]  /*cd10*/  HADD2.F32 R5, -RZ, R5.H1_H1 ;  /* 0x30000005ff057230 */ /* 0x000fc40000004100 */
[C---:B------:R-:W-:Y:S01]  /*cd20*/  FFMA.FTZ R44, R7.reuse, R40, -R44 ;  /* 0x00000028072c7223 */ /* 0x040fe2000001082c */
[----:B------:R-:W-:Y:S02]  /*cd30*/  HADD2.F32 R23, -RZ, R47.H0_H0 ;  /* 0x2000002fff177230 */ /* 0x000fe40000004100 */
[----:B------:R-:W-:Y:S01]  /*cd40*/  FFMA.FTZ R39, R7, R42, R46 ;  /* 0x0000002a07277223 */ /* 0x000fe2000001002e */
[----:B------:R-:W-:Y:S02]  /*cd50*/  HADD2.F32 R4, -RZ, R49.H0_H0 ;  /* 0x20000031ff047230 */ /* 0x000fe40000004100 */
[C---:B------:R-:W-:Y:S01]  /*cd60*/  FMUL.FTZ R41, R37.reuse, R38 ;  /* 0x0000002625297220 */ /* 0x040fe20000410000 */
[----:B------:R-:W-:Y:S01]  /*cd70*/  FMUL.FTZ R37, R37, R86 ;  /* 0x0000005625257220 */ /* 0x000fe20000410000 */
[CC--:B------:R-:W-:Y:S01]  /*cd80*/  FMUL.FTZ R7, R5.reuse, R23.reuse ;  /* 0x0000001705077220 */ /* 0x0c0fe20000410000 */
        /* <DEDUP_REMOVED lines=10> */
.L_x_1494:
[----:B------:R-:W-:Y:S05]  /*ce30*/  BSYNC B1 ;  /* 0x0000000000017941 */ /* 0x000fea0003800000 */
.L_x_1493:
        /* <DEDUP_REMOVED lines=15> */
[----:B------:R-:W-:Y:S02]  /*cf30*/  SHF.R.U32.HI R38, RZ, 0x10, R33 ;  /* 0x00000010ff267819 */ /* 0x000fe40000011621 */
        /* <DEDUP_REMOVED lines=19> */
[----:B------:R-:W-:Y:S02]  /*d070*/  HADD2.F32 R33, -RZ, R15.H1_H1 ;  /* 0x3000000fff217230 */ /* 0x000fe40000004100 */
[----:B------:R-:W-:Y:S01]  /*d080*/  FMUL.FTZ R38, R32, R14 ;  /* 0x0000000e20267220 */ /* 0x000fe20000410000 */
[----:B------:R-:W-:-:S02]  /*d090*/  HADD2.F32 R5, -RZ, R5.H1_H1 ;  /* 0x30000005ff057230 */ /* 0x000fc40000004100 */
[C---:B------:R-:W-:Y:S01]  /*d0a0*/  FFMA.FTZ R37, R7.reuse, R37, R36 ;  /* 0x0000002507257223 */ /* 0x040fe20000010024 */
[----:B------:R-:W-:Y:S02]  /*d0b0*/  HADD2.F32 R15, -RZ, R41.H0_H0 ;  /* 0x20000029ff0f7230 */ /* 0x000fe40000004100 */
[----:B------:R-:W-:Y:S01]  /*d0c0*/  FFMA.FTZ R34, R7, R35, -R34 ;  /* 0x0000002307227223 */ /* 0x000fe20000010822 */
[----:B------:R-:W-:Y:S02]  /*d0d0*/  HADD2.F32 R4, -RZ, R42.H0_H0 ;  /* 0x2000002aff047230 */ /* 0x000fe40000004100 */
[----:B------:R-:W-:Y:S01]  /*d0e0*/  FMUL.FTZ R36, R32, R33 ;  /* 0x0000002120247220 */ /* 0x000fe20000410000 */
[C---:B------:R-:W-:Y:S02]  /*d0f0*/  FMUL.FTZ R7, R5.reuse, R15 ;  /* 0x0000000f05077220 */ /* 0x040fe40000410000 */
        /* <DEDUP_REMOVED lines=10> */
.L_x_1503:
[----:B------:R-:W-:Y:S05]  /*d1a0*/  BSYNC B1 ;  /* 0x0000000000017941 */ /* 0x000fea0003800000 */
.L_x_1502:
[----:B------:R-:W-:Y:S04]  /*d1b0*/  BSSY B1, `(.L_x_1504) ;  /* 0x000002c000017945 */ /* 0x000fe80003800000 */
[----:B------:R-:W-:Y:S05]  /*d1c0*/  @P1 BRA `(.L_x_1505) ;  /* 0x0000000000a81947 */ /* 0x000fea0003800000 */
[----:B0----5:R-:W0:Y:S01]  /*d1d0*/  LDS.128 R4, [R43+0x7000] ;  /* 0x007000002b047984 */ /* 0x021e220000000c00 */
[----:B------:R-:W-:Y:S01]  /*d1e0*/  SHF.R.U64 R36, R26, 0x10, R27 ;  /* 0x000000101a247819 */ /* 0x000fe2000000121b */
[--C-:B------:R-:W-:Y:S01]  /*d1f0*/  HADD2.F32 R23, -RZ, R12.reuse.H0_H0 ;  /* 0x2000000cff177230 */ /* 0x100fe20000004100 */
[----:B------:R-:W-:Y:S01]  /*d200*/  SHF.R.U32.HI R32, RZ, 0x10, R9 ;  /* 0x00000010ff207819 */ /* 0x000fe20000011609 */
[----:B------:R-:W-:Y:S01]  /*d210*/  HADD2.F32 R12, -RZ, R12.H1_H1 ;  /* 0x3000000cff0c7230 */ /* 0x000fe20000004100 */
[----:B------:R-:W-:Y:S01]  /*d220*/  SHF.R.U32.HI R26, RZ, 0x10, R27 ;  /* 0x00000010ff1a7819 */ /* 0x000fe2000001161b */
        /* <DEDUP_REMOVED lines=36> */
.L_x_1505:
[----:B------:R-:W-:Y:S05]  /*d470*/  BSYNC B1 ;  /* 0x0000000000017941 */ /* 0x000fea0003800000 */
.L_x_1504:
[----:B------:R-:W-:Y:S04]  /*d480*/  BSSY B1, `(.L_x_1506) ;  /* 0x000002c000017945 */ /* 0x000fe80003800000 */
[----:B------:R-:W-:Y:S05]  /*d490*/  @P2 BRA `(.L_x_1507) ;  /* 0x0000000000a82947 */ /* 0x000fea0003800000 */
[----:B01---5:R-:W0:Y:S01]  /*d4a0*/  LDS.128 R4, [R43+0xb000] ;  /* 0x00b000002b047984 */ /* 0x023e220000000c00 */
[----:B------:R-:W-:Y:S01]  /*d4b0*/  SHF.R.U64 R27, R20, 0x10, R21 ;  /* 0x00000010141b7819 */ /* 0x000fe20000001215 */
[--C-:B------:R-:W-:Y:S01]  /*d4c0*/  HADD2.F32 R14, -RZ, R10.reuse.H0_H0 ;  /* 0x2000000aff0e7230 */ /* 0x100fe20000004100 */
[----:B------:R-:W-:Y:S01]  /*d4d0*/  SHF.R.U32.HI R15, RZ, 0x10, R29 ;  /* 0x00000010ff0f7819 */ /* 0x000fe2000001161d */
[----:B------:R-:W-:Y:S01]  /*d4e0*/  HADD2.F32 R20, -RZ, R11.H0_H0 ;  /* 0x2000000bff147230 */ /* 0x000fe20000004100 */
[----:B------:R-:W-:Y:S01]  /*d4f0*/  SHF.R.U32.HI R21, RZ, 0x10, R21 ;  /* 0x00000010ff157819 */ /* 0x000fe20000011615 */
[----:B------:R-:W-:Y:S01]  /*d500*/  HADD2.F32 R10, -RZ, R10.H1_H1 ;  /* 0x3000000aff0a7230 */ /* 0x000fe20000004100 */
        /* <DEDUP_REMOVED lines=35> */
.L_x_1507:
[----:B------:R-:W-:Y:S05]  /*d740*/  BSYNC B1 ;  /* 0x0000000000017941 */ /* 0x000fea0003800000 */
.L_x_1506:
[----:B------:R-:W-:Y:S05]  /*d750*/  @P3 BRA `(.L_x_1501) ;  /* 0x0000004800d83947 */ /* 0x000fea0003800000 */
[----:B012--5:R-:W0:Y:S01]  /*d760*/  LDS.128 R4, [R43+0xf000] ;  /* 0x00f000002b047984 */ /* 0x027e220000000c00 */
[----:B------:R-:W-:Y:S01]  /*d770*/  SHF.R.U32.HI R13, RZ, 0x10, R31 ;  /* 0x00000010ff0d7819 */ /* 0x000fe2000001161f */
[----:B------:R-:W-:Y:S01]  /*d780*/  HADD2.F32 R12, -RZ, R0.H0_H0 ;  /* 0x20000000ff0c7230 */ /* 0x000fe20000004100 */
        /* <DEDUP_REMOVED lines=10> */
[----:B------:R-:W-:Y:S02]  /*d830*/  HADD2.F32 R4, -RZ, R4.H1_H1 ;  /* 0x30000004ff047230 */ /* 0x000fe40000004100 */
[-C--:B------:R-:W-:Y:S01]  /*d840*/  FMUL.FTZ R24, R11, R13.reuse ;  /* 0x0000000d0b187220 */ /* 0x080fe20000410000 */
[--C-:B------:R-:W-:Y:S02]  /*d850*/  HADD2.F32 R8, -RZ, R6.reuse.H0_H0 ;  /* 0x20000006ff087230 */ /* 0x100fe40000004100 */
[----:B------:R-:W-:Y:S01]  /*d860*/  FFMA.FTZ R21, R10, R13, -R21 ;  /* 0x0000000d0a157223 */ /* 0x000fe20000010815 */
[----:B------:R-:W-:-:S02]  /*d870*/  HADD2.F32 R9, -RZ, R6.H1_H1 ;  /* 0x30000006ff097230 */ /* 0x000fc40000004100 */
[----:B------:R-:W-:Y:S01]  /*d880*/  FFMA.FTZ R26, R10, R15, R24 ;  /* 0x0000000f0a1a7223 */ /* 0x000fe20000010018 */
[----:B------:R-:W-:Y:S02]  /*d890*/  HADD2.F32 R6, -RZ, R5.H0_H0 ;  /* 0x20000005ff067230 */ /* 0x000fe40000004100 */
[C---:B------:R-:W-:Y:S01]  /*d8a0*/  FMUL.FTZ R20, R4.reuse, R14 ;  /* 0x0000000e04147220 */ /* 0x040fe20000410000 */
[-C--:B------:R-:W-:Y:S01]  /*d8b0*/  FMUL.FTZ R24, R4, R12.reuse ;  /* 0x0000000c04187220 */ /* 0x080fe20000410000 */
[----:B------:R-:W-:Y:S02]  /*d8c0*/  HADD2.F32 R10, -RZ, R3.H1_H1 ;  /* 0x30000003ff0a7230 */ /* 0x000fe40000004100 */
[----:B------:R-:W-:Y:S02]  /*d8d0*/  HADD2.F32 R5, -RZ, R5.H1_H1 ;  /* 0x30000005ff057230 */ /* 0x000fe40000004100 */
        /* <DEDUP_REMOVED lines=17> */
[----:B------:R0:W-:Y:S01]  /*d9f0*/  STS.128 [R43+0xf000], R4 ;  /* 0x00f000042b007388 */ /* 0x0001e20000000c00 */
[----:B------:R-:W-:Y:S05]  /*da00*/  BRA `(.L_x_1501) ;  /* 0x00000048002c7947 */ /* 0x000fea0003800000 */
.L_x_1450:
[----:B------:R-:W2:Y:S01]  /*da10*/  LDL R0, [R1+0x6c] ;  /* 0x00006c0001007983 */ /* 0x000ea20000100800 */
[-C--:B------:R-:W-:Y:S01]  /*da20*/  ISETP.GE.AND P0, PT, R18, R9.reuse, PT ;  /* 0x000000091200720c */ /* 0x080fe20003f06270 */
[----:B------:R-:W-:Y:S01]  /*da30*/  BSSY B1, `(.L_x_1508) ;  /* 0x0000031000017945 */ /* 0x000fe20003800000 */
[-C--:B------:R-:W-:Y:S01]  /*da40*/  ISETP.GE.AND P1, PT, R233, R9.reuse, PT ;  /* 0x00000009e900720c */ /* 0x080fe20003f26270 */
[----:B------:R-:W-:Y:S01]  /*da50*/  IMAD.MOV.U32 R8, RZ, RZ, R100 ;  /* 0x000000ffff087224 */ /* 0x000fe200078e0064 */
[----:B------:R-:W-:Y:S02]  /*da60*/  ISETP.GE.AND P2, PT, R20, R9, PT ;  /* 0x000000091400720c */ /* 0x000fe40003f46270 */
[----:B------:R-:W-:Y:S02]  /*da70*/  CS2R R32, SRZ ;  /* 0x0000000000207805 */ /* 0x000fe4000001ff00 */
[----:B------:R-:W-:Y:S02]  /*da80*/  MOV R87, R25 ;  /* 0x0000001900577202 */ /* 0x000fe40000000f00 */
        /* <DEDUP_REMOVED lines=13> */
[----:B--2---:R-:W-:Y:S01]  /*db60*/  ISETP.GE.AND P3, PT, R0, R9, PT ;  /* 0x000000090000720c */ /* 0x004fe20003f66270 */
[----:B------:R-:W-:Y:S01]  /*db70*/  IMAD.MOV.U32 R9, RZ, RZ, R27 ;  /* 0x000000ffff097224 */ /* 0x000fe200078e001b */
[----:B------:R-:W-:Y:S01]  /*db80*/  CS2R R26, SRZ ;  /* 0x00000000001a7805 */ /* 0x000fe2000001ff00 */
[----:B------:R-:W-:Y:S10]  /*db90*/  @P0 BRA `(.L_x_1509) ;  /* 0x0000000000680947 */ /* 0x000ff40003800000 */
[----:B------:R-:W-:Y:S01]  /*dba0*/  IADD3 R3, P4, R12, R95, RZ ;  /* 0x0000005f0c037210 */ /* 0x000fe20007f9e0ff */
[----:B------:R-:W-:Y:S01]  /*dbb0*/  ULDC.64 UR4, c[0x0][0x3c8] ;  /* 0x0000f20000047ab9 */ /* 0x000fe20000000a00 */
[----:B------:R-:W-:Y:S01]  /*dbc0*/  IADD3 R0, P5, R10, R91, RZ ;  /* 0x0000005b0a007210 */ /* 0x000fe20007fbe0ff */
[----:B------:R-:W-:Y:S01]  /*dbd0*/  ULDC.64 UR6, c[0x0][0x3e0] ;  /* 0x0000f80000067ab9 */ /* 0x000fe20000000a00 */
[----:B------:R-:W-:Y:S02]  /*dbe0*/  IADD3.X R4, R13, R99, RZ, P4, !PT ;  /* 0x000000630d047210 */ /* 0x000fe400027fe4ff */
[----:B------:R-:W-:Y:S02]  /*dbf0*/  CS2R R28, SRZ ;  /* 0x00000000001c7805 */ /* 0x000fe4000001ff00 */
[----:B------:R-:W-:Y:S01]  /*dc00*/  LEA R50, P4, R3, UR4, 0x1 ;  /* 0x0000000403327c11 */ /* 0x000fe2000f8808ff */
[----:B------:R-:W-:Y:S01]  /*dc10*/  ULDC UR4, c[0x0][0x3d4] ;  /* 0x0000f50000047ab9 */ /* 0x000fe20000000800 */
[----:B------:R-:W-:-:S02]  /*dc20*/  CS2R R30, SRZ ;  /* 0x00000000001e7805 */ /* 0x000fc4000001ff00 */
[----:B------:R-:W-:Y:S02]  /*dc30*/  ISETP.GE.AND P6, PT, R225, UR4, PT ;  /* 0x00000004e1007c0c */ /* 0x000fe4000bfc6270 */
[----:B------:R-:W-:Y:S02]  /*dc40*/  CS2R R44, SRZ ;  /* 0x00000000002c7805 */ /* 0x000fe4000001ff00 */
[----:B------:R-:W-:Y:S01]  /*dc50*/  LEA.HI.X R51, R3, UR5, R4, 0x1, P4 ;  /* 0x0000000503337c11 */ /* 0x000fe2000a0f0c04 */
[----:B------:R-:W-:Y:S01]  /*dc60*/  IMAD.X R3, R11, 0x1, R109, P5 ;  /* 0x000000010b037824 */ /* 0x000fe200028e066d */
[----:B------:R-:W-:Y:S02]  /*dc70*/  ISETP.GE.AND P5, PT, R228, UR4, PT ;  /* 0x00000004e4007c0c */ /* 0x000fe4000bfa6270 */
[----:B------:R-:W-:Y:S02]  /*dc80*/  CS2R R46, SRZ ;  /* 0x00000000002e7805 */ /* 0x000fe4000001ff00 */
[----:B------:R-:W-:-:S02]  /*dc90*/  LEA R52, P4, R0, UR6, 0x1 ;  /* 0x0000000600347c11 */ /* 0x000fc4000f8808ff */
[----:B------:R-:W-:Y:S02]  /*dca0*/  CS2R R4, SRZ ;  /* 0x0000000000047805 */ /* 0x000fe4000001ff00 */
[----:B------:R-:W-:Y:S02]  /*dcb0*/  CS2R R6, SRZ ;  /* 0x0000000000067805 */ /* 0x000fe4000001ff00 */
[----:B------:R-:W-:Y:S02]  /*dcc0*/  CS2R R24, SRZ ;  /* 0x0000000000187805 */ /* 0x000fe4000001ff00 */
[----:B------:R-:W-:Y:S02]  /*dcd0*/  CS2R R26, SRZ ;  /* 0x00000000001a7805 */ /* 0x000fe4000001ff00 */
[----:B------:R-:W-:Y:S01]  /*dce0*/  LEA.HI.X R53, R0, UR7, R3, 0x1, P4 ;  /* 0x0000000700357c11 */ /* 0x000fe2000a0f0c03 */
[----:B------:R-:W-:Y:S02]  /*dcf0*/  ULDC.64 UR8, c[0x0][0x208] ;  /* 0x0000820000087ab9 */ /* 0x000fe40000000a00 */
[----:B------:R0:W5:Y:S04]  /*dd00*/  @!P6 LDG.E.128 R44, desc[UR8][R50.64+0x80] ;  /* 0x00008008322ce981 */ /* 0x000168000c1e1d00 */
[----:B------:R0:W5:Y:S04]  /*dd10*/  @!P5 LDG.E.128 R28, desc[UR8][R50.64] ;  /* 0x00000008321cd981 */ /* 0x000168000c1e1d00 */
[----:B------:R0:W5:Y:S04]  /*dd20*/  @!P5 LDG.E.128 R4, desc[UR8][R52.64] ;  /* 0x000000083404d981 */ /* 0x000168000c1e1d00 */
[----:B------:R0:W5:Y:S02]  /*dd30*/  @!P6 LDG.E.128 R24, desc[UR8][R52.64+0x80] ;  /* 0x000080083418e981 */ /* 0x000164000c1e1d00 */
.L_x_1509:
[----:B------:R-:W-:Y:S05]  /*dd40*/  BSYNC B1 ;  /* 0x0000000000017941 */ /* 0x000fea0003800000 */
.L_x_1508:
[----:B------:R-:W-:Y:S01]  /*dd50*/  BSSY B1, `(.L_x_1510) ;  /* 0x000001f000017945 */ /* 0x000fe20003800000 */
[----:B-----5:R-:W-:Y:S01]  /*dd60*/  IMAD.MOV.U32 R21, RZ, RZ, R4 ;  /* 0x000000ffff157224 */ /* 0x020fe200078e0004 */
[----:B------:R-:W-:Y:S02]  /*dd70*/  MOV R23, R5 ;  /* 0x0000000500177202 */ /* 0x000fe40000000f00 */
[----:B0-----:R-:W-:Y:S01]  /*dd80*/  CS2R R50, SRZ ;  /* 0x0000000000327805 */ /* 0x001fe2000001ff00 */
[----:B------:R-:W-:Y:S06]  /*dd90*/  @P1 BRA `(.L_x_1511) ;  /* 0x0000000000681947 */ /* 0x000fec0003800000 */
[----:B------:R-:W-:Y:S01]  /*dda0*/  IADD3 R3, P4, P5, R95, R89, R12 ;  /* 0x000000595f037210 */ /* 0x000fe20007d9e00c */
[----:B------:R-:W-:Y:S01]  /*ddb0*/  ULDC.64 UR4, c[0x0][0x3c8] ;  /* 0x0000f20000047ab9 */ /* 0x000fe20000000a00 */
[----:B------:R-:W-:Y:S01]  /*ddc0*/  ULDC.64 UR6, c[0x0][0x3e0] ;  /* 0x0000f80000067ab9 */ /* 0x000fe20000000a00 */
[----:B------:R-:W-:Y:S02]  /*ddd0*/  CS2R R40, SRZ ;  /* 0x0000000000287805 */ /* 0x000fe4000001ff00 */
[----:B------:R-:W-:Y:S02]  /*dde0*/  IADD3.X R32, R99, R88, R13, P4, P5 ;  /* 0x0000005863207210 */ /* 0x000fe400027ea40d */
[----:B------:R-:W-:Y:S02]  /*ddf0*/  CS2R R42, SRZ ;  /* 0x00000000002a7805 */ /* 0x000fe4000001ff00 */
[----:B------:R-:W-:Y:S01]  /*de00*/  LEA R52, P4, R3, UR4, 0x1 ;  /* 0x0000000403347c11 */ /* 0x000fe2000f8808ff */
[----:B------:R-:W-:Y:S01]  /*de10*/  ULDC UR4, c[0x0][0x3d4] ;  /* 0x0000f50000047ab9 */ /* 0x000fe20000000800 */
[----:B------:R-:W-:-:S02]  /*de20*/  IADD3 R0, P5, P6, R91, R92, R10 ;  /* 0x0000005c5b007210 */ /* 0x000fc40007ebe00a */
[----:B------:R-:W-:Y:S02]  /*de30*/  CS2R R48, SRZ ;  /* 0x0000000000307805 */ /* 0x000fe4000001ff00 */
[----:B------:R-:W-:Y:S02]  /*de40*/  LEA.HI.X R53, R3, UR5, R32, 0x1, P4 ;  /* 0x0000000503357c11 */ /* 0x000fe4000a0f0c20 */
[----:B------:R-:W-:Y:S02]  /*de50*/  CS2R R50, SRZ ;  /* 0x0000000000327805 */ /* 0x000fe4000001ff00 */
[----:B------:R-:W-:Y:S02]  /*de60*/  IADD3.X R3, R109, R90, R11, P5, P6 ;  /* 0x0000005a6d037210 */ /* 0x000fe40002fec40b */
[----:B------:R-:W-:Y:S02]  /*de70*/  CS2R R32, SRZ ;  /* 0x0000000000207805 */ /* 0x000fe4000001ff00 */
[----:B------:R-:W-:-:S02]  /*de80*/  ISETP.GE.AND P5, PT, R228, UR4, PT ;  /* 0x00000004e4007c0c */ /* 0x000fc4000bfa6270 */
[----:B------:R-:W-:Y:S02]  /*de90*/  CS2R R34, SRZ ;  /* 0x0000000000227805 */ /* 0x000fe4000001ff00 */
[----:B------:R-:W-:Y:S02]  /*dea0*/  ISETP.GE.AND P6, PT, R225, UR4, PT ;  /* 0x00000004e1007c0c */ /* 0x000fe4000bfc6270 */
[----:B------:R-:W-:Y:S02]  /*deb0*/  CS2R R36, SRZ ;  /* 0x0000000000247805 */ /* 0x000fe4000001ff00 */
[C---:B------:R-:W-:Y:S02]  /*dec0*/  LEA R54, P4, R0.reuse, UR6, 0x1 ;  /* 0x0000000600367c11 */ /* 0x040fe4000f8808ff */
[----:B------:R-:W-:Y:S01]  /*ded0*/  CS2R R38, SRZ ;  /* 0x0000000000267805 */ /* 0x000fe2000001ff00 */
[----:B------:R-:W-:Y:S01]  /*dee0*/  ULDC.64 UR8, c[0x0][0x208] ;  /* 0x0000820000087ab9 */ /* 0x000fe20000000a00 */
[----:B------:R-:W-:Y:S01]  /*def0*/  LEA.HI.X R55, R0, UR7, R3, 0x1, P4 ;  /* 0x0000000700377c11 */ /* 0x000fe2000a0f0c03 */
[----:B------:R0:W5:Y:S04]  /*df00*/  @!P5 LDG.E.128 R40, desc[UR8][R52.64] ;  /* 0x000000083428d981 */ /* 0x000168000c1e1d00 */
[----:B------:R0:W5:Y:S04]  /*df10*/  @!P6 LDG.E.128 R48, desc[UR8][R52.64+0x80] ;  /* 0x000080083430e981 */ /* 0x000168000c1e1d00 */
[----:B------:R0:W5:Y:S04]  /*df20*/  @!P5 LDG.E.128 R32, desc[UR8][R54.64] ;  /* 0x000000083620d981 */ /* 0x000168000c1e1d00 */
[----:B------:R0:W5:Y:S02]  /*df30*/  @!P6 LDG.E.128 R36, desc[UR8][R54.64+0x80] ;  /* 0x000080083624e981 */ /* 0x000164000c1e1d00 */
.L_x_1511:
[----:B------:R-:W-:Y:S05]  /*df40*/  BSYNC B1 ;  /* 0x0000000000017941 */ /* 0x000fea0003800000 */
.L_x_1510:
[----:B------:R-:W-:Y:S01]  /*df50*/  IMAD.MOV.U32 R0, RZ, RZ, R6 ;  /* 0x000000ffff007224 */ /* 0x000fe200078e0006 */
[----:B------:R-:W-:Y:S01]  /*df60*/  PRMT R113, R113, 0x5410, R21 ;  /* 0x0000541071717816 */ /* 0x000fe20000000015 */
[----:B------:R-:W-:Y:S01]  /*df70*/  IMAD.MOV.U32 R3, RZ, RZ, R7 ;  /* 0x000000ffff037224 */ /* 0x000fe200078e0007 */
[----:B------:R-:W-:Y:S01]  /*df80*/  PRMT R115, R23, 0x7610, R115 ;  /* 0x0000761017737816 */ /* 0x000fe20000000073 */
[----:B------:R-:W-:Y:S01]  /*df90*/  IMAD.MOV.U32 R21, RZ, RZ, R25 ;  /* 0x000000ffff157224 */ /* 0x000fe200078e0019 */
[----:B------:R-:W-:Y:S01]  /*dfa0*/  PRMT R112, R0, 0x7610, R112 ;  /* 0x0000761000707816 */ /* 0x000fe20000000070 */
[----:B------:R-:W1:Y:S01]  /*dfb0*/  LDC R23, c[0x0][0x428] ;  /* 0x00010a00ff177b82 */ /* 0x000e620000000800 */
[----:B------:R-:W-:Y:S01]  /*dfc0*/  MOV R0, R24 ;  /* 0x0000001800007202 */ /* 0x000fe20000000f00 */
[----:B------:R-:W-:Y:S01]  /*dfd0*/  BSSY B1, `(.L_x_1512) ;  /* 0x0000046000017945 */ /* 0x000fe20003800000 */
[----:B------:R-:W-:Y:S01]  /*dfe0*/  PRMT R110, R3, 0x7610, R110 ;  /* 0x00007610036e7816 */ /* 0x000fe2000000006e */
[----:B------:R-:W-:Y:S01]  /*dff0*/  IMAD.MOV.U32 R3, RZ, RZ, R26 ;  /* 0x000000ffff037224 */ /* 0x000fe200078e001a */
[----:B------:R-:W-:Y:S01]  /*e000*/  PRMT R102, R0, 0x5410, R21 ;  /* 0x0000541000667816 */ /* 0x000fe20000000015 */
[----:B------:R-:W-:Y:S01]  /*e010*/  IMAD.MOV.U32 R21, RZ, RZ, R29 ;  /* 0x000000ffff157224 */ /* 0x000fe200078e001d */
[----:B------:R-:W-:-:S02]  /*e020*/  MOV R0, R27 ;  /* 0x0000001b00007202 */ /* 0x000fc40000000f00 */
[----:B------:R-:W-:Y:S02]  /*e030*/  CS2R R64, SRZ ;  /* 0x0000000000407805 */ /* 0x000fe4000001ff00 */
[----:B0-----:R-:W-:Y:S02]  /*e040*/  CS2R R52, SRZ ;  /* 0x0000000000347805 */ /* 0x001fe4000001ff00 */
[----:B------:R-:W-:Y:S02]  /*e050*/  CS2R R54, SRZ ;  /* 0x0000000000367805 */ /* 0x000fe4000001ff00 */
[----:B------:R-:W-:Y:S01]  /*e060*/  PRMT R103, R3, 0x5410, R0 ;  /* 0x0000541003677816 */ /* 0x000fe20000000000 */
[----:B------:R-:W-:Y:S01]  /*e070*/  IMAD.MOV.U32 R3, RZ, RZ, R28 ;  /* 0x000000ffff037224 */ /* 0x000fe200078e001c */
[----:B------:R-:W-:Y:S02]  /*e080*/  MOV R0, R30 ;  /* 0x0000001e00007202 */ /* 0x000fe40000000f00 */
[----:B------:R-:W-:-:S02]  /*e090*/  CS2R R56, SRZ ;  /* 0x0000000000387805 */ /* 0x000fc4000001ff00 */
[----:B------:R-:W-:Y:S02]  /*e0a0*/  PRMT R115, R115, 0x5410, R21 ;  /* 0x0000541073737816 */ /* 0x000fe40000000015 */
[----:B------:R-:W-:Y:S02]  /*e0b0*/  CS2R R58, SRZ ;  /* 0x00000000003a7805 */ /* 0x000fe4000001ff00 */
[----:B------:R-:W-:Y:S01]  /*e0c0*/  PRMT R113, R3, 0x7610, R113 ;  /* 0x0000761003717816 */ /* 0x000fe20000000071 */
[----:B------:R-:W-:Y:S01]  /*e0d0*/  IMAD.MOV.U32 R3, RZ, RZ, R31 ;  /* 0x000000ffff037224 */ /* 0x000fe200078e001f */
[----:B------:R-:W-:Y:S01]  /*e0e0*/  PRMT R112, R112, 0x5410, R0 ;  /* 0x0000541070707816 */ /* 0x000fe20000000000 */
[----:B------:R-:W-:Y:S01]  /*e0f0*/  IMAD.MOV.U32 R0, RZ, RZ, R44 ;  /* 0x000000ffff007224 */ /* 0x000fe200078e002c */
[----:B------:R-:W-:Y:S02]  /*e100*/  MOV R21, R45 ;  /* 0x0000002d00157202 */ /* 0x000fe40000000f00 */
[----:B------:R-:W-:-:S02]  /*e110*/  CS2R R60, SRZ ;  /* 0x00000000003c7805 */ /* 0x000fc4000001ff00 */
[----:B------:R-:W-:Y:S01]  /*e120*/  PRMT R110, R110, 0x5410, R3 ;  /* 0x000054106e6e7816 */ /* 0x000fe20000000003 */
[----:B------:R-:W-:Y:S01]  /*e130*/  IMAD.MOV.U32 R3, RZ, RZ, R46 ;  /* 0x000000ffff037224 */ /* 0x000fe200078e002e */
[----:B------:R-:W-:Y:S01]  /*e140*/  PRMT R105, R0, 0x5410, R21 ;  /* 0x0000541000697816 */ /* 0x000fe20000000015 */
[----:B------:R-:W-:Y:S01]  /*e150*/  IMAD.MOV.U32 R0, RZ, RZ, R47 ;  /* 0x000000ffff007224 */ /* 0x000fe200078e002f */
[----:B------:R-:W-:Y:S01]  /*e160*/  CS2R R62, SRZ ;  /* 0x00000000003e7805 */ /* 0x000fe2000001ff00 */
[----:B-----5:R-:W-:Y:S01]  /*e170*/  IMAD.MOV.U32 R21, RZ, RZ, R33 ;  /* 0x000000ffff157224 */ /* 0x020fe200078e0021 */
[----:B------:R-:W-:Y:S02]  /*e180*/  CS2R R80, SRZ ;  /* 0x0000000000507805 */ /* 0x000fe4000001ff00 */
[----:B------:R-:W-:Y:S02]  /*e190*/  CS2R R66, SRZ ;  /* 0x0000000000427805 */ /* 0x000fe4000001ff00 */
[----:B------:R-:W-:-:S02]  /*e1a0*/  PRMT R106, R3, 0x5410, R0 ;  /* 0x00005410036a7816 */ /* 0x000fc40000000000 */
[----:B------:R-:W-:Y:S02]  /*e1b0*/  CS2R R68, SRZ ;  /* 0x0000000000447805 */ /* 0x000fe4000001ff00 */
[----:B------:R-:W-:Y:S02]  /*e1c0*/  MOV R3, R32 ;  /* 0x0000002000037202 */ /* 0x000fe40000000f00 */
[----:B------:R-:W-:Y:S02]  /*e1d0*/  CS2R R70, SRZ ;  /* 0x0000000000467805 */ /* 0x000fe4000001ff00 */
[----:B------:R-:W-:Y:S02]  /*e1e0*/  CS2R R72, SRZ ;  /* 0x0000000000487805 */ /* 0x000fe4000001ff00 */
[----:B------:R-:W-:Y:S02]  /*e1f0*/  CS2R R74, SRZ ;  /* 0x00000000004a7805 */ /* 0x000fe4000001ff00 */
[----:B------:R-:W-:-:S02]  /*e200*/  PRMT R101, R3, 0x5410, R21 ;  /* 0x0000541003657816 */ /* 0x000fc40000000015 */
[----:B------:R-:W-:Y:S02]  /*e210*/  CS2R R76, SRZ ;  /* 0x00000000004c7805 */ /* 0x000fe4000001ff00 */
[----:B------:R-:W-:Y:S02]  /*e220*/  CS2R R78, SRZ ;  /* 0x00000000004e7805 */ /* 0x000fe4000001ff00 */
[----:B------:R-:W-:Y:S01]  /*e230*/  CS2R R82, SRZ ;  /* 0x0000000000527805 */ /* 0x000fe2000001ff00 */
[----:B-1----:R-:W-:Y:S06]  /*e240*/  @P2 BRA `(.L_x_1513) ;  /* 0x0000000000782947 */ /* 0x002fec0003800000 */
[----:B------:R-:W-:Y:S01]  /*e250*/  LEA R0, P4, R84, R12, 0x6 ;  /* 0x0000000c54007211 */ /* 0x000fe200078830ff */
[----:B------:R-:W-:Y:S01]  /*e260*/  ULDC.64 UR4, c[0x0][0x3c8] ;  /* 0x0000f20000047ab9 */ /* 0x000fe20000000a00 */
[----:B------:R-:W-:Y:S01]  /*e270*/  ULDC.64 UR6, c[0x0][0x3e0] ;  /* 0x0000f80000067ab9 */ /* 0x000fe20000000a00 */
[----:B------:R-:W-:Y:S02]  /*e280*/  CS2R R60, SRZ ;  /* 0x00000000003c7805 */ /* 0x000fe4000001ff00 */
[----:B------:R-:W-:Y:S02]  /*e290*/  IADD3 R3, P5, R0, R95, RZ ;  /* 0x0000005f00037210 */ /* 0x000fe40007fbe0ff */
[----:B------:R-:W-:Y:S02]  /*e2a0*/  CS2R R62, SRZ ;  /* 0x00000000003e7805 */ /* 0x000fe4000001ff00 */
[----:B------:R-:W-:Y:S02]  /*e2b0*/  LEA.HI.X R52, R84, R13, R85, 0x6, P4 ;  /* 0x0000000d54347211 */ /* 0x000fe400020f3455 */
[----:B------:R-:W-:-:S02]  /*e2c0*/  CS2R R80, SRZ ;  /* 0x0000000000507805 */ /* 0x000fc4000001ff00 */
[----:B------:R-:W-:Y:S02]  /*e2d0*/  LEA R0, P4, R14, R10, 0x6 ;  /* 0x0000000a0e007211 */ /* 0x000fe400078830ff */
[----:B------:R-:W-:Y:S02]  /*e2e0*/  CS2R R82, SRZ ;  /* 0x0000000000527805 */ /* 0x000fe4000001ff00 */
[----:B------:R-:W-:Y:S01]  /*e2f0*/  CS2R R56, SRZ ;  /* 0x0000000000387805 */ /* 0x000fe2000001ff00 */
[----:B------:R-:W-:Y:S01]  /*e300*/  IMAD.X R52, R52, 0x1, R99, P5 ;  /* 0x0000000134347824 */ /* 0x000fe200028e0663 */
[----:B------:R-:W-:Y:S01]  /*e310*/  LEA R88, P5, R3, UR4, 0x1 ;  /* 0x0000000403587c11 */ /* 0x000fe2000f8a08ff */
[----:B------:R-:W-:Y:S01]  /*e320*/  ULDC UR4, c[0x0][0x3d4] ;  /* 0x0000f50000047ab9 */ /* 0x000fe20000000800 */
[----:B------:R-:W-:Y:S02]  /*e330*/  IADD3 R0, P6, R0, R91, RZ ;  /* 0x0000005b00007210 */ /* 0x000fe40007fde0ff */
[----:B------:R-:W-:-:S02]  /*e340*/  CS2R R58, SRZ ;  /* 0x00000000003a7805 */ /* 0x000fc4000001ff00 */
[----:B------:R-:W-:Y:S01]  /*e350*/  LEA.HI.X R54, R14, R11, R15, 0x6, P4 ;  /* 0x0000000b0e367211 */ /* 0x000fe200020f340f */
[----:B------:R-:W-:Y:S01]  /*e360*/  ULDC.64 UR8, c[0x0][0x208] ;  /* 0x0000820000087ab9 */ /* 0x000fe20000000a00 */
[----:B------:R-:W-:Y:S02]  /*e370*/  LEA.HI.X R89, R3, UR5, R52, 0x1, P5 ;  /* 0x0000000503597c11 */ /* 0x000fe4000a8f0c34 */
[----:B------:R-:W-:Y:S02]  /*e380*/  CS2R R52, SRZ ;  /* 0x0000000000347805 */ /* 0x000fe4000001ff00 */
[----:B------:R-:W-:Y:S02]  /*e390*/  IADD3.X R3, R54, R109, RZ, P6, !PT ;  /* 0x0000006d36037210 */ /* 0x000fe400037fe4ff */
[----:B------:R-:W-:Y:S02]  /*e3a0*/  CS2R R54, SRZ ;  /* 0x0000000000367805 */ /* 0x000fe4000001ff00 */
[----:B------:R-:W-:-:S02]  /*e3b0*/  ISETP.GE.AND P5, PT, R228, UR4, PT ;  /* 0x00000004e4007c0c */ /* 0x000fc4000bfa6270 */
[----:B------:R-:W-:Y:S02]  /*e3c0*/  ISETP.GE.AND P6, PT, R225, UR4, PT ;  /* 0x00000004e1007c0c */ /* 0x000fe4000bfc6270 */
[----:B------:R-:W-:-:S04]  /*e3d0*/  LEA R92, P4, R0, UR6, 0x1 ;  /* 0x00000006005c7c11 */ /* 0x000fc8000f8808ff */
[----:B------:R-:W-:-:S05]  /*e3e0*/  LEA.HI.X R93, R0, UR7, R3, 0x1, P4 ;  /* 0x00000007005d7c11 */ /* 0x000fca000a0f0c03 */
[----:B------:R0:W5:Y:S04]  /*e3f0*/  @!P5 LDG.E.128 R60, desc[UR8][R88.64] ;  /* 0x00000008583cd981 */ /* 0x000168000c1e1d00 */
[----:B------:R0:W5:Y:S04]  /*e400*/  @!P6 LDG.E.128 R80, desc[UR8][R88.64+0x80] ;  /* 0x000080085850e981 */ /* 0x000168000c1e1d00 */
[----:B------:R0:W5:Y:S04]  /*e410*/  @!P5 LDG.E.128 R52, desc[UR8][R92.64] ;  /* 0x000000085c34d981 */ /* 0x000168000c1e1d00 */
[----:B------:R0:W5:Y:S02]  /*e420*/  @!P6 LDG.E.128 R56, desc[UR8][R92.64+0x80] ;  /* 0x000080085c38e981 */ /* 0x000164000c1e1d00 */
.L_x_1513:
[----:B------:R-:W-:Y:S05]  /*e430*/  BSYNC B1 ;  /* 0x0000000000017941 */ /* 0x000fea0003800000 */
.L_x_1512:
[----:B------:R-:W-:Y:S04]  /*e440*/  BSSY B1, `(.L_x_1514) ;  /* 0x0000020000017945 */ /* 0x000fe80003800000 */
[----:B------:R-:W-:Y:S05]  /*e450*/  @P3 BRA `(.L_x_1515) ;  /* 0x0000000000783947 */ /* 0x000fea0003800000 */
[----:B------:R-:W-:Y:S01]  /*e460*/  IMAD.WIDE.U32 R12, R84, 0x60, R12 ;  /* 0x00000060540c7825 */ /* 0x000fe200078e000c */
[----:B------:R-:W-:Y:S01]  /*e470*/  ULDC.64 UR4, c[0x0][0x3c8] ;  /* 0x0000f20000047ab9 */ /* 0x000fe20000000a00 */
[----:B------:R-:W-:Y:S01]  /*e480*/  ULDC.64 UR6, c[0x0][0x3e0] ;  /* 0x0000f80000067ab9 */ /* 0x000fe20000000a00 */
[----:B------:R-:W-:Y:S01]  /*e490*/  CS2R R72, SRZ ;  /* 0x0000000000487805 */ /* 0x000fe2000001ff00 */
[----:B------:R-:W-:Y:S01]  /*e4a0*/  IMAD.WIDE.U32 R10, R14, 0x60, R10 ;  /* 0x000000600e0a7825 */ /* 0x000fe200078e000a */
[----:B------:R-:W-:Y:S02]  /*e4b0*/  IADD3 R95, P4, R95, R12, RZ ;  /* 0x0000000c5f5f7210 */ /* 0x000fe40007f9e0ff */
[----:B------:R-:W-:Y:S02]  /*e4c0*/  CS2R R74, SRZ ;  /* 0x00000000004a7805 */ /* 0x000fe4000001ff00 */
[----:B------:R-:W-:Y:S01]  /*e4d0*/  CS2R R76, SRZ ;  /* 0x00000000004c7805 */ /* 0x000fe2000001ff00 */
[----:B------:R-:W-:Y:S01]  /*e4e0*/  IMAD R0, R85, 0x60, RZ ;  /* 0x0000006055007824 */ /* 0x000fe200078e02ff */
[----:B------:R-:W-:Y:S01]  /*e4f0*/  IADD3 R91, P5, R91, R10, RZ ;  /* 0x0000000a5b5b7210 */ /* 0x000fe20007fbe0ff */
[----:B------:R-:W-:Y:S01]  /*e500*/  IMAD R3, R15, 0x60, RZ ;  /* 0x000000600f037824 */ /* 0x000fe200078e02ff */
[----:B------:R-:W-:-:S02]  /*e510*/  CS2R R78, SRZ ;  /* 0x00000000004e7805 */ /* 0x000fc4000001ff00 */
[----:B------:R-:W-:Y:S02]  /*e520*/  CS2R R64, SRZ ;  /* 0x0000000000407805 */ /* 0x000fe4000001ff00 */
[----:B------:R-:W-:Y:S02]  /*e530*/  IADD3.X R12, R99, R13, R0, P4, !PT ;  /* 0x0000000d630c7210 */ /* 0x000fe400027fe400 */
[----:B------:R-:W-:Y:S02]  /*e540*/  CS2R R66, SRZ ;  /* 0x0000000000427805 */ /* 0x000fe4000001ff00 */
[----:B------:R-:W-:Y:S01]  /*e550*/  LEA R10, P4, R95, UR4, 0x1 ;  /* 0x000000045f0a7c11 */ /* 0x000fe2000f8808ff */
[----:B------:R-:W-:Y:S01]  /*e560*/  ULDC UR4, c[0x0][0x3d4] ;  /* 0x0000f50000047ab9 */ /* 0x000fe20000000800 */
[----:B------:R-:W-:Y:S02]  /*e570*/  IADD3.X R0, R109, R11, R3, P5, !PT ;  /* 0x0000000b6d007210 */ /* 0x000fe40002ffe403 */
[----:B------:R-:W-:-:S02]  /*e580*/  CS2R R68, SRZ ;  /* 0x0000000000447805 */ /* 0x000fc4000001ff00 */
[----:B------:R-:W-:Y:S02]  /*e590*/  ISETP.GE.AND P5, PT, R228, UR4, PT ;  /* 0x00000004e4007c0c */ /* 0x000fe4000bfa6270 */
[----:B------:R-:W-:Y:S02]  /*e5a0*/  CS2R R70, SRZ ;  /* 0x0000000000467805 */ /* 0x000fe4000001ff00 */
[----:B------:R-:W-:Y:S01]  /*e5b0*/  ISETP.GE.AND P6, PT, R225, UR4, PT ;  /* 0x00000004e1007c0c */ /* 0x000fe2000bfc6270 */
[----:B------:R-:W-:Y:S01]  /*e5c0*/  ULDC.64 UR8, c[0x0][0x208] ;  /* 0x0000820000087ab9 */ /* 0x000fe20000000a00 */
[----:B------:R-:W-:Y:S02]  /*e5d0*/  LEA.HI.X R11, R95, UR5, R12, 0x1, P4 ;  /* 0x000000055f0b7c11 */ /* 0x000fe4000a0f0c0c */
[----:B------:R-:W-:-:S04]  /*e5e0*/  LEA R12, P4, R91, UR6, 0x1 ;  /* 0x000000065b0c7c11 */ /* 0x000fc8000f8808ff */
[----:B------:R-:W-:Y:S01]  /*e5f0*/  LEA.HI.X R13, R91, UR7, R0, 0x1, P4 ;  /* 0x000000075b0d7c11 */ /* 0x000fe2000a0f0c00 */
[----:B------:R1:W5:Y:S04]  /*e600*/  @!P5 LDG.E.128 R72, desc[UR8][R10.64] ;  /* 0x000000080a48d981 */ /* 0x000368000c1e1d00 */
[----:B------:R1:W5:Y:S04]  /*e610*/  @!P6 LDG.E.128 R76, desc[UR8][R10.64+0x80] ;  /* 0x000080080a4ce981 */ /* 0x000368000c1e1d00 */
[----:B------:R1:W5:Y:S04]  /*e620*/  @!P5 LDG.E.128 R64, desc[UR8][R12.64] ;  /* 0x000000080c40d981 */ /* 0x000368000c1e1d00 */
[----:B------:R1:W5:Y:S02]  /*e630*/  @!P6 LDG.E.128 R68, desc[UR8][R12.64+0x80] ;  /* 0x000080080c44e981 */ /* 0x000364000c1e1d00 */
.L_x_1515:
[----:B------:R-:W-:Y:S05]  /*e640*/  BSYNC B1 ;  /* 0x0000000000017941 */ /* 0x000fea0003800000 */
.L_x_1514:
[----:B------:R-:W2:Y:S04]  /*e650*/  LDL R90, [R1+0x4] ;  /* 0x00000400015a7983 */ /* 0x000ea80000100800 */
[----:B------:R-:W3:Y:S01]  /*e660*/  LDL R21, [R1+0x24] ;  /* 0x0000240001157983 */ /* 0x000ee20000100800 */
[----:B------:R-:W-:Y:S01]  /*e670*/  ISETP.NE.AND P4, PT, R23, 0x1, PT ;  /* 0x000000011700780c */ /* 0x000fe20003f85270 */
[----:B-1----:R-:W-:Y:S01]  /*e680*/  IMAD.MOV.U32 R11, RZ, RZ, R37 ;  /* 0x000000ffff0b7224 */ /* 0x002fe200078e0025 */
[----:B------:R-:W-:Y:S01]  /*e690*/  MOV R10, R36 ;  /* 0x00000024000a7202 */ /* 0x000fe20000000f00 */
[----:B------:R-:W4:Y:S01]  /*e6a0*/  LDL R23, [R1+0x68] ;  /* 0x0000680001177983 */ /* 0x000f220000100800 */
[----:B------:R-:W-:Y:S01]  /*e6b0*/  IMAD.MOV.U32 R0, RZ, RZ, R34 ;  /* 0x000000ffff007224 */ /* 0x000fe200078e0022 */
[----:B------:R-:W-:Y:S01]  /*e6c0*/  MOV R12, R49 ;  /* 0x00000031000c7202 */ /* 0x000fe20000000f00 */
[----:B------:R-:W-:Y:S01]  /*e6d0*/  IMAD.MOV.U32 R3, RZ, RZ, R35 ;  /* 0x000000ffff037224 */ /* 0x000fe200078e0023 */
[----:B------:R-:W-:Y:S01]  /*e6e0*/  PRMT R97, R10, 0x5410, R11 ;  /* 0x000054100a617816 */ /* 0x000fe2000000000b */
[----:B------:R-:W-:Y:S01]  /*e6f0*/  IMAD.MOV.U32 R10, RZ, RZ, R40 ;  /* 0x000000ffff0a7224 */ /* 0x000fe200078e0028 */
[----:B-----5:R-:W-:Y:S01]  /*e700*/  MOV R13, R52 ;  /* 0x00000034000d7202 */ /* 0x020fe20000000f00 */
[----:B------:R-:W-:Y:S01]  /*e710*/  IMAD.MOV.U32 R11, RZ, RZ, R41 ;  /* 0x000000ffff0b7224 */ /* 0x000fe200078e0029 */
[----:B------:R-:W-:Y:S01]  /*e720*/  PRMT R107, R0, 0x5410, R3 ;  /* 0x00005410006b7816 */ /* 0x000fe20000000003 */
[----:B------:R-:W-:Y:S01]  /*e730*/  IMAD.MOV.U32 R0, RZ, RZ, R38 ;  /* 0x000000ffff007224 */ /* 0x000fe200078e0026 */
[----:B------:R-:W-:Y:S01]  /*e740*/  MOV R3, R39 ;  /* 0x0000002700037202 */ /* 0x000fe20000000f00 */
[----:B------:R-:W-:Y:S01]  /*e750*/  ULDC.64 UR4, c[0x0][0x3c8] ;  /* 0x0000f20000047ab9 */ /* 0x000fe20000000a00 */
[----:B------:R-:W-:Y:S01]  /*e760*/  PRMT R108, R10, 0x5410, R11 ;  /* 0x000054100a6c7816 */ /* 0x000fe2000000000b */
[----:B------:R-:W-:Y:S01]  /*e770*/  IMAD.MOV.U32 R11, RZ, RZ, R48 ;  /* 0x000000ffff0b7224 */ /* 0x000fe200078e0030 */
[----:B------:R-:W-:Y:S01]  /*e780*/  PRMT R98, R0, 0x5410, R3 ;  /* 0x0000541000627816 */ /* 0x000fe20000000003 */
[----:B------:R-:W-:Y:S01]  /*e790*/  IMAD.MOV.U32 R10, RZ, RZ, R43 ;  /* 0x000000ffff0a7224 */ /* 0x000fe200078e002b */
[----:B------:R-:W1:Y:S01]  /*e7a0*/  @P4 LDC R0, c[0x0][0x42c] ;  /* 0x00010b00ff004b82 */ /* 0x000e620000000800 */
[----:B------:R-:W-:Y:S01]  /*e7b0*/  MOV R3, R42 ;  /* 0x0000002a00037202 */ /* 0x000fe20000000f00 */
[----:B------:R-:W-:Y:S01]  /*e7c0*/  ULDC.64 UR6, c[0x0][0x3e0] ;  /* 0x0000f80000067ab9 */ /* 0x000fe20000000a00 */
[----:B------:R-:W-:Y:S01]  /*e7d0*/  PRMT R99, R11, 0x5410, R12 ;  /* 0x000054100b637816 */ /* 0x000fe2000000000c */
[----:B------:R-:W-:Y:S01]  /*e7e0*/  IMAD.MOV.U32 R12, RZ, RZ, R51 ;  /* 0x000000ffff0c7224 */ /* 0x000fe200078e0033 */
[----:B------:R-:W-:Y:S01]  /*e7f0*/  PRMT R109, R3, 0x5410, R10 ;  /* 0x00005410036d7816 */ /* 0x000fe2000000000a */
[----:B------:R-:W-:Y:S01]  /*e800*/  IMAD.MOV.U32 R10, RZ, RZ, R50 ;  /* 0x000000ffff0a7224 */ /* 0x000fe200078e0032 */
[----:B0-----:R-:W-:Y:S01]  /*e810*/  PRMT R92, R92, 0x5410, R13 ;  /* 0x000054105c5c7816 */ /* 0x001fe2000000000d */
[----:B------:R-:W0:Y:S03]  /*e820*/  @P4 LDC R11, c[0x0][0x430] ;  /* 0x00010c00ff0b4b82 */ /* 0x000e260000000800 */
        /* <DEDUP_REMOVED lines=8> */
[----:B------:R-:W-:-:S04]  /*e8b0*/  MOV R13, R59 ;  /* 0x0000003b000d7202 */ /* 0x000fc80000000f00 */
[----:B------:R-:W-:Y:S01]  /*e8c0*/  PRMT R89, R12, 0x5410, R13 ;  /* 0x000054100c597816 */ /* 0x000fe2000000000d */
[----:B--2---:R-:W-:-:S04]  /*e8d0*/  IMAD R3, R90, 0x80, R18 ;  /* 0x000000805a037824 */ /* 0x004fc800078e0212 */
[----:B---3--:R-:W-:Y:S01]  /*e8e0*/  IMAD R3, R21, 0x20, R3 ;  /* 0x0000002015037824 */ /* 0x008fe200078e0203 */
[----:B------:R-:W-:-:S03]  /*e8f0*/  MOV R21, R56 ;  /* 0x0000003800157202 */ /* 0x000fc60000000f00 */
[----:B-1----:R-:W-:Y:S01]  /*e900*/  @P4 IMAD.HI.U32 R0, R3, R0, RZ ;  /* 0x0000000003004227 */ /* 0x002fe200078e00ff */
[----:B------:R-:W-:-:S04]  /*e910*/  PRMT R88, R21, 0x7610, R88 ;  /* 0x0000761015587816 */ /* 0x000fc80000000058 */
[----:B0-----:R-:W-:Y:S01]  /*e920*/  @P4 SHF.R.U32.HI R3, RZ, R11, R0 ;  /* 0x0000000bff034219 */ /* 0x001fe20000011600 */
[----:B------:R-:W-:Y:S01]  /*e930*/  IMAD.MOV.U32 R0, RZ, RZ, R61 ;  /* 0x000000ffff007224 */ /* 0x000fe200078e003d */
[----:B------:R-:W-:Y:S01]  /*e940*/  PRMT R88, R88, 0x5410, R10 ;  /* 0x0000541058587816 */ /* 0x000fe2000000000a */
[----:B------:R-:W-:Y:S01]  /*e950*/  IMAD.MOV.U32 R11, RZ, RZ, R63 ;  /* 0x000000ffff0b7224 */ /* 0x000fe200078e003f */
[----:B------:R-:W-:Y:S02]  /*e960*/  MOV R10, R62 ;  /* 0x0000003e000a7202 */ /* 0x000fe40000000f00 */
[----:B------:R-:W-:Y:S02]  /*e970*/  SHF.R.S32.HI R13, RZ, 0x1f, R3 ;  /* 0x0000001fff0d7819 */ /* 0x000fe40000011403 */
[----:B------:R-:W-:Y:S02]  /*e980*/  PRMT R95, R0, 0x5410, R10 ;  /* 0x00005410005f7816 */ /* 0x000fe4000000000a */
[----:B------:R-:W-:Y:S01]  /*e990*/  PRMT R96, R11, 0x7610, R96 ;  /* 0x000076100b607816 */ /* 0x000fe20000000060 */
[----:B------:R-:W-:-:S04]  /*e9a0*/  IMAD.WIDE.U32 R10, R3, R84, R86 ;  /* 0x00000054030a7225 */ /* 0x000fc800078e0056 */
[C---:B------:R-:W-:Y:S02]  /*e9b0*/  IMAD R84, R13.reuse, R84, RZ ;  /* 0x000000540d547224 */ /* 0x040fe400078e02ff */
[-C--:B------:R-:W-:Y:S02]  /*e9c0*/  IMAD R0, R13, R14.reuse, RZ ;  /* 0x0000000e0d007224 */ /* 0x080fe400078e02ff */
[----:B------:R-:W-:-:S04]  /*e9d0*/  IMAD.WIDE.U32 R12, R3, R14, R8 ;  /* 0x0000000e030c7225 */ /* 0x000fc800078e0008 */
[C---:B------:R-:W-:Y:S02]  /*e9e0*/  IMAD R9, R3.reuse, R85, R84 ;  /* 0x0000005503097224 */ /* 0x040fe400078e0254 */
[----:B------:R-:W-:Y:S02]  /*e9f0*/  IMAD R3, R3, R15, R0 ;  /* 0x0000000f03037224 */ /* 0x000fe400078e0200 */
[----:B------:R-:W-:Y:S01]  /*ea00*/  IMAD.MOV.U32 R21, RZ, RZ, R60 ;  /* 0x000000ffff157224 */ /* 0x000fe200078e003c */
[----:B------:R-:W-:Y:S01]  /*ea10*/  LEA R8, P4, R10, UR4, 0x1 ;  /* 0x000000040a087c11 */ /* 0x000fe2000f8808ff */
[----:B------:R-:W-:Y:S01]  /*ea20*/  IMAD.IADD R9, R11, 0x1, R9 ;  /* 0x000000010b097824 */ /* 0x000fe200078e0209 */
[----:B------:R-:W-:Y:S02]  /*ea30*/  IADD3 R3, R13, R3, RZ ;  /* 0x000000030d037210 */ /* 0x000fe40007ffe0ff */
[----:B------:R-:W-:Y:S01]  /*ea40*/  LEA R0, P5, R12, UR6, 0x1 ;  /* 0x000000060c007c11 */ /* 0x000fe2000f8a08ff */
[----:B------:R-:W-:Y:S01]  /*ea50*/  IMAD.MOV.U32 R15, RZ, RZ, R82 ;  /* 0x000000ffff0f7224 */ /* 0x000fe200078e0052 */
[----:B------:R-:W-:Y:S01]  /*ea60*/  PRMT R94, R94, 0x5410, R21 ;  /* 0x000054105e5e7816 */ /* 0x000fe20000000015 */
[----:B------:R-:W-:Y:S01]  /*ea70*/  IMAD.MOV.U32 R21, RZ, RZ, R80 ;  /* 0x000000ffff157224 */ /* 0x000fe200078e0050 */
[----:B------:R-:W-:Y:S01]  /*ea80*/  UMOV UR4, 0xffffffff ;  /* 0xffffffff00047882 */ /* 0x000fe20000000000 */
[----:B------:R-:W-:-:S02]  /*ea90*/  MOV R14, R81 ;  /* 0x00000051000e7202 */ /* 0x000fc40000000f00 */
[----:B------:R-:W-:Y:S02]  /*eaa0*/  LEA.HI.X R9, R10, UR5, R9, 0x1, P4 ;  /* 0x000000050a097c11 */ /* 0x000fe4000a0f0c09 */
[----:B------:R-:W-:Y:S02]  /*eab0*/  LEA.HI.X R3, R12, UR7, R3, 0x1, P5 ;  /* 0x000000070c037c11 */ /* 0x000fe4000a8f0c03 */
[----:B------:R-:W-:Y:S02]  /*eac0*/  PRMT R92, R21, 0x7610, R92 ;  /* 0x00007610155c7816 */ /* 0x000fe4000000005c */
[----:B------:R-:W-:Y:S02]  /*ead0*/  PRMT R91, R15, 0x5410, R14 ;  /* 0x000054100f5b7816 */ /* 0x000fe4000000000e */
[----:B----4-:R-:W-:Y:S01]  /*eae0*/  LEA.HI R10, R23, R23, RZ, 0x1 ;  /* 0x00000017170a7211 */ /* 0x010fe200078f08ff */
[----:B------:R-:W-:Y:S06]  /*eaf0*/  BRA.DIV UR4, `(.L_x_1516) ;  /* 0x000001a204f07947 */ /* 0x000fec000b800000 */
.L_x_1826:
[----:B------:R-:W-:-:S03]  /*eb00*/  UMOV UR4, 0xffffffff ;  /* 0xffffffff00047882 */ /* 0x000fc60000000000 */
[----:B------:R-:W-:Y:S05]  /*eb10*/  BRA.DIV UR4, `(.L_x_1517) ;  /* 0x000001a604107947 */ /* 0x000fea000b800000 */
.L_x_1829:
[----:B------:R-:W-:-:S03]  /*eb20*/  UMOV UR4, 0xffffffff ;  /* 0xffffffff00047882 */ /* 0x000fc60000000000 */
[----:B------:R-:W-:Y:S05]  /*eb30*/  BRA.DIV UR4, `(.L_x_1518) ;  /* 0x000001a604307947 */ /* 0x000fea000b800000 */
.L_x_1832:
[----:B------:R-:W-:-:S03]  /*eb40*/  UMOV UR4, 0xffffffff ;  /* 0xffffffff00047882 */ /* 0x000fc60000000000 */
[----:B------:R-:W-:Y:S05]  /*eb50*/  BRA.DIV UR4, `(.L_x_1519) ;  /* 0x000001a604507947 */ /* 0x000fea000b800000 */
.L_x_1835:
[----:B------:R-:W-:-:S03]  /*eb60*/  UMOV UR4, 0xffffffff ;  /* 0xffffffff00047882 */ /* 0x000fc60000000000 */
[----:B------:R-:W-:Y:S05]  /*eb70*/  BRA.DIV UR4, `(.L_x_1520) ;  /* 0x000001a604707947 */ /* 0x000fea000b800000 */
.L_x_1838:
[----:B------:R-:W-:-:S03]  /*eb80*/  UMOV UR4, 0xffffffff ;  /* 0xffffffff00047882 */ /* 0x000fc60000000000 */
[----:B------:R-:W-:Y:S05]  /*eb90*/  BRA.DIV UR4, `(.L_x_1521) ;  /* 0x000001a604907947 */ /* 0x000fea000b800000 */
.L_x_1841:
[----:B------:R-:W-:-:S03]  /*eba0*/  UMOV UR4, 0xffffffff ;  /* 0xffffffff00047882 */ /* 0x000fc60000000000 */
[----:B------:R-:W-:Y:S05]  /*ebb0*/  BRA.DIV UR4, `(.L_x_1522) ;  /* 0x000001a604b07947 */ /* 0x000fea000b800000 */
.L_x_1844:
[----:B------:R-:W-:-:S03]  /*ebc0*/  UMOV UR4, 0xffffffff ;  /* 0xffffffff00047882 */ /* 0x000fc60000000000 */
[----:B------:R-:W-:Y:S05]  /*ebd0*/  BRA.DIV UR4, `(.L_x_1523) ;  /* 0x000001a604d07947 */ /* 0x000fea000b800000 */
.L_x_1847:
[----:B------:R-:W-:-:S03]  /*ebe0*/  UMOV UR4, 0xffffffff ;  /* 0xffffffff00047882 */ /* 0x000fc60000000000 */
[----:B------:R-:W-:Y:S05]  /*ebf0*/  BRA.DIV UR4, `(.L_x_1524) ;  /* 0x000001a604f07947 */ /* 0x000fea000b800000 */
.L_x_1850:
[----:B------:R-:W-:-:S03]  /*ec00*/  UMOV UR4, 0xffffffff ;  /* 0xffffffff00047882 */ /* 0x000fc60000000000 */
[----:B------:R-:W-:Y:S05]  /*ec10*/  BRA.DIV UR4, `(.L_x_1525) ;  /* 0x000001aa04107947 */ /* 0x000fea000b800000 */
.L_x_1853:
[----:B------:R-:W-:-:S03]  /*ec20*/  UMOV UR4, 0xffffffff ;  /* 0xffffffff00047882 */ /* 0x000fc60000000000 */
[----:B------:R-:W-:Y:S05]  /*ec30*/  BRA.DIV UR4, `(.L_x_1526) ;  /* 0x000001aa04307947 */ /* 0x000fea000b800000 */
.L_x_1856:
[----:B------:R-:W-:-:S03]  /*ec40*/  UMOV UR4, 0xffffffff ;  /* 0xffffffff00047882 */ /* 0x000fc60000000000 */
[----:B------:R-:W-:Y:S05]  /*ec50*/  BRA.DIV UR4, `(.L_x_1527) ;  /* 0x000001aa04507947 */ /* 0x000fea000b800000 */
.L_x_1859:
[----:B------:R-:W-:-:S03]  /*ec60*/  UMOV UR4, 0xffffffff ;  /* 0xffffffff00047882 */ /* 0x000fc60000000000 */
[----:B------:R-:W-:Y:S05]  /*ec70*/  BRA.DIV UR4, `(.L_x_1528) ;  /* 0x000001aa04707947 */ /* 0x000fea000b800000 */
.L_x_1862:
[----:B------:R-:W-:Y:S01]  /*ec80*/  UMOV UR4, 0xffffffff ;  /* 0xffffffff00047882 */ /* 0x000fe20000000000 */
[----:B------:R-:W-:Y:S02]  /*ec90*/  LOP3.LUT R10, R10, 0xfffffffe, RZ, 0xc0, !PT ;  /* 0xfffffffe0a0a7812 */ /* 0x000fe400078ec0ff */
[----:B------:R-:W-:Y:S05]  /*eca0*/  BRA.DIV UR4, `(.L_x_1529) ;  /* 0x000001aa048c7947 */ /* 0x000fea000b800000 */
.L_x_1865:
[----:B------:R-:W-:Y:S01]  /*ecb0*/  UMOV UR4, 0xffffffff ;  /* 0xffffffff00047882 */ /* 0x000fe20000000000 */
[----:B------:R-:W-:Y:S02]  /*ecc0*/  IMAD.IADD R9, R23, 0x1, -R10 ;  /* 0x0000000117097824 */ /* 0x000fe400078e0a0a */
[----:B------:R-:W-:Y:S05]  /*ecd0*/  BRA.DIV UR4, `(.L_x_1530) ;  /* 0x000001aa04a87947 */ /* 0x000fea000b800000 */
.L_x_1868:
[----:B------:R-:W-:Y:S01]  /*ece0*/  UMOV UR4, 0xffffffff ;  /* 0xffffffff00047882 */ /* 0x000fe20000000000 */
[----:B------:R-:W-:Y:S01]  /*ecf0*/  SHF.L.U32 R9, R9, 0x1f, RZ ;  /* 0x0000001f09097819 */ /* 0x000fe200000006ff */
[----:B------:R-:W-:Y:S01]  /*ed00*/  IMAD.MOV.U32 R3, RZ, RZ, R83 ;  /* 0x000000ffff037224 */ /* 0x000fe200078e0053 */
[----:B------:R-:W-:Y:S06]  /*ed10*/  BRA.DIV UR4, `(.L_x_1531) ;  /* 0x000001aa04c07947 */ /* 0x000fec000b800000 */
.L_x_1871:
[----:B------:R-:W0:Y:S01]  /*ed20*/  SYNCS.PHASECHK.TRANS64.TRYWAIT P4, [R16+URZ+0x30800], R9 ;  /* 0x03080009100075a7 */ /* 0x000e22000808017f */
[----:B------:R-:W-:Y:S01]  /*ed30*/  PRMT R96, R96, 0x5410, R3 ;  /* 0x0000541060607816 */ /* 0x000fe20000000003 */
[----:B------:R-:W-:Y:S01]  /*ed40*/  IMAD.MOV.U32 R3, RZ, RZ, R65 ;  /* 0x000000ffff037224 */ /* 0x000fe200078e0041 */
[----:B------:R-:W-:Y:S01]  /*ed50*/  MOV R0, R64 ;  /* 0x0000004000007202 */ /* 0x000fe20000000f00 */
[----:B------:R-:W-:Y:S01]  /*ed60*/  IMAD.MOV.U32 R8, RZ, RZ, R66 ;  /* 0x000000ffff087224 */ /* 0x000fe200078e0042 */
[----:B------:R-:W-:Y:S01]  /*ed70*/  MOV R10, R67 ;  /* 0x00000043000a7202 */ /* 0x000fe20000000f00 */
[----:B------:R-:W-:Y:S01]  /*ed80*/  IMAD.MOV.U32 R11, RZ, RZ, R71 ;  /* 0x000000ffff0b7224 */ /* 0x000fe200078e0047 */
[----:B------:R-:W-:Y:S01]  /*ed90*/  PRMT R85, R0, 0x5410, R3 ;  /* 0x0000541000557816 */ /* 0x000fe20000000003 */
[----:B------:R-:W-:Y:S01]  /*eda0*/  IMAD.MOV.U32 R0, RZ, RZ, R68 ;  /* 0x000000ffff007224 */ /* 0x000fe200078e0044 */
[----:B------:R-:W-:Y:S01]  /*edb0*/  PRMT R86, R8, 0x5410, R10 ;  /* 0x0000541008567816 */ /* 0x000fe2000000000a */
[----:B------:R-:W-:Y:S01]  /*edc0*/  IMAD.MOV.U32 R8, RZ, RZ, R69 ;  /* 0x000000ffff087224 */ /* 0x000fe200078e0045 */
[----:B------:R-:W-:Y:S01]  /*edd0*/  MOV R10, R70 ;  /* 0x00000046000a7202 */ /* 0x000fe20000000f00 */
[----:B------:R-:W-:Y:S03]  /*ede0*/  BSSY B1, `(.L_x_1532) ;  /* 0x0000012000017945 */ /* 0x000fe60003800000 */
        /* <DEDUP_REMOVED lines=11> */
[----:B------:R-:W-:Y:S02]  /*eea0*/  SHF.R.S32.HI R0, RZ, 0x1f, R225 ;  /* 0x0000001fff007819 */ /* 0x000fe400000114e1 */
[----:B------:R-:W-:Y:S02]  /*eeb0*/  PRMT R23, R8, 0x5410, R10 ;  /* 0x0000541008177816 */ /* 0x000fe4000000000a */
[----:B------:R-:W-:-:S02]  /*eec0*/  PRMT R84, R11, 0x7610, R84 ;  /* 0x000076100b547816 */ /* 0x000fc40000000054 */
[----:B------:R-:W-:Y:S02]  /*eed0*/  LEA.HI R0, R0, R225, RZ, 0x3 ;  /* 0x000000e100007211 */ /* 0x000fe400078f18ff */
[----:B------:R-:W-:Y:S01]  /*eee0*/  MOV R8, R79 ;  /* 0x0000004f00087202 */ /* 0x000fe20000000f00 */
[----:B0-----:R-:W-:Y:S06]  /*eef0*/  @!P4 BRA `(.L_x_1533) ;  /* 0x000001a80070c947 */ /* 0x001fec0003800000 */
.L_x_1872:
[----:B------:R-:W-:Y:S05]  /*ef00*/  BSYNC B1 ;  /* 0x0000000000017941 */ /* 0x000fea0003800000 */
.L_x_1532:
[----:B------:R-:W-:Y:S01]  /*ef10*/  BSSY B1, `(.L_x_1534) ;  /* 0x00000cf000017945 */ /* 0x000fe20003800000 */
[----:B------:R-:W-:Y:S02]  /*ef20*/  PRMT R84, R84, 0x5410, R8 ;  /* 0x0000541054547816 */ /* 0x000fe40000000008 */
[----:B------:R-:W-:Y:S01]  /*ef30*/  SHF.R.S32.HI R0, RZ, 0x3, R0 ;  /* 0x00000003ff007819 */ /* 0x000fe20000011400 */
[----:B------:R-:W-:Y:S06]  /*ef40*/  @P0 BRA `(.L_x_1535) ;  /* 0x0000000c002c0947 */ /* 0x000fec0003800000 */
[----:B------:R1:W5:Y:S01]  /*ef50*/  LDL R131, [R1+0x38] ;  /* 0x0000380001837983 */ /* 0x0003620000100800 */
[----:B------:R-:W2:Y:S03]  /*ef60*/  LDC R111, c[0x0][0x3d4] ;  /* 0x0000f500ff6f7b82 */ /* 0x000ea60000000800 */
[----:B------:R1:W5:Y:S04]  /*ef70*/  LDL R130, [R1+0x44] ;  /* 0x0000440001827983 */ /* 0x0003680000100800 */
[----:B------:R1:W5:Y:S01]  /*ef80*/  LDL R129, [R1+0x48] ;  /* 0x0000480001817983 */ /* 0x0003620000100800 */
[----:B------:R-:W-:Y:S01]  /*ef90*/  BSSY B2, `(.L_x_1536) ;  /* 0x0000065000027945 */ /* 0x000fe20003800000 */
[----:B--2---:R-:W-:-:S02]  /*efa0*/  ISETP.GE.AND P0, PT, R228, R111, PT ;  /* 0x0000006fe400720c */ /* 0x004fc40003f06270 */
[----:B------:R-:W-:-:S11]  /*efb0*/  ISETP.GE.AND P4, PT, R225, R111, PT ;  /* 0x0000006fe100720c */ /* 0x000fd60003f86270 */
[----:B-1----:R-:W-:Y:S05]  /*efc0*/  @P0 BRA `(.L_x_1537) ;  /* 0x0000000400840947 */ /* 0x002fea0003800000 */
[----:B------:R-:W2:Y:S04]  /*efd0*/  LDL R10, [R1+0x24] ;  /* 0x00002400010a7983 */ /* 0x000ea80000100800 */
[----:B------:R-:W3:Y:S01]  /*efe0*/  LDL R132, [R1+0x4c] ;  /* 0x00004c0001847983 */ /* 0x000ee20000100800 */
[--C-:B------:R-:W-:Y:S01]  /*eff0*/  SHF.R.U64 R28, R28, 0x10, R29.reuse ;  /* 0x000000101c1c7819 */ /* 0x100fe2000000121d */
[----:B------:R-:W-:Y:S01]  /*f000*/  HADD2.F32 R123, -RZ, R115.H0_H0 ;  /* 0x20000073ff7b7230 */ /* 0x000fe20000004100 */
[----:B------:R-:W-:Y:S02]  /*f010*/  SHF.R.U32.HI R121, RZ, 0x10, R29 ;  /* 0x00000010ff797819 */ /* 0x000fe4000001161d */
[--C-:B------:R-:W-:Y:S02]  /*f020*/  SHF.R.U64 R29, R4, 0x10, R5.reuse ;  /* 0x00000010041d7819 */ /* 0x100fe40000001205 */
[----:B------:R-:W-:Y:S01]  /*f030*/  SHF.R.U32.HI R124, RZ, 0x10, R5 ;  /* 0x00000010ff7c7819 */ /* 0x000fe20000011605 */
[----:B------:R-:W-:Y:S01]  /*f040*/  HADD2.F32 R121, -RZ, R121.H0_H0 ;  /* 0x20000079ff797230 */ /* 0x000fe20000004100 */
[----:B------:R-:W-:Y:S01]  /*f050*/  SHF.R.U64 R5, R6, 0x10, R7 ;  /* 0x0000001006057819 */ /* 0x000fe20000001207 */
[----:B------:R-:W-:Y:S01]  /*f060*/  HADD2.F32 R29, -RZ, R29.H0_H0 ;  /* 0x2000001dff1d7230 */ /* 0x000fe20000004100 */
[--C-:B------:R-:W-:Y:S01]  /*f070*/  SHF.R.U64 R4, R30, 0x10, R31.reuse ;  /* 0x000000101e047819 */ /* 0x100fe2000000121f */
[----:B------:R-:W-:Y:S01]  /*f080*/  HADD2.F32 R124, -RZ, R124.H0_H0 ;  /* 0x2000007cff7c7230 */ /* 0x000fe20000004100 */
[----:B------:R-:W-:-:S02]  /*f090*/  SHF.R.U32.HI R30, RZ, 0x10, R31 ;  /* 0x00000010ff1e7819 */ /* 0x000fc4000001161f */
[----:B------:R-:W-:-:S03]  /*f0a0*/  SHF.R.U32.HI R127, RZ, 0x10, R7 ;  /* 0x00000010ff7f7819 */ /* 0x000fc60000011607 */
[----:B------:R-:W-:Y:S01]  /*f0b0*/  HADD2.F32 R30, -RZ, R30.H0_H0 ;  /* 0x2000001eff1e7230 */ /* 0x000fe20000004100 */
[----:B--2---:R-:W-:-:S04]  /*f0c0*/  LEA.HI R8, R111, R10, RZ, 0x1d ;  /* 0x0000000a6f087211 */ /* 0x004fc800078fe8ff */
[----:B------:R-:W-:Y:S01]  /*f0d0*/  SHF.R.S32.HI R11, RZ, 0x1f, R8 ;  /* 0x0000001fff0b7819 */ /* 0x000fe20000011408 */
[----:B0-----:R-:W-:-:S03]  /*f0e0*/  IMAD.SHL.U32 R9, R8, 0x8, RZ ;  /* 0x0000000808097824 */ /* 0x001fc600078e00ff */
[----:B------:R-:W-:Y:S02]  /*f0f0*/  LEA.HI R11, R11, R8, RZ, 0x3 ;  /* 0x000000080b0b7211 */ /* 0x000fe400078f18ff */
[----:B------:R-:W-:-:S03]  /*f100*/  LOP3.LUT R9, R9, 0x38, RZ, 0xc0, !PT ;  /* 0x0000003809097812 */ /* 0x000fc600078ec0ff */
[----:B------:R-:W-:Y:S01]  /*f110*/  IMAD.SHL.U32 R11, R11, 0x400, RZ ;  /* 0x000004000b0b7824 */ /* 0x000fe200078e00ff */
[----:B-----5:R-:W-:-:S04]  /*f120*/  LOP3.LUT R9, R9, 0x1c0, R131, 0xf8, !PT ;  /* 0x000001c009097812 */ /* 0x020fc800078ef883 */
[----:B------:R-:W-:Y:S02]  /*f130*/  LOP3.LUT R13, R9, R130, RZ, 0x3c, !PT ;  /* 0x00000082090d7212 */ /* 0x000fe400078e3cff */
[----:B------:R-:W-:Y:S02]  /*f140*/  LOP3.LUT R12, R11, 0x7fffe000, RZ, 0xc0, !PT ;  /* 0x7fffe0000b0c7812 */ /* 0x000fe400078ec0ff */
[----:B---3--:R-:W0:Y:S02]  /*f150*/  LDS.128 R8, [R132] ;  /* 0x0000000084087984 */ /* 0x008e240000000c00 */
[----:B------:R-:W-:-:S04]  /*f160*/  IADD3 R13, R13, R12, R129 ;  /* 0x0000000c0d0d7210 */ /* 0x000fc80007ffe081 */
[----:B------:R-:W-:-:S05]  /*f170*/  LEA R114, R13, R16, 0x1 ;  /* 0x000000100d727211 */ /* 0x000fca00078e08ff */
[----:B------:R-:W1:Y:S01]  /*f180*/  LDS.128 R12, [R114+0x10400] ;  /* 0x01040000720c7984 */ /* 0x000e620000000c00 */
[--C-:B0-----:R-:W-:Y:S02]  /*f190*/  HADD2.F32 R117, -RZ, R9.reuse.H0_H0 ;  /* 0x20000009ff757230 */ /* 0x101fe40000004100 */
[----:B------:R-:W-:Y:S02]  /*f1a0*/  HADD2.F32 R118, -RZ, R9.H1_H1 ;  /* 0x30000009ff767230 */ /* 0x000fe40000004100 */
[----:B------:R-:W-:Y:S02]  /*f1b0*/  HADD2.F32 R9, -RZ, R115.H1_H1 ;  /* 0x30000073ff097230 */ /* 0x000fe40000004100 */
[----:B------:R-:W-:Y:S02]  /*f1c0*/  HADD2.F32 R116, -RZ, R8.H0_H0 ;  /* 0x20000008ff747230 */ /* 0x000fe40000004100 */
[----:B------:R-:W-:Y:S02]  /*f1d0*/  HADD2.F32 R31, -RZ, R10.H0_H0 ;  /* 0x2000000aff1f7230 */ /* 0x000fe40000004100 */
[----:B------:R-:W-:-:S02]  /*f1e0*/  HADD2.F32 R7, -RZ, R11.H0_H0 ;  /* 0x2000000bff077230 */ /* 0x000fc40000004100 */
[--C-:B-1----:R-:W-:Y:S02]  /*f1f0*/  HADD2.F32 R6, -RZ, R13.reuse.H0_H0 ;  /* 0x2000000dff067230 */ /* 0x102fe40000004100 */
[----:B------:R-:W-:Y:S02]  /*f200*/  HADD2.F32 R115, -RZ, R13.H1_H1 ;  /* 0x3000000dff737230 */ /* 0x000fe40000004100 */
[----:B------:R-:W-:Y:S02]  /*f210*/  HADD2.F32 R13, -RZ, R12.H0_H0 ;  /* 0x2000000cff0d7230 */ /* 0x000fe40000004100 */
[C---:B------:R-:W-:Y:S01]  /*f220*/  FMUL.FTZ R122, R6.reuse, R123 ;  /* 0x0000007b067a7220 */ /* 0x040fe20000410000 */
[-C--:B------:R-:W-:Y:S01]  /*f230*/  FMUL.FTZ R126, R6, R9.reuse ;  /* 0x00000009067e7220 */ /* 0x080fe20000410000 */
[----:B------:R-:W-:Y:S01]  /*f240*/  FMUL.FTZ R125, R115, R124 ;  /* 0x0000007c737d7220 */ /* 0x000fe20000410000 */
[----:B------:R-:W-:Y:S02]  /*f250*/  HADD2.F32 R119, -RZ, R14.H0_H0 ;  /* 0x2000000eff777230 */ /* 0x000fe40000004100 */
[----:B------:R-:W-:Y:S01]  /*f260*/  FFMA.FTZ R6, R117, R9, -R122 ;  /* 0x0000000975067223 */ /* 0x000fe2000001087a */
[----:B------:R-:W-:-:S02]  /*f270*/  HADD2.F32 R122, -RZ, R113.H1_H1 ;  /* 0x30000071ff7a7230 */ /* 0x000fc40000004100 */
[----:B------:R-:W-:Y:S01]  /*f280*/  FFMA.FTZ R9, R117, R123, R126 ;  /* 0x0000007b75097223 */ /* 0x000fe2000001007e */
[----:B------:R-:W-:Y:S02]  /*f290*/  HADD2.F32 R113, -RZ, R113.H0_H0 ;  /* 0x20000071ff717230 */ /* 0x000fe40000004100 */
[----:B------:R-:W-:Y:S01]  /*f2a0*/  FMUL.FTZ R117, R115, R121 ;  /* 0x0000007973757220 */ /* 0x000fe20000410000 */
[--C-:B------:R-:W-:Y:S02]  /*f2b0*/  HADD2.F32 R126, -RZ, R112.reuse.H0_H0 ;  /* 0x20000070ff7e7230 */ /* 0x100fe40000004100 */
[C---:B------:R-:W-:Y:S01]  /*f2c0*/  FMUL.FTZ R115, R13.reuse, R122 ;  /* 0x0000007a0d737220 */ /* 0x040fe20000410000 */
[----:B------:R-:W-:Y:S02]  /*f2d0*/  HADD2.F32 R112, -RZ, R112.H1_H1 ;  /* 0x30000070ff707230 */ /* 0x000fe40000004100 */
[----:B------:R-:W-:Y:S01]  /*f2e0*/  FMUL.FTZ R13, R13, R113 ;  /* 0x000000710d0d7220 */ /* 0x000fe20000410000 */
[----:B------:R-:W-:-:S02]  /*f2f0*/  HADD2.F32 R120, -RZ, R15.H0_H0 ;  /* 0x2000000fff787230 */ /* 0x000fc40000004100 */
[----:B------:R-:W-:Y:S01]  /*f300*/  FFMA.FTZ R115, R116, R113, -R115 ;  /* 0x0000007174737223 */ /* 0x000fe20000010873 */
[----:B------:R-:W-:Y:S01]  /*f310*/  FFMA.FTZ R125, R118, R121, -R125 ;  /* 0x00000079767d7223 */ /* 0x000fe2000001087d */
[----:B------:R-:W-:Y:S01]  /*f320*/  FFMA.FTZ R116, R116, R122, R13 ;  /* 0x0000007a74747223 */ /* 0x000fe2000001000d */
[--C-:B------:R-:W-:Y:S02]  /*f330*/  HADD2.F32 R13, -RZ, R110.reuse.H1_H1 ;  /* 0x3000006eff0d7230 */ /* 0x100fe40000004100 */
[C---:B------:R-:W-:Y:S01]  /*f340*/  FMUL.FTZ R122, R119.reuse, R126 ;  /* 0x0000007e777a7220 */ /* 0x040fe20000410000 */
[----:B------:R-:W-:Y:S02]  /*f350*/  HADD2.F32 R110, -RZ, R110.H0_H0 ;  /* 0x2000006eff6e7230 */ /* 0x000fe40000004100 */
[----:B------:R-:W-:Y:S01]  /*f360*/  FFMA.FTZ R118, R118, R124, R117 ;  /* 0x0000007c76767223 */ /* 0x000fe20000010075 */
[-C--:B------:R-:W-:Y:S01]  /*f370*/  FMUL.FTZ R124, R119, R112.reuse ;  /* 0x00000070777c7220 */ /* 0x080fe20000410000 */
[----:B------:R-:W-:Y:S01]  /*f380*/  FFMA.FTZ R122, R31, R112, -R122 ;  /* 0x000000701f7a7223 */ /* 0x000fe2000001087a */
[----:B------:R-:W-:-:S02]  /*f390*/  HADD2.F32 R15, -RZ, R15.H1_H1 ;  /* 0x3000000fff0f7230 */ /* 0x000fc40000004100 */
[CC--:B------:R-:W-:Y:S01]  /*f3a0*/  FMUL.FTZ R128, R120.reuse, R110.reuse ;  /* 0x0000006e78807220 */ /* 0x0c0fe20000410000 */
[----:B------:R-:W-:Y:S02]  /*f3b0*/  HADD2.F32 R112, -RZ, R127.H0_H0 ;  /* 0x2000007fff707230 */ /* 0x000fe40000004100 */
[-C--:B------:R-:W-:Y:S01]  /*f3c0*/  FMUL.FTZ R113, R120, R13.reuse ;  /* 0x0000000d78717220 */ /* 0x080fe20000410000 */
[----:B------:R-:W-:Y:S02]  /*f3d0*/  HADD2.F32 R11, -RZ, R11.H1_H1 ;  /* 0x3000000bff0b7230 */ /* 0x000fe40000004100 */
[C---:B------:R-:W-:Y:S01]  /*f3e0*/  FFMA.FTZ R128, R7.reuse, R13, -R128 ;  /* 0x0000000d07807223 */ /* 0x040fe20000010880 */
[----:B------:R-:W-:Y:S02]  /*f3f0*/  HADD2.F32 R12, -RZ, R12.H1_H1 ;  /* 0x3000000cff0c7230 */ /* 0x000fe40000004100 */
[----:B------:R-:W-:Y:S01]  /*f400*/  FFMA.FTZ R113, R7, R110, R113 ;  /* 0x0000006e07717223 */ /* 0x000fe20000010071 */
[----:B------:R-:W-:-:S02]  /*f410*/  HADD2.F32 R14, -RZ, R14.H1_H1 ;  /* 0x3000000eff0e7230 */ /* 0x000fc40000004100 */
[C---:B------:R-:W-:Y:S01]  /*f420*/  FMUL.FTZ R120, R15.reuse, R112 ;  /* 0x000000700f787220 */ /* 0x040fe20000410000 */
[----:B------:R-:W-:Y:S01]  /*f430*/  FMUL.FTZ R110, R15, R30 ;  /* 0x0000001e0f6e7220 */ /* 0x000fe20000410000 */
[----:B------:R-:W-:Y:S02]  /*f440*/  HADD2.F32 R13, -RZ, R5.H0_H0 ;  /* 0x20000005ff0d7230 */ /* 0x000fe40000004100 */
[----:B------:R-:W-:Y:S01]  /*f450*/  FFMA.FTZ R124, R31, R126, R124 ;  /* 0x0000007e1f7c7223 */ /* 0x000fe2000001007c */
[----:B------:R-:W-:Y:S02]  /*f460*/  HADD2.F32 R7, -RZ, R28.H0_H0 ;  /* 0x2000001cff077230 */ /* 0x000fe40000004100 */
[C---:B------:R-:W-:Y:S01]  /*f470*/  FFMA.FTZ R31, R11.reuse, R30, -R120 ;  /* 0x0000001e0b1f7223 */ /* 0x040fe20000010878 */
[----:B------:R-:W-:Y:S02]  /*f480*/  HADD2.F32 R5, -RZ, R4.H0_H0 ;  /* 0x20000004ff057230 */ /* 0x000fe40000004100 */
[----:B------:R-:W-:Y:S01]  /*f490*/  FFMA.FTZ R110, R11, R112, R110 ;  /* 0x000000700b6e7223 */ /* 0x000fe2000001006e */
[----:B------:R-:W-:-:S02]  /*f4a0*/  HADD2.F32 R8, -RZ, R8.H1_H1 ;  /* 0x30000008ff087230 */ /* 0x000fc40000004100 */
[----:B------:R-:W-:Y:S01]  /*f4b0*/  FMUL.FTZ R11, R12, R29 ;  /* 0x0000001d0c0b7220 */ /* 0x000fe20000410000 */
[----:B------:R-:W-:Y:S02]  /*f4c0*/  HADD2.F32 R10, -RZ, R10.H1_H1 ;  /* 0x3000000aff0a7230 */ /* 0x000fe40000004100 */
        /* <DEDUP_REMOVED lines=17> */
.L_x_1537:
[----:B------:R-:W-:Y:S05]  /*f5e0*/  BSYNC B2 ;  /* 0x0000000000027941 */ /* 0x000fea0003800000 */
.L_x_1536:
[----:B------:R-:W-:Y:S05]  /*f5f0*/  @P4 BRA `(.L_x_1535) ;  /* 0x0000000400804947 */ /* 0x000fea0003800000 */
[----:B------:R-:W2:Y:S01]  /*f600*/  LDL R116, [R1+0x90] ;  /* 0x0000900001747983 */ /* 0x000ea20000100800 */
[----:B------:R-:W-:Y:S01]  /*f610*/  LEA.HI R111, R111, R0, RZ, 0x1d ;  /* 0x000000006f6f7211 */ /* 0x000fe200078fe8ff */
[----:B------:R-:W-:Y:S01]  /*f620*/  HADD2.F32 R31, -RZ, R105.H1_H1 ;  /* 0x30000069ff1f7230 */ /* 0x000fe20000004100 */
[----:B------:R-:W-:Y:S02]  /*f630*/  SHF.R.U32.HI R30, RZ, 0x10, R25 ;  /* 0x00000010ff1e7819 */ /* 0x000fe40000011619 */
[----:B-1----:R-:W-:Y:S01]  /*f640*/  SHF.R.S32.HI R6, RZ, 0x1f, R111 ;  /* 0x0000001fff067819 */ /* 0x002fe2000001146f */
[----:B------:R-:W-:Y:S01]  /*f650*/  IMAD.SHL.U32 R4, R111, 0x8, RZ ;  /* 0x000000086f047824 */ /* 0x000fe200078e00ff */
[--C-:B------:R-:W-:Y:S01]  /*f660*/  SHF.R.U64 R13, R44, 0x10, R45.reuse ;  /* 0x000000102c0d7819 */ /* 0x100fe2000000122d */
[----:B------:R-:W-:Y:S01]  /*f670*/  HADD2.F32 R30, -RZ, R30.H0_H0 ;  /* 0x2000001eff1e7230 */ /* 0x000fe20000004100 */
[----:B------:R-:W-:Y:S02]  /*f680*/  LEA.HI R6, R6, R111, RZ, 0x3 ;  /* 0x0000006f06067211 */ /* 0x000fe400078f18ff */
[----:B------:R-:W-:Y:S01]  /*f690*/  LOP3.LUT R4, R4, 0x38, RZ, 0xc0, !PT ;  /* 0x0000003804047812 */ /* 0x000fe200078ec0ff */
[----:B------:R-:W-:Y:S01]  /*f6a0*/  HADD2.F32 R13, -RZ, R13.H0_H0 ;  /* 0x2000000dff0d7230 */ /* 0x000fe20000004100 */
[----:B------:R-:W-:Y:S01]  /*f6b0*/  SHF.R.U32.HI R44, RZ, 0x10, R45 ;  /* 0x00000010ff2c7819 */ /* 0x000fe2000001162d */
[----:B------:R-:W-:Y:S01]  /*f6c0*/  IMAD.SHL.U32 R6, R6, 0x400, RZ ;  /* 0x0000040006067824 */ /* 0x000fe200078e00ff */
[----:B-----5:R-:W-:Y:S01]  /*f6d0*/  LOP3.LUT R4, R4, 0x1c0, R131, 0xf8, !PT ;  /* 0x000001c004047812 */ /* 0x020fe200078ef883 */
[--C-:B------:R-:W-:Y:S01]  /*f6e0*/  HADD2.F32 R45, -RZ, R102.reuse.H1_H1 ;  /* 0x30000066ff2d7230 */ /* 0x100fe20000004100 */
[----:B------:R-:W-:Y:S01]  /*f6f0*/  SHF.R.U64 R112, R26, 0x10, R27 ;  /* 0x000000101a707819 */ /* 0x000fe2000000121b */
[----:B------:R-:W-:Y:S01]  /*f700*/  HADD2.F32 R102, -RZ, R102.H0_H0 ;  /* 0x20000066ff667230 */ /* 0x000fe20000004100 */
[----:B0-----:R-:W-:-:S02]  /*f710*/  LOP3.LUT R9, R4, R130, RZ, 0x3c, !PT ;  /* 0x0000008204097212 */ /* 0x001fc400078e3cff */
[----:B------:R-:W-:Y:S02]  /*f720*/  LOP3.LUT R8, R6, 0x7fffe000, RZ, 0xc0, !PT ;  /* 0x7fffe00006087812 */ /* 0x000fe400078ec0ff */
[----:B------:R-:W-:Y:S02]  /*f730*/  SHF.R.U32.HI R110, RZ, 0x10, R27 ;  /* 0x00000010ff6e7819 */ /* 0x000fe4000001161b */
[----:B------:R-:W-:Y:S02]  /*f740*/  IADD3 R9, R9, R8, R129 ;  /* 0x0000000809097210 */ /* 0x000fe40007ffe081 */
[--C-:B------:R-:W-:Y:S02]  /*f750*/  SHF.R.U64 R115, R46, 0x10, R47.reuse ;  /* 0x000000102e737819 */ /* 0x100fe4000000122f */
[----:B------:R-:W-:Y:S02]  /*f760*/  LEA R12, R9, R16, 0x1 ;  /* 0x00000010090c7211 */ /* 0x000fe400078e08ff */
[----:B------:R-:W-:-:S02]  /*f770*/  SHF.R.U32.HI R114, RZ, 0x10, R47 ;  /* 0x00000010ff727819 */ /* 0x000fc4000001162f */
[----:B------:R-:W-:Y:S01]  /*f780*/  SHF.R.U64 R113, R24, 0x10, R25 ;  /* 0x0000001018717819 */ /* 0x000fe20000001219 */
[----:B------:R-:W0:Y:S02]  /*f790*/  LDS.128 R8, [R12+0x10400] ;  /* 0x010400000c087984 */ /* 0x000e240000000c00 */
[--C-:B0-----:R-:W-:Y:S02]  /*f7a0*/  HADD2.F32 R26, -RZ, R9.reuse.H0_H0 ;  /* 0x20000009ff1a7230 */ /* 0x101fe40000004100 */
[----:B------:R-:W-:Y:S02]  /*f7b0*/  HADD2.F32 R27, -RZ, R9.H1_H1 ;  /* 0x30000009ff1b7230 */ /* 0x000fe40000004100 */
[----:B------:R-:W-:Y:S02]  /*f7c0*/  HADD2.F32 R9, -RZ, R8.H0_H0 ;  /* 0x20000008ff097230 */ /* 0x000fe40000004100 */
[C---:B------:R-:W-:Y:S01]  /*f7d0*/  FMUL.FTZ R47, R26.reuse, R45 ;  /* 0x0000002d1a2f7220 */ /* 0x040fe20000410000 */
[----:B------:R-:W-:Y:S01]  /*f7e0*/  FMUL.FTZ R111, R26, R31 ;  /* 0x0000001f1a6f7220 */ /* 0x000fe20000410000 */
[----:B------:R-:W-:-:S02]  /*f7f0*/  HADD2.F32 R26, -RZ, R44.H0_H0 ;  /* 0x2000002cff1a7230 */ /* 0x000fc40000004100 */
[C---:B------:R-:W-:Y:S01]  /*f800*/  FMUL.FTZ R44, R27.reuse, R30 ;  /* 0x0000001e1b2c7220 */ /* 0x040fe20000410000 */
[----:B------:R-:W-:Y:S02]  /*f810*/  HADD2.F32 R28, -RZ, R10.H0_H0 ;  /* 0x2000000aff1c7230 */ /* 0x000fe40000004100 */
[----:B------:R-:W-:Y:S02]  /*f820*/  HADD2.F32 R29, -RZ, R11.H0_H0 ;  /* 0x2000000bff1d7230 */ /* 0x000fe40000004100 */
[----:B------:R-:W-:Y:S01]  /*f830*/  FMUL.FTZ R46, R27, R26 ;  /* 0x0000001a1b2e7220 */ /* 0x000fe20000410000 */
[----:B------:R-:W-:Y:S02]  /*f840*/  HADD2.F32 R27, -RZ, R103.H0_H0 ;  /* 0x20000067ff1b7230 */ /* 0x000fe40000004100 */
[----:B------:R-:W-:Y:S02]  /*f850*/  HADD2.F32 R11, -RZ, R11.H1_H1 ;  /* 0x3000000bff0b7230 */ /* 0x000fe40000004100 */
[----:B------:R-:W-:-:S02]  /*f860*/  HADD2.F32 R8, -RZ, R8.H1_H1 ;  /* 0x30000008ff087230 */ /* 0x000fc40000004100 */
[----:B------:R-:W-:Y:S01]  /*f870*/  HADD2.F32 R10, -RZ, R10.H1_H1 ;  /* 0x3000000aff0a7230 */ /* 0x000fe20000004100 */
[----:B--2---:R-:W0:Y:S02]  /*f880*/  LDS.128 R4, [R116] ;  /* 0x0000000074047984 */ /* 0x004e240000000c00 */
[--C-:B0-----:R-:W-:Y:S02]  /*f890*/  HADD2.F32 R14, -RZ, R5.reuse.H0_H0 ;  /* 0x20000005ff0e7230 */ /* 0x101fe40000004100 */
[----:B------:R-:W-:Y:S02]  /*f8a0*/  HADD2.F32 R15, -RZ, R5.H1_H1 ;  /* 0x30000005ff0f7230 */ /* 0x000fe40000004100 */
[----:B------:R-:W-:Y:S02]  /*f8b0*/  HADD2.F32 R5, -RZ, R4.H0_H0 ;  /* 0x20000004ff057230 */ /* 0x000fe40000004100 */
[C---:B------:R-:W-:Y:S01]  /*f8c0*/  FFMA.FTZ R47, R14.reuse, R31, -R47 ;  /* 0x0000001f0e2f7223 */ /* 0x040fe2000001082f */
[----:B------:R-:W-:Y:S01]  /*f8d0*/  FFMA.FTZ R111, R14, R45, R111 ;  /* 0x0000002d0e6f7223 */ /* 0x000fe2000001006f */
[----:B------:R-:W-:-:S02]  /*f8e0*/  HADD2.F32 R14, -RZ, R105.H0_H0 ;  /* 0x20000069ff0e7230 */ /* 0x000fc40000004100 */
[----:B------:R-:W-:Y:S01]  /*f8f0*/  FFMA.FTZ R44, R15, R26, -R44 ;  /* 0x0000001a0f2c7223 */ /* 0x000fe2000001082c */
[----:B------:R-:W-:Y:S01]  /*f900*/  FMUL.FTZ R26, R9, R102 ;  /* 0x00000066091a7220 */ /* 0x000fe20000410000 */
[----:B------:R-:W-:Y:S01]  /*f910*/  FFMA.FTZ R46, R15, R30, R46 ;  /* 0x0000001e0f2e7223 */ /* 0x000fe2000001002e */
[----:B------:R-:W-:Y:S02]  /*f920*/  HADD2.F32 R24, -RZ, R6.H0_H0 ;  /* 0x20000006ff187230 */ /* 0x000fe40000004100 */
[-C--:B------:R-:W-:Y:S01]  /*f930*/  FMUL.FTZ R31, R9, R14.reuse ;  /* 0x0000000e091f7220 */ /* 0x080fe20000410000 */
[C---:B------:R-:W-:Y:S01]  /*f940*/  FFMA.FTZ R15, R5.reuse, R14, -R26 ;  /* 0x0000000e050f7223 */ /* 0x040fe2000001081a */
[--C-:B------:R-:W-:Y:S02]  /*f950*/  HADD2.F32 R9, -RZ, R106.reuse.H0_H0 ;  /* 0x2000006aff097230 */ /* 0x100fe40000004100 */
[----:B------:R-:W-:Y:S02]  /*f960*/  HADD2.F32 R26, -RZ, R103.H1_H1 ;  /* 0x30000067ff1a7230 */ /* 0x000fe40000004100 */
[----:B------:R-:W-:Y:S01]  /*f970*/  FFMA.FTZ R31, R5, R102, R31 ;  /* 0x00000066051f7223 */ /* 0x000fe2000001001f */
[----:B------:R-:W-:-:S02]  /*f980*/  HADD2.F32 R106, -RZ, R106.H1_H1 ;  /* 0x3000006aff6a7230 */ /* 0x000fc40000004100 */
[C---:B------:R-:W-:Y:S01]  /*f990*/  FMUL.FTZ R5, R28.reuse, R27 ;  /* 0x0000001b1c057220 */ /* 0x040fe20000410000 */
[--C-:B------:R-:W-:Y:S02]  /*f9a0*/  HADD2.F32 R25, -RZ, R7.reuse.H0_H0 ;  /* 0x20000007ff197230 */ /* 0x100fe40000004100 */
[-C--:B------:R-:W-:Y:S01]  /*f9b0*/  FMUL.FTZ R45, R28, R9.reuse ;  /* 0x000000091c2d7220 */ /* 0x080fe20000410000 */
[C---:B------:R-:W-:Y:S01]  /*f9c0*/  FMUL.FTZ R102, R29.reuse, R26 ;  /* 0x0000001a1d667220 */ /* 0x040fe20000410000 */
[----:B------:R-:W-:Y:S02]  /*f9d0*/  HADD2.F32 R28, -RZ, R110.H0_H0 ;  /* 0x2000006eff1c7230 */ /* 0x000fe40000004100 */
[----:B------:R-:W-:Y:S01]  /*f9e0*/  FMUL.FTZ R29, R29, R106 ;  /* 0x0000006a1d1d7220 */ /* 0x000fe20000410000 */
[----:B------:R-:W-:Y:S02]  /*f9f0*/  HADD2.F32 R14, -RZ, R114.H0_H0 ;  /* 0x20000072ff0e7230 */ /* 0x000fe40000004100 */
[C---:B------:R-:W-:Y:S01]  /*fa00*/  FFMA.FTZ R30, R24.reuse, R9, -R5 ;  /* 0x00000009181e7223 */ /* 0x040fe20000010805 */
[----:B------:R-:W-:Y:S01]  /*fa10*/  FFMA.FTZ R45, R24, R27, R45 ;  /* 0x0000001b182d7223 */ /* 0x000fe2000001002d */
[----:B------:R-:W-:Y:S01]  /*fa20*/  FFMA.FTZ R29, R25, R26, R29 ;  /* 0x0000001a191d7223 */ /* 0x000fe2000001001d */
[----:B------:R-:W-:-:S02]  /*fa30*/  HADD2.F32 R7, -RZ, R7.H1_H1 ;  /* 0x30000007ff077230 */ /* 0x000fc40000004100 */
[C---:B------:R-:W-:Y:S01]  /*fa40*/  FMUL.FTZ R24, R11.reuse, R28 ;  /* 0x0000001c0b187220 */ /* 0x040fe20000410000 */
[----:B------:R-:W-:Y:S01]  /*fa50*/  FMUL.FTZ R26, R11, R14 ;  /* 0x0000000e0b1a7220 */ /* 0x000fe20000410000 */
[----:B------:R-:W-:Y:S02]  /*fa60*/  HADD2.F32 R9, -RZ, R113.H0_H0 ;  /* 0x20000071ff097230 */ /* 0x000fe40000004100 */
[----:B------:R-:W-:Y:S01]  /*fa70*/  FFMA.FTZ R102, R25, R106, -R102 ;  /* 0x0000006a19667223 */ /* 0x000fe20000010866 */
        /* <DEDUP_REMOVED lines=24> */
.L_x_1535:
[----:B------:R-:W-:Y:S05]  /*fc00*/  BSYNC B1 ;  /* 0x0000000000017941 */ /* 0x000fea0003800000 */
.L_x_1534:
[----:B------:R-:W-:Y:S04]  /*fc10*/  BSSY B1, `(.L_x_1538) ;  /* 0x00000cb000017945 */ /* 0x000fe80003800000 */
[----:B------:R-:W-:Y:S05]  /*fc20*/  @P1 BRA `(.L_x_1539) ;  /* 0x0000000c00241947 */ /* 0x000fea0003800000 */
[----:B------:R3:W5:Y:S01]  /*fc30*/  LDL R105, [R1+0x34] ;  /* 0x0000340001697983 */ /* 0x0007620000100800 */
[----:B------:R-:W4:Y:S03]  /*fc40*/  LDC R13, c[0x0][0x3d4] ;  /* 0x0000f500ff0d7b82 */ /* 0x000f260000000800 */
[----:B------:R3:W5:Y:S04]  /*fc50*/  LDL R103, [R1+0x3c] ;  /* 0x00003c0001677983 */ /* 0x0007680000100800 */
[----:B------:R3:W5:Y:S01]  /*fc60*/  LDL R102, [R1+0x40] ;  /* 0x0000400001667983 */ /* 0x0007620000100800 */
[----:B------:R-:W-:Y:S01]  /*fc70*/  BSSY B2, `(.L_x_1540) ;  /* 0x0000064000027945 */ /* 0x000fe20003800000 */
[----:B----4-:R-:W-:-:S02]  /*fc80*/  ISETP.GE.AND P0, PT, R228, R13, PT ;  /* 0x0000000de400720c */ /* 0x010fc40003f06270 */
[----:B------:R-:W-:-:S11]  /*fc90*/  ISETP.GE.AND P1, PT, R225, R13, PT ;  /* 0x0000000de100720c */ /* 0x000fd60003f26270 */
[----:B---3--:R-:W-:Y:S05]  /*fca0*/  @P0 BRA `(.L_x_1541) ;  /* 0x0000000400800947 */ /* 0x008fea0003800000 */
[----:B-12---:R-:W2:Y:S04]  /*fcb0*/  LDL R4, [R1+0x24] ;  /* 0x0000240001047983 */ /* 0x006ea80000100800 */
[----:B------:R-:W3:Y:S01]  /*fcc0*/  LDL R106, [R1+0x8c] ;  /* 0x00008c00016a7983 */ /* 0x000ee20000100800 */
[--C-:B------:R-:W-:Y:S01]  /*fcd0*/  SHF.R.U64 R45, R32, 0x10, R33.reuse ;  /* 0x00000010202d7819 */ /* 0x100fe20000001221 */
[--C-:B------:R-:W-:Y:S01]  /*fce0*/  HADD2.F32 R31, -RZ, R108.reuse.H1_H1 ;  /* 0x3000006cff1f7230 */ /* 0x100fe20000004100 */
[----:B------:R-:W-:Y:S01]  /*fcf0*/  SHF.R.U32.HI R32, RZ, 0x10, R33 ;  /* 0x00000010ff207819 */ /* 0x000fe20000011621 */
[--C-:B------:R-:W-:Y:S01]  /*fd00*/  HADD2.F32 R33, -RZ, R101.reuse.H1_H1 ;  /* 0x30000065ff217230 */ /* 0x100fe20000004100 */
[--C-:B------:R-:W-:Y:S01]  /*fd10*/  SHF.R.U64 R47, R40, 0x10, R41.reuse ;  /* 0x00000010282f7819 */ /* 0x100fe20000001229 */
[----:B------:R-:W-:Y:S01]  /*fd20*/  HADD2.F32 R108, -RZ, R108.H0_H0 ;  /* 0x2000006cff6c7230 */ /* 0x000fe20000004100 */
[----:B------:R-:W-:Y:S01]  /*fd30*/  SHF.R.U32.HI R40, RZ, 0x10, R41 ;  /* 0x00000010ff287819 */ /* 0x000fe20000011629 */
[----:B------:R-:W-:Y:S01]  /*fd40*/  HADD2.F32 R32, -RZ, R32.H0_H0 ;  /* 0x20000020ff207230 */ /* 0x000fe20000004100 */
[--C-:B------:R-:W-:Y:S01]  /*fd50*/  SHF.R.U64 R46, R42, 0x10, R43.reuse ;  /* 0x000000102a2e7819 */ /* 0x100fe2000000122b */
[----:B------:R-:W-:Y:S01]  /*fd60*/  HADD2.F32 R30, -RZ, R101.H0_H0 ;  /* 0x20000065ff1e7230 */ /* 0x000fe20000004100 */
[----:B------:R-:W-:-:S02]  /*fd70*/  SHF.R.U32.HI R44, RZ, 0x10, R43 ;  /* 0x00000010ff2c7819 */ /* 0x000fc4000001162b */
[--C-:B------:R-:W-:Y:S02]  /*fd80*/  SHF.R.U64 R43, R34, 0x10, R35.reuse ;  /* 0x00000010222b7819 */ /* 0x100fe40000001223 */
[----:B------:R-:W-:Y:S02]  /*fd90*/  SHF.R.U32.HI R42, RZ, 0x10, R35 ;  /* 0x00000010ff2a7819 */ /* 0x000fe40000011623 */
[----:B--2---:R-:W-:-:S04]  /*fda0*/  LEA.HI R4, R13, R4, RZ, 0x1d ;  /* 0x000000040d047211 */ /* 0x004fc800078fe8ff */
[----:B------:R-:W-:Y:S01]  /*fdb0*/  SHF.R.S32.HI R7, RZ, 0x1f, R4 ;  /* 0x0000001fff077819 */ /* 0x000fe20000011404 */
[----:B------:R-:W-:-:S03]  /*fdc0*/  IMAD.SHL.U32 R5, R4, 0x8, RZ ;  /* 0x0000000804057824 */ /* 0x000fc600078e00ff */
[----:B------:R-:W-:Y:S02]  /*fdd0*/  LEA.HI R7, R7, R4, RZ, 0x3 ;  /* 0x0000000407077211 */ /* 0x000fe400078f18ff */
[----:B-----5:R-:W-:-:S03]  /*fde0*/  LOP3.LUT R4, R105, 0x38, R5, 0xf8, !PT ;  /* 0x0000003869047812 */ /* 0x020fc600078ef805 */
[----:B------:R-:W-:Y:S01]  /*fdf0*/  IMAD.SHL.U32 R7, R7, 0x400, RZ ;  /* 0x0000040007077824 */ /* 0x000fe200078e00ff */
[----:B------:R-:W-:-:S04]  /*fe00*/  LOP3.LUT R8, R4, R103, RZ, 0x3c, !PT ;  /* 0x0000006704087212 */ /* 0x000fc800078e3cff */
[----:B0-----:R-:W-:Y:S02]  /*fe10*/  LOP3.LUT R9, R7, 0x7fffe000, RZ, 0xc0, !PT ;  /* 0x7fffe00007097812 */ /* 0x001fe400078ec0ff */
[----:B---3--:R-:W0:Y:S02]  /*fe20*/  LDS.128 R4, [R106] ;  /* 0x000000006a047984 */ /* 0x008e240000000c00 */
[----:B------:R-:W-:-:S04]  /*fe30*/  IADD3 R9, R8, R9, R102 ;  /* 0x0000000908097210 */ /* 0x000fc80007ffe066 */
[----:B------:R-:W-:-:S05]  /*fe40*/  LEA R12, R9, R16, 0x1 ;  /* 0x00000010090c7211 */ /* 0x000fca00078e08ff */
[----:B------:R-:W1:Y:S01]  /*fe50*/  LDS.128 R8, [R12+0x10400] ;  /* 0x010400000c087984 */ /* 0x000e620000000c00 */
[--C-:B0-----:R-:W-:Y:S02]  /*fe60*/  HADD2.F32 R14, -RZ, R5.reuse.H0_H0 ;  /* 0x20000005ff0e7230 */ /* 0x101fe40000004100 */
[----:B------:R-:W-:Y:S02]  /*fe70*/  HADD2.F32 R15, -RZ, R5.H1_H1 ;  /* 0x30000005ff0f7230 */ /* 0x000fe40000004100 */
[----:B------:R-:W-:Y:S02]  /*fe80*/  HADD2.F32 R5, -RZ, R4.H0_H0 ;  /* 0x20000004ff057230 */ /* 0x000fe40000004100 */
[----:B------:R-:W-:Y:S02]  /*fe90*/  HADD2.F32 R24, -RZ, R6.H0_H0 ;  /* 0x20000006ff187230 */ /* 0x000fe40000004100 */
[--C-:B------:R-:W-:Y:S02]  /*fea0*/  HADD2.F32 R25, -RZ, R7.reuse.H0_H0 ;  /* 0x20000007ff197230 */ /* 0x100fe40000004100 */
[----:B------:R-:W-:-:S02]  /*feb0*/  HADD2.F32 R7, -RZ, R7.H1_H1 ;  /* 0x30000007ff077230 */ /* 0x000fc40000004100 */
[--C-:B-1----:R-:W-:Y:S02]  /*fec0*/  HADD2.F32 R26, -RZ, R9.reuse.H0_H0 ;  /* 0x20000009ff1a7230 */ /* 0x102fe40000004100 */
[----:B------:R-:W-:Y:S02]  /*fed0*/  HADD2.F32 R27, -RZ, R9.H1_H1 ;  /* 0x30000009ff1b7230 */ /* 0x000fe40000004100 */
[----:B------:R-:W-:Y:S02]  /*fee0*/  HADD2.F32 R9, -RZ, R8.H0_H0 ;  /* 0x20000008ff097230 */ /* 0x000fe40000004100 */
[C---:B------:R-:W-:Y:S01]  /*fef0*/  FMUL.FTZ R35, R26.reuse, R33 ;  /* 0x000000211a237220 */ /* 0x040fe20000410000 */
[-C--:B------:R-:W-:Y:S01]  /*ff00*/  FMUL.FTZ R41, R26, R31.reuse ;  /* 0x0000001f1a297220 */ /* 0x080fe20000410000 */
[----:B------:R-:W-:Y:S02]  /*ff10*/  HADD2.F32 R26, -RZ, R40.H0_H0 ;  /* 0x20000028ff1a7230 */ /* 0x000fe40000004100 */
[----:B------:R-:W-:Y:S01]  /*ff20*/  FMUL.FTZ R34, R27, R32 ;  /* 0x000000201b227220 */ /* 0x000fe20000410000 */
[C---:B------:R-:W-:Y:S01]  /*ff30*/  FFMA.FTZ R35, R14.reuse, R31, -R35 ;  /* 0x0000001f0e237223 */ /* 0x040fe20000010823 */
[----:B------:R-:W-:Y:S01]  /*ff40*/  FMUL.FTZ R31, R9, R108 ;  /* 0x0000006c091f7220 */ /* 0x000fe20000410000 */
[----:B------:R-:W-:Y:S01]  /*ff50*/  FFMA.FTZ R41, R14, R33, R41 ;  /* 0x000000210e297223 */ /* 0x000fe20000010029 */
[----:B------:R-:W-:Y:S01]  /*ff60*/  FMUL.FTZ R40, R27, R26 ;  /* 0x0000001a1b287220 */ /* 0x000fe20000410000 */
[----:B------:R-:W-:Y:S01]  /*ff70*/  FMUL.FTZ R14, R9, R30 ;  /* 0x0000001e090e7220 */ /* 0x000fe20000410000 */
[----:B------:R-:W-:-:S02]  /*ff80*/  HADD2.F32 R28, -RZ, R10.H0_H0 ;  /* 0x2000000aff1c7230 */ /* 0x000fc40000004100 */
[----:B------:R-:W-:Y:S01]  /*ff90*/  FFMA.FTZ R31, R5, R30, R31 ;  /* 0x0000001e051f7223 */ /* 0x000fe2000001001f */
[----:B------:R-:W-:Y:S02]  /*ffa0*/  HADD2.F32 R27, -RZ, R107.H0_H0 ;  /* 0x2000006bff1b7230 */ /* 0x000fe40000004100 */
[C---:B------:R-:W-:Y:S01]  /*ffb0*/  FFMA.FTZ R34, R15.reuse, R26, -R34 ;  /* 0x0000001a0f227223 */ /* 0x040fe20000010822 */
[----:B------:R-:W-:Y:S02]  /*ffc0*/  HADD2.F32 R9, -RZ, R109.H0_H0 ;  /* 0x2000006dff097230 */ /* 0x000fe40000004100 */
[----:B------:R-:W-:Y:S01]  /*ffd0*/  FFMA.FTZ R40, R15, R32, R40 ;  /* 0x000000200f287223 */ /* 0x000fe20000010028 */
[----:B------:R-:W-:Y:S02]  /*ffe0*/  HADD2.F32 R29, -RZ, R11.H0_H0 ;  /* 0x2000000bff1d7230 */ /* 0x000fe40000004100 */
[----:B------:R-:W-:Y:S01]  /*fff0*/  FFMA.FTZ R108, R5, R108, -R14 ;  /* 0x0000006c056c7223 */ /* 0x000fe2000001080e */
[----:B------:R-:W-:-:S02]  /*10000*/  HADD2.F32 R30, -RZ, R107.H1_H1 ;  /* 0x3000006bff1e7230 */ /* 0x000fc40000004100 */
[C---:B------:R-:W-:Y:S01]  /*10010*/  FMUL.FTZ R5, R28.reuse, R27 ;  /* 0x0000001b1c057220 */ /* 0x040fe20000410000 */
[-C--:B------:R-:W-:Y:S01]  /*10020*/  FMUL.FTZ R15, R28, R9.reuse ;  /* 0x000000091c0f7220 */ /* 0x080fe20000410000 */
[----:B------:R-:W-:Y:S02]  /*10030*/  HADD2.F32 R14, -RZ, R109.H1_H1 ;  /* 0x3000006dff0e7230 */ /* 0x000fe40000004100 */
[----:B------:R-:W-:Y:S02]  /*10040*/  HADD2.F32 R28, -RZ, R42.H0_H0 ;  /* 0x2000002aff1c7230 */ /* 0x000fe40000004100 */
[----:B------:R-:W-:Y:S01]  /*10050*/  FMUL.FTZ R42, R29, R30 ;  /* 0x0000001e1d2a7220 */ /* 0x000fe20000410000 */
[----:B------:R-:W-:Y:S02]  /*10060*/  HADD2.F32 R11, -RZ, R11.H1_H1 ;  /* 0x3000000bff0b7230 */ /* 0x000fe40000004100 */
[----:B------:R-:W-:Y:S01]  /*10070*/  FFMA.FTZ R32, R24, R9, -R5 ;  /* 0x0000000918207223 */ /* 0x000fe20000010805 */
[----:B------:R-:W-:-:S02]  /*10080*/  HADD2.F32 R26, -RZ, R44.H0_H0 ;  /* 0x2000002cff1a7230 */ /* 0x000fc40000004100 */
[-C--:B------:R-:W-:Y:S01]  /*10090*/  FMUL.FTZ R29, R29, R14.reuse ;  /* 0x0000000e1d1d7220 */ /* 0x080fe20000410000 */
[----:B------:R-:W-:Y:S01]  /*100a0*/  FFMA.FTZ R42, R25, R14, -R42 ;  /* 0x0000000e192a7223 */ /* 0x000fe2000001082a */
[----:B------:R-:W-:Y:S01]  /*100b0*/  FFMA.FTZ R24, R24, R27, R15 ;  /* 0x0000001b18187223 */ /* 0x000fe2000001000f */
[C---:B------:R-:W-:Y:S01]  /*100c0*/  FMUL.FTZ R44, R11.reuse, R28 ;  /* 0x0000001c0b2c7220 */ /* 0x040fe20000410000 */
[----:B------:R-:W-:Y:S01]  /*100d0*/  FMUL.FTZ R14, R11, R26 ;  /* 0x0000001a0b0e7220 */ /* 0x000fe20000410000 */
[----:B------:R-:W-:Y:S02]  /*100e0*/  HADD2.F32 R8, -RZ, R8.H1_H1 ;  /* 0x30000008ff087230 */ /* 0x000fe40000004100 */
[----:B------:R-:W-:Y:S01]  /*100f0*/  FFMA.FTZ R29, R25, R30, R29 ;  /* 0x0000001e191d7223 */ /* 0x000fe2000001001d */
[----:B------:R-:W-:Y:S02]  /*10100*/  HADD2.F32 R10, -RZ, R10.H1_H1 ;  /* 0x3000000aff0a7230 */ /* 0x000fe40000004100 */
[----:B------:R-:W-:Y:S01]  /*10110*/  FFMA.FTZ R33, R7, R26, -R44 ;  /* 0x0000001a07217223 */ /* 0x000fe2000001082c */
[----:B------:R-:W-:-:S02]  /*10120*/  HADD2.F32 R11, -RZ, R45.H0_H0 ;  /* 0x2000002dff0b7230 */ /* 0x000fc40000004100 */
[----:B------:R-:W-:Y:S01]  /*10130*/  FFMA.FTZ R14, R7, R28, R14 ;  /* 0x0000001c070e7223 */ /* 0x000fe2000001000e */
[----:B------:R-:W-:Y:S02]  /*10140*/  HADD2.F32 R15, -RZ, R43.H0_H0 ;  /* 0x2000002bff0f7230 */ /* 0x000fe40000004100 */
[----:B------:R-:W-:Y:S02]  /*10150*/  HADD2.F32 R5, -RZ, R47.H0_H0 ;  /* 0x2000002fff057230 */ /* 0x000fe40000004100 */
[----:B------:R-:W-:Y:S01]  /*10160*/  FMUL.FTZ R7, R8, R11 ;  /* 0x0000000b08077220 */ /* 0x000fe20000410000 */
[----:B------:R-:W-:Y:S02]  /*10170*/  HADD2.F32 R9, -RZ, R46.H0_H0 ;  /* 0x2000002eff097230 */ /* 0x000fe40000004100 */
[----:B------:R-:W-:Y:S01]  /*10180*/  FMUL.FTZ R27, R10, R15 ;  /* 0x0000000f0a1b7220 */ /* 0x000fe20000410000 */
[----:B------:R-:W-:Y:S02]  /*10190*/  HADD2.F32 R4, -RZ, R4.H1_H1 ;  /* 0x30000004ff047230 */ /* 0x000fe40000004100 */
[----:B------:R-:W-:Y:S01]  /*101a0*/  FMUL.FTZ R8, R8, R5 ;  /* 0x0000000508087220 */ /* 0x000fe20000410000 */
[----:B------:R-:W-:-:S02]  /*101b0*/  HADD2.F32 R6, -RZ, R6.H1_H1 ;  /* 0x30000006ff067230 */ /* 0x000fc40000004100 */
[----:B------:R-:W-:Y:S01]  /*101c0*/  FMUL.FTZ R10, R10, R9 ;  /* 0x000000090a0a7220 */ /* 0x000fe20000410000 */
[C---:B------:R-:W-:Y:S01]  /*101d0*/  FFMA.FTZ R25, R4.reuse, R5, -R7 ;  /* 0x0000000504197223 */ /* 0x040fe20000010807 */
[----:B------:R-:W-:Y:S01]  /*101e0*/  FFMA.FTZ R8, R4, R11, R8 ;  /* 0x0000000b04087223 */ /* 0x000fe20000010008 */
[C---:B------:R-:W-:Y:S01]  /*101f0*/  FFMA.FTZ R27, R6.reuse, R9, -R27 ;  /* 0x00000009061b7223 */ /* 0x040fe2000001081b */
[----:B------:R-:W-:Y:S01]  /*10200*/  FFMA.FTZ R15, R6, R15, R10 ;  /* 0x0000000f060f7223 */ /* 0x000fe2000001000a */
[----:B------:R-:W-:Y:S02]  /*10210*/  F2FP.F16.F32.PACK_AB R7, R33, R42 ;  /* 0x0000002a2107723e */ /* 0x000fe400000000ff */
[----:B------:R-:W-:Y:S02]  /*10220*/  F2FP.F16.F32.PACK_AB R5, R34, R35 ;  /* 0x000000232205723e */ /* 0x000fe400000000ff */
[----:B------:R-:W-:Y:S02]  /*10230*/  F2FP.F16.F32.PACK_AB R4, R25, R108 ;  /* 0x0000006c1904723e */ /* 0x000fe400000000ff */
[----:B------:R-:W-:-:S02]  /*10240*/  F2FP.F16.F32.PACK_AB R6, R27, R32 ;  /* 0x000000201b06723e */ /* 0x000fc400000000ff */
[----:B------:R-:W-:Y:S02]  /*10250*/  F2FP.F16.F32.PACK_AB R11, R14, R29 ;  /* 0x0000001d0e0b723e */ /* 0x000fe400000000ff */
[----:B------:R-:W-:Y:S01]  /*10260*/  F2FP.F16.F32.PACK_AB R9, R40, R41 ;  /* 0x000000292809723e */ /* 0x000fe200000000ff */
[----:B------:R3:W-:Y:S01]  /*10270*/  STS.128 [R106], R4 ;  /* 0x000000046a007388 */ /* 0x0007e20000000c00 */
[----:B------:R-:W-:Y:S02]  /*10280*/  F2FP.F16.F32.PACK_AB R8, R8, R31 ;  /* 0x0000001f0808723e */ /* 0x000fe400000000ff */
[----:B------:R-:W-:-:S05]  /*10290*/  F2FP.F16.F32.PACK_AB R10, R15, R24 ;  /* 0x000000180f0a723e */ /* 0x000fca00000000ff */
[----:B------:R3:W-:Y:S02]  /*102a0*/  STS.128 [R12+0x10400], R8 ;  /* 0x010400080c007388 */ /* 0x0007e40000000c00 */
.L_x_1541:
[----:B------:R-:W-:Y:S05]  /*102b0*/  BSYNC B2 ;  /* 0x0000000000027941 */ /* 0x000fea0003800000 */
.L_x_1540:
[----:B------:R-:W-:Y:S05]  /*102c0*/  @P1 BRA `(.L_x_1539) ;  /* 0x00000004007c1947 */ /* 0x000fea0003800000 */
[----:B------:R-:W4:Y:S01]  /*102d0*/  LDL R45, [R1+0x88] ;  /* 0x00008800012d7983 */ /* 0x000f220000100800 */
[----:B------:R-:W-:Y:S01]  /*102e0*/  LEA.HI R13, R13, R0, RZ, 0x1d ;  /* 0x000000000d0d7211 */ /* 0x000fe200078fe8ff */
[----:B------:R-:W-:Y:S01]  /*102f0*/  HADD2.F32 R34, -RZ, R97.H1_H1 ;  /* 0x30000061ff227230 */ /* 0x000fe20000004100 */
[----:B------:R-:W-:Y:S01]  /*10300*/  SHF.R.U64 R44, R48, 0x10, R49 ;  /* 0x00000010302c7819 */ /* 0x000fe20000001231 */
[----:B------:R-:W-:Y:S01]  /*10310*/  HADD2.F32 R30, -RZ, R99.H1_H1 ;  /* 0x30000063ff1e7230 */ /* 0x000fe20000004100 */
[----:B-123--:R-:W-:Y:S01]  /*10320*/  SHF.R.S32.HI R6, RZ, 0x1f, R13 ;  /* 0x0000001fff067819 */ /* 0x00efe2000001140d */
[----:B------:R-:W-:Y:S01]  /*10330*/  IMAD.SHL.U32 R4, R13, 0x8, RZ ;  /* 0x000000080d047824 */ /* 0x000fe200078e00ff */
[----:B------:R-:W-:Y:S02]  /*10340*/  SHF.R.U32.HI R48, RZ, 0x10, R49 ;  /* 0x00000010ff307819 */ /* 0x000fe40000011631 */
[----:B------:R-:W-:Y:S02]  /*10350*/  LEA.HI R6, R6, R13, RZ, 0x3 ;  /* 0x0000000d06067211 */ /* 0x000fe400078f18ff */
[----:B-----5:R-:W-:-:S02]  /*10360*/  LOP3.LUT R4, R105, 0x38, R4, 0xf8, !PT ;  /* 0x0000003869047812 */ /* 0x020fc400078ef804 */
[--C-:B------:R-:W-:Y:S01]  /*10370*/  SHF.R.U32.HI R29, RZ, 0x10, R37.reuse ;  /* 0x00000010ff1d7819 */ /* 0x100fe20000011625 */
[----:B------:R-:W-:Y:S01]  /*10380*/  IMAD.SHL.U32 R6, R6, 0x400, RZ ;  /* 0x0000040006067824 */ /* 0x000fe200078e00ff */
[----:B------:R-:W-:Y:S02]  /*10390*/  LOP3.LUT R8, R4, R103, RZ, 0x3c, !PT ;  /* 0x0000006704087212 */ /* 0x000fe400078e3cff */
[----:B------:R-:W-:Y:S01]  /*103a0*/  SHF.R.U64 R41, R36, 0x10, R37 ;  /* 0x0000001024297819 */ /* 0x000fe20000001225 */
[----:B------:R-:W-:Y:S01]  /*103b0*/  HADD2.F32 R29, -RZ, R29.H0_H0 ;  /* 0x2000001dff1d7230 */ /* 0x000fe20000004100 */
[----:B0-----:R-:W-:Y:S02]  /*103c0*/  LOP3.LUT R9, R6, 0x7fffe000, RZ, 0xc0, !PT ;  /* 0x7fffe00006097812 */ /* 0x001fe400078ec0ff */
[----:B------:R-:W-:Y:S02]  /*103d0*/  SHF.R.U64 R37, R38, 0x10, R39 ;  /* 0x0000001026257819 */ /* 0x000fe40000001227 */
[----:B------:R-:W-:-:S02]  /*103e0*/  IADD3 R9, R8, R9, R102 ;  /* 0x0000000908097210 */ /* 0x000fc40007ffe066 */
[--C-:B------:R-:W-:Y:S02]  /*103f0*/  SHF.R.U64 R43, R50, 0x10, R51.reuse ;  /* 0x00000010322b7819 */ /* 0x100fe40000001233 */
[----:B------:R-:W-:Y:S02]  /*10400*/  LEA R12, R9, R16, 0x1 ;  /* 0x00000010090c7211 */ /* 0x000fe400078e08ff */
[----:B------:R-:W-:Y:S02]  /*10410*/  SHF.R.U32.HI R50, RZ, 0x10, R51 ;  /* 0x00000010ff327819 */ /* 0x000fe40000011633 */
[----:B------:R-:W-:Y:S01]  /*10420*/  SHF.R.U32.HI R39, RZ, 0x10, R39 ;  /* 0x00000010ff277819 */ /* 0x000fe20000011627 */
[----:B------:R-:W0:Y:S02]  /*10430*/  LDS.128 R8, [R12+0x10400] ;  /* 0x010400000c087984 */ /* 0x000e240000000c00 */
[--C-:B0-----:R-:W-:Y:S02]  /*10440*/  HADD2.F32 R25, -RZ, R9.reuse.H0_H0 ;  /* 0x20000009ff197230 */ /* 0x101fe40000004100 */
[----:B------:R-:W-:-:S02]  /*10450*/  HADD2.F32 R26, -RZ, R9.H1_H1 ;  /* 0x30000009ff1a7230 */ /* 0x000fc40000004100 */
[----:B------:R-:W-:Y:S02]  /*10460*/  HADD2.F32 R9, -RZ, R8.H0_H0 ;  /* 0x20000008ff097230 */ /* 0x000fe40000004100 */
[C---:B------:R-:W-:Y:S01]  /*10470*/  FMUL.FTZ R32, R25.reuse, R34 ;  /* 0x0000002219207220 */ /* 0x040fe20000410000 */
[----:B------:R-:W-:Y:S01]  /*10480*/  FMUL.FTZ R36, R25, R30 ;  /* 0x0000001e19247220 */ /* 0x000fe20000410000 */
[----:B------:R-:W-:Y:S02]  /*10490*/  HADD2.F32 R25, -RZ, R48.H0_H0 ;  /* 0x20000030ff197230 */ /* 0x000fe40000004100 */
[----:B------:R-:W-:Y:S01]  /*104a0*/  FMUL.FTZ R33, R26, R29 ;  /* 0x0000001d1a217220 */ /* 0x000fe20000410000 */
[----:B------:R-:W-:Y:S02]  /*104b0*/  HADD2.F32 R27, -RZ, R10.H0_H0 ;  /* 0x2000000aff1b7230 */ /* 0x000fe40000004100 */
[--C-:B------:R-:W-:Y:S02]  /*104c0*/  HADD2.F32 R28, -RZ, R11.reuse.H0_H0 ;  /* 0x2000000bff1c7230 */ /* 0x100fe40000004100 */
[----:B------:R-:W-:-:S02]  /*104d0*/  HADD2.F32 R11, -RZ, R11.H1_H1 ;  /* 0x3000000bff0b7230 */ /* 0x000fc40000004100 */
[----:B------:R-:W-:Y:S02]  /*104e0*/  HADD2.F32 R8, -RZ, R8.H1_H1 ;  /* 0x30000008ff087230 */ /* 0x000fe40000004100 */
[----:B------:R-:W-:Y:S01]  /*104f0*/  HADD2.F32 R10, -RZ, R10.H1_H1 ;  /* 0x3000000aff0a7230 */ /* 0x000fe20000004100 */
[----:B----4-:R-:W0:Y:S02]  /*10500*/  LDS.128 R4, [R45] ;  /* 0x000000002d047984 */ /* 0x010e240000000c00 */
[--C-:B0-----:R-:W-:Y:S02]  /*10510*/  HADD2.F32 R13, -RZ, R5.reuse.H0_H0 ;  /* 0x20000005ff0d7230 */ /* 0x101fe40000004100 */
[----:B------:R-:W-:Y:S02]  /*10520*/  HADD2.F32 R14, -RZ, R5.H1_H1 ;  /* 0x30000005ff0e7230 */ /* 0x000fe40000004100 */
[----:B------:R-:W-:Y:S02]  /*10530*/  HADD2.F32 R5, -RZ, R4.H0_H0 ;  /* 0x20000004ff057230 */ /* 0x000fe40000004100 */
[----:B------:R-:W-:Y:S01]  /*10540*/  FFMA.FTZ R31, R13, R30, -R32 ;  /* 0x0000001e0d1f7223 */ /* 0x000fe20000010820 */
[----:B------:R-:W-:-:S02]  /*10550*/  HADD2.F32 R32, -RZ, R97.H0_H0 ;  /* 0x20000061ff207230 */ /* 0x000fc40000004100 */
[----:B------:R-:W-:Y:S01]  /*10560*/  FFMA.FTZ R36, R13, R34, R36 ;  /* 0x000000220d247223 */ /* 0x000fe20000010024 */
[----:B------:R-:W-:Y:S02]  /*10570*/  HADD2.F32 R30, -RZ, R99.H0_H0 ;  /* 0x20000063ff1e7230 */ /* 0x000fe40000004100 */
[-C--:B------:R-:W-:Y:S01]  /*10580*/  FMUL.FTZ R13, R26, R25.reuse ;  /* 0x000000191a0d7220 */ /* 0x080fe20000410000 */
[----:B------:R-:W-:Y:S02]  /*10590*/  HADD2.F32 R26, -RZ, R98.H0_H0 ;  /* 0x20000062ff1a7230 */ /* 0x000fe40000004100 */
[C---:B------:R-:W-:Y:S01]  /*105a0*/  FMUL.FTZ R34, R9.reuse, R32 ;  /* 0x0000002009227220 */ /* 0x040fe20000410000 */
[C---:B------:R-:W-:Y:S01]  /*105b0*/  FFMA.FTZ R38, R14.reuse, R25, -R33 ;  /* 0x000000190e267223 */ /* 0x040fe20000010821 */
[----:B------:R-:W-:Y:S01]  /*105c0*/  FMUL.FTZ R9, R9, R30 ;  /* 0x0000001e09097220 */ /* 0x000fe20000410000 */
[----:B------:R-:W-:Y:S01]  /*105d0*/  FFMA.FTZ R29, R14, R29, R13 ;  /* 0x0000001d0e1d7223 */ /* 0x000fe2000001000d */
[----:B------:R-:W-:-:S02]  /*105e0*/  HADD2.F32 R14, -RZ, R100.H0_H0 ;  /* 0x20000064ff0e7230 */ /* 0x000fc40000004100 */
[C---:B------:R-:W-:Y:S01]  /*105f0*/  FFMA.FTZ R34, R5.reuse, R30, -R34 ;  /* 0x0000001e05227223 */ /* 0x040fe20000010822 */
[----:B------:R-:W-:Y:S01]  /*10600*/  FFMA.FTZ R32, R5, R32, R9 ;  /* 0x0000002005207223 */ /* 0x000fe20000010009 */
[----:B------:R-:W-:Y:S02]  /*10610*/  HADD2.F32 R15, -RZ, R6.H0_H0 ;  /* 0x20000006ff0f7230 */ /* 0x000fe40000004100 */
[C---:B------:R-:W-:Y:S01]  /*10620*/  FMUL.FTZ R30, R27.reuse, R26 ;  /* 0x0000001a1b1e7220 */ /* 0x040fe20000410000 */
[----:B------:R-:W-:Y:S02]  /*10630*/  HADD2.F32 R9, -RZ, R98.H1_H1 ;  /* 0x30000062ff097230 */ /* 0x000fe40000004100 */
[-C--:B------:R-:W-:Y:S01]  /*10640*/  FMUL.FTZ R40, R27, R14.reuse ;  /* 0x0000000e1b287220 */ /* 0x080fe20000410000 */
[----:B------:R-:W-:Y:S02]  /*10650*/  HADD2.F32 R5, -RZ, R100.H1_H1 ;  /* 0x30000064ff057230 */ /* 0x000fe40000004100 */
[----:B------:R-:W-:Y:S01]  /*10660*/  FFMA.FTZ R27, R15, R14, -R30 ;  /* 0x0000000e0f1b7223 */ /* 0x000fe2000001081e */
[----:B------:R-:W-:-:S02]  /*10670*/  HADD2.F32 R24, -RZ, R7.H0_H0 ;  /* 0x20000007ff187230 */ /* 0x000fc40000004100 */
[C---:B------:R-:W-:Y:S01]  /*10680*/  FMUL.FTZ R13, R28.reuse, R9 ;  /* 0x000000091c0d7220 */ /* 0x040fe20000410000 */
[----:B------:R-:W-:Y:S02]  /*10690*/  HADD2.F32 R30, -RZ, R39.H0_H0 ;  /* 0x20000027ff1e7230 */ /* 0x000fe40000004100 */
[-C--:B------:R-:W-:Y:S01]  /*106a0*/  FMUL.FTZ R28, R28, R5.reuse ;  /* 0x000000051c1c7220 */ /* 0x080fe20000410000 */
[----:B------:R-:W-:Y:S02]  /*106b0*/  HADD2.F32 R14, -RZ, R50.H0_H0 ;  /* 0x20000032ff0e7230 */ /* 0x000fe40000004100 */
[----:B------:R-:W-:Y:S01]  /*106c0*/  FFMA.FTZ R40, R15, R26, R40 ;  /* 0x0000001a0f287223 */ /* 0x000fe20000010028 */
[C---:B------:R-:W-:Y:S01]  /*106d0*/  FFMA.FTZ R26, R24.reuse, R5, -R13 ;  /* 0x00000005181a7223 */ /* 0x040fe2000001080d */
[----:B------:R-:W-:Y:S01]  /*106e0*/  FFMA.FTZ R28, R24, R9, R28 ;  /* 0x00000009181c7223 */ /* 0x000fe2000001001c */
[----:B------:R-:W-:Y:S02]  /*106f0*/  HADD2.F32 R7, -RZ, R7.H1_H1 ;  /* 0x30000007ff077230 */ /* 0x000fe40000004100 */
[C---:B------:R-:W-:Y:S01]  /*10700*/  FMUL.FTZ R42, R11.reuse, R30 ;  /* 0x0000001e0b2a7220 */ /* 0x040fe20000410000 */
[----:B------:R-:W-:Y:S01]  /*10710*/  FMUL.FTZ R24, R11, R14 ;  /* 0x0000000e0b187220 */ /* 0x000fe20000410000 */
[----:B------:R-:W-:-:S02]  /*10720*/  HADD2.F32 R11, -RZ, R41.H0_H0 ;  /* 0x20000029ff0b7230 */ /* 0x000fc40000004100 */
[----:B------:R-:W-:Y:S02]  /*10730*/  HADD2.F32 R13, -RZ, R37.H0_H0 ;  /* 0x20000025ff0d7230 */ /* 0x000fe40000004100 */
[C---:B------:R-:W-:Y:S01]  /*10740*/  FFMA.FTZ R35, R7.reuse, R14, -R42 ;  /* 0x0000000e07237223 */ /* 0x040fe2000001082a */
[----:B------:R-:W-:Y:S02]  /*10750*/  HADD2.F32 R5, -RZ, R44.H0_H0 ;  /* 0x2000002cff057230 */ /* 0x000fe40000004100 */
[----:B------:R-:W-:Y:S01]  /*10760*/  FFMA.FTZ R37, R7, R30, R24 ;  /* 0x0000001e07257223 */ /* 0x000fe20000010018 */
[----:B------:R-:W-:Y:S02]  /*10770*/  HADD2.F32 R9, -RZ, R43.H0_H0 ;  /* 0x2000002bff097230 */ /* 0x000fe40000004100 */
[----:B------:R-:W-:Y:S01]  /*10780*/  FMUL.FTZ R7, R8, R11 ;  /* 0x0000000b08077220 */ /* 0x000fe20000410000 */
[----:B------:R-:W-:Y:S02]  /*10790*/  HADD2.F32 R4, -RZ, R4.H1_H1 ;  /* 0x30000004ff047230 */ /* 0x000fe40000004100 */
[----:B------:R-:W-:Y:S01]  /*107a0*/  FMUL.FTZ R33, R10, R13 ;  /* 0x0000000d0a217220 */ /* 0x000fe20000410000 */
[----:B------:R-:W-:-:S02]  /*107b0*/  HADD2.F32 R6, -RZ, R6.H1_H1 ;  /* 0x30000006ff067230 */ /* 0x000fc40000004100 */
[----:B------:R-:W-:Y:S01]  /*107c0*/  FMUL.FTZ R8, R8, R5 ;  /* 0x0000000508087220 */ /* 0x000fe20000410000 */
[----:B------:R-:W-:Y:S01]  /*107d0*/  FMUL.FTZ R14, R10, R9 ;  /* 0x000000090a0e7220 */ /* 0x000fe20000410000 */
[----:B------:R-:W-:Y:S01]  /*107e0*/  FFMA.FTZ R15, R4, R5, -R7 ;  /* 0x00000005040f7223 */ /* 0x000fe20000010807 */
[----:B------:R-:W-:Y:S01]  /*107f0*/  F2FP.F16.F32.PACK_AB R7, R35, R26 ;  /* 0x0000001a2307723e */ /* 0x000fe200000000ff */
[----:B------:R-:W-:Y:S01]  /*10800*/  FFMA.FTZ R10, R6, R9, -R33 ;  /* 0x00000009060a7223 */ /* 0x000fe20000010821 */
[----:B------:R-:W-:Y:S01]  /*10810*/  FFMA.FTZ R25, R4, R11, R8 ;  /* 0x0000000b04197223 */ /* 0x000fe20000010008 */
[----:B------:R-:W-:Y:S01]  /*10820*/  FFMA.FTZ R13, R6, R13, R14 ;  /* 0x0000000d060d7223 */ /* 0x000fe2000001000e */
        /* <DEDUP_REMOVED lines=9> */
.L_x_1539:
[----:B------:R-:W-:Y:S05]  /*108c0*/  BSYNC B1 ;  /* 0x0000000000017941 */ /* 0x000fea0003800000 */
.L_x_1538:
[----:B------:R-:W-:Y:S04]  /*108d0*/  BSSY B1, `(.L_x_1542) ;  /* 0x00000cf000017945 */ /* 0x000fe80003800000 */
[----:B------:R-:W-:Y:S05]  /*108e0*/  @P2 BRA `(.L_x_1543) ;  /* 0x0000000c00342947 */ /* 0x000fea0003800000 */
[----:B------:R-:W0:Y:S01]  /*108f0*/  LDC R41, c[0x0][0x3d4] ;  /* 0x0000f500ff297b82 */ /* 0x000e220000000800 */
[----:B-1234-:R-:W-:Y:S01]  /*10900*/  SHF.R.S32.HI R5, RZ, 0x1f, R20 ;  /* 0x0000001fff057819 */ /* 0x01efe20000011414 */
[----:B------:R-:W-:Y:S01]  /*10910*/  IMAD.SHL.U32 R4, R20, 0x40, RZ ;  /* 0x0000004014047824 */ /* 0x000fe200078e00ff */
[----:B------:R-:W-:Y:S02]  /*10920*/  BSSY B2, `(.L_x_1544) ;  /* 0x0000069000027945 */ /* 0x000fe40003800000 */
[----:B------:R-:W-:Y:S02]  /*10930*/  LEA.HI R5, R5, R20, RZ, 0x3 ;  /* 0x0000001405057211 */ /* 0x000fe400078f18ff */
[----:B------:R-:W-:-:S03]  /*10940*/  LOP3.LUT R42, R4, 0x1c0, RZ, 0xc0, !PT ;  /* 0x000001c0042a7812 */ /* 0x000fc600078ec0ff */
[----:B------:R-:W-:Y:S01]  /*10950*/  IMAD.SHL.U32 R5, R5, 0x40, RZ ;  /* 0x0000004005057824 */ /* 0x000fe200078e00ff */
[----:B------:R-:W-:-:S04]  /*10960*/  SHF.R.U32.HI R43, RZ, 0x3, R42 ;  /* 0x00000003ff2b7819 */ /* 0x000fc8000001162a */
[----:B------:R-:W-:Y:S02]  /*10970*/  LOP3.LUT R44, R5, 0xfffffe00, RZ, 0xc0, !PT ;  /* 0xfffffe00052c7812 */ /* 0x000fe400078ec0ff */
[-C--:B0-----:R-:W-:Y:S02]  /*10980*/  ISETP.GE.AND P0, PT, R228, R41.reuse, PT ;  /* 0x00000029e400720c */ /* 0x081fe40003f06270 */
[----:B------:R-:W-:-:S11]  /*10990*/  ISETP.GE.AND P1, PT, R225, R41, PT ;  /* 0x00000029e100720c */ /* 0x000fd60003f26270 */
[----:B------:R-:W-:Y:S05]  /*109a0*/  @P0 BRA `(.L_x_1545) ;  /* 0x0000000400800947 */ /* 0x000fea0003800000 */
[----:B------:R-:W2:Y:S04]  /*109b0*/  LDL R6, [R1+0x24] ;  /* 0x0000240001067983 */ /* 0x000ea80000100800 */
[----:B------:R-:W3:Y:S01]  /*109c0*/  LDL R45, [R1+0x84] ;  /* 0x00008400012d7983 */ /* 0x000ee20000100800 */
[----:B------:R-:W-:Y:S01]  /*109d0*/  HADD2.F32 R29, -RZ, R93.H0_H0 ;  /* 0x2000005dff1d7230 */ /* 0x000fe20000004100 */
[----:B------:R-:W-:Y:S01]  /*109e0*/  SHF.R.U64 R40, R60, 0x10, R61 ;  /* 0x000000103c287819 */ /* 0x000fe2000000123d */
[----:B------:R-:W-:Y:S01]  /*109f0*/  HADD2.F32 R28, -RZ, R95.H0_H0 ;  /* 0x2000005fff1c7230 */ /* 0x000fe20000004100 */
[----:B------:R-:W-:Y:S01]  /*10a00*/  SHF.R.U32.HI R31, RZ, 0x10, R53 ;  /* 0x00000010ff1f7819 */ /* 0x000fe20000011635 */
[----:B------:R-:W-:Y:S01]  /*10a10*/  HADD2.F32 R93, -RZ, R93.H1_H1 ;  /* 0x3000005dff5d7230 */ /* 0x000fe20000004100 */
[----:B------:R-:W-:Y:S01]  /*10a20*/  SHF.R.U32.HI R60, RZ, 0x10, R61 ;  /* 0x00000010ff3c7819 */ /* 0x000fe2000001163d */
[----:B------:R-:W-:Y:S01]  /*10a30*/  HADD2.F32 R95, -RZ, R95.H1_H1 ;  /* 0x3000005fff5f7230 */ /* 0x000fe20000004100 */
[----:B------:R-:W-:Y:S01]  /*10a40*/  SHF.R.U64 R39, R62, 0x10, R63 ;  /* 0x000000103e277819 */ /* 0x000fe2000000123f */
[----:B------:R-:W-:Y:S01]  /*10a50*/  HADD2.F32 R31, -RZ, R31.H0_H0 ;  /* 0x2000001fff1f7230 */ /* 0x000fe20000004100 */
[----:B------:R-:W-:-:S02]  /*10a60*/  SHF.R.U64 R35, R54, 0x10, R55 ;  /* 0x0000001036237819 */ /* 0x000fc40000001237 */
[----:B------:R-:W-:Y:S02]  /*10a70*/  SHF.R.U32.HI R62, RZ, 0x10, R63 ;  /* 0x00000010ff3e7819 */ /* 0x000fe4000001163f */
[----:B------:R-:W-:Y:S02]  /*10a80*/  SHF.R.U32.HI R54, RZ, 0x10, R55 ;  /* 0x00000010ff367819 */ /* 0x000fe40000011637 */
[----:B------:R-:W-:Y:S02]  /*10a90*/  SHF.R.U64 R37, R52, 0x10, R53 ;  /* 0x0000001034257819 */ /* 0x000fe40000001235 */
[----:B--2---:R-:W-:-:S04]  /*10aa0*/  LEA.HI R4, R41, R6, RZ, 0x1d ;  /* 0x0000000629047211 */ /* 0x004fc800078fe8ff */
[----:B------:R-:W-:Y:S02]  /*10ab0*/  SHF.R.S32.HI R7, RZ, 0x1f, R4 ;  /* 0x0000001fff077819 */ /* 0x000fe40000011404 */
[----:B------:R-:W-:Y:S02]  /*10ac0*/  SHF.L.U32 R5, R4, 0x3, RZ ;  /* 0x0000000304057819 */ /* 0x000fe400000006ff */
[----:B------:R-:W-:Y:S02]  /*10ad0*/  LEA.HI R7, R7, R4, RZ, 0x3 ;  /* 0x0000000407077211 */ /* 0x000fe400078f18ff */
[----:B------:R-:W-:-:S03]  /*10ae0*/  LOP3.LUT R4, R42, 0x38, R5, 0xf8, !PT ;  /* 0x000000382a047812 */ /* 0x000fc600078ef805 */
[----:B------:R-:W-:Y:S01]  /*10af0*/  IMAD.SHL.U32 R7, R7, 0x400, RZ ;  /* 0x0000040007077824 */ /* 0x000fe200078e00ff */
[----:B------:R-:W-:-:S04]  /*10b00*/  LOP3.LUT R8, R4, R43, RZ, 0x3c, !PT ;  /* 0x0000002b04087212 */ /* 0x000fc800078e3cff */
[----:B------:R-:W-:Y:S02]  /*10b10*/  LOP3.LUT R9, R7, 0x7fffe000, RZ, 0xc0, !PT ;  /* 0x7fffe00007097812 */ /* 0x000fe400078ec0ff */
[----:B---3--:R-:W0:Y:S02]  /*10b20*/  LDS.128 R4, [R45] ;  /* 0x000000002d047984 */ /* 0x008e240000000c00 */
[----:B------:R-:W-:-:S05]  /*10b30*/  IADD3 R9, R8, R9, R44 ;  /* 0x0000000908097210 */ /* 0x000fca0007ffe02c */
[----:B------:R-:W-:-:S05]  /*10b40*/  IMAD R12, R9, 0x2, R16 ;  /* 0x00000002090c7824 */ /* 0x000fca00078e0210 */
        /* <DEDUP_REMOVED lines=15> */
[----:B------:R-:W-:-:S02]  /*10c40*/  HADD2.F32 R28, -RZ, R60.H0_H0 ;  /* 0x2000003cff1c7230 */ /* 0x000fc40000004100 */
[----:B------:R-:W-:Y:S01]  /*10c50*/  FFMA.FTZ R29, R13, R29, R24 ;  /* 0x0000001d0d1d7223 */ /* 0x000fe20000010018 */
[----:B------:R-:W-:Y:S02]  /*10c60*/  HADD2.F32 R30, -RZ, R92.H1_H1 ;  /* 0x3000005cff1e7230 */ /* 0x000fe40000004100 */
[--C-:B------:R-:W-:Y:S02]  /*10c70*/  HADD2.F32 R24, -RZ, R94.reuse.H1_H1 ;  /* 0x3000005eff187230 */ /* 0x100fe40000004100 */
[-C--:B------:R-:W-:Y:S01]  /*10c80*/  FMUL.FTZ R25, R25, R28.reuse ;  /* 0x0000001c19197220 */ /* 0x080fe20000410000 */
[C---:B------:R-:W-:Y:S01]  /*10c90*/  FFMA.FTZ R33, R14.reuse, R28, -R33 ;  /* 0x0000001c0e217223 */ /* 0x040fe20000010821 */
[C---:B------:R-:W-:Y:S01]  /*10ca0*/  FMUL.FTZ R28, R9.reuse, R30 ;  /* 0x0000001e091c7220 */ /* 0x040fe20000410000 */
[----:B------:R-:W-:Y:S02]  /*10cb0*/  HADD2.F32 R27, -RZ, R11.H0_H0 ;  /* 0x2000000bff1b7230 */ /* 0x000fe40000004100 */
[----:B------:R-:W-:Y:S01]  /*10cc0*/  FFMA.FTZ R34, R14, R31, R25 ;  /* 0x0000001f0e227223 */ /* 0x000fe20000010019 */
[----:B------:R-:W-:Y:S01]  /*10cd0*/  FMUL.FTZ R14, R26, R93 ;  /* 0x0000005d1a0e7220 */ /* 0x000fe20000410000 */
[----:B------:R-:W-:Y:S01]  /*10ce0*/  FMUL.FTZ R9, R9, R24 ;  /* 0x0000001809097220 */ /* 0x000fe20000410000 */
[----:B------:R-:W-:-:S02]  /*10cf0*/  HADD2.F32 R94, -RZ, R94.H0_H0 ;  /* 0x2000005eff5e7230 */ /* 0x000fc40000004100 */
[-C--:B------:R-:W-:Y:S01]  /*10d00*/  FMUL.FTZ R26, R26, R95.reuse ;  /* 0x0000005f1a1a7220 */ /* 0x080fe20000410000 */
[----:B------:R-:W-:Y:S01]  /*10d10*/  FFMA.FTZ R28, R5, R24, -R28 ;  /* 0x00000018051c7223 */ /* 0x000fe2000001081c */
[----:B------:R-:W-:Y:S01]  /*10d20*/  FFMA.FTZ R95, R15, R95, -R14 ;  /* 0x0000005f0f5f7223 */ /* 0x000fe2000001080e */
[----:B------:R-:W-:Y:S02]  /*10d30*/  HADD2.F32 R11, -RZ, R11.H1_H1 ;  /* 0x3000000bff0b7230 */ /* 0x000fe40000004100 */
[----:B------:R-:W-:Y:S01]  /*10d40*/  FFMA.FTZ R30, R5, R30, R9 ;  /* 0x0000001e051e7223 */ /* 0x000fe20000010009 */
[----:B------:R-:W-:Y:S02]  /*10d50*/  HADD2.F32 R24, -RZ, R54.H0_H0 ;  /* 0x20000036ff187230 */ /* 0x000fe40000004100 */
[----:B------:R-:W-:Y:S01]  /*10d60*/  FMUL.FTZ R9, R27, R94 ;  /* 0x0000005e1b097220 */ /* 0x000fe20000410000 */
[----:B------:R-:W-:Y:S02]  /*10d70*/  HADD2.F32 R14, -RZ, R62.H0_H0 ;  /* 0x2000003eff0e7230 */ /* 0x000fe40000004100 */
[----:B------:R-:W-:Y:S01]  /*10d80*/  FFMA.FTZ R26, R15, R93, R26 ;  /* 0x0000005d0f1a7223 */ /* 0x000fe2000001001a */
[----:B------:R-:W-:-:S02]  /*10d90*/  HADD2.F32 R5, -RZ, R96.H0_H0 ;  /* 0x20000060ff057230 */ /* 0x000fc40000004100 */
[C---:B------:R-:W-:Y:S01]  /*10da0*/  FMUL.FTZ R36, R11.reuse, R24 ;  /* 0x000000180b247220 */ /* 0x040fe20000410000 */
[----:B------:R-:W-:Y:S02]  /*10db0*/  HADD2.F32 R8, -RZ, R8.H1_H1 ;  /* 0x30000008ff087230 */ /* 0x000fe40000004100 */
[-C--:B------:R-:W-:Y:S01]  /*10dc0*/  FMUL.FTZ R38, R11, R14.reuse ;  /* 0x0000000e0b267220 */ /* 0x080fe20000410000 */
[----:B------:R-:W-:Y:S02]  /*10dd0*/  HADD2.F32 R10, -RZ, R10.H1_H1 ;  /* 0x3000000aff0a7230 */ /* 0x000fe40000004100 */
[-C--:B------:R-:W-:Y:S01]  /*10de0*/  FMUL.FTZ R27, R27, R5.reuse ;  /* 0x000000051b1b7220 */ /* 0x080fe20000410000 */
[----:B------:R-:W-:Y:S01]  /*10df0*/  FFMA.FTZ R31, R20, R5, -R9 ;  /* 0x00000005141f7223 */ /* 0x000fe20000010809 */
[----:B------:R-:W-:Y:S02]  /*10e00*/  HADD2.F32 R11, -RZ, R37.H0_H0 ;  /* 0x20000025ff0b7230 */ /* 0x000fe40000004100 */
[----:B------:R-:W-:Y:S01]  /*10e10*/  FFMA.FTZ R36, R7, R14, -R36 ;  /* 0x0000000e07247223 */ /* 0x000fe20000010824 */
[----:B------:R-:W-:-:S02]  /*10e20*/  HADD2.F32 R13, -RZ, R35.H0_H0 ;  /* 0x20000023ff0d7230 */ /* 0x000fc40000004100 */
[----:B------:R-:W-:Y:S01]  /*10e30*/  FFMA.FTZ R20, R20, R94, R27 ;  /* 0x0000005e14147223 */ /* 0x000fe2000001001b */
        /* <DEDUP_REMOVED lines=23> */
.L_x_1545:
[----:B------:R-:W-:Y:S05]  /*10fb0*/  BSYNC B2 ;  /* 0x0000000000027941 */ /* 0x000fea0003800000 */
.L_x_1544:
[----:B------:R-:W-:Y:S05]  /*10fc0*/  @P1 BRA `(.L_x_1543) ;  /* 0x00000004007c1947 */ /* 0x000fea0003800000 */
[----:B------:R-:W2:Y:S01]  /*10fd0*/  LDL R39, [R1+0x80] ;  /* 0x0000800001277983 */ /* 0x000ea20000100800 */
[----:B------:R-:W-:Y:S01]  /*10fe0*/  LEA.HI R41, R41, R0, RZ, 0x1d ;  /* 0x0000000029297211 */ /* 0x000fe200078fe8ff */
[--C-:B------:R-:W-:Y:S01]  /*10ff0*/  HADD2.F32 R28, -RZ, R91.reuse.H1_H1 ;  /* 0x3000005bff1c7230 */ /* 0x100fe20000004100 */
[----:B------:R-:W-:Y:S01]  /*11000*/  SHF.R.U64 R38, R80, 0x10, R81 ;  /* 0x0000001050267819 */ /* 0x000fe20000001251 */
[--C-:B------:R-:W-:Y:S01]  /*11010*/  HADD2.F32 R29, -RZ, R88.reuse.H1_H1 ;  /* 0x30000058ff1d7230 */ /* 0x100fe20000004100 */
[----:B0-----:R-:W-:Y:S01]  /*11020*/  SHF.R.S32.HI R6, RZ, 0x1f, R41 ;  /* 0x0000001fff067819 */ /* 0x001fe20000011429 */
[----:B------:R-:W-:Y:S01]  /*11030*/  HADD2.F32 R88, -RZ, R88.H0_H0 ;  /* 0x20000058ff587230 */ /* 0x000fe20000004100 */
[----:B------:R-:W-:Y:S01]  /*11040*/  SHF.L.U32 R4, R41, 0x3, RZ ;  /* 0x0000000329047819 */ /* 0x000fe200000006ff */
[----:B------:R-:W-:Y:S01]  /*11050*/  HADD2.F32 R92, -RZ, R92.H0_H0 ;  /* 0x2000005cff5c7230 */ /* 0x000fe20000004100 */
[----:B------:R-:W-:Y:S01]  /*11060*/  LEA.HI R6, R6, R41, RZ, 0x3 ;  /* 0x0000002906067211 */ /* 0x000fe200078f18ff */
[----:B------:R-:W-:Y:S01]  /*11070*/  HADD2.F32 R91, -RZ, R91.H0_H0 ;  /* 0x2000005bff5b7230 */ /* 0x000fe20000004100 */
[----:B------:R-:W-:Y:S01]  /*11080*/  LOP3.LUT R4, R42, 0x38, R4, 0xf8, !PT ;  /* 0x000000382a047812 */ /* 0x000fe200078ef804 */
[----:B------:R-:W-:Y:S01]  /*11090*/  HADD2.F32 R96, -RZ, R96.H1_H1 ;  /* 0x30000060ff607230 */ /* 0x000fe20000004100 */
[----:B------:R-:W-:Y:S01]  /*110a0*/  SHF.R.U32.HI R30, RZ, 0x10, R57 ;  /* 0x00000010ff1e7819 */ /* 0x000fe20000011639 */
[----:B------:R-:W-:Y:S01]  /*110b0*/  IMAD.SHL.U32 R6, R6, 0x400, RZ ;  /* 0x0000040006067824 */ /* 0x000fe200078e00ff */
[----:B------:R-:W-:-:S02]  /*110c0*/  LOP3.LUT R8, R4, R43, RZ, 0x3c, !PT ;  /* 0x0000002b04087212 */ /* 0x000fc400078e3cff */
[----:B------:R-:W-:Y:S01]  /*110d0*/  SHF.R.U32.HI R80, RZ, 0x10, R81 ;  /* 0x00000010ff507819 */ /* 0x000fe20000011651 */
[----:B------:R-:W-:Y:S01]  /*110e0*/  HADD2.F32 R30, -RZ, R30.H0_H0 ;  /* 0x2000001eff1e7230 */ /* 0x000fe20000004100 */
[----:B------:R-:W-:Y:S02]  /*110f0*/  LOP3.LUT R9, R6, 0x7fffe000, RZ, 0xc0, !PT ;  /* 0x7fffe00006097812 */ /* 0x000fe400078ec0ff */
[----:B------:R-:W-:Y:S02]  /*11100*/  SHF.R.U64 R37, R82, 0x10, R83 ;  /* 0x0000001052257819 */ /* 0x000fe40000001253 */
[----:B------:R-:W-:Y:S02]  /*11110*/  IADD3 R9, R8, R9, R44 ;  /* 0x0000000908097210 */ /* 0x000fe40007ffe02c */
[----:B------:R-:W-:Y:S02]  /*11120*/  SHF.R.U64 R35, R58, 0x10, R59 ;  /* 0x000000103a237819 */ /* 0x000fe4000000123b */
[----:B------:R-:W-:Y:S01]  /*11130*/  SHF.R.U32.HI R82, RZ, 0x10, R83 ;  /* 0x00000010ff527819 */ /* 0x000fe20000011653 */
[----:B------:R-:W-:Y:S01]  /*11140*/  IMAD R12, R9, 0x2, R16 ;  /* 0x00000002090c7824 */ /* 0x000fe200078e0210 */
[----:B------:R-:W-:-:S02]  /*11150*/  SHF.R.U32.HI R58, RZ, 0x10, R59 ;  /* 0x00000010ff3a7819 */ /* 0x000fc4000001163b */
[----:B------:R-:W-:Y:S02]  /*11160*/  SHF.R.U64 R36, R56, 0x10, R57 ;  /* 0x0000001038247819 */ /* 0x000fe40000001239 */
        /* <DEDUP_REMOVED lines=9> */
[--C-:B------:R-:W-:Y:S02]  /*11200*/  HADD2.F32 R27, -RZ, R11.reuse.H0_H0 ;  /* 0x2000000bff1b7230 */ /* 0x100fe40000004100 */
[----:B------:R-:W-:Y:S01]  /*11210*/  FMUL.FTZ R25, R25, R24 ;  /* 0x0000001819197220 */ /* 0x000fe20000410000 */
[----:B------:R-:W-:Y:S02]  /*11220*/  HADD2.F32 R11, -RZ, R11.H1_H1 ;  /* 0x3000000bff0b7230 */ /* 0x000fe40000004100 */
[----:B------:R-:W-:Y:S02]  /*11230*/  HADD2.F32 R8, -RZ, R8.H1_H1 ;  /* 0x30000008ff087230 */ /* 0x000fe40000004100 */
[----:B------:R-:W-:Y:S01]  /*11240*/  HADD2.F32 R10, -RZ, R10.H1_H1 ;  /* 0x3000000aff0a7230 */ /* 0x000fe20000004100 */
[----:B--2---:R-:W0:Y:S02]  /*11250*/  LDS.128 R4, [R39] ;  /* 0x0000000027047984 */ /* 0x004e240000000c00 */
[----:B0-----:R-:W-:-:S02]  /*11260*/  HADD2.F32 R13, -RZ, R5.H0_H0 ;  /* 0x20000005ff0d7230 */ /* 0x001fc40000004100 */
[----:B------:R-:W-:Y:S02]  /*11270*/  HADD2.F32 R14, -RZ, R5.H1_H1 ;  /* 0x30000005ff0e7230 */ /* 0x000fe40000004100 */
[----:B------:R-:W-:Y:S02]  /*11280*/  HADD2.F32 R5, -RZ, R4.H0_H0 ;  /* 0x20000004ff057230 */ /* 0x000fe40000004100 */
[C---:B------:R-:W-:Y:S01]  /*11290*/  FFMA.FTZ R32, R13.reuse, R28, -R32 ;  /* 0x0000001c0d207223 */ /* 0x040fe20000010820 */
[----:B------:R-:W-:Y:S01]  /*112a0*/  FFMA.FTZ R34, R13, R29, R34 ;  /* 0x0000001d0d227223 */ /* 0x000fe20000010022 */
[--C-:B------:R-:W-:Y:S02]  /*112b0*/  HADD2.F32 R13, -RZ, R89.reuse.H0_H0 ;  /* 0x20000059ff0d7230 */ /* 0x100fe40000004100 */
[C---:B------:R-:W-:Y:S01]  /*112c0*/  FFMA.FTZ R31, R14.reuse, R24, -R31 ;  /* 0x000000180e1f7223 */ /* 0x040fe2000001081f */
[----:B------:R-:W-:Y:S02]  /*112d0*/  HADD2.F32 R15, -RZ, R6.H0_H0 ;  /* 0x20000006ff0f7230 */ /* 0x000fe40000004100 */
[C---:B------:R-:W-:Y:S01]  /*112e0*/  FMUL.FTZ R24, R9.reuse, R88 ;  /* 0x0000005809187220 */ /* 0x040fe20000410000 */
[----:B------:R-:W-:Y:S01]  /*112f0*/  FFMA.FTZ R29, R14, R30, R25 ;  /* 0x0000001e0e1d7223 */ /* 0x000fe20000010019 */
[----:B------:R-:W-:Y:S01]  /*11300*/  FMUL.FTZ R9, R9, R92 ;  /* 0x0000005c09097220 */ /* 0x000fe20000410000 */
[----:B------:R-:W-:Y:S01]  /*11310*/  FMUL.FTZ R14, R26, R13 ;  /* 0x0000000d1a0e7220 */ /* 0x000fe20000410000 */
[----:B------:R-:W-:-:S02]  /*11320*/  HADD2.F32 R89, -RZ, R89.H1_H1 ;  /* 0x30000059ff597230 */ /* 0x000fc40000004100 */
[-C--:B------:R-:W-:Y:S01]  /*11330*/  FMUL.FTZ R26, R26, R91.reuse ;  /* 0x0000005b1a1a7220 */ /* 0x080fe20000410000 */
[--C-:B------:R-:W-:Y:S02]  /*11340*/  HADD2.F32 R20, -RZ, R7.reuse.H0_H0 ;  /* 0x20000007ff147230 */ /* 0x100fe40000004100 */
[C---:B------:R-:W-:Y:S01]  /*11350*/  FFMA.FTZ R92, R5.reuse, R92, -R24 ;  /* 0x0000005c055c7223 */ /* 0x040fe20000010818 */
[----:B------:R-:W-:Y:S01]  /*11360*/  FFMA.FTZ R88, R5, R88, R9 ;  /* 0x0000005805587223 */ /* 0x000fe20000010009 */
[----:B------:R-:W-:Y:S01]  /*11370*/  FFMA.FTZ R91, R15, R91, -R14 ;  /* 0x0000005b0f5b7223 */ /* 0x000fe2000001080e */
[----:B------:R-:W-:Y:S02]  /*11380*/  HADD2.F32 R24, -RZ, R58.H0_H0 ;  /* 0x2000003aff187230 */ /* 0x000fe40000004100 */
[C---:B------:R-:W-:Y:S01]  /*11390*/  FMUL.FTZ R5, R27.reuse, R89 ;  /* 0x000000591b057220 */ /* 0x040fe20000410000 */
[----:B------:R-:W-:Y:S02]  /*113a0*/  HADD2.F32 R14, -RZ, R82.H0_H0 ;  /* 0x20000052ff0e7230 */ /* 0x000fe40000004100 */
[----:B------:R-:W-:Y:S01]  /*113b0*/  FMUL.FTZ R28, R27, R96 ;  /* 0x000000601b1c7220 */ /* 0x000fe20000410000 */
[----:B------:R-:W-:-:S02]  /*113c0*/  HADD2.F32 R7, -RZ, R7.H1_H1 ;  /* 0x30000007ff077230 */ /* 0x000fc40000004100 */
[C---:B------:R-:W-:Y:S01]  /*113d0*/  FFMA.FTZ R96, R20.reuse, R96, -R5 ;  /* 0x0000006014607223 */ /* 0x040fe20000010805 */
[----:B------:R-:W-:Y:S01]  /*113e0*/  FFMA.FTZ R26, R15, R13, R26 ;  /* 0x0000000d0f1a7223 */ /* 0x000fe2000001001a */
[----:B------:R-:W-:Y:S01]  /*113f0*/  FFMA.FTZ R28, R20, R89, R28 ;  /* 0x00000059141c7223 */ /* 0x000fe2000001001c */
[C---:B------:R-:W-:Y:S01]  /*11400*/  FMUL.FTZ R30, R11.reuse, R24 ;  /* 0x000000180b1e7220 */ /* 0x040fe20000410000 */
[-C--:B------:R-:W-:Y:S01]  /*11410*/  FMUL.FTZ R20, R11, R14.reuse ;  /* 0x0000000e0b147220 */ /* 0x080fe20000410000 */
[----:B------:R-:W-:Y:S02]  /*11420*/  HADD2.F32 R11, -RZ, R36.H0_H0 ;  /* 0x20000024ff0b7230 */ /* 0x000fe40000004100 */
[----:B------:R-:W-:Y:S02]  /*11430*/  HADD2.F32 R13, -RZ, R35.H0_H0 ;  /* 0x20000023ff0d7230 */ /* 0x000fe40000004100 */
[----:B------:R-:W-:Y:S01]  /*11440*/  FFMA.FTZ R33, R7, R14, -R30 ;  /* 0x0000000e07217223 */ /* 0x000fe2000001081e */
[----:B------:R-:W-:-:S02]  /*11450*/  HADD2.F32 R5, -RZ, R38.H0_H0 ;  /* 0x20000026ff057230 */ /* 0x000fc40000004100 */
[----:B------:R-:W-:Y:S01]  /*11460*/  FFMA.FTZ R35, R7, R24, R20 ;  /* 0x0000001807237223 */ /* 0x000fe20000010014 */
[----:B------:R-:W-:Y:S02]  /*11470*/  HADD2.F32 R9, -RZ, R37.H0_H0 ;  /* 0x20000025ff097230 */ /* 0x000fe40000004100 */
[----:B------:R-:W-:Y:S01]  /*11480*/  FMUL.FTZ R7, R8, R11 ;  /* 0x0000000b08077220 */ /* 0x000fe20000410000 */
[----:B------:R-:W-:Y:S02]  /*11490*/  HADD2.F32 R4, -RZ, R4.H1_H1 ;  /* 0x30000004ff047230 */ /* 0x000fe40000004100 */
[----:B------:R-:W-:Y:S01]  /*114a0*/  FMUL.FTZ R27, R10, R13 ;  /* 0x0000000d0a1b7220 */ /* 0x000fe20000410000 */
[----:B------:R-:W-:Y:S02]  /*114b0*/  HADD2.F32 R6, -RZ, R6.H1_H1 ;  /* 0x30000006ff067230 */ /* 0x000fe40000004100 */
[----:B------:R-:W-:Y:S01]  /*114c0*/  FMUL.FTZ R8, R8, R5 ;  /* 0x0000000508087220 */ /* 0x000fe20000410000 */
[----:B------:R-:W-:Y:S01]  /*114d0*/  FMUL.FTZ R14, R10, R9 ;  /* 0x000000090a0e7220 */ /* 0x000fe20000410000 */
[----:B------:R-:W-:Y:S01]  /*114e0*/  FFMA.FTZ R15, R4, R5, -R7 ;  /* 0x00000005040f7223 */ /* 0x000fe20000010807 */
[----:B------:R-:W-:Y:S01]  /*114f0*/  F2FP.F16.F32.PACK_AB R7, R33, R96 ;  /* 0x000000602107723e */ /* 0x000fe200000000ff */
[----:B------:R-:W-:Y:S01]  /*11500*/  FFMA.FTZ R10, R6, R9, -R27 ;  /* 0x00000009060a7223 */ /* 0x000fe2000001081b */
        /* <DEDUP_REMOVED lines=11> */
.L_x_1543:
[----:B------:R-:W-:Y:S05]  /*115c0*/  BSYNC B1 ;  /* 0x0000000000017941 */ /* 0x000fea0003800000 */
.L_x_1542:
[----:B------:R-:W-:Y:S05]  /*115d0*/  @P3 BRA `(.L_x_1501) ;  /* 0x0000000c00383947 */ /* 0x000fea0003800000 */
[----:B01234-:R-:W2:Y:S01]  /*115e0*/  LDL R6, [R1+0x6c] ;  /* 0x00006c0001067983 */ /* 0x01fea20000100800 */
[----:B------:R-:W0:Y:S01]  /*115f0*/  LDC R43, c[0x0][0x3d4] ;  /* 0x0000f500ff2b7b82 */ /* 0x000e220000000800 */
[----:B------:R-:W-:Y:S01]  /*11600*/  BSSY B1, `(.L_x_1546) ;  /* 0x000006b000017945 */ /* 0x000fe20003800000 */
[-C--:B0-----:R-:W-:Y:S02]  /*11610*/  ISETP.GE.AND P0, PT, R228, R43.reuse, PT ;  /* 0x0000002be400720c */ /* 0x081fe40003f06270 */
[----:B------:R-:W-:Y:S02]  /*11620*/  ISETP.GE.AND P1, PT, R225, R43, PT ;  /* 0x0000002be100720c */ /* 0x000fe40003f26270 */
[----:B--2---:R-:W-:Y:S02]  /*11630*/  SHF.R.S32.HI R5, RZ, 0x1f, R6 ;  /* 0x0000001fff057819 */ /* 0x004fe40000011406 */
[----:B------:R-:W-:Y:S02]  /*11640*/  SHF.L.U32 R4, R6, 0x6, RZ ;  /* 0x0000000606047819 */ /* 0x000fe400000006ff */
[----:B------:R-:W-:-:S02]  /*11650*/  LEA.HI R5, R5, R6, RZ, 0x3 ;  /* 0x0000000605057211 */ /* 0x000fc400078f18ff */
[----:B------:R-:W-:-:S03]  /*11660*/  LOP3.LUT R42, R4, 0x1c0, RZ, 0xc0, !PT ;  /* 0x000001c0042a7812 */ /* 0x000fc600078ec0ff */
[----:B------:R-:W-:Y:S01]  /*11670*/  IMAD.SHL.U32 R5, R5, 0x40, RZ ;  /* 0x0000004005057824 */ /* 0x000fe200078e00ff */
[----:B------:R-:W-:-:S04]  /*11680*/  SHF.R.U32.HI R45, RZ, 0x3, R42 ;  /* 0x00000003ff2d7819 */ /* 0x000fc8000001162a */
[----:B------:R-:W-:Y:S01]  /*11690*/  LOP3.LUT R44, R5, 0xfffffe00, RZ, 0xc0, !PT ;  /* 0xfffffe00052c7812 */ /* 0x000fe200078ec0ff */
[----:B------:R-:W-:Y:S06]  /*116a0*/  @P0 BRA `(.L_x_1547) ;  /* 0x0000000400800947 */ /* 0x000fec0003800000 */
[----:B------:R-:W2:Y:S04]  /*116b0*/  LDL R6, [R1+0x24] ;  /* 0x0000240001067983 */ /* 0x000ea80000100800 */
[----:B------:R-:W3:Y:S01]  /*116c0*/  LDL R46, [R1+0x7c] ;  /* 0x00007c00012e7983 */ /* 0x000ee20000100800 */
[----:B------:R-:W-:Y:S01]  /*116d0*/  HADD2.F32 R29, -RZ, R85.H1_H1 ;  /* 0x30000055ff1d7230 */ /* 0x000fe20000004100 */
[----:B------:R-:W-:Y:S01]  /*116e0*/  SHF.R.U32.HI R31, RZ, 0x10, R65 ;  /* 0x00000010ff1f7819 */ /* 0x000fe20000011641 */
[----:B------:R-:W-:Y:S01]  /*116f0*/  HADD2.F32 R28, -RZ, R87.H1_H1 ;  /* 0x30000057ff1c7230 */ /* 0x000fe20000004100 */
[--C-:B------:R-:W-:Y:S02]  /*11700*/  SHF.R.U64 R41, R72, 0x10, R73.reuse ;  /* 0x0000001048297819 */ /* 0x100fe40000001249 */
[----:B------:R-:W-:Y:S01]  /*11710*/  SHF.R.U32.HI R72, RZ, 0x10, R73 ;  /* 0x00000010ff487819 */ /* 0x000fe20000011649 */
[----:B------:R-:W-:Y:S01]  /*11720*/  HADD2.F32 R31, -RZ, R31.H0_H0 ;  /* 0x2000001fff1f7230 */ /* 0x000fe20000004100 */
[----:B------:R-:W-:-:S02]  /*11730*/  SHF.R.U64 R40, R74, 0x10, R75 ;  /* 0x000000104a287819 */ /* 0x000fc4000000124b */
[----:B------:R-:W-:Y:S02]  /*11740*/  SHF.R.U64 R37, R66, 0x10, R67 ;  /* 0x0000001042257819 */ /* 0x000fe40000001243 */
[----:B------:R-:W-:Y:S02]  /*11750*/  SHF.R.U32.HI R74, RZ, 0x10, R75 ;  /* 0x00000010ff4a7819 */ /* 0x000fe4000001164b */
[----:B------:R-:W-:Y:S02]  /*11760*/  SHF.R.U32.HI R66, RZ, 0x10, R67 ;  /* 0x00000010ff427819 */ /* 0x000fe40000011643 */
[----:B------:R-:W-:Y:S02]  /*11770*/  SHF.R.U64 R39, R64, 0x10, R65 ;  /* 0x0000001040277819 */ /* 0x000fe40000001241 */
[----:B--2---:R-:W-:-:S04]  /*11780*/  LEA.HI R4, R43, R6, RZ, 0x1d ;  /* 0x000000062b047211 */ /* 0x004fc800078fe8ff */
[----:B------:R-:W-:Y:S01]  /*11790*/  SHF.R.S32.HI R7, RZ, 0x1f, R4 ;  /* 0x0000001fff077819 */ /* 0x000fe20000011404 */
[----:B------:R-:W-:-:S03]  /*117a0*/  IMAD.SHL.U32 R5, R4, 0x8, RZ ;  /* 0x0000000804057824 */ /* 0x000fc600078e00ff */
[----:B------:R-:W-:Y:S02]  /*117b0*/  LEA.HI R7, R7, R4, RZ, 0x3 ;  /* 0x0000000407077211 */ /* 0x000fe400078f18ff */
[----:B------:R-:W-:Y:S02]  /*117c0*/  LOP3.LUT R4, R42, 0x38, R5, 0xf8, !PT ;  /* 0x000000382a047812 */ /* 0x000fe400078ef805 */
[----:B------:R-:W-:Y:S02]  /*117d0*/  SHF.L.U32 R7, R7, 0xa, RZ ;  /* 0x0000000a07077819 */ /* 0x000fe400000006ff */
[----:B------:R-:W-:Y:S02]  /*117e0*/  LOP3.LUT R8, R4, R45, RZ, 0x3c, !PT ;  /* 0x0000002d04087212 */ /* 0x000fe400078e3cff */
        /* <DEDUP_REMOVED lines=21> */
[----:B------:R-:W-:Y:S02]  /*11940*/  HADD2.F32 R30, -RZ, R85.H0_H0 ;  /* 0x20000055ff1e7230 */ /* 0x000fe40000004100 */
[----:B------:R-:W-:Y:S02]  /*11950*/  HADD2.F32 R24, -RZ, R87.H0_H0 ;  /* 0x20000057ff187230 */ /* 0x000fe40000004100 */
[-C--:B------:R-:W-:Y:S01]  /*11960*/  FMUL.FTZ R35, R25, R28.reuse ;  /* 0x0000001c19237220 */ /* 0x080fe20000410000 */
[----:B------:R-:W-:Y:S02]  /*11970*/  HADD2.F32 R13, -RZ, R86.H0_H0 ;  /* 0x20000056ff0d7230 */ /* 0x000fe40000004100 */
[----:B------:R-:W-:Y:S01]  /*11980*/  FFMA.FTZ R33, R14, R28, -R33 ;  /* 0x0000001c0e217223 */ /* 0x000fe20000010821 */
[C---:B------:R-:W-:Y:S01]  /*11990*/  FMUL.FTZ R28, R9.reuse, R30 ;  /* 0x0000001e091c7220 */ /* 0x040fe20000410000 */
[----:B------:R-:W-:Y:S01]  /*119a0*/  FMUL.FTZ R25, R9, R24 ;  /* 0x0000001809197220 */ /* 0x000fe20000410000 */
[----:B------:R-:W-:-:S02]  /*119b0*/  HADD2.F32 R9, -RZ, R90.H0_H0 ;  /* 0x2000005aff097230 */ /* 0x000fc40000004100 */
[----:B------:R-:W-:Y:S01]  /*119c0*/  FFMA.FTZ R34, R14, R31, R35 ;  /* 0x0000001f0e227223 */ /* 0x000fe20000010023 */
[C---:B------:R-:W-:Y:S01]  /*119d0*/  FMUL.FTZ R14, R26.reuse, R13 ;  /* 0x0000000d1a0e7220 */ /* 0x040fe20000410000 */
[--C-:B------:R-:W-:Y:S02]  /*119e0*/  HADD2.F32 R27, -RZ, R11.reuse.H0_H0 ;  /* 0x2000000bff1b7230 */ /* 0x100fe40000004100 */
[C---:B------:R-:W-:Y:S01]  /*119f0*/  FFMA.FTZ R25, R5.reuse, R30, R25 ;  /* 0x0000001e05197223 */ /* 0x040fe20000010019 */
[----:B------:R-:W-:Y:S02]  /*11a00*/  HADD2.F32 R86, -RZ, R86.H1_H1 ;  /* 0x30000056ff567230 */ /* 0x000fe40000004100 */
[-C--:B------:R-:W-:Y:S01]  /*11a10*/  FMUL.FTZ R30, R26, R9.reuse ;  /* 0x000000091a1e7220 */ /* 0x080fe20000410000 */
[----:B------:R-:W-:Y:S01]  /*11a20*/  FFMA.FTZ R28, R5, R24, -R28 ;  /* 0x00000018051c7223 */ /* 0x000fe2000001081c */
[----:B------:R-:W-:Y:S01]  /*11a30*/  FFMA.FTZ R26, R15, R9, -R14 ;  /* 0x000000090f1a7223 */ /* 0x000fe2000001080e */
[----:B------:R-:W-:-:S02]  /*11a40*/  HADD2.F32 R11, -RZ, R11.H1_H1 ;  /* 0x3000000bff0b7230 */ /* 0x000fc40000004100 */
[----:B------:R-:W-:Y:S01]  /*11a50*/  FMUL.FTZ R5, R27, R86 ;  /* 0x000000561b057220 */ /* 0x000fe20000410000 */
[----:B------:R-:W-:Y:S02]  /*11a60*/  HADD2.F32 R90, -RZ, R90.H1_H1 ;  /* 0x3000005aff5a7230 */ /* 0x000fe40000004100 */
[----:B------:R-:W-:Y:S01]  /*11a70*/  FFMA.FTZ R30, R15, R13, R30 ;  /* 0x0000000d0f1e7223 */ /* 0x000fe2000001001e */
[----:B------:R-:W-:Y:S02]  /*11a80*/  HADD2.F32 R24, -RZ, R66.H0_H0 ;  /* 0x20000042ff187230 */ /* 0x000fe40000004100 */
[----:B------:R-:W-:Y:S02]  /*11a90*/  HADD2.F32 R14, -RZ, R74.H0_H0 ;  /* 0x2000004aff0e7230 */ /* 0x000fe40000004100 */
[----:B------:R-:W-:Y:S01]  /*11aa0*/  FMUL.FTZ R27, R27, R90 ;  /* 0x0000005a1b1b7220 */ /* 0x000fe20000410000 */
[----:B------:R-:W-:Y:S02]  /*11ab0*/  HADD2.F32 R8, -RZ, R8.H1_H1 ;  /* 0x30000008ff087230 */ /* 0x000fe40000004100 */
[----:B------:R-:W-:Y:S01]  /*11ac0*/  FMUL.FTZ R36, R11, R24 ;  /* 0x000000180b247220 */ /* 0x000fe20000410000 */
[----:B------:R-:W-:-:S02]  /*11ad0*/  HADD2.F32 R10, -RZ, R10.H1_H1 ;  /* 0x3000000aff0a7230 */ /* 0x000fc40000004100 */
[----:B------:R-:W-:Y:S01]  /*11ae0*/  FMUL.FTZ R38, R11, R14 ;  /* 0x0000000e0b267220 */ /* 0x000fe20000410000 */
[C---:B------:R-:W-:Y:S01]  /*11af0*/  FFMA.FTZ R90, R20.reuse, R90, -R5 ;  /* 0x0000005a145a7223 */ /* 0x040fe20000010805 */
[----:B------:R-:W-:Y:S02]  /*11b00*/  HADD2.F32 R11, -RZ, R39.H0_H0 ;  /* 0x20000027ff0b7230 */ /* 0x000fe40000004100 */
[----:B------:R-:W-:Y:S01]  /*11b10*/  FFMA.FTZ R20, R20, R86, R27 ;  /* 0x0000005614147223 */ /* 0x000fe2000001001b */
[----:B------:R-:W-:Y:S02]  /*11b20*/  HADD2.F32 R13, -RZ, R37.H0_H0 ;  /* 0x20000025ff0d7230 */ /* 0x000fe40000004100 */
[C---:B------:R-:W-:Y:S01]  /*11b30*/  FFMA.FTZ R31, R7.reuse, R14, -R36 ;  /* 0x0000000e071f7223 */ /* 0x040fe20000010824 */
[----:B------:R-:W-:Y:S02]  /*11b40*/  HADD2.F32 R5, -RZ, R41.H0_H0 ;  /* 0x20000029ff057230 */ /* 0x000fe40000004100 */
[----:B------:R-:W-:Y:S01]  /*11b50*/  FFMA.FTZ R35, R7, R24, R38 ;  /* 0x0000001807237223 */ /* 0x000fe20000010026 */
[----:B------:R-:W-:-:S02]  /*11b60*/  HADD2.F32 R9, -RZ, R40.H0_H0 ;  /* 0x20000028ff097230 */ /* 0x000fc40000004100 */
        /* <DEDUP_REMOVED lines=20> */
.L_x_1547:
[----:B------:R-:W-:Y:S05]  /*11cb0*/  BSYNC B1 ;  /* 0x0000000000017941 */ /* 0x000fea0003800000 */
.L_x_1546:
[----:B------:R-:W-:Y:S05]  /*11cc0*/  @P1 BRA `(.L_x_1501) ;  /* 0x00000004007c1947 */ /* 0x000fea0003800000 */
[----:B------:R-:W2:Y:S01]  /*11cd0*/  LDL R39, [R1+0x78] ;  /* 0x0000780001277983 */ /* 0x000ea20000100800 */
[----:B------:R-:W-:Y:S01]  /*11ce0*/  LEA.HI R0, R43, R0, RZ, 0x1d ;  /* 0x000000002b007211 */ /* 0x000fe200078fe8ff */
[----:B------:R-:W-:Y:S01]  /*11cf0*/  HADD2.F32 R27, -RZ, R23.H1_H1 ;  /* 0x30000017ff1b7230 */ /* 0x000fe20000004100 */
[----:B------:R-:W-:Y:S01]  /*11d00*/  SHF.R.U32.HI R30, RZ, 0x10, R69 ;  /* 0x00000010ff1e7819 */ /* 0x000fe20000011645 */
[--C-:B------:R-:W-:Y:S01]  /*11d10*/  HADD2.F32 R29, -RZ, R3.reuse.H1_H1 ;  /* 0x30000003ff1d7230 */ /* 0x100fe20000004100 */
[----:B0-----:R-:W-:Y:S01]  /*11d20*/  SHF.R.S32.HI R5, RZ, 0x1f, R0 ;  /* 0x0000001fff057819 */ /* 0x001fe20000011400 */
[----:B------:R-:W-:Y:S01]  /*11d30*/  IMAD.SHL.U32 R4, R0, 0x8, RZ ;  /* 0x0000000800047824 */ /* 0x000fe200078e00ff */
[----:B------:R-:W-:Y:S01]  /*11d40*/  SHF.R.U64 R38, R76, 0x10, R77 ;  /* 0x000000104c267819 */ /* 0x000fe2000000124d */
[----:B------:R-:W-:Y:S01]  /*11d50*/  HADD2.F32 R30, -RZ, R30.H0_H0 ;  /* 0x2000001eff1e7230 */ /* 0x000fe20000004100 */
[----:B------:R-:W-:Y:S01]  /*11d60*/  LEA.HI R5, R5, R0, RZ, 0x3 ;  /* 0x0000000005057211 */ /* 0x000fe200078f18ff */
[----:B------:R-:W-:Y:S01]  /*11d70*/  HADD2.F32 R28, -RZ, R3.H0_H0 ;  /* 0x20000003ff1c7230 */ /* 0x000fe20000004100 */
[----:B------:R-:W-:Y:S01]  /*11d80*/  LOP3.LUT R0, R42, 0x38, R4, 0xf8, !PT ;  /* 0x000000382a007812 */ /* 0x000fe200078ef804 */
[--C-:B------:R-:W-:Y:S01]  /*11d90*/  HADD2.F32 R3, -RZ, R84.reuse.H0_H0 ;  /* 0x20000054ff037230 */ /* 0x100fe20000004100 */
[----:B------:R-:W-:Y:S01]  /*11da0*/  SHF.L.U32 R5, R5, 0xa, RZ ;  /* 0x0000000a05057819 */ /* 0x000fe200000006ff */
[----:B------:R-:W-:Y:S01]  /*11db0*/  HADD2.F32 R84, -RZ, R84.H1_H1 ;  /* 0x30000054ff547230 */ /* 0x000fe20000004100 */
[----:B------:R-:W-:-:S02]  /*11dc0*/  LOP3.LUT R0, R0, R45, RZ, 0x3c, !PT ;  /* 0x0000002d00007212 */ /* 0x000fc400078e3cff */
[----:B------:R-:W-:Y:S02]  /*11dd0*/  LOP3.LUT R9, R5, 0x7fffe000, RZ, 0xc0, !PT ;  /* 0x7fffe00005097812 */ /* 0x000fe400078ec0ff */
[----:B------:R-:W-:Y:S02]  /*11de0*/  SHF.R.U32.HI R76, RZ, 0x10, R77 ;  /* 0x00000010ff4c7819 */ /* 0x000fe4000001164d */
[----:B------:R-:W-:Y:S02]  /*11df0*/  IADD3 R9, R0, R9, R44 ;  /* 0x0000000900097210 */ /* 0x000fe40007ffe02c */
[----:B------:R-:W-:Y:S02]  /*11e00*/  SHF.R.U64 R37, R78, 0x10, R79 ;  /* 0x000000104e257819 */ /* 0x000fe4000000124f */
[----:B------:R-:W-:Y:S01]  /*11e10*/  SHF.R.U64 R35, R70, 0x10, R71 ;  /* 0x0000001046237819 */ /* 0x000fe20000001247 */
[----:B------:R-:W-:Y:S01]  /*11e20*/  IMAD R0, R9, 0x2, R16 ;  /* 0x0000000209007824 */ /* 0x000fe200078e0210 */
[----:B------:R-:W-:-:S02]  /*11e30*/  SHF.R.U32.HI R78, RZ, 0x10, R79 ;  /* 0x00000010ff4e7819 */ /* 0x000fc4000001164f */
[----:B------:R-:W-:Y:S02]  /*11e40*/  SHF.R.U32.HI R70, RZ, 0x10, R71 ;  /* 0x00000010ff467819 */ /* 0x000fe40000011647 */
[----:B------:R-:W0:Y:S01]  /*11e50*/  LDS.128 R8, [R0+0x10400] ;  /* 0x0104000000087984 */ /* 0x000e220000000c00 */
[----:B------:R-:W-:Y:S01]  /*11e60*/  SHF.R.U64 R36, R68, 0x10, R69 ;  /* 0x0000001044247819 */ /* 0x000fe20000001245 */
        /* <DEDUP_REMOVED lines=20> */
[----:B------:R-:W-:Y:S02]  /*11fb0*/  HADD2.F32 R12, -RZ, R23.H0_H0 ;  /* 0x20000017ff0c7230 */ /* 0x000fe40000004100 */
[C---:B------:R-:W-:Y:S01]  /*11fc0*/  FFMA.FTZ R32, R13.reuse, R20, -R32 ;  /* 0x000000140d207223 */ /* 0x040fe20000010820 */
[----:B------:R-:W-:Y:S02]  /*11fd0*/  HADD2.F32 R20, -RZ, R21.H0_H0 ;  /* 0x20000015ff147230 */ /* 0x000fe40000004100 */
[----:B------:R-:W-:Y:S01]  /*11fe0*/  FFMA.FTZ R34, R13, R30, R34 ;  /* 0x0000001e0d227223 */ /* 0x000fe20000010022 */
[----:B------:R-:W-:-:S02]  /*11ff0*/  HADD2.F32 R14, -RZ, R6.H0_H0 ;  /* 0x20000006ff0e7230 */ /* 0x000fc40000004100 */
[-C--:B------:R-:W-:Y:S01]  /*12000*/  FMUL.FTZ R9, R9, R12.reuse ;  /* 0x0000000c09097220 */ /* 0x080fe20000410000 */
[C---:B------:R-:W-:Y:S01]  /*12010*/  FFMA.FTZ R13, R5.reuse, R12, -R24 ;  /* 0x0000000c050d7223 */ /* 0x040fe20000010818 */
[----:B------:R-:W-:Y:S02]  /*12020*/  HADD2.F32 R21, -RZ, R21.H1_H1 ;  /* 0x30000015ff157230 */ /* 0x000fe40000004100 */
[----:B------:R-:W-:Y:S01]  /*12030*/  FFMA.FTZ R28, R5, R28, R9 ;  /* 0x0000001c051c7223 */ /* 0x000fe20000010009 */
[C---:B------:R-:W-:Y:S01]  /*12040*/  FMUL.FTZ R5, R25.reuse, R20 ;  /* 0x0000001419057220 */ /* 0x040fe20000410000 */
[----:B------:R-:W-:Y:S01]  /*12050*/  FMUL.FTZ R25, R25, R3 ;  /* 0x0000000319197220 */ /* 0x000fe20000410000 */
[----:B------:R-:W-:Y:S02]  /*12060*/  HADD2.F32 R24, -RZ, R70.H0_H0 ;  /* 0x20000046ff187230 */ /* 0x000fe40000004100 */
[----:B------:R-:W-:Y:S01]  /*12070*/  FMUL.FTZ R30, R26, R21 ;  /* 0x000000151a1e7220 */ /* 0x000fe20000410000 */
[----:B------:R-:W-:-:S02]  /*12080*/  HADD2.F32 R12, -RZ, R78.H0_H0 ;  /* 0x2000004eff0c7230 */ /* 0x000fc40000004100 */
[C---:B------:R-:W-:Y:S01]  /*12090*/  FFMA.FTZ R23, R14.reuse, R3, -R5 ;  /* 0x000000030e177223 */ /* 0x040fe20000010805 */
[--C-:B------:R-:W-:Y:S02]  /*120a0*/  HADD2.F32 R15, -RZ, R7.reuse.H0_H0 ;  /* 0x20000007ff0f7230 */ /* 0x100fe40000004100 */
[----:B------:R-:W-:Y:S01]  /*120b0*/  FFMA.FTZ R25, R14, R20, R25 ;  /* 0x000000140e197223 */ /* 0x000fe20000010019 */
[----:B------:R-:W-:Y:S02]  /*120c0*/  HADD2.F32 R7, -RZ, R7.H1_H1 ;  /* 0x30000007ff077230 */ /* 0x000fe40000004100 */
[----:B------:R-:W-:Y:S01]  /*120d0*/  FMUL.FTZ R26, R26, R84 ;  /* 0x000000541a1a7220 */ /* 0x000fe20000410000 */
[C---:B------:R-:W-:Y:S01]  /*120e0*/  FMUL.FTZ R14, R11.reuse, R24 ;  /* 0x000000180b0e7220 */ /* 0x040fe20000410000 */
[----:B------:R-:W-:Y:S01]  /*120f0*/  FMUL.FTZ R20, R11, R12 ;  /* 0x0000000c0b147220 */ /* 0x000fe20000410000 */
[----:B------:R-:W-:Y:S02]  /*12100*/  HADD2.F32 R9, -RZ, R36.H0_H0 ;  /* 0x20000024ff097230 */ /* 0x000fe40000004100 */
[----:B------:R-:W-:Y:S01]  /*12110*/  FFMA.FTZ R26, R15, R21, R26 ;  /* 0x000000150f1a7223 */ /* 0x000fe2000001001a */
[----:B------:R-:W-:-:S02]  /*12120*/  HADD2.F32 R11, -RZ, R35.H0_H0 ;  /* 0x20000023ff0b7230 */ /* 0x000fc40000004100 */
[----:B------:R-:W-:Y:S01]  /*12130*/  FFMA.FTZ R30, R15, R84, -R30 ;  /* 0x000000540f1e7223 */ /* 0x000fe2000001081e */
[----:B------:R-:W-:Y:S02]  /*12140*/  HADD2.F32 R3, -RZ, R38.H0_H0 ;  /* 0x20000026ff037230 */ /* 0x000fe40000004100 */
[C---:B------:R-:W-:Y:S01]  /*12150*/  FFMA.FTZ R21, R7.reuse, R12, -R14 ;  /* 0x0000000c07157223 */ /* 0x040fe2000001080e */
[----:B------:R-:W-:Y:S02]  /*12160*/  HADD2.F32 R5, -RZ, R37.H0_H0 ;  /* 0x20000025ff057230 */ /* 0x000fe40000004100 */
[----:B------:R-:W-:Y:S01]  /*12170*/  FFMA.FTZ R27, R7, R24, R20 ;  /* 0x00000018071b7223 */ /* 0x000fe20000010014 */
[----:B------:R-:W-:Y:S02]  /*12180*/  HADD2.F32 R4, -RZ, R4.H1_H1 ;  /* 0x30000004ff047230 */ /* 0x000fe40000004100 */
[----:B------:R-:W-:Y:S01]  /*12190*/  FMUL.FTZ R7, R8, R9 ;  /* 0x0000000908077220 */ /* 0x000fe20000410000 */
[----:B------:R-:W-:-:S02]  /*121a0*/  HADD2.F32 R6, -RZ, R6.H1_H1 ;  /* 0x30000006ff067230 */ /* 0x000fc40000004100 */
[----:B------:R-:W-:Y:S01]  /*121b0*/  FMUL.FTZ R15, R10, R11 ;  /* 0x0000000b0a0f7220 */ /* 0x000fe20000410000 */
[----:B------:R-:W-:Y:S01]  /*121c0*/  FMUL.FTZ R12, R8, R3 ;  /* 0x00000003080c7220 */ /* 0x000fe20000410000 */
[----:B------:R-:W-:Y:S01]  /*121d0*/  FMUL.FTZ R14, R10, R5 ;  /* 0x000000050a0e7220 */ /* 0x000fe20000410000 */
[----:B------:R-:W-:Y:S01]  /*121e0*/  FFMA.FTZ R8, R4, R3, -R7 ;  /* 0x0000000304087223 */ /* 0x000fe20000010807 */
[----:B------:R-:W-:Y:S01]  /*121f0*/  FFMA.FTZ R10, R6, R5, -R15 ;  /* 0x00000005060a7223 */ /* 0x000fe2000001080f */
[----:B------:R-:W-:Y:S01]  /*12200*/  FFMA.FTZ R3, R4, R9, R12 ;  /* 0x0000000904037223 */ /* 0x000fe2000001000c */
[----:B------:R-:W-:Y:S01]  /*12210*/  FFMA.FTZ R14, R6, R11, R14 ;  /* 0x0000000b060e7223 */ /* 0x000fe2000001000e */
[----:B------:R-:W-:Y:S02]  /*12220*/  F2FP.F16.F32.PACK_AB R7, R21, R30 ;  /* 0x0000001e1507723e */ /* 0x000fe400000000ff */
[----:B------:R-:W-:Y:S02]  /*12230*/  F2FP.F16.F32.PACK_AB R5, R32, R31 ;  /* 0x0000001f2005723e */ /* 0x000fe400000000ff */
[----:B------:R-:W-:-:S02]  /*12240*/  F2FP.F16.F32.PACK_AB R4, R8, R13 ;  /* 0x0000000d0804723e */ /* 0x000fc400000000ff */
[----:B------:R-:W-:Y:S02]  /*12250*/  F2FP.F16.F32.PACK_AB R6, R10, R23 ;  /* 0x000000170a06723e */ /* 0x000fe400000000ff */
[----:B------:R-:W-:Y:S02]  /*12260*/  F2FP.F16.F32.PACK_AB R11, R27, R26 ;  /* 0x0000001a1b0b723e */ /* 0x000fe400000000ff */
[----:B------:R-:W-:Y:S01]  /*12270*/  F2FP.F16.F32.PACK_AB R9, R34, R33 ;  /* 0x000000212209723e */ /* 0x000fe200000000ff */
[----:B------:R0:W-:Y:S01]  /*12280*/  STS.128 [R39], R4 ;  /* 0x0000000427007388 */ /* 0x0001e20000000c00 */
[----:B------:R-:W-:Y:S02]  /*12290*/  F2FP.F16.F32.PACK_AB R8, R3, R28 ;  /* 0x0000001c0308723e */ /* 0x000fe400000000ff */
[----:B------:R-:W-:-:S05]  /*122a0*/  F2FP.F16.F32.PACK_AB R10, R14, R25 ;  /* 0x000000190e0a723e */ /* 0x000fca00000000ff */
[----:B------:R0:W-:Y:S02]  /*122b0*/  STS.128 [R0+0x10400], R8 ;  /* 0x0104000800007388 */ /* 0x0001e40000000c00 */
.L_x_1501:
[----:B------:R-:W-:Y:S05]  /*122c0*/  BSYNC B0 ;  /* 0x0000000000007941 */ /* 0x000fea0003800000 */
.L_x_1449:
[----:B------:R-:W-:Y:S01]  /*122d0*/  @!PT LDS RZ, [RZ] ;  /* 0x00000000fffff984 */ /* 0x000fe20000000800 */
[----:B------:R-:W-:Y:S01]  /*122e0*/  @!PT LDS RZ, [RZ] ;  /* 0x00000000fffff984 */ /* 0x000fe20000000800 */
[----:B------:R-:W-:Y:S01]  /*122f0*/  @!PT LDS RZ, [RZ] ;  /* 0x00000000fffff984 */ /* 0x000fe20000000800 */
[----:B------:R-:W-:Y:S01]  /*12300*/  @!PT LDS RZ, [RZ] ;  /* 0x00000000fffff984 */ /* 0x000fe20000000800 */
[----:B------:R1:W-:Y:S06]  /*12310*/  MEMBAR.ALL.CTA ;  /* 0x0000000000007992 */ /* 0x0003ec0000008000 */
[----:B-1----:R-:W1:Y:S01]  /*12320*/  FENCE.VIEW.ASYNC.S ;  /* 0x00000000000073c6 */ /* 0x002e620000000000 */
[----:B------:R-:W-:Y:S05]  /*12330*/  WARPSYNC.ALL ;  /* 0x0000000000007948 */ /* 0x000fea0003800000 */
[----:B-1----:R-:W-:Y:S06]  /*12340*/  BAR.SYNC.DEFER_BLOCKING 0xd, 0x100 ;  /* 0x0344000000007b1d */ /* 0x002fec0000010000 */
.L_x_1446:
[----:B------:R-:W-:-:S13]  /*12350*/  ISETP.NE.AND P0, PT, R236, 0x3, PT ;  /* 0x00000003ec00780c */ /* 0x000fda0003f05270 */
[----:B------:R-:W-:Y:S05]  /*12360*/  @!P0 BRA `(.L_x_1548) ;  /* 0x0000000000048947 */ /* 0x000fea0003800000 */
[----:B------:R-:W-:Y:S01]  /*12370*/  BPT.TRAP 0x1 ;  /* 0x000000040000795c */ /* 0x000fe20000300000 */
.L_x_1548:
[----:B------:R-:W-:Y:S01]  /*12380*/  IMAD R23, R22, 0x8, R16 ;  /* 0x0000000816177824 */ /* 0x000fe200078e0210 */
[----:B0-----:R-:W-:-:S04]  /*12390*/  SHF.L.U32 R0, R218, 0x1f, RZ ;  /* 0x0000001fda007819 */ /* 0x001fc800000006ff */
[----:B------:R0:W0:Y:S01]  /*123a0*/  SYNCS.PHASECHK.TRANS64.TRYWAIT P2, [R23+URZ+0x30830], R0 ;  /* 0x03083000170075a7 */ /* 0x000022000804017f */
[----:B------:R-:W-:Y:S05]  /*123b0*/  @!P0 BRA `(.L_x_1549) ;  /* 0x0000000000048947 */ /* 0x000fea0003800000 */
[----:B------:R-:W-:Y:S01]  /*123c0*/  BPT.TRAP 0x1 ;  /* 0x000000040000795c */ /* 0x000fe20000300000 */
.L_x_1549:
[----:B-1----:R-:W1:Y:S02]  /*123d0*/  S2R R3, SR_TID.X ;  /* 0x0000000000037919 */ /* 0x002e640000002100 */
[----:B-1----:R-:W-:-:S04]  /*123e0*/  LOP3.LUT R3, R3, 0x7f, RZ, 0xc0, !PT ;  /* 0x0000007f03037812 */ /* 0x002fc800078ec0ff */
[----:B------:R-:W-:Y:S01]  /*123f0*/  ISETP.NE.AND P1, PT, R3, RZ, PT ;  /* 0x000000ff0300720c */ /* 0x000fe20003f25270 */
[----:B0-----:R-:W-:-:S12]  /*12400*/  @P2 BRA `(.L_x_1550) ;  /* 0x0000000000082947 */ /* 0x001fd80003800000 */
[----:B------:R-:W0:Y:S02]  /*12410*/  SYNCS.PHASECHK.TRANS64.TRYWAIT P2, [R23+URZ+0x30830], R0 ;  /* 0x03083000170075a7 */ /* 0x000e24000804017f */
[----:B0-----:R-:W-:Y:S05]  /*12420*/  @!P2 BRA `(.L_x_1551) ;  /* 0x000001740038a947 */ /* 0x001fea0003800000 */
.L_x_1550:
[----:B------:R-:W-:Y:S05]  /*12430*/  WARPSYNC.ALL ;  /* 0x0000000000007948 */ /* 0x000fea0003800000 */
[----:B0-----:R-:W-:Y:S02]  /*12440*/  IADD3 R0, R16, 0x20400, RZ ;  /* 0x0002040010007810 */ /* 0x001fe40007ffe0ff */
[----:B--234-:R-:W-:Y:S02]  /*12450*/  LOP3.LUT R6, R2, 0x10000, RZ, 0xfc, !PT ;  /* 0x0001000002067812 */ /* 0x01cfe400078efcff */
[----:B------:R-:W-:-:S04]  /*12460*/  SHF.R.U32.HI R0, RZ, 0x4, R0 ;  /* 0x00000004ff007819 */ /* 0x000fc80000011600 */
[----:B------:R-:W-:-:S04]  /*12470*/  LOP3.LUT R0, R0, 0x3fff, RZ, 0xc0, !PT ;  /* 0x00003fff00007812 */ /* 0x000fc800078ec0ff */
[----:B------:R-:W-:Y:S01]  /*12480*/  LOP3.LUT R4, R0, 0x10000, RZ, 0xfc, !PT ;  /* 0x0001000000047812 */ /* 0x000fe200078efcff */
[----:B------:R-:W-:Y:S01]  /*12490*/  IMAD.MOV.U32 R7, RZ, RZ, 0x40000040 ;  /* 0x40000040ff077424 */ /* 0x000fe200078e00ff */
[----:B------:R-:W-:-:S03]  /*124a0*/  MOV R3, 0x40000040 ;  /* 0x4000004000037802 */ /* 0x000fc60000000f00 */
[----:B------:R-:W-:Y:S01]  /*124b0*/  IMAD R2, R22, 0x800, R4 ;  /* 0x0000080016027824 */ /* 0x000fe200078e0204 */
[----:B------:R-:W-:Y:S01]  /*124c0*/  R2UR UR4, R6 ;  /* 0x00000000060472ca */ /* 0x000fe200000e0000 */
[----:B-----5:R-:W-:Y:S01]  /*124d0*/  WARPGROUP.ARRIVE ;  /* 0x00000000000079c5 */ /* 0x020fe20000000000 */
[----:B------:R-:W-:Y:S01]  /*124e0*/  R2UR UR5, R7 ;  /* 0x00000000070572ca */ /* 0x000fe200000e0000 */
[----:B------:R0:W-:Y:S01]  /*124f0*/  STL [R1+0xc], R4 ;  /* 0x00000c0401007387 */ /* 0x0001e20000100800 */
[----:B------:R-:W-:Y:S02]  /*12500*/  R2UR UR6, R2 ;  /* 0x00000000020672ca */ /* 0x000fe400000e0000 */
[----:B------:R-:W-:Y:S01]  /*12510*/  R2UR UR7, R3 ;  /* 0x00000000030772ca */ /* 0x000fe200000e0000 */
[----:B------:R-:W-:Y:S01]  /*12520*/  VIADD R222, R6, 0x2 ;  /* 0x0000000206de7836 */ /* 0x000fe20000000000 */
[----:B------:R-:W-:Y:S01]  /*12530*/  MOV R223, 0x40000040 ;  /* 0x4000004000df7802 */ /* 0x000fe20000000f00 */
[----:B------:R-:W-:-:S02]  /*12540*/  IMAD.MOV.U32 R5, RZ, RZ, 0x40000040 ;  /* 0x40000040ff057424 */ /* 0x000fc400078e00ff */
[----:B------:R-:W-:Y:S01]  /*12550*/  IMAD.MOV.U32 R221, RZ, RZ, 0x40000040 ;  /* 0x40000040ffdd7424 */ /* 0x000fe200078e00ff */
[----:B------:R-:W-:Y:S01]  /*12560*/  IADD3 R216, R6, 0x6, RZ ;  /* 0x0000000606d87810 */ /* 0x000fe20007ffe0ff */
[----:B0-----:R-:W-:Y:S02]  /*12570*/  VIADD R4, R2, 0x2 ;  /* 0x0000000202047836 */ /* 0x001fe40000000000 */
[----:B------:R-:W-:Y:S01]  /*12580*/  IMAD.MOV.U32 R217, RZ, RZ, 0x40000040 ;  /* 0x40000040ffd97424 */ /* 0x000fe200078e00ff */
[----:B------:R-:W-:Y:S01]  /*12590*/  MOV R215, 0x40000040 ;  /* 0x4000004000d77802 */ /* 0x000fe20000000f00 */
[----:B------:R-:W-:Y:S02]  /*125a0*/  VIADD R220, R6, 0x4 ;  /* 0x0000000406dc7836 */ /* 0x000fe40000000000 */
[----:B------:R-:W-:Y:S01]  /*125b0*/  IMAD.MOV.U32 R213, RZ, RZ, 0x40000040 ;  /* 0x40000040ffd57424 */ /* 0x000fe200078e00ff */
[----:B------:R-:W-:Y:S01]  /*125c0*/  HGMMA.64x64x16.F32 R24, gdesc[UR4], RZ, !UPT, gsb0 ;  /* 0x00e00000041879f0 */ /* 0x000fe2000c0008ff */
[----:B------:R-:W-:Y:S01]  /*125d0*/  R2UR UR4, R222 ;  /* 0x00000000de0472ca */ /* 0x000fe200000e0000 */
[C---:B------:R-:W-:Y:S01]  /*125e0*/  VIADD R214, R6.reuse, 0x400 ;  /* 0x0000040006d67836 */ /* 0x040fe20000000000 */
[----:B------:R-:W-:Y:S01]  /*125f0*/  R2UR UR5, R223 ;  /* 0x00000000df0572ca */ /* 0x000fe200000e0000 */
[----:B------:R-:W-:Y:S01]  /*12600*/  VIADD R212, R6, 0x402 ;  /* 0x0000040206d47836 */ /* 0x000fe20000000000 */
[----:B------:R-:W-:Y:S01]  /*12610*/  R2UR UR6, R4 ;  /* 0x00000000040672ca */ /* 0x000fe200000e0000 */
[----:B------:R-:W-:Y:S01]  /*12620*/  IMAD.MOV.U32 R211, RZ, RZ, 0x40000040 ;  /* 0x40000040ffd37424 */ /* 0x000fe200078e00ff */
[----:B------:R-:W-:Y:S01]  /*12630*/  R2UR UR7, R5 ;  /* 0x00000000050772ca */ /* 0x000fe200000e0000 */
[C---:B------:R-:W-:Y:S01]  /*12640*/  VIADD R206, R6.reuse, 0x406 ;  /* 0x0000040606ce7836 */ /* 0x040fe20000000000 */
[----:B------:R-:W-:-:S02]  /*12650*/  IADD3 R210, R6, 0x404, RZ ;  /* 0x0000040406d27810 */ /* 0x000fc40007ffe0ff */
[----:B------:R-:W-:Y:S01]  /*12660*/  MOV R207, 0x40000040 ;  /* 0x4000004000cf7802 */ /* 0x000fe20000000f00 */
[C---:B------:R-:W-:Y:S02]  /*12670*/  VIADD R204, R6.reuse, 0x800 ;  /* 0x0000080006cc7836 */ /* 0x040fe40000000000 */
[----:B------:R-:W-:Y:S01]  /*12680*/  IMAD.MOV.U32 R205, RZ, RZ, 0x40000040 ;  /* 0x40000040ffcd7424 */ /* 0x000fe200078e00ff */
[C---:B------:R-:W-:Y:S01]  /*12690*/  IADD3 R202, R6.reuse, 0x802, RZ ;  /* 0x0000080206ca7810 */ /* 0x040fe20007ffe0ff */
[----:B------:R-:W-:Y:S01]  /*126a0*/  IMAD.MOV.U32 R203, RZ, RZ, 0x40000040 ;  /* 0x40000040ffcb7424 */ /* 0x000fe200078e00ff */
[----:B------:R-:W-:Y:S01]  /*126b0*/  MOV R201, 0x40000040 ;  /* 0x4000004000c97802 */ /* 0x000fe20000000f00 */
[C---:B------:R-:W-:Y:S02]  /*126c0*/  VIADD R200, R6.reuse, 0x804 ;  /* 0x0000080406c87836 */ /* 0x040fe40000000000 */
[----:B------:R-:W-:Y:S01]  /*126d0*/  IMAD.MOV.U32 R21, RZ, RZ, 0x40000040 ;  /* 0x40000040ff157424 */ /* 0x000fe200078e00ff */
[C---:B------:R-:W-:Y:S01]  /*126e0*/  IADD3 R14, R6.reuse, 0xc00, RZ ;  /* 0x00000c00060e7810 */ /* 0x040fe20007ffe0ff */
[C---:B------:R-:W-:Y:S01]  /*126f0*/  VIADD R20, R6.reuse, 0x806 ;  /* 0x0000080606147836 */ /* 0x040fe20000000000 */
[----:B------:R-:W2:Y:S01]  /*12700*/  LDL R65, [R1+0x54] ;  /* 0x0000540001417983 */ /* 0x000ea20000100800 */
[----:B------:R-:W-:Y:S01]  /*12710*/  IMAD.MOV.U32 R15, RZ, RZ, 0x40000040 ;  /* 0x40000040ff0f7424 */ /* 0x000fe200078e00ff */
[----:B------:R-:W-:Y:S01]  /*12720*/  MOV R13, 0x40000040 ;  /* 0x40000040000d7802 */ /* 0x000fe20000000f00 */
[----:B------:R-:W-:Y:S01]  /*12730*/  VIADD R12, R6, 0xc02 ;  /* 0x00000c02060c7836 */ /* 0x000fe20000000000 */
[----:B------:R-:W2:Y:S01]  /*12740*/  LDL R70, [R1+0x4] ;  /* 0x0000040001467983 */ /* 0x000ea20000100800 */
[----:B------:R-:W-:Y:S01]  /*12750*/  IMAD.MOV.U32 R5, RZ, RZ, 0x40000040 ;  /* 0x40000040ff057424 */ /* 0x000fe200078e00ff */
[----:B------:R-:W-:Y:S01]  /*12760*/  IADD3 R4, R2, 0x4, RZ ;  /* 0x0000000402047810 */ /* 0x000fe20007ffe0ff */
[C---:B------:R-:W-:Y:S01]  /*12770*/  VIADD R10, R6.reuse, 0xc04 ;  /* 0x00000c04060a7836 */ /* 0x040fe20000000000 */
[----:B------:R-:W-:Y:S01]  /*12780*/  IADD3 R8, R6, 0xc06, RZ ;  /* 0x00000c0606087810 */ /* 0x000fe20007ffe0ff */
[----:B------:R-:W-:Y:S01]  /*12790*/  IMAD.MOV.U32 R11, RZ, RZ, 0x40000040 ;  /* 0x40000040ff0b7424 */ /* 0x000fe200078e00ff */
[----:B------:R-:W-:Y:S01]  /*127a0*/  MOV R3, 0x40000040 ;  /* 0x4000004000037802 */ /* 0x000fe20000000f00 */
[----:B------:R-:W-:-:S02]  /*127b0*/  IMAD.MOV.U32 R9, RZ, RZ, 0x40000040 ;  /* 0x40000040ff097424 */ /* 0x000fc400078e00ff */
[----:B------:R-:W-:-:S05]  /*127c0*/  @!P1 VIADD R23, R23, 0x30840 ;  /* 0x0003084017179836 */ /* 0x000fca0000000000 */
[----:B------:R-:W-:Y:S01]  /*127d0*/  @!P1 PRMT R23, RZ, 0x654, R23 ;  /* 0x00000654ff179816 */ /* 0x000fe20000000017 */
[----:B------:R-:W-:Y:S02]  /*127e0*/  WARPGROUP.DEPBAR.LE gsb0, 0x0 ;  /* 0x00008000000079c5 */ /* 0x000fe40000010000 */
[----:B------:R-:W-:-:S06]  /*127f0*/  WARPGROUP.ARRIVE ;  /* 0x00000000000079c5 */ /* 0x000fcc0000000000 */
[----:B------:R-:W-:Y:S01]  /*12800*/  HGMMA.64x64x16.F32 R24, gdesc[UR4], R24, gsb0 ;  /* 0x00e00000041879f0 */ /* 0x000fe20008000818 */
[----:B------:R-:W-:Y:S02]  /*12810*/  R2UR UR4, R220 ;  /* 0x00000000dc0472ca */ /* 0x000fe400000e0000 */
[----:B------:R-:W-:Y:S02]  /*12820*/  R2UR UR5, R221 ;  /* 0x00000000dd0572ca */ /* 0x000fe400000e0000 */
[----:B------:R-:W-:Y:S01]  /*12830*/  R2UR UR6, R4 ;  /* 0x00000000040672ca */ /* 0x000fe200000e0000 */
[----:B------:R-:W-:Y:S01]  /*12840*/  VIADD R4, R2, 0x6 ;  /* 0x0000000602047836 */ /* 0x000fe20000000000 */
[----:B------:R-:W-:Y:S02]  /*12850*/  R2UR UR7, R5 ;  /* 0x00000000050772ca */ /* 0x000fe400000e0000 */
[----:B------:R-:W-:Y:S01]  /*12860*/  MOV R5, 0x40000040 ;  /* 0x4000004000057802 */ /* 0x000fe20000000f00 */
[----:B------:R-:W-:-:S02]  /*12870*/  WARPGROUP.DEPBAR.LE gsb0, 0x0 ;  /* 0x00008000000079c5 */ /* 0x000fc40000010000 */
[----:B------:R-:W-:-:S08]  /*12880*/  WARPGROUP.ARRIVE ;  /* 0x00000000000079c5 */ /* 0x000fd00000000000 */
[----:B------:R-:W-:Y:S01]  /*12890*/  HGMMA.64x64x16.F32 R24, gdesc[UR4], R24, gsb0 ;  /* 0x00e00000041879f0 */ /* 0x000fe20008000818 */
[----:B------:R-:W-:Y:S02]  /*128a0*/  R2UR UR4, R216 ;  /* 0x00000000d80472ca */ /* 0x000fe400000e0000 */
[----:B------:R-:W-:Y:S02]  /*128b0*/  R2UR UR5, R217 ;  /* 0x00000000d90572ca */ /* 0x000fe400000e0000 */
[----:B------:R-:W-:Y:S01]  /*128c0*/  R2UR UR6, R4 ;  /* 0x00000000040672ca */ /* 0x000fe200000e0000 */
[----:B------:R-:W-:Y:S01]  /*128d0*/  VIADD R4, R2, 0x200 ;  /* 0x0000020002047836 */ /* 0x000fe20000000000 */
[----:B------:R-:W-:Y:S01]  /*128e0*/  R2UR UR7, R5 ;  /* 0x00000000050772ca */ /* 0x000fe200000e0000 */
[----:B------:R-:W-:Y:S01]  /*128f0*/  IMAD.MOV.U32 R5, RZ, RZ, 0x40000040 ;  /* 0x40000040ff057424 */ /* 0x000fe200078e00ff */
[----:B------:R-:W-:Y:S02]  /*12900*/  WARPGROUP.DEPBAR.LE gsb0, 0x0 ;  /* 0x00008000000079c5 */ /* 0x000fe40000010000 */
[----:B------:R-:W-:-:S09]  /*12910*/  WARPGROUP.ARRIVE ;  /* 0x00000000000079c5 */ /* 0x000fd20000000000 */
[----:B------:R-:W-:Y:S01]  /*12920*/  HGMMA.64x64x16.F32 R24, gdesc[UR4], R24, gsb0 ;  /* 0x00e00000041879f0 */ /* 0x000fe20008000818 */
[----:B------:R-:W-:Y:S02]  /*12930*/  R2UR UR4, R214 ;  /* 0x00000000d60472ca */ /* 0x000fe400000e0000 */
[----:B------:R-:W-:Y:S02]  /*12940*/  R2UR UR5, R215 ;  /* 0x00000000d70572ca */ /* 0x000fe400000e0000 */
[----:B------:R-:W-:Y:S02]  /*12950*/  R2UR UR6, R4 ;  /* 0x00000000040672ca */ /* 0x000fe400000e0000 */
[----:B------:R-:W-:Y:S01]  /*12960*/  R2UR UR7, R5 ;  /* 0x00000000050772ca */ /* 0x000fe200000e0000 */
[----:B------:R-:W-:Y:S01]  /*12970*/  IMAD.MOV.U32 R5, RZ, RZ, 0x40000040 ;  /* 0x40000040ff057424 */ /* 0x000fe200078e00ff */
[----:B------:R-:W-:Y:S01]  /*12980*/  IADD3 R4, R2, 0x202, RZ ;  /* 0x0000020202047810 */ /* 0x000fe20007ffe0ff */
[----:B--2---:R-:W-:Y:S01]  /*12990*/  IMAD R231, R70, 0x80, R65 ;  /* 0x0000008046e77824 */ /* 0x004fe200078e0241 */
[----:B------:R-:W-:-:S02]  /*129a0*/  WARPGROUP.DEPBAR.LE gsb0, 0x0 ;  /* 0x00008000000079c5 */ /* 0x000fc40000010000 */
[----:B------:R-:W-:-:S07]  /*129b0*/  WARPGROUP.ARRIVE ;  /* 0x00000000000079c5 */ /* 0x000fce0000000000 */
        /* <DEDUP_REMOVED lines=25> */
[----:B------:R-:W-:-:S02]  /*12b50*/  WARPGROUP.DEPBAR.LE gsb0, 0x0 ;  /* 0x00008000000079c5 */ /* 0x000fc40000010000 */
[----:B------:R-:W-:-:S08]  /*12b60*/  WARPGROUP.ARRIVE ;  /* 0x00000000000079c5 */ /* 0x000fd00000000000 */
        /* <DEDUP_REMOVED lines=51> */
[C---:B------:R-:W-:Y:S01]  /*12ea0*/  IADD3 R4, R2.reuse, 0x604, RZ ;  /* 0x0000060402047810 */ /* 0x040fe20007ffe0ff */
[----:B------:R-:W-:Y:S01]  /*12eb0*/  VIADD R2, R2, 0x606 ;  /* 0x0000060602027836 */ /* 0x000fe20000000000 */
[----:B------:R-:W-:-:S02]  /*12ec0*/  WARPGROUP.DEPBAR.LE gsb0, 0x0 ;  /* 0x00008000000079c5 */ /* 0x000fc40000010000 */
[----:B------:R-:W-:-:S07]  /*12ed0*/  WARPGROUP.ARRIVE ;  /* 0x00000000000079c5 */ /* 0x000fce0000000000 */
[----:B------:R-:W-:Y:S01]  /*12ee0*/  HGMMA.64x64x16.F32 R24, gdesc[UR4], R24, gsb0 ;  /* 0x00e00000041879f0 */ /* 0x000fe20008000818 */
[----:B------:R-:W-:Y:S02]  /*12ef0*/  R2UR UR4, R10 ;  /* 0x000000000a0472ca */ /* 0x000fe400000e0000 */
[----:B------:R-:W-:Y:S02]  /*12f00*/  R2UR UR5, R11 ;  /* 0x000000000b0572ca */ /* 0x000fe400000e0000 */
[----:B------:R-:W-:Y:S02]  /*12f10*/  R2UR UR6, R4 ;  /* 0x00000000040672ca */ /* 0x000fe400000e0000 */
[----:B------:R-:W-:Y:S01]  /*12f20*/  R2UR UR7, R5 ;  /* 0x00000000050772ca */ /* 0x000fe200000e0000 */
[----:B------:R-:W-:Y:S02]  /*12f30*/  WARPGROUP.DEPBAR.LE gsb0, 0x0 ;  /* 0x00008000000079c5 */ /* 0x000fe40000010000 */
[----:B------:R-:W-:-:S10]  /*12f40*/  WARPGROUP.ARRIVE ;  /* 0x00000000000079c5 */ /* 0x000fd40000000000 */
        /* <DEDUP_REMOVED lines=16> */
[----:B------:R-:W-:-:S02]  /*13050*/  IMAD.MOV.U32 R27, RZ, RZ, -0x40 ;  /* 0xffffffc0ff1b7424 */ /* 0x000fc400078e00ff */
        /* <DEDUP_REMOVED lines=14> */
[----:B------:R3:W4:Y:S01]  /*13140*/  MUFU.TANH R61, R38 ;  /* 0x00000026003d7308 */ /* 0x0007220000002400 */
[----:B-1----:R-:W1:Y:S01]  /*13150*/  LDC.64 R24, c[0x0][0x9e0] ;  /* 0x00027800ff187b82 */ /* 0x002e620000000a00 */
[----:B------:R-:W-:Y:S01]  /*13160*/  FMUL.FTZ R44, R44, UR4 ;  /* 0x000000042c2c7c20 */ /* 0x000fe20008410000 */
[----:B------:R-:W-:Y:S01]  /*13170*/  FMUL.FTZ R46, R46, UR4 ;  /* 0x000000042e2e7c20 */ /* 0x000fe20008410000 */
[----:B------:R-:W-:Y:S01]  /*13180*/  FMUL.FTZ R48, R48, UR4 ;  /* 0x0000000430307c20 */ /* 0x000fe20008410000 */
[----:B------:R-:W-:Y:S01]  /*13190*/  FMUL.FTZ R49, R49, UR4 ;  /* 0x0000000431317c20 */ /* 0x000fe20008410000 */
[----:B------:R-:W-:Y:S01]  /*131a0*/  FMUL.FTZ R5, R50, UR4 ;  /* 0x0000000432057c20 */ /* 0x000fe20008410000 */
[----:B------:R-:W-:Y:S01]  /*131b0*/  FMUL.FTZ R4, R51, UR4 ;  /* 0x0000000433047c20 */ /* 0x000fe20008410000 */
[----:B------:R0:W1:Y:S01]  /*131c0*/  MUFU.TANH R58, R28 ;  /* 0x0000001c003a7308 */ /* 0x0000620000002400 */
[----:B---3--:R-:W-:-:S02]  /*131d0*/  IMAD R38, R104, R27, 0x40 ;  /* 0x0000004068267424 */ /* 0x008fc400078e021b */
[----:B------:R-:W-:Y:S01]  /*131e0*/  FMUL.FTZ R52, R52, UR4 ;  /* 0x0000000434347c20 */ /* 0x000fe20008410000 */
[----:B------:R-:W-:Y:S01]  /*131f0*/  FMUL.FTZ R53, R53, UR4 ;  /* 0x0000000435357c20 */ /* 0x000fe20008410000 */
[----:B------:R-:W-:Y:S01]  /*13200*/  FMUL.FTZ R34, R34, UR4 ;  /* 0x0000000422227c20 */ /* 0x000fe20008410000 */
[----:B------:R-:W-:Y:S01]  /*13210*/  FMUL.FTZ R43, R43, UR4 ;  /* 0x000000042b2b7c20 */ /* 0x000fe20008410000 */
[----:B------:R-:W-:Y:S01]  /*13220*/  IADD3 R27, R219, R38, RZ ;  /* 0x00000026db1b7210 */ /* 0x000fe20007ffe0ff */
[----:B------:R-:W-:Y:S01]  /*13230*/  FMUL.FTZ R45, R45, UR4 ;  /* 0x000000042d2d7c20 */ /* 0x000fe20008410000 */
[----:B------:R3:W1:Y:S01]  /*13240*/  MUFU.TANH R31, R32 ;  /* 0x00000020001f7308 */ /* 0x0006620000002400 */
[----:B0-----:R-:W-:Y:S01]  /*13250*/  FMUL.FTZ R28, R54, UR4 ;  /* 0x00000004361c7c20 */ /* 0x001fe20008410000 */
[----:B------:R-:W-:Y:S01]  /*13260*/  FMUL.FTZ R47, R47, UR4 ;  /* 0x000000042f2f7c20 */ /* 0x000fe20008410000 */
[----:B------:R0:W-:Y:S01]  /*13270*/  @!P1 SYNCS.ARRIVE.TRANS64.RED.A1T0 RZ, [R23+URZ], RZ ;  /* 0x000000ff17ff99a7 */ /* 0x0001e2000810043f */
[----:B------:R-:W-:Y:S01]  /*13280*/  FMUL.FTZ R39, R39, UR4 ;  /* 0x0000000427277c20 */ /* 0x000fe20008410000 */
[----:B------:R-:W-:Y:S01]  /*13290*/  IMAD.U32 R26, RZ, RZ, UR8 ;  /* 0x00000008ff1a7e24 */ /* 0x000fe2000f8e00ff */
[----:B------:R-:W-:-:S02]  /*132a0*/  LEA R50, R104, 0xffffffc0, 0x6 ;  /* 0xffffffc068327811 */ /* 0x000fc400078e30ff */
[----:B------:R-:W0:Y:S01]  /*132b0*/  MUFU.TANH R60, R35 ;  /* 0x00000023003c7308 */ /* 0x000e220000002400 */
[----:B---3--:R-:W-:Y:S01]  /*132c0*/  FMUL.FTZ R32, R55, UR4 ;  /* 0x0000000437207c20 */ /* 0x008fe20008410000 */
[----:B-1----:R-:W-:Y:S01]  /*132d0*/  ISETP.GE.AND P2, PT, R25, 0x1, PT ;  /* 0x000000011900780c */ /* 0x002fe20003f46270 */
[----:B------:R1:W-:Y:S01]  /*132e0*/  STL [R1+0x28], R26 ;  /* 0x0000281a01007387 */ /* 0x0003e20000100800 */
[----:B0-----:R-:W-:-:S04]  /*132f0*/  IADD3 R23, -R224, 0x1, R27 ;  /* 0x00000001e0177810 */ /* 0x001fc80007ffe11b */
[----:B------:R-:W0:Y:S01]  /*13300*/  MUFU.TANH R0, R0 ;  /* 0x0000000000007308 */ /* 0x000e220000002400 */
[----:B------:R-:W-:-:S04]  /*13310*/  IMAD R23, R234, -0x2, R23 ;  /* 0xfffffffeea177824 */ /* 0x000fc800078e0217 */
[C---:B------:R-:W-:Y:S01]  /*13320*/  IMAD.IADD R54, R23.reuse, 0x1, R24 ;  /* 0x0000000117367824 */ /* 0x040fe200078e0218 */
[----:B------:R-:W-:Y:S02]  /*13330*/  IADD3 R66, R23, UR8, RZ ;  /* 0x0000000817427c10 */ /* 0x000fe4000fffe0ff */
[----:B------:R-:W3:Y:S08]  /*13340*/  MUFU.TANH R2, R2 ;  /* 0x0000000200027308 */ /* 0x000ef00000002400 */
        /* <DEDUP_REMOVED lines=23> */
[----:B------:R2:W0:Y:S02]  /*134c0*/  MUFU.TANH R62, R39 ;  /* 0x00000027003e7308 */ /* 0x0004240000002400 */
[----:B--2---:R-:W-:-:S02]  /*134d0*/  IMAD R39, R234, -0x2, R27 ;  /* 0xfffffffeea277824 */ /* 0x004fc400078e021b */
[----:B------:R-:W-:-:S03]  /*134e0*/  IMAD.IADD R27, R66, 0x1, R231 ;  /* 0x00000001421b7824 */ /* 0x000fc600078e02e7 */
[----:B-1----:R-:W-:Y:S01]  /*134f0*/  VIADDMNMX R26, R231, R54, R39, PT ;  /* 0x00000036e71a7246 */ /* 0x002fe20003800127 */
[----:B---34-:R-:W-:Y:S06]  /*13500*/  @!P2 BRA `(.L_x_1552) ;  /* 0x000000000050a947 */ /* 0x018fec0003800000 */
[----:B------:R-:W-:Y:S01]  /*13510*/  IADD3 R23, -R224, R219, R231 ;  /* 0x000000dbe0177210 */ /* 0x000fe20007ffe1e7 */
[----:B------:R-:W-:Y:S03]  /*13520*/  BSSY B0, `(.L_x_1553) ;  /* 0x000000e000007945 */ /* 0x000fe60003800000 */
[----:B------:R-:W-:-:S13]  /*13530*/  ISETP.GT.AND P3, PT, R23, -0x1, PT ;  /* 0xffffffff1700780c */ /* 0x000fda0003f64270 */
[----:B------:R-:W-:Y:S05]  /*13540*/  @P3 BRA `(.L_x_1554) ;  /* 0x00000000001c3947 */ /* 0x000fea0003800000 */
[----:B------:R-:W-:Y:S02]  /*13550*/  ISETP.NE.AND P3, PT, R25, 0x1, PT ;  /* 0x000000011900780c */ /* 0x000fe40003f65270 */
[----:B------:R-:W-:-:S11]  /*13560*/  LOP3.LUT R23, RZ, R23, RZ, 0x33, !PT ;  /* 0x00000017ff177212 */ /* 0x000fd600078e33ff */
[----:B------:R-:W1:Y:S02]  /*13570*/  @P3 LDC.64 R68, c[0x0][0x9e8] ;  /* 0x00027a00ff443b82 */ /* 0x000e640000000a00 */
[----:B-1----:R-:W-:-:S05]  /*13580*/  @P3 IMAD.HI.U32 R34, R23, R68, RZ ;  /* 0x0000004417223227 */ /* 0x002fca00078e00ff */
[----:B------:R-:W-:-:S04]  /*13590*/  @P3 SHF.R.U32.HI R23, RZ, R69, R34 ;  /* 0x00000045ff173219 */ /* 0x000fc80000011622 */
[----:B------:R-:W-:Y:S01]  /*135a0*/  LOP3.LUT R23, RZ, R23, RZ, 0x33, !PT ;  /* 0x00000017ff177212 */ /* 0x000fe200078e33ff */
[----:B------:R-:W-:Y:S06]  /*135b0*/  BRA `(.L_x_1555) ;  /* 0x0000000000107947 */ /* 0x000fec0003800000 */
.L_x_1554:
[----:B------:R-:W-:-:S13]  /*135c0*/  ISETP.NE.AND P3, PT, R25, 0x1, PT ;  /* 0x000000011900780c */ /* 0x000fda0003f65270 */
[----:B------:R-:W1:Y:S02]  /*135d0*/  @P3 LDC.64 R68, c[0x0][0x9e8] ;  /* 0x00027a00ff443b82 */ /* 0x000e640000000a00 */
[----:B-1----:R-:W-:-:S05]  /*135e0*/  @P3 IMAD.HI.U32 R34, R23, R68, RZ ;  /* 0x0000004417223227 */ /* 0x002fca00078e00ff */
[----:B------:R-:W-:-:S07]  /*135f0*/  @P3 SHF.R.U32.HI R23, RZ, R69, R34 ;  /* 0x00000045ff173219 */ /* 0x000fce0000011622 */
.L_x_1555:
[----:B------:R-:W-:Y:S05]  /*13600*/  BSYNC B0 ;  /* 0x0000000000007941 */ /* 0x000fea0003800000 */
.L_x_1553:
[----:B------:R-:W-:-:S04]  /*13610*/  IMAD R23, R23, R25, -R50 ;  /* 0x0000001917177224 */ /* 0x000fc800078e0a32 */
[----:B------:R-:W-:-:S05]  /*13620*/  IMAD R34, R234, -0x2, R23 ;  /* 0xfffffffeea227824 */ /* 0x000fca00078e0217 */
[----:B------:R-:W-:Y:S02]  /*13630*/  VIMNMX R27, R27, R34, !PT ;  /* 0x000000221b1b7248 */ /* 0x000fe40007fe0100 */
[----:B------:R-:W-:-:S07]  /*13640*/  VIADDMNMX R26, R34, R25, R26, PT ;  /* 0x00000019221a7246 */ /* 0x000fce000380011a */
.L_x_1552:
[C---:B------:R-:W-:Y:S02]  /*13650*/  ISETP.GE.AND P3, PT, R38.reuse, 0x2, PT ;  /* 0x000000022600780c */ /* 0x040fe40003f66270 */
[----:B------:R-:W-:Y:S02]  /*13660*/  ISETP.GE.AND P4, PT, R38, 0x9, PT ;  /* 0x000000092600780c */ /* 0x000fe40003f86270 */
[C---:B------:R-:W-:Y:S02]  /*13670*/  ISETP.GT.AND P6, PT, R27.reuse, 0x1, !P3 ;  /* 0x000000011b00780c */ /* 0x040fe40005fc4270 */
[----:B------:R-:W-:Y:S02]  /*13680*/  ISETP.GT.AND P5, PT, R27, 0x8, !P4 ;  /* 0x000000081b00780c */ /* 0x000fe400067a4270 */
[C---:B------:R-:W-:Y:S02]  /*13690*/  ISETP.LT.OR P6, PT, R26.reuse, 0x2, P6 ;  /* 0x000000021a00780c */ /* 0x040fe400037c1670 */
[----:B------:R-:W-:-:S02]  /*136a0*/  ISETP.LT.OR P5, PT, R26, 0x9, P5 ;  /* 0x000000091a00780c */ /* 0x000fc40002fa1670 */
[----:B------:R-:W-:Y:S02]  /*136b0*/  FSEL R67, R57, -INF , !P6 ;  /* 0xff80000039437808 */ /* 0x000fe40007000000 */
[----:B------:R-:W-:Y:S02]  /*136c0*/  ISETP.GE.AND P6, PT, R38, 0xa, PT ;  /* 0x0000000a2600780c */ /* 0x000fe40003fc6270 */
[----:B------:R-:W-:Y:S02]  /*136d0*/  FSEL R69, R58, -INF , !P5 ;  /* 0xff8000003a457808 */ /* 0x000fe40006800000 */
[----:B------:R-:W-:Y:S02]  /*136e0*/  ISETP.GT.AND P5, PT, R27, 0x9, !P6 ;  /* 0x000000091b00780c */ /* 0x000fe400077a4270 */
[----:B------:R-:W-:Y:S02]  /*136f0*/  P2R R43, PR, RZ, 0x40 ;  /* 0x00000040ff2b7803 */ /* 0x000fe40000000000 */
[----:B------:R-:W-:-:S02]  /*13700*/  ISETP.LT.OR P5, PT, R26, 0xa, P5 ;  /* 0x0000000a1a00780c */ /* 0x000fc40002fa1670 */
[----:B------:R-:W-:Y:S02]  /*13710*/  ISETP.GE.AND P6, PT, R38, 0x11, PT ;  /* 0x000000112600780c */ /* 0x000fe40003fc6270 */
[----:B0-----:R-:W-:Y:S02]  /*13720*/  FSEL R71, R29, -INF , !P5 ;  /* 0xff8000001d477808 */ /* 0x001fe40006800000 */
        /* <DEDUP_REMOVED lines=10> */
[C---:B------:R-:W-:Y:S02]  /*137d0*/  ISETP.GT.AND P5, PT, R27.reuse, 0x18, !P6 ;  /* 0x000000181b00780c */ /* 0x040fe400077a4270 */
        /* <DEDUP_REMOVED lines=37> */
[----:B------:R-:W-:Y:S02]  /*13a30*/  IADD3 R36, R66, 0x8, R231 ;  /* 0x0000000842247810 */ /* 0x000fe40007ffe0e7 */
        /* <DEDUP_REMOVED lines=12> */
[----:B------:R-:W-:-:S04]  /*13b00*/  ISETP.GT.AND P6, PT, R27, 0x39, !P6 ;  /* 0x000000391b00780c */ /* 0x000fc800077c4270 */
[----:B------:R-:W-:Y:S02]  /*13b10*/  ISETP.LT.OR P6, PT, R26, 0x3a, P6 ;  /* 0x0000003a1a00780c */ /* 0x000fe400037c1670 */
[----:B------:R-:W-:Y:S02]  /*13b20*/  IADD3 R26, R231, 0x8, RZ ;  /* 0x00000008e71a7810 */ /* 0x000fe40007ffe0ff */
[----:B------:R-:W-:Y:S02]  /*13b30*/  FSEL R29, R53, -INF , !P6 ;  /* 0xff800000351d7808 */ /* 0x000fe40007000000 */
[----:B------:R-:W-:Y:S01]  /*13b40*/  VIADDMNMX R34, R26, R54, R39, PT ;  /* 0x000000361a227246 */ /* 0x000fe20003800127 */
[----:B------:R-:W-:Y:S06]  /*13b50*/  @!P2 BRA `(.L_x_1556) ;  /* 0x000000000054a947 */ /* 0x000fec0003800000 */
[----:B------:R-:W-:Y:S01]  /*13b60*/  IADD3 R27, R219, 0x8, R231 ;  /* 0x00000008db1b7810 */ /* 0x000fe20007ffe0e7 */
[----:B------:R-:W-:Y:S04]  /*13b70*/  BSSY B0, `(.L_x_1557) ;  /* 0x000000f000007945 */ /* 0x000fe80003800000 */
[----:B------:R-:W-:-:S05]  /*13b80*/  IMAD.IADD R38, R27, 0x1, -R224 ;  /* 0x000000011b267824 */ /* 0x000fca00078e0ae0 */
        /* <DEDUP_REMOVED lines=9> */
.L_x_1558:
[----:B------:R-:W-:-:S13]  /*13c20*/  ISETP.NE.AND P6, PT, R25, 0x1, PT ;  /* 0x000000011900780c */ /* 0x000fda0003fc5270 */
[----:B------:R-:W0:Y:S02]  /*13c30*/  @P6 LDC.64 R26, c[0x0][0x9e8] ;  /* 0x00027a00ff1a6b82 */ /* 0x000e240000000a00 */
[----:B0-----:R-:W-:-:S05]  /*13c40*/  @P6 IMAD.HI.U32 R26, R38, R26, RZ ;  /* 0x0000001a261a6227 */ /* 0x001fca00078e00ff */
[----:B------:R-:W-:-:S07]  /*13c50*/  @P6 SHF.R.U32.HI R38, RZ, R27, R26 ;  /* 0x0000001bff266219 */ /* 0x000fce000001161a */
.L_x_1559:
[----:B------:R-:W-:Y:S05]  /*13c60*/  BSYNC B0 ;  /* 0x0000000000007941 */ /* 0x000fea0003800000 */
.L_x_1557:
[----:B------:R-:W-:-:S04]  /*13c70*/  IMAD R27, R38, R25, -R50 ;  /* 0x00000019261b7224 */ /* 0x000fc800078e0a32 */
[----:B------:R-:W-:-:S05]  /*13c80*/  IMAD R27, R234, -0x2, R27 ;  /* 0xfffffffeea1b7824 */ /* 0x000fca00078e021b */
[----:B------:R-:W-:Y:S02]  /*13c90*/  VIMNMX R36, R36, R27, !PT ;  /* 0x0000001b24247248 */ /* 0x000fe40007fe0100 */
[----:B------:R-:W-:-:S07]  /*13ca0*/  VIADDMNMX R34, R27, R25, R34, PT ;  /* 0x000000191b227246 */ /* 0x000fce0003800122 */
.L_x_1556:
[C---:B------:R-:W-:Y:S01]  /*13cb0*/  ISETP.GT.AND P3, PT, R36.reuse, 0x1, !P3 ;  /* 0x000000012400780c */ /* 0x040fe20005f64270 */
[----:B------:R-:W-:Y:S01]  /*13cc0*/  ULDC UR4, c[0x0][0x988] ;  /* 0x0002620000047ab9 */ /* 0x000fe20000000800 */
[----:B------:R-:W-:Y:S02]  /*13cd0*/  ISETP.GT.AND P4, PT, R36, 0x8, !P4 ;  /* 0x000000082400780c */ /* 0x000fe40006784270 */
[C---:B------:R-:W-:Y:S02]  /*13ce0*/  ISETP.LT.OR P3, PT, R34.reuse, 0x2, P3 ;  /* 0x000000022200780c */ /* 0x040fe40001f61670 */
[----:B------:R-:W-:Y:S02]  /*13cf0*/  ISETP.LT.OR P4, PT, R34, 0x9, P4 ;  /* 0x000000092200780c */ /* 0x000fe40002781670 */
[----:B------:R-:W-:Y:S01]  /*13d00*/  FSEL R26, R2, -INF , !P3 ;  /* 0xff800000021a7808 */ /* 0x000fe20005800000 */
[----:B------:R-:W-:Y:S01]  /*13d10*/  IMAD.U32 R2, RZ, RZ, UR4 ;  /* 0x00000004ff027e24 */ /* 0x000fe2000f8e00ff */
[----:B------:R-:W-:-:S02]  /*13d20*/  ISETP.NE.AND P3, PT, R43, RZ, PT ;  /* 0x000000ff2b00720c */ /* 0x000fc40003f65270 */
[----:B------:R-:W-:Y:S02]  /*13d30*/  FSEL R39, R3, -INF , !P4 ;  /* 0xff80000003277808 */ /* 0x000fe40006000000 */
[----:B------:R-:W-:Y:S02]  /*13d40*/  ISETP.GT.AND P3, PT, R36, 0x9, !P3 ;  /* 0x000000092400780c */ /* 0x000fe40005f64270 */
[----:B------:R-:W-:Y:S02]  /*13d50*/  ISETP.NE.AND P4, PT, R41, RZ, PT ;  /* 0x000000ff2900720c */ /* 0x000fe40003f85270 */
[----:B------:R-:W-:Y:S02]  /*13d60*/  ISETP.LT.OR P3, PT, R34, 0xa, P3 ;  /* 0x0000000a2200780c */ /* 0x000fe40001f61670 */
[----:B------:R-:W-:Y:S02]  /*13d70*/  ISETP.NE.AND P6, PT, R40, RZ, PT ;  /* 0x000000ff2800720c */ /* 0x000fe40003fc5270 */
[----:B------:R-:W-:-:S02]  /*13d80*/  FSEL R41, R30, -INF , !P3 ;  /* 0xff8000001e297808 */ /* 0x000fc40005800000 */
[----:B------:R-:W-:Y:S02]  /*13d90*/  ISETP.NE.AND P3, PT, R45, RZ, PT ;  /* 0x000000ff2d00720c */ /* 0x000fe40003f65270 */
[C---:B------:R-:W-:Y:S02]  /*13da0*/  ISETP.GT.AND P5, PT, R36.reuse, 0x38, !P5 ;  /* 0x000000382400780c */ /* 0x040fe40006fa4270 */
[----:B------:R-:W-:Y:S02]  /*13db0*/  ISETP.GT.AND P3, PT, R36, 0x10, !P3 ;  /* 0x000000102400780c */ /* 0x000fe40005f64270 */
[C---:B------:R-:W-:Y:S02]  /*13dc0*/  ISETP.LT.OR P5, PT, R34.reuse, 0x39, P5 ;  /* 0x000000392200780c */ /* 0x040fe40002fa1670 */
[----:B------:R-:W-:Y:S02]  /*13dd0*/  ISETP.LT.OR P3, PT, R34, 0x11, P3 ;  /* 0x000000112200780c */ /* 0x000fe40001f61670 */
[----:B------:R-:W-:-:S02]  /*13de0*/  IADD3 R152, R219, -R224, RZ ;  /* 0x800000e0db987210 */ /* 0x000fc40007ffe0ff */
[----:B------:R-:W-:Y:S02]  /*13df0*/  FSEL R43, R59, -INF , !P3 ;  /* 0xff8000003b2b7808 */ /* 0x000fe40005800000 */
[----:B------:R-:W-:Y:S01]  /*13e00*/  ISETP.NE.AND P3, PT, R47, RZ, PT ;  /* 0x000000ff2f00720c */ /* 0x000fe20003f65270 */
[----:B------:R-:W-:Y:S03]  /*13e10*/  STL [R1+0x8], R152 ;  /* 0x0000089801007387 */ /* 0x000fe60000100800 */
[----:B------:R-:W-:-:S04]  /*13e20*/  ISETP.GT.AND P3, PT, R36, 0x11, !P3 ;  /* 0x000000112400780c */ /* 0x000fc80005f64270 */
[----:B------:R-:W-:-:S04]  /*13e30*/  ISETP.LT.OR P3, PT, R34, 0x12, P3 ;  /* 0x000000122200780c */ /* 0x000fc80001f61670 */
[----:B------:R-:W-:Y:S02]  /*13e40*/  FSEL R45, R60, -INF , !P3 ;  /* 0xff8000003c2d7808 */ /* 0x000fe40005800000 */
[----:B------:R-:W-:-:S04]  /*13e50*/  ISETP.NE.AND P3, PT, R51, RZ, PT ;  /* 0x000000ff3300720c */ /* 0x000fc80003f65270 */
[----:B------:R-:W-:-:S04]  /*13e60*/  ISETP.GT.AND P3, PT, R36, 0x18, !P3 ;  /* 0x000000182400780c */ /* 0x000fc80005f64270 */
[----:B------:R-:W-:-:S04]  /*13e70*/  ISETP.LT.OR P3, PT, R34, 0x19, P3 ;  /* 0x000000192200780c */ /* 0x000fc80001f61670 */
[----:B------:R-:W-:Y:S02]  /*13e80*/  FSEL R47, R61, -INF , !P3 ;  /* 0xff8000003d2f7808 */ /* 0x000fe40005800000 */
[----:B------:R-:W-:Y:S02]  /*13e90*/  ISETP.NE.AND P3, PT, R55, RZ, PT ;  /* 0x000000ff3700720c */ /* 0x000fe40003f65270 */
[----:B------:R-:W-:Y:S02]  /*13ea0*/  FSEL R61, R28, -INF , !P5 ;  /* 0xff8000001c3d7808 */ /* 0x000fe40006800000 */
[----:B------:R-:W-:-:S04]  /*13eb0*/  ISETP.GT.AND P3, PT, R36, 0x19, !P3 ;  /* 0x000000192400780c */ /* 0x000fc80005f64270 */
[----:B------:R-:W-:-:S04]  /*13ec0*/  ISETP.LT.OR P3, PT, R34, 0x1a, P3 ;  /* 0x0000001a2200780c */ /* 0x000fc80001f61670 */
[----:B------:R-:W-:Y:S02]  /*13ed0*/  FSEL R49, R62, -INF , !P3 ;  /* 0xff8000003e317808 */ /* 0x000fe40005800000 */
[----:B------:R-:W-:-:S04]  /*13ee0*/  ISETP.NE.AND P3, PT, R57, RZ, PT ;  /* 0x000000ff3900720c */ /* 0x000fc80003f65270 */
        /* <DEDUP_REMOVED lines=11> */
[----:B------:R-:W-:Y:S02]  /*13fa0*/  ISETP.GT.AND P3, PT, R36, 0x29, !P4 ;  /* 0x000000292400780c */ /* 0x000fe40006764270 */
[----:B------:R-:W-:Y:S02]  /*13fb0*/  ISETP.NE.AND P4, PT, R48, RZ, PT ;  /* 0x000000ff3000720c */ /* 0x000fe40003f85270 */
[----:B------:R-:W-:Y:S02]  /*13fc0*/  ISETP.LT.OR P3, PT, R34, 0x2a, P3 ;  /* 0x0000002a2200780c */ /* 0x000fe40001f61670 */
[----:B------:R-:W-:Y:S02]  /*13fd0*/  ISETP.GT.AND P4, PT, R36, 0x31, !P4 ;  /* 0x000000312400780c */ /* 0x000fe40006784270 */
[----:B------:R-:W-:-:S02]  /*13fe0*/  FSEL R57, R64, -INF , !P3 ;  /* 0xff80000040397808 */ /* 0x000fc40005800000 */
[----:B------:R-:W-:Y:S02]  /*13ff0*/  ISETP.GT.AND P3, PT, R36, RZ, !P6 ;  /* 0x000000ff2400720c */ /* 0x000fe40007764270 */
[----:B------:R-:W-:Y:S02]  /*14000*/  ISETP.NE.AND P6, PT, R52, RZ, PT ;  /* 0x000000ff3400720c */ /* 0x000fe40003fc5270 */
[C---:B------:R-:W-:Y:S02]  /*14010*/  ISETP.LT.OR P3, PT, R34.reuse, 0x1, P3 ;  /* 0x000000012200780c */ /* 0x040fe40001f61670 */
[----:B------:R-:W-:Y:S02]  /*14020*/  ISETP.LT.OR P4, PT, R34, 0x32, P4 ;  /* 0x000000322200780c */ /* 0x000fe40002781670 */
[----:B------:R-:W-:Y:S02]  /*14030*/  FSEL R27, R0, -INF , !P3 ;  /* 0xff800000001b7808 */ /* 0x000fe40005800000 */
[----:B------:R-:W-:-:S02]  /*14040*/  FMNMX.FTZ R0, R65, R67, !PT ;  /* 0x0000004341007209 */ /* 0x000fc40007810000 */
[----:B------:R-:W-:Y:S02]  /*14050*/  ISETP.GT.AND P6, PT, R36, 0x39, !P6 ;  /* 0x000000392400780c */ /* 0x000fe400077c4270 */
[----:B------:R-:W-:Y:S02]  /*14060*/  FMNMX.FTZ R0, R69, R0, !PT ;  /* 0x0000000045007209 */ /* 0x000fe40007810000 */
[----:B------:R-:W-:Y:S02]  /*14070*/  FSEL R59, R4, -INF , !P4 ;  /* 0xff800000043b7808 */ /* 0x000fe40006000000 */
[----:B------:R-:W-:Y:S02]  /*14080*/  FMNMX.FTZ R0, R71, R0, !PT ;  /* 0x0000000047007209 */ /* 0x000fe40007810000 */
[----:B------:R-:W-:Y:S02]  /*14090*/  ISETP.LT.OR P6, PT, R34, 0x3a, P6 ;  /* 0x0000003a2200780c */ /* 0x000fe400037c1670 */
[----:B------:R-:W-:-:S02]  /*140a0*/  FMNMX.FTZ R0, R73, R0, !PT ;  /* 0x0000000049007209 */ /* 0x000fc40007810000 */
[----:B------:R-:W-:Y:S02]  /*140b0*/  FSEL R63, R32, -INF , !P6 ;  /* 0xff800000203f7808 */ /* 0x000fe40007000000 */
        /* <DEDUP_REMOVED lines=10> */
[----:B------:R-:W-:-:S05]  /*14160*/  FMNMX.FTZ R30, R29, R0, !PT ;  /* 0x000000001d1e7209 */ /* 0x000fca0007810000 */
[----:B------:R-:W0:Y:S02]  /*14170*/  SHFL.BFLY PT, R3, R30, 0x2, 0x1f ;  /* 0x0c401f001e037f89 */ /* 0x000e2400000e0000 */
[----:B0-----:R-:W-:-:S05]  /*14180*/  FMNMX.FTZ R38, R30, R3, !PT ;  /* 0x000000031e267209 */ /* 0x001fca0007810000 */
[----:B------:R-:W0:Y:S02]  /*14190*/  SHFL.BFLY PT, R3, R38, 0x1, 0x1f ;  /* 0x0c201f0026037f89 */ /* 0x000e2400000e0000 */
[----:B0-----:R-:W-:-:S04]  /*141a0*/  FMNMX.FTZ R3, R38, R3, !PT ;  /* 0x0000000326037209 */ /* 0x001fc80007810000 */
[C---:B------:R-:W-:Y:S01]  /*141b0*/  FSETP.NEU.FTZ.AND P3, PT, R3.reuse, -INF , PT ;  /* 0xff8000000300780b */ /* 0x040fe20003f7d000 */
[----:B------:R-:W-:-:S05]  /*141c0*/  FMUL.FTZ R0, R3, R2 ;  /* 0x0000000203007220 */ /* 0x000fca0000410000 */
[----:B------:R-:W-:Y:S02]  /*141d0*/  FSEL R40, R0, RZ, P3 ;  /* 0x000000ff00287208 */ /* 0x000fe40001800000 */
[----:B------:R-:W-:Y:S02]  /*141e0*/  FMNMX.FTZ R0, R27, R26, !PT ;  /* 0x0000001a1b007209 */ /* 0x000fe40007810000 */
[----:B------:R-:W-:Y:S01]  /*141f0*/  ISETP.NE.AND P3, PT, R44, RZ, PT ;  /* 0x000000ff2c00720c */ /* 0x000fe20003f65270 */
[--C-:B------:R-:W-:Y:S01]  /*14200*/  FFMA.FTZ R30, R65, R2, -R40.reuse ;  /* 0x00000002411e7223 */ /* 0x100fe20000010828 */
[----:B------:R-:W-:Y:S01]  /*14210*/  FMNMX.FTZ R0, R39, R0, !PT ;  /* 0x0000000027007209 */ /* 0x000fe20007810000 */
[-CC-:B------:R-:W-:Y:S01]  /*14220*/  FFMA.FTZ R4, R67, R2.reuse, -R40.reuse ;  /* 0x0000000243047223 */ /* 0x180fe20000010828 */
[----:B------:R-:W-:Y:S01]  /*14230*/  ISETP.GT.AND P3, PT, R36, 0x30, !P3 ;  /* 0x000000302400780c */ /* 0x000fe20005f64270 */
[--C-:B------:R-:W-:Y:S01]  /*14240*/  FFMA.FTZ R36, R75, R2, -R40.reuse ;  /* 0x000000024b247223 */ /* 0x100fe20000010828 */
[----:B------:R-:W-:Y:S01]  /*14250*/  FMNMX.FTZ R0, R41, R0, !PT ;  /* 0x0000000029007209 */ /* 0x000fe20007810000 */
[----:B------:R-:W-:Y:S01]  /*14260*/  MUFU.EX2 R67, R4 ;  /* 0x0000000400437308 */ /* 0x000fe20000000800 */
[----:B------:R-:W-:Y:S01]  /*14270*/  ISETP.LT.OR P3, PT, R34, 0x31, P3 ;  /* 0x000000312200780c */ /* 0x000fe20001f61670 */
[--C-:B------:R-:W-:Y:S01]  /*14280*/  FFMA.FTZ R28, R69, R2, -R40.reuse ;  /* 0x00000002451c7223 */ /* 0x100fe20000010828 */
[----:B------:R-:W-:Y:S01]  /*14290*/  FMNMX.FTZ R0, R43, R0, !PT ;  /* 0x000000002b007209 */ /* 0x000fe20007810000 */
[-CC-:B------:R-:W-:Y:S01]  /*142a0*/  FFMA.FTZ R32, R71, R2.reuse, -R40.reuse ;  /* 0x0000000247207223 */ /* 0x180fe20000010828 */
[----:B------:R-:W-:Y:S01]  /*142b0*/  FSEL R5, R5, -INF , !P3 ;  /* 0xff80000005057808 */ /* 0x000fe20005800000 */
[--C-:B------:R-:W-:Y:S01]  /*142c0*/  FFMA.FTZ R34, R73, R2, -R40.reuse ;  /* 0x0000000249227223 */ /* 0x100fe20000010828 */
[----:B------:R-:W-:Y:S01]  /*142d0*/  FMNMX.FTZ R0, R45, R0, !PT ;  /* 0x000000002d007209 */ /* 0x000fe20007810000 */
[----:B------:R-:W0:Y:S01]  /*142e0*/  MUFU.EX2 R30, R30 ;  /* 0x0000001e001e7308 */ /* 0x000e220000000800 */
        /* <DEDUP_REMOVED lines=12> */
[----:B------:R-:W-:-:S02]  /*143b0*/  FFMA.FTZ R23, R23, R2, -R40 ;  /* 0x0000000217177223 */ /* 0x000fc40000010828 */
[----:B------:R-:W-:Y:S01]  /*143c0*/  FMNMX.FTZ R0, R53, R0, !PT ;  /* 0x0000000035007209 */ /* 0x000fe20007810000 */
[----:B------:R-:W1:Y:S01]  /*143d0*/  MUFU.EX2 R69, R32 ;  /* 0x0000002000457308 */ /* 0x000e620000000800 */
[----:B0-----:R-:W-:Y:S02]  /*143e0*/  F2FP.F16.F32.PACK_AB R196, R67, R30 ;  /* 0x0000001e43c4723e */ /* 0x001fe400000000ff */
        /* <DEDUP_REMOVED lines=9> */
[----:B------:R1:W-:Y:S04]  /*14480*/  MUFU.EX2 R186, R29 ;  /* 0x0000001d00ba7308 */ /* 0x0003e80000000800 */
[----:B------:R-:W2:Y:S04]  /*14490*/  SHFL.BFLY PT, R65, R0, 0x2, 0x1f ;  /* 0x0c401f0000417f89 */ /* 0x000ea800000e0000 */
[----:B------:R-:W-:Y:S01]  /*144a0*/  MUFU.EX2 R38, R38 ;  /* 0x0000002600267308 */ /* 0x000fe20000000800 */
[----:B-1----:R-:W-:Y:S01]  /*144b0*/  FADD.FTZ R29, R30, R67 ;  /* 0x000000431e1d7221 */ /* 0x002fe20000010000 */
[----:B0-----:R-:W-:-:S03]  /*144c0*/  F2FP.F16.F32.PACK_AB R192, R71, R34 ;  /* 0x0000002247c0723e */ /* 0x001fc600000000ff */
[----:B------:R-:W-:-:S03]  /*144d0*/  FADD.FTZ R46, R28, R29 ;  /* 0x0000001d1c2e7221 */ /* 0x000fc60000010000 */
[----:B------:R-:W0:Y:S01]  /*144e0*/  MUFU.EX2 R73, R42 ;  /* 0x0000002a00497308 */ /* 0x000e220000000800 */
[----:B------:R-:W-:-:S04]  /*144f0*/  FADD.FTZ R29, R69, R46 ;  /* 0x0000002e451d7221 */ /* 0x000fc80000010000 */
[----:B------:R-:W-:-:S03]  /*14500*/  FADD.FTZ R48, R34, R29 ;  /* 0x0000001d22307221 */ /* 0x000fc60000010000 */
[----:B------:R-:W1:Y:S01]  /*14510*/  MUFU.EX2 R44, R44 ;  /* 0x0000002c002c7308 */ /* 0x000e620000000800 */
[----:B--2---:R-:W-:Y:S01]  /*14520*/  FMNMX.FTZ R65, R0, R65, !PT ;  /* 0x0000004100417209 */ /* 0x004fe20007810000 */
[----:B------:R-:W-:-:S06]  /*14530*/  FFMA.FTZ R0, R83, R2, -R40 ;  /* 0x0000000253007223 */ /* 0x000fcc0000010828 */
[----:B------:R2:W-:Y:S01]  /*14540*/  MUFU.EX2 R184, R31 ;  /* 0x0000001f00b87308 */ /* 0x0005e20000000800 */
[----:B------:R-:W3:Y:S01]  /*14550*/  SHFL.BFLY PT, R4, R65, 0x1, 0x1f ;  /* 0x0c201f0041047f89 */ /* 0x000ee200000e0000 */
[----:B0-----:R-:W-:-:S06]  /*14560*/  F2FP.F16.F32.PACK_AB R194, R73, R38 ;  /* 0x0000002649c2723e */ /* 0x001fcc00000000ff */
[----:B------:R-:W0:Y:S01]  /*14570*/  MUFU.EX2 R75, R0 ;  /* 0x00000000004b7308 */ /* 0x000e220000000800 */
[----:B--2---:R-:W-:-:S04]  /*14580*/  FADD.FTZ R31, R71, R48 ;  /* 0x00000030471f7221 */ /* 0x004fc80000010000 */
[----:B------:R-:W-:-:S03]  /*14590*/  FADD.FTZ R50, R38, R31 ;  /* 0x0000001f26327221 */ /* 0x000fc60000010000 */
[----:B------:R-:W2:Y:S01]  /*145a0*/  MUFU.EX2 R37, R37 ;  /* 0x0000002500257308 */ /* 0x000ea20000000800 */
[----:B------:R-:W-:-:S04]  /*145b0*/  FADD.FTZ R31, R73, R50 ;  /* 0x00000032491f7221 */ /* 0x000fc80000010000 */
[----:B-1----:R-:W-:-:S03]  /*145c0*/  FADD.FTZ R50, R44, R31 ;  /* 0x0000001f2c327221 */ /* 0x002fc60000010000 */
[----:B------:R-:W1:Y:S01]  /*145d0*/  MUFU.EX2 R190, R35 ;  /* 0x0000002300be7308 */ /* 0x000e620000000800 */
[----:B---3--:R-:W-:Y:S01]  /*145e0*/  FMNMX.FTZ R4, R65, R4, !PT ;  /* 0x0000000441047209 */ /* 0x008fe20007810000 */
[C---:B0-----:R-:W-:Y:S01]  /*145f0*/  FADD.FTZ R50, R75.reuse, R50 ;  /* 0x000000324b327221 */ /* 0x041fe20000010000 */
[----:B------:R-:W-:Y:S02]  /*14600*/  F2FP.F16.F32.PACK_AB R188, R75, R44 ;  /* 0x0000002c4bbc723e */ /* 0x000fe400000000ff */
[C---:B------:R-:W-:Y:S01]  /*14610*/  FSETP.NEU.FTZ.AND P3, PT, R4.reuse, -INF , PT ;  /* 0xff8000000400780b */ /* 0x040fe20003f7d000 */
[----:B------:R-:W-:Y:S02]  /*14620*/  FMUL.FTZ R0, R4, R2 ;  /* 0x0000000204007220 */ /* 0x000fe40000410000 */
[----:B------:R-:W0:Y:S01]  /*14630*/  MUFU.EX2 R33, R33 ;  /* 0x0000002100217308 */ /* 0x000e220000000800 */
[----:B--2---:R-:W-:Y:S02]  /*14640*/  FADD.FTZ R31, R37, R50 ;  /* 0x00000032251f7221 */ /* 0x004fe40000010000 */
[----:B------:R-:W-:-:S05]  /*14650*/  FSEL R0, R0, RZ, P3 ;  /* 0x000000ff00007208 */ /* 0x000fca0001800000 */
        /* <DEDUP_REMOVED lines=15> */
[C---:B-1----:R-:W-:Y:S01]  /*14750*/  FADD.FTZ R30, R190.reuse, R31 ;  /* 0x0000001fbe1e7221 */ /* 0x042fe20000010000 */
[-CC-:B------:R-:W-:Y:S01]  /*14760*/  FFMA.FTZ R59, R59, R2.reuse, -R0.reuse ;  /* 0x000000023b3b7223 */ /* 0x180fe20000010800 */
[-CC-:B------:R-:W-:Y:S01]  /*14770*/  FFMA.FTZ R61, R61, R2.reuse, -R0.reuse ;  /* 0x000000023d3d7223 */ /* 0x180fe20000010800 */
[----:B------:R-:W-:Y:S01]  /*14780*/  FFMA.FTZ R63, R63, R2, -R0 ;  /* 0x000000023f3f7223 */ /* 0x000fe20000010800 */
[----:B0-----:R-:W-:Y:S01]  /*14790*/  FADD.FTZ R31, R33, R30 ;  /* 0x0000001e211f7221 */ /* 0x001fe20000010000 */
[----:B------:R-:W-:-:S02]  /*147a0*/  F2FP.F16.F32.PACK_AB R190, R190, R37 ;  /* 0x00000025bebe723e */ /* 0x000fc400000000ff */
[----:B------:R-:W0:Y:S01]  /*147b0*/  MUFU.EX2 R39, R39 ;  /* 0x0000002700277308 */ /* 0x000e220000000800 */
[C---:B------:R-:W-:Y:S01]  /*147c0*/  FADD.FTZ R30, R184.reuse, R31 ;  /* 0x0000001fb81e7221 */ /* 0x040fe20000010000 */
[----:B------:R-:W-:-:S06]  /*147d0*/  F2FP.F16.F32.PACK_AB R184, R184, R33 ;  /* 0x00000021b8b8723e */ /* 0x000fcc00000000ff */
[----:B------:R-:W1:Y:S01]  /*147e0*/  MUFU.EX2 R32, R41 ;  /* 0x0000002900207308 */ /* 0x000e620000000800 */
[----:B--2---:R-:W-:Y:S01]  /*147f0*/  FADD.FTZ R46, R27, R26 ;  /* 0x0000001a1b2e7221 */ /* 0x004fe20000010000 */
[----:B------:R-:W-:Y:S01]  /*14800*/  F2FP.F16.F32.PACK_AB R197, R26, R27 ;  /* 0x0000001b1ac5723e */ /* 0x000fe200000000ff */
[----:B------:R-:W-:-:S05]  /*14810*/  IMAD R27, R70, 0x80, R152 ;  /* 0x00000080461b7824 */ /* 0x000fca00078e0298 */
[----:B------:R-:W2:Y:S01]  /*14820*/  MUFU.EX2 R43, R43 ;  /* 0x0000002b002b7308 */ /* 0x000ea20000000800 */
[----:B0-----:R-:W-:Y:S01]  /*14830*/  FADD.FTZ R29, R39, R46 ;  /* 0x0000002e271d7221 */ /* 0x001fe20000010000 */
[----:B------:R-:W-:-:S06]  /*14840*/  IADD3 R24, R27, R24, RZ ;  /* 0x000000181b187210 */ /* 0x000fcc0007ffe0ff */
        /* <DEDUP_REMOVED lines=21> */
[----:B0-----:R-:W-:-:S04]  /*149a0*/  FADD.FTZ R227, R23, R30 ;  /* 0x0000001e17e37221 */ /* 0x001fc80000010000 */
[C---:B------:R-:W-:Y:S01]  /*149b0*/  FADD.FTZ R227, R186.reuse, R227 ;  /* 0x000000e3bae37221 */ /* 0x040fe20000010000 */
[----:B------:R-:W-:Y:S02]  /*149c0*/  F2FP.F16.F32.PACK_AB R186, R186, R23 ;  /* 0x00000017baba723e */ /* 0x000fe400000000ff */
[----:B------:R-:W0:Y:S01]  /*149d0*/  MUFU.EX2 R0, R59 ;  /* 0x0000003b00007308 */ /* 0x000e220000000800 */
[C---:B-1----:R-:W-:Y:S01]  /*149e0*/  FADD.FTZ R30, R46.reuse, R29 ;  /* 0x0000001d2e1e7221 */ /* 0x042fe20000010000 */
[----:B------:R-:W-:-:S06]  /*149f0*/  F2FP.F16.F32.PACK_AB R191, R46, R55 ;  /* 0x000000372ebf723e */ /* 0x000fcc00000000ff */
[----:B------:R-:W1:Y:S01]  /*14a00*/  MUFU.EX2 R61, R61 ;  /* 0x0000003d003d7308 */ /* 0x000e620000000800 */
[----:B--2---:R-:W-:-:S07]  /*14a10*/  FADD.FTZ R23, R5, R30 ;  /* 0x0000001e05177221 */ /* 0x004fce0000010000 */
[----:B------:R-:W2:Y:S01]  /*14a20*/  MUFU.EX2 R28, R63 ;  /* 0x0000003f001c7308 */ /* 0x000ea20000000800 */
[C---:B0-----:R-:W-:Y:S01]  /*14a30*/  FADD.FTZ R26, R0.reuse, R23 ;  /* 0x00000017001a7221 */ /* 0x041fe20000010000 */
[----:B------:R-:W-:Y:S01]  /*14a40*/  F2FP.F16.F32.PACK_AB R185, R0, R5 ;  /* 0x0000000500b9723e */ /* 0x000fe200000000ff */
[----:B------:R-:W-:Y:S02]  /*14a50*/  VIADD R5, R104, 0xfffffffe ;  /* 0xfffffffe68057836 */ /* 0x000fe40000000000 */
[----:B-1----:R-:W-:-:S04]  /*14a60*/  FADD.FTZ R23, R61, R26 ;  /* 0x0000001a3d177221 */ /* 0x002fc80000010000 */
[C---:B--2---:R-:W-:Y:S01]  /*14a70*/  FADD.FTZ R226, R28.reuse, R23 ;  /* 0x000000171ce27221 */ /* 0x044fe20000010000 */
[----:B------:R-:W-:Y:S01]  /*14a80*/  F2FP.F16.F32.PACK_AB R187, R28, R61 ;  /* 0x0000003d1cbb723e */ /* 0x000fe200000000ff */
        /* <DEDUP_REMOVED lines=12> */
.L_x_1562:
[----:B------:R-:W-:-:S13]  /*14b50*/  ISETP.NE.AND P3, PT, R25, 0x1, PT ;  /* 0x000000011900780c */ /* 0x000fda0003f65270 */
[----:B------:R-:W0:Y:S02]  /*14b60*/  @P3 LDC.64 R26, c[0x0][0x9e8] ;  /* 0x00027a00ff1a3b82 */ /* 0x000e240000000a00 */
[----:B0-----:R-:W-:-:S05]  /*14b70*/  @P3 IMAD.HI.U32 R26, R0, R26, RZ ;  /* 0x0000001a001a3227 */ /* 0x001fca00078e00ff */
[----:B------:R-:W-:-:S07]  /*14b80*/  @P3 SHF.R.U32.HI R0, RZ, R27, R26 ;  /* 0x0000001bff003219 */ /* 0x000fce000001161a */
.L_x_1563:
[----:B------:R-:W-:Y:S05]  /*14b90*/  BSYNC B0 ;  /* 0x0000000000007941 */ /* 0x000fea0003800000 */
.L_x_1561:
[----:B------:R-:W-:-:S05]  /*14ba0*/  IMAD R25, R0, R25, R25 ;  /* 0x0000001900197224 */ /* 0x000fca00078e0219 */
[----:B------:R-:W-:-:S07]  /*14bb0*/  VIMNMX R24, R24, R25, PT ;  /* 0x0000001918187248 */ /* 0x000fce0003fe0100 */
.L_x_1560:
[----:B------:R-:W2:Y:S01]  /*14bc0*/  LDL R25, [R1+0x50] ;  /* 0x0000500001197983 */ /* 0x000ea20000100800 */
[----:B------:R-:W-:Y:S01]  /*14bd0*/  SHF.R.S32.HI R23, RZ, 0x1f, R24 ;  /* 0x0000001fff177819 */ /* 0x000fe20000011418 */
[----:B------:R-:W-:Y:S01]  /*14be0*/  BSSY B1, `(.L_x_1564) ;  /* 0x000033d000017945 */ /* 0x000fe20003800000 */
[----:B------:R-:W-:Y:S02]  /*14bf0*/  MOV R0, 0x3f800000 ;  /* 0x3f80000000007802 */ /* 0x000fe40000000f00 */
[----:B------:R-:W-:Y:S02]  /*14c00*/  CS2R R150, SRZ ;  /* 0x0000000000967805 */ /* 0x000fe4000001ff00 */
[----:B------:R-:W-:Y:S01]  /*14c10*/  LEA.HI R24, R23, R24, RZ, 0x6 ;  /* 0x0000001817187211 */ /* 0x000fe200078f30ff */
[----:B------:R-:W-:Y:S01]  /*14c20*/  IMAD.MOV.U32 R23, RZ, RZ, 0x3f800000 ;  /* 0x3f800000ff177424 */ /* 0x000fe200078e00ff */
[----:B------:R-:W-:Y:S02]  /*14c30*/  CS2R R148, SRZ ;  /* 0x0000000000947805 */ /* 0x000fe4000001ff00 */
[----:B------:R-:W-:-:S02]  /*14c40*/  CS2R R146, SRZ ;  /* 0x0000000000927805 */ /* 0x000fc4000001ff00 */
[----:B------:R-:W-:Y:S02]  /*14c50*/  SHF.R.S32.HI R24, RZ, 0x6, R24 ;  /* 0x00000006ff187819 */ /* 0x000fe40000011418 */
        /* <DEDUP_REMOVED lines=60> */
[----:B--2---:R-:W-:-:S04]  /*15020*/  VIMNMX R25, R25, R24, !PT ;  /* 0x0000001819197248 */ /* 0x004fc80007fe0100 */
[----:B------:R-:W-:Y:S01]  /*15030*/  ISETP.GE.AND P3, PT, R5, R25, PT ;  /* 0x000000190500720c */ /* 0x000fe20003f66270 */
[----:B------:R0:W-:Y:S02]  /*15040*/  STL [R1+0x30], R25 ;  /* 0x0000301901007387 */ /* 0x0001e40000100800 */
[----:B0-----:R-:W-:-:S10]  /*15050*/  CS2R R24, SRZ ;  /* 0x0000000000187805 */ /* 0x001fd4000001ff00 */
[----:B------:R-:W-:Y:S05]  /*15060*/  @!P3 BRA `(.L_x_1565) ;  /* 0x0000002c00d0b947 */ /* 0x000fea0003800000 */
[----:B------:R-:W-:Y:S01]  /*15070*/  IMAD.IADD R2, R231, 0x1, R152 ;  /* 0x00000001e7027824 */ /* 0x000fe200078e0298 */
[----:B------:R-:W-:Y:S01]  /*15080*/  BSSY B0, `(.L_x_1566) ;  /* 0x00002ee000007945 */ /* 0x000fe20003800000 */
[----:B------:R-:W-:Y:S01]  /*15090*/  MOV R0, 0x3f800000 ;  /* 0x3f80000000007802 */ /* 0x000fe20000000f00 */
[----:B------:R-:W-:Y:S02]  /*150a0*/  IMAD.MOV.U32 R151, RZ, RZ, RZ ;  /* 0x000000ffff977224 */ /* 0x000fe400078e00ff */
[----:B------:R0:W-:Y:S01]  /*150b0*/  STL [R1+0x2c], R2 ;  /* 0x00002c0201007387 */ /* 0x0001e20000100800 */
[----:B------:R-:W-:-:S07]  /*150c0*/  VIADD R230, R2, 0x8 ;  /* 0x0000000802e67836 */ /* 0x000fce0000000000 */
.L_x_1585:
[----:B------:R-:W-:-:S04]  /*150d0*/  IADD3 R229, R22, 0x1, RZ ;  /* 0x0000000116e57810 */ /* 0x000fc80007ffe0ff */
[----:B------:R-:W-:-:S04]  /*150e0*/  ISETP.NE.AND P3, PT, R229, 0x2, PT ;  /* 0x00000002e500780c */ /* 0x000fc80003f65270 */
[----:B------:R-:W-:Y:S02]  /*150f0*/  SEL R232, RZ, 0x1, P3 ;  /* 0x00000001ffe87807 */ /* 0x000fe40001800000 */
[----:B------:R-:W-:Y:S02]  /*15100*/  SEL R229, R229, RZ, P3 ;  /* 0x000000ffe5e57207 */ /* 0x000fe40001800000 */
[----:B------:R-:W-:Y:S01]  /*15110*/  LOP3.LUT R232, R218, R232, RZ, 0x3c, !PT ;  /* 0x000000e8dae87212 */ /* 0x000fe200078e3cff */
[----:B------:R-:W-:Y:S06]  /*15120*/  @!P0 BRA `(.L_x_1567) ;  /* 0x0000000000048947 */ /* 0x000fec0003800000 */
[----:B------:R-:W-:Y:S01]  /*15130*/  BPT.TRAP 0x1 ;  /* 0x000000040000795c */ /* 0x000fe20000300000 */
.L_x_1567:
[----:B0-----:R-:W-:Y:S01]  /*15140*/  IMAD R2, R229, 0x8, R16 ;  /* 0x00000008e5027824 */ /* 0x001fe200078e0210 */
[----:B------:R-:W-:-:S04]  /*15150*/  SHF.L.U32 R152, R232, 0x1f, RZ ;  /* 0x0000001fe8987819 */ /* 0x000fc800000006ff */
[----:B------:R0:W1:Y:S01]  /*15160*/  SYNCS.PHASECHK.TRANS64.TRYWAIT P3, [R2+URZ+0x30830], R152 ;  /* 0x03083098020075a7 */ /* 0x000062000806017f */
[----:B------:R-:W-:Y:S05]  /*15170*/  @!P0 BRA `(.L_x_1568) ;  /* 0x0000000000048947 */ /* 0x000fea0003800000 */
[----:B------:R-:W-:Y:S01]  /*15180*/  BPT.TRAP 0x1 ;  /* 0x000000040000795c */ /* 0x000fe20000300000 */
.L_x_1568:
[----:B------:R-:W2:Y:S01]  /*15190*/  LDL R153, [R1+0xc] ;  /* 0x00000c0001997983 */ /* 0x000ea20000100800 */
[----:B------:R-:W-:Y:S01]  /*151a0*/  BSSY B2, `(.L_x_1569) ;  /* 0x0000007000027945 */ /* 0x000fe20003800000 */
[----:B--2---:R-:W-:-:S04]  /*151b0*/  IMAD R158, R229, 0x800, R153 ;  /* 0x00000800e59e7824 */ /* 0x004fc800078e0299 */
[C---:B------:R-:W-:Y:S01]  /*151c0*/  VIADD R155, R158.reuse, 0x4 ;  /* 0x000000049e9b7836 */ /* 0x040fe20000000000 */
[----:B------:R-:W-:Y:S01]  /*151d0*/  IADD3 R156, R158, 0x2, RZ ;  /* 0x000000029e9c7810 */ /* 0x000fe20007ffe0ff */
[----:B-1----:R-:W-:Y:S06]  /*151e0*/  @P3 BRA `(.L_x_1570) ;  /* 0x0000000000083947 */ /* 0x002fec0003800000 */
[----:B------:R-:W1:Y:S02]  /*151f0*/  SYNCS.PHASECHK.TRANS64.TRYWAIT P3, [R2+URZ+0x30830], R152 ;  /* 0x03083098020075a7 */ /* 0x000e64000806017f */
[----:B-1----:R-:W-:Y:S05]  /*15200*/  @!P3 BRA `(.L_x_1571) ;  /* 0x0000014400d4b947 */ /* 0x002fea0003800000 */
.L_x_1570:
[----:B------:R-:W-:Y:S05]  /*15210*/  BSYNC B2 ;  /* 0x0000000000027941 */ /* 0x000fea0003800000 */
.L_x_1569:
[----:B01----:R-:W-:Y:S01]  /*15220*/  IMAD.MOV.U32 R152, RZ, RZ, R158 ;  /* 0x000000ffff987224 */ /* 0x003fe200078e009e */
[----:B------:R-:W-:Y:S01]  /*15230*/  MOV R153, 0x40000040 ;  /* 0x4000004000997802 */ /* 0x000fe20000000f00 */
[----:B------:R-:W-:Y:S01]  /*15240*/  VIADD R154, R158, 0x6 ;  /* 0x000000069e9a7836 */ /* 0x000fe20000000000 */
[----:B------:R-:W-:Y:S01]  /*15250*/  MOV R157, 0x40000040 ;  /* 0x40000040009d7802 */ /* 0x000fe20000000f00 */
[-C--:B------:R-:W-:Y:S01]  /*15260*/  FMUL.FTZ R24, R24, R23.reuse ;  /* 0x0000001718187220 */ /* 0x080fe20000410000 */
[----:B------:R-:W-:Y:S01]  /*15270*/  R2UR UR6, R152 ;  /* 0x00000000980672ca */ /* 0x000fe200000e0000 */
[----:B------:R-:W-:Y:S01]  /*15280*/  IMAD.MOV.U32 R152, RZ, RZ, R156 ;  /* 0x000000ffff987224 */ /* 0x000fe200078e009c */
[----:B------:R-:W-:Y:S01]  /*15290*/  R2UR UR10, R154 ;  /* 0x000000009a0a72ca */ /* 0x000fe200000e0000 */
[----:B------:R-:W-:Y:S01]  /*152a0*/  VIADD R156, R158, 0x204 ;  /* 0x000002049e9c7836 */ /* 0x000fe20000000000 */
[----:B------:R-:W-:Y:S01]  /*152b0*/  R2UR UR5, R153 ;  /* 0x00000000990572ca */ /* 0x000fe200000e0000 */
[-C--:B------:R-:W-:Y:S01]  /*152c0*/  FMUL.FTZ R25, R25, R23.reuse ;  /* 0x0000001719197220 */ /* 0x080fe20000410000 */
[----:B------:R-:W-:Y:S01]  /*152d0*/  R2UR UR4, R152 ;  /* 0x00000000980472ca */ /* 0x000fe200000e0000 */
[----:B------:R-:W-:Y:S01]  /*152e0*/  FMUL.FTZ R28, R28, R23 ;  /* 0x000000171c1c7220 */ /* 0x000fe20000410000 */
[----:B------:R-:W-:Y:S01]  /*152f0*/  MOV R152, R155 ;  /* 0x0000009b00987202 */ /* 0x000fe20000000f00 */
[----:B------:R-:W-:Y:S01]  /*15300*/  IMAD.MOV.U32 R155, RZ, RZ, 0x40000040 ;  /* 0x40000040ff9b7424 */ /* 0x000fe200078e00ff */
[----:B------:R-:W-:Y:S01]  /*15310*/  R2UR UR22, R156 ;  /* 0x000000009c1672ca */ /* 0x000fe200000e0000 */
[----:B------:R-:W-:Y:S01]  /*15320*/  VIADD R156, R158, 0x400 ;  /* 0x000004009e9c7836 */ /* 0x000fe20000000000 */
[----:B------:R-:W-:Y:S01]  /*15330*/  R2UR UR8, R152 ;  /* 0x00000000980872ca */ /* 0x000fe200000e0000 */
[C---:B------:R-:W-:Y:S01]  /*15340*/  VIADD R152, R158.reuse, 0x200 ;  /* 0x000002009e987836 */ /* 0x040fe20000000000 */
[----:B------:R-:W-:Y:S01]  /*15350*/  R2UR UR11, R155 ;  /* 0x000000009b0b72ca */ /* 0x000fe200000e0000 */
[-C--:B------:R-:W-:Y:S01]  /*15360*/  FMUL.FTZ R29, R29, R23.reuse ;  /* 0x000000171d1d7220 */ /* 0x080fe20000410000 */
[----:B------:R-:W-:Y:S01]  /*15370*/  IADD3 R154, R158, 0x202, RZ ;  /* 0x000002029e9a7810 */ /* 0x000fe20007ffe0ff */
[-C--:B------:R-:W-:Y:S01]  /*15380*/  FMUL.FTZ R32, R32, R23.reuse ;  /* 0x0000001720207220 */ /* 0x080fe20000410000 */
[----:B------:R-:W-:Y:S01]  /*15390*/  R2UR UR14, R152 ;  /* 0x00000000980e72ca */ /* 0x000fe200000e0000 */
[----:B------:R-:W-:Y:S01]  /*153a0*/  VIADD R152, R158, 0x206 ;  /* 0x000002069e987836 */ /* 0x000fe20000000000 */
[----:B------:R-:W-:Y:S01]  /*153b0*/  R2UR UR18, R154 ;  /* 0x000000009a1272ca */ /* 0x000fe200000e0000 */
[----:B------:R-:W-:Y:S01]  /*153c0*/  VIADD R154, R158, 0x402 ;  /* 0x000004029e9a7836 */ /* 0x000fe20000000000 */
[----:B------:R-:W-:Y:S01]  /*153d0*/  R2UR UR30, R156 ;  /* 0x000000009c1e72ca */ /* 0x000fe200000e0000 */
[----:B------:R-:W-:Y:S01]  /*153e0*/  VIADD R156, R158, 0x406 ;  /* 0x000004069e9c7836 */ /* 0x000fe20000000000 */
[----:B------:R-:W-:Y:S01]  /*153f0*/  R2UR UR26, R152 ;  /* 0x00000000981a72ca */ /* 0x000fe200000e0000 */
[-C--:B------:R-:W-:Y:S01]  /*15400*/  FMUL.FTZ R33, R33, R23.reuse ;  /* 0x0000001721217220 */ /* 0x080fe20000410000 */
[----:B------:R-:W-:Y:S01]  /*15410*/  IADD3 R152, R158, 0x404, RZ ;  /* 0x000004049e987810 */ /* 0x000fe20007ffe0ff */
[-C--:B------:R-:W-:Y:S01]  /*15420*/  FMUL.FTZ R36, R36, R23.reuse ;  /* 0x0000001724247220 */ /* 0x080fe20000410000 */
[----:B------:R-:W-:Y:S01]  /*15430*/  MOV R159, UR11 ;  /* 0x0000000b009f7c02 */ /* 0x000fe20008000f00 */
[----:B------:R-:W-:Y:S01]  /*15440*/  UMOV UR11, UR5 ;  /* 0x00000005000b7c82 */ /* 0x000fe20008000000 */
[----:B------:R-:W-:Y:S01]  /*15450*/  R2UR UR38, R152 ;  /* 0x00000000982672ca */ /* 0x000fe200000e0000 */
[----:B------:R-:W-:Y:S01]  /*15460*/  VIADD R152, R158, 0x600 ;  /* 0x000006009e987836 */ /* 0x000fe20000000000 */
[----:B------:R-:W-:Y:S01]  /*15470*/  MOV R235, UR10 ;  /* 0x0000000a00eb7c02 */ /* 0x000fe20008000f00 */
[----:B------:R-:W-:Y:S01]  /*15480*/  UMOV UR10, UR4 ;  /* 0x00000004000a7c82 */ /* 0x000fe20008000000 */
[----:B------:R-:W-:Y:S01]  /*15490*/  R2UR UR7, R153 ;  /* 0x00000000990772ca */ /* 0x000fe200000e0000 */
[-C--:B------:R-:W-:Y:S01]  /*154a0*/  FMUL.FTZ R37, R37, R23.reuse ;  /* 0x0000001725257220 */ /* 0x080fe20000410000 */
[----:B------:R-:W-:Y:S01]  /*154b0*/  R2UR UR34, R154 ;  /* 0x000000009a2272ca */ /* 0x000fe200000e0000 */
[----:B------:R-:W-:Y:S01]  /*154c0*/  VIADD R154, R158, 0x604 ;  /* 0x000006049e9a7836 */ /* 0x000fe20000000000 */
[----:B------:R-:W-:Y:S01]  /*154d0*/  R2UR UR42, R156 ;  /* 0x000000009c2a72ca */ /* 0x000fe200000e0000 */
[-C--:B------:R-:W-:Y:S01]  /*154e0*/  FMUL.FTZ R40, R40, R23.reuse ;  /* 0x0000001728287220 */ /* 0x080fe20000410000 */
[----:B------:R-:W-:Y:S01]  /*154f0*/  R2UR UR46, R152 ;  /* 0x00000000982e72ca */ /* 0x000fe200000e0000 */
[----:B------:R-:W-:Y:S01]  /*15500*/  VIADD R152, R158, 0x606 ;  /* 0x000006069e987836 */ /* 0x000fe20000000000 */
[----:B------:R-:W-:Y:S01]  /*15510*/  R2UR UR4, R6 ;  /* 0x00000000060472ca */ /* 0x000fe200000e0000 */
[-C--:B------:R-:W-:Y:S01]  /*15520*/  FMUL.FTZ R41, R41, R23.reuse ;  /* 0x0000001729297220 */ /* 0x080fe20000410000 */
[----:B------:R-:W-:Y:S01]  /*15530*/  R2UR UR5, R7 ;  /* 0x00000000070572ca */ /* 0x000fe200000e0000 */
[-C--:B------:R-:W-:Y:S01]  /*15540*/  FMUL.FTZ R44, R44, R23.reuse ;  /* 0x000000172c2c7220 */ /* 0x080fe20000410000 */
[----:B------:R-:W-:Y:S01]  /*15550*/  IADD3 R156, R158, 0x602, RZ ;  /* 0x000006029e9c7810 */ /* 0x000fe20007ffe0ff */
        /* <DEDUP_REMOVED lines=53> */
[C---:B------:R-:W-:Y:S01]  /*158b0*/  R2UR UR9, R153.reuse ;  /* 0x00000000990972ca */ /* 0x040fe200000e0000 */
[-C--:B------:R-:W-:Y:S01]  /*158c0*/  FMUL.FTZ R26, R26, R0.reuse ;  /* 0x000000001a1a7220 */ /* 0x080fe20000410000 */
[----:B------:R-:W-:Y:S01]  /*158d0*/  R2UR UR15, R153 ;  /* 0x00000000990f72ca */ /* 0x000fe200000e0000 */
        /* <DEDUP_REMOVED lines=29> */
[----:B------:R-:W-:Y:S01]  /*15ab0*/  MOV R23, R159 ;  /* 0x0000009f00177202 */ /* 0x000fe20000000f00 */
[-C--:B------:R-:W-:Y:S01]  /*15ac0*/  FMUL.FTZ R58, R58, R0.reuse ;  /* 0x000000003a3a7220 */ /* 0x080fe20000410000 */
[----:B------:R-:W-:Y:S01]  /*15ad0*/  WARPGROUP.ARRIVE ;  /* 0x00000000000079c5 */ /* 0x000fe20000000000 */
[----:B------:R-:W-:Y:S01]  /*15ae0*/  R2UR UR12, R214 ;  /* 0x00000000d60c72ca */ /* 0x000fe200000e0000 */
[-C--:B------:R-:W-:Y:S01]  /*15af0*/  FMUL.FTZ R59, R59, R0.reuse ;  /* 0x000000003b3b7220 */ /* 0x080fe20000410000 */
[----:B------:R-:W-:Y:S01]  /*15b00*/  R2UR UR13, R215 ;  /* 0x00000000d70d72ca */ /* 0x000fe200000e0000 */
[-C--:B------:R-:W-:Y:S01]  /*15b10*/  FMUL.FTZ R62, R62, R0.reuse ;  /* 0x000000003e3e7220 */ /* 0x080fe20000410000 */
[----:B------:R-:W-:Y:S01]  /*15b20*/  R2UR UR16, R212 ;  /* 0x00000000d41072ca */ /* 0x000fe200000e0000 */
[----:B------:R-:W-:Y:S01]  /*15b30*/  HGMMA.64x64x16.F32 R152, gdesc[UR4], RZ, !UPT, gsb0 ;  /* 0x00e00000049879f0 */ /* 0x000fe2000c0008ff */
[----:B------:R-:W-:Y:S01]  /*15b40*/  UMOV UR6, UR8 ;  /* 0x0000000800067c82 */ /* 0x000fe20008000000 */
[----:B------:R-:W-:Y:S01]  /*15b50*/  UMOV UR7, UR9 ;  /* 0x0000000900077c82 */ /* 0x000fe20008000000 */
        /* <DEDUP_REMOVED lines=73> */
[----:B------:R-:W-:Y:S02]  /*15ff0*/  R2UR UR11, R23 ;  /* 0x00000000170b72ca */ /* 0x000fe400000e0000 */
[----:B------:R-:W-:Y:S02]  /*16000*/  R2UR UR10, R235 ;  /* 0x00000000eb0a72ca */ /* 0x000fe400000e0000 */
[----:B------:R-:W-:Y:S02]  /*16010*/  R2UR UR8, R216 ;  /* 0x00000000d80872ca */ /* 0x000fe400000e0000 */
[----:B------:R-:W-:Y:S01]  /*16020*/  R2UR UR9, R217 ;  /* 0x00000000d90972ca */ /* 0x000fe200000e0000 */
        /* <DEDUP_REMOVED lines=45> */
.L_x_1572:
[----:B------:R-:W-:Y:S01]  /*16300*/  SHF.L.U32 R23, R218, 0x1f, RZ ;  /* 0x0000001fda177819 */ /* 0x000fe200000006ff */
[----:B------:R-:W-:-:S04]  /*16310*/  IMAD R0, R22, 0x8, R16 ;  /* 0x0000000816007824 */ /* 0x000fc800078e0210 */
[----:B------:R0:W1:Y:S01]  /*16320*/  SYNCS.PHASECHK.TRANS64.TRYWAIT P3, [R0+URZ+0x30850], R23 ;  /* 0x03085017000075a7 */ /* 0x000062000806017f */
[----:B------:R-:W-:Y:S05]  /*16330*/  @!P0 BRA `(.L_x_1573) ;  /* 0x0000000000048947 */ /* 0x000fea0003800000 */
[----:B------:R-:W-:Y:S01]  /*16340*/  BPT.TRAP 0x1 ;  /* 0x000000040000795c */ /* 0x000fe20000300000 */
.L_x_1573:
[----:B------:R-:W-:Y:S04]  /*16350*/  BSSY B2, `(.L_x_1574) ;  /* 0x0000004000027945 */ /* 0x000fe80003800000 */
[----:B-1----:R-:W-:Y:S05]  /*16360*/  @P3 BRA `(.L_x_1575) ;  /* 0x0000000000083947 */ /* 0x002fea0003800000 */
[----:B------:R-:W1:Y:S02]  /*16370*/  SYNCS.PHASECHK.TRANS64.TRYWAIT P3, [R0+URZ+0x30850], R23 ;  /* 0x03085017000075a7 */ /* 0x000e64000806017f */
[----:B-1----:R-:W-:Y:S05]  /*16380*/  @!P3 BRA `(.L_x_1576) ;  /* 0x000001340088b947 */ /* 0x002fea0003800000 */
.L_x_1575:
[----:B------:R-:W-:Y:S05]  /*16390*/  BSYNC B2 ;  /* 0x0000000000027941 */ /* 0x000fea0003800000 */
.L_x_1574:
[----:B01----:R-:W-:Y:S01]  /*163a0*/  VIADD R23, R16, 0x400 ;  /* 0x0000040010177836 */ /* 0x003fe20000000000 */
[----:B------:R-:W-:Y:S01]  /*163b0*/  WARPGROUP.ARRIVE ;  /* 0x00000000000079c5 */ /* 0x000fe20000000000 */
[----:B------:R-:W2:Y:S01]  /*163c0*/  LDL R218, [R1+0x28] ;  /* 0x0000280001da7983 */ /* 0x000ea20000100800 */
[----:B------:R-:W-:Y:S01]  /*163d0*/  @!P1 VIADD R2, R2, 0x30840 ;  /* 0x0003084002029836 */ /* 0x000fe20000000000 */
[----:B------:R-:W-:Y:S01]  /*163e0*/  ULDC UR5, c[0x0][0x9d8] ;  /* 0x0002760000057ab9 */ /* 0x000fe20000000800 */
[----:B------:R-:W-:Y:S01]  /*163f0*/  SHF.R.U32.HI R23, RZ, 0x4, R23 ;  /* 0x00000004ff177819 */ /* 0x000fe20000011617 */
[----:B------:R-:W-:Y:S01]  /*16400*/  FMUL.FTZ R161, R161, UR5 ;  /* 0x00000005a1a17c20 */ /* 0x000fe20008410000 */
[----:B------:R-:W-:Y:S01]  /*16410*/  FMUL.FTZ R169, R169, UR5 ;  /* 0x00000005a9a97c20 */ /* 0x000fe20008410000 */
[----:B------:R-:W-:Y:S01]  /*16420*/  @!P1 PRMT R2, RZ, 0x654, R2 ;  /* 0x00000654ff029816 */ /* 0x000fe20000000002 */
[----:B------:R-:W-:Y:S01]  /*16430*/  FMUL.FTZ R173, R173, UR5 ;  /* 0x00000005adad7c20 */ /* 0x000fe20008410000 */
[----:B------:R-:W-:Y:S01]  /*16440*/  LOP3.LUT R23, R23, 0x3fff, RZ, 0xc0, !PT ;  /* 0x00003fff17177812 */ /* 0x000fe200078ec0ff */
[----:B------:R-:W-:Y:S01]  /*16450*/  FMUL.FTZ R177, R177, UR5 ;  /* 0x00000005b1b17c20 */ /* 0x000fe20008410000 */
[----:B------:R-:W0:Y:S02]  /*16460*/  MUFU.TANH R161, R161 ;  /* 0x000000a100a17308 */ /* 0x000e240000002400 */
[----:B------:R-:W-:-:S04]  /*16470*/  LOP3.LUT R23, R23, 0x2000000, RZ, 0xfc, !PT ;  /* 0x0200000017177812 */ /* 0x000fc800078efcff */
[----:B------:R-:W-:Y:S01]  /*16480*/  LEA R22, R22, R23, 0xb ;  /* 0x0000001716167211 */ /* 0x000fe200078e58ff */
[----:B------:R-:W-:Y:S01]  /*16490*/  IMAD.MOV.U32 R23, RZ, RZ, 0x40000040 ;  /* 0x40000040ff177424 */ /* 0x000fe200078e00ff */
[----:B------:R-:W1:Y:S02]  /*164a0*/  MUFU.TANH R169, R169 ;  /* 0x000000a900a97308 */ /* 0x000e640000002400 */
[----:B------:R-:W-:Y:S02]  /*164b0*/  R2UR UR6, R22 ;  /* 0x00000000160672ca */ /* 0x000fe400000e0000 */
[----:B------:R-:W-:Y:S01]  /*164c0*/  R2UR UR7, R23 ;  /* 0x00000000170772ca */ /* 0x000fe200000e0000 */
[----:B------:R-:W-:-:S03]  /*164d0*/  IMAD.MOV.U32 R23, RZ, RZ, 0x40000040 ;  /* 0x40000040ff177424 */ /* 0x000fc600078e00ff */
[----:B------:R-:W3:Y:S08]  /*164e0*/  MUFU.TANH R173, R173 ;  /* 0x000000ad00ad7308 */ /* 0x000ef00000002400 */
[----:B------:R-:W4:Y:S01]  /*164f0*/  MUFU.TANH R177, R177 ;  /* 0x000000b100b17308 */ /* 0x000f220000002400 */
[----:B------:R-:W-:Y:S01]  /*16500*/  HGMMA.64x256x16.F32 R24, R196, gdesc[UR4].tnspB, R24, gsb0 ;  /* 0x43e00004c4187df0 */ /* 0x000fe20008000818 */
[----:B--2---:R-:W-:-:S02]  /*16510*/  R2UR UR4, R218 ;  /* 0x00000000da0472ca */ /* 0x004fc400000e0000 */
[----:B------:R-:W-:Y:S02]  /*16520*/  WARPGROUP.DEPBAR.LE gsb0, 0x0 ;  /* 0x00008000000079c5 */ /* 0x000fe40000010000 */
[----:B------:R-:W-:Y:S01]  /*16530*/  VIADD R196, R22, 0x80 ;  /* 0x0000008016c47836 */ /* 0x000fe20000000000 */
[----:B------:R-:W-:Y:S01]  /*16540*/  MOV R197, 0x40000040 ;  /* 0x4000004000c57802 */ /* 0x000fe20000000f00 */
[----:B------:R-:W-:-:S03]  /*16550*/  WARPGROUP.ARRIVE ;  /* 0x00000000000079c5 */ /* 0x000fc60000000000 */
[----:B------:R-:W-:Y:S02]  /*16560*/  R2UR UR6, R196 ;  /* 0x00000000c40672ca */ /* 0x000fe400000e0000 */
[----:B------:R-:W-:-:S15]  /*16570*/  R2UR UR7, R197 ;  /* 0x00000000c50772ca */ /* 0x000fde00000e0000 */
[----:B------:R-:W-:-:S01]  /*16580*/  NOP ;  /* 0x0000000000007918 */ /* 0x000fc20000000000 */
[----:B------:R-:W-:Y:S03]  /*16590*/  HGMMA.64x256x16.F32 R24, R192, gdesc[UR4].tnspB, R24, gsb0 ;  /* 0x43e00004c0187df0 */ /* 0x000fe60008000818 */
[----:B------:R-:W-:Y:S02]  /*165a0*/  WARPGROUP.DEPBAR.LE gsb0, 0x0 ;  /* 0x00008000000079c5 */ /* 0x000fe40000010000 */
[C---:B------:R-:W-:Y:S01]  /*165b0*/  VIADD R192, R22.reuse, 0x100 ;  /* 0x0000010016c07836 */ /* 0x040fe20000000000 */
[----:B------:R-:W-:Y:S01]  /*165c0*/  WARPGROUP.ARRIVE ;  /* 0x00000000000079c5 */ /* 0x000fe20000000000 */
[----:B------:R-:W-:Y:S01]  /*165d0*/  IMAD.MOV.U32 R193, RZ, RZ, 0x40000040 ;  /* 0x40000040ffc17424 */ /* 0x000fe200078e00ff */
[----:B------:R-:W-:Y:S02]  /*165e0*/  IADD3 R22, R22, 0x180, RZ ;  /* 0x0000018016167810 */ /* 0x000fe40007ffe0ff */
[----:B------:R-:W-:-:S02]  /*165f0*/  R2UR UR6, R192 ;  /* 0x00000000c00672ca */ /* 0x000fc400000e0000 */
[----:B------:R-:W-:-:S15]  /*16600*/  R2UR UR7, R193 ;  /* 0x00000000c10772ca */ /* 0x000fde00000e0000 */
[----:B------:R-:W-:-:S01]  /*16610*/  NOP ;  /* 0x0000000000007918 */ /* 0x000fc20000000000 */
        /* <DEDUP_REMOVED lines=17> */
[----:B------:R-:W2:Y:S08]  /*16730*/  MUFU.TANH R23, R23 ;  /* 0x0000001700177308 */ /* 0x000eb00000002400 */
        /* <DEDUP_REMOVED lines=14> */
[----:B------:R-:W-:-:S06]  /*16820*/  WARPGROUP.ARRIVE ;  /* 0x00000000000079c5 */ /* 0x000fcc0000000000 */
[----:B------:R-:W-:Y:S03]  /*16830*/  HGMMA.64x256x16.F32 R24, R184, gdesc[UR4].tnspB, R24, gsb0 ;  /* 0x43e00004b8187df0 */ /* 0x000fe60008000818 */
[----:B------:R-:W-:Y:S02]  /*16840*/  WARPGROUP.DEPBAR.LE gsb0, 0x0 ;  /* 0x00008000000079c5 */ /* 0x000fe40000010000 */
[----:B------:R5:W-:Y:S01]  /*16850*/  @!P1 SYNCS.ARRIVE.TRANS64.RED.A1T0 RZ, [R2+URZ], RZ ;  /* 0x000000ff02ff99a7 */ /* 0x000be2000810043f */
[----:B------:R-:W-:Y:S01]  /*16860*/  FMUL.FTZ R185, R164, UR5 ;  /* 0x00000005a4b97c20 */ /* 0x000fe20008410000 */
[----:B------:R-:W-:Y:S01]  /*16870*/  FMUL.FTZ R164, R167, UR5 ;  /* 0x00000005a7a47c20 */ /* 0x000fe20008410000 */
[----:B------:R-:W-:Y:S01]  /*16880*/  FMUL.FTZ R186, R165, UR5 ;  /* 0x00000005a5ba7c20 */ /* 0x000fe20008410000 */
[----:B------:R-:W-:Y:S01]  /*16890*/  FMUL.FTZ R167, R168, UR5 ;  /* 0x00000005a8a77c20 */ /* 0x000fe20008410000 */
[----:B------:R-:W-:Y:S01]  /*168a0*/  FMUL.FTZ R165, R170, UR5 ;  /* 0x00000005aaa57c20 */ /* 0x000fe20008410000 */
[----:B------:R-:W-:Y:S01]  /*168b0*/  FMUL.FTZ R187, R172, UR5 ;  /* 0x00000005acbb7c20 */ /* 0x000fe20008410000 */
[----:B------:R-:W-:Y:S01]  /*168c0*/  FMUL.FTZ R168, R174, UR5 ;  /* 0x00000005aea87c20 */ /* 0x000fe20008410000 */
[----:B-----5:R-:W-:Y:S01]  /*168d0*/  SHF.L.U32 R2, R5, 0x6, RZ ;  /* 0x0000000605027819 */ /* 0x020fe200000006ff */
[----:B------:R-:W-:Y:S01]  /*168e0*/  FMUL.FTZ R170, R175, UR5 ;  /* 0x00000005afaa7c20 */ /* 0x000fe20008410000 */
[----:B------:R-:W-:Y:S01]  /*168f0*/  FMUL.FTZ R174, R176, UR5 ;  /* 0x00000005b0ae7c20 */ /* 0x000fe20008410000 */
[----:B------:R-:W-:Y:S01]  /*16900*/  FMUL.FTZ R172, R179, UR5 ;  /* 0x00000005b3ac7c20 */ /* 0x000fe20008410000 */
[----:B------:R-:W-:Y:S01]  /*16910*/  IADD3 R156, R219, 0x1, -R2 ;  /* 0x00000001db9c7810 */ /* 0x000fe20007ffe802 */
[----:B------:R-:W-:Y:S01]  /*16920*/  FMUL.FTZ R184, R157, UR5 ;  /* 0x000000059db87c20 */ /* 0x000fe20008410000 */
[----:B------:R-:W-:Y:S01]  /*16930*/  FMUL.FTZ R179, R181, UR5 ;  /* 0x00000005b5b37c20 */ /* 0x000fe20008410000 */
[----:B------:R-:W-:Y:S01]  /*16940*/  FMUL.FTZ R175, R182, UR5 ;  /* 0x00000005b6af7c20 */ /* 0x000fe20008410000 */
[----:B------:R-:W-:Y:S01]  /*16950*/  FMUL.FTZ R176, R183, UR5 ;  /* 0x00000005b7b07c20 */ /* 0x000fe20008410000 */
[----:B------:R-:W-:Y:S01]  /*16960*/  IMAD.IADD R156, R156, 0x1, -R224 ;  /* 0x000000019c9c7824 */ /* 0x000fe200078e0ae0 */
[----:B------:R-:W0:Y:S01]  /*16970*/  MUFU.TANH R185, R185 ;  /* 0x000000b900b97308 */ /* 0x000e220000002400 */
[----:B------:R-:W-:-:S02]  /*16980*/  ULDC UR5, c[0x0][0x9e0] ;  /* 0x0002780000057ab9 */ /* 0x000fc40000000800 */
[----:B------:R-:W-:-:S04]  /*16990*/  IMAD R156, R234, -0x2, R156 ;  /* 0xfffffffeea9c7824 */ /* 0x000fc800078e029c */
[C---:B------:R-:W-:Y:S01]  /*169a0*/  VIADD R183, R156.reuse, UR5 ;  /* 0x000000059cb77c36 */ /* 0x040fe20008000000 */
[----:B------:R-:W0:Y:S01]  /*169b0*/  MUFU.TANH R184, R184 ;  /* 0x000000b800b87308 */ /* 0x000e220000002400 */
[----:B------:R-:W-:Y:S02]  /*169c0*/  IADD3 R182, R156, UR4, RZ ;  /* 0x000000049cb67c10 */ /* 0x000fe4000fffe0ff */
[----:B------:R-:W-:-:S03]  /*169d0*/  IMAD.IADD R181, R231, 0x1, R183 ;  /* 0x00000001e7b57824 */ /* 0x000fc600078e02b7 */
        /* <DEDUP_REMOVED lines=14> */
[----:B------:R-:W2:Y:S01]  /*16ac0*/  LDL R218, [R1+0x8] ;  /* 0x0000080001da7983 */ /* 0x000ea20000100800 */
[----:B------:R-:W-:Y:S01]  /*16ad0*/  BSSY B2, `(.L_x_1578) ;  /* 0x0000013000027945 */ /* 0x000fe20003800000 */
[----:B--2---:R-:W-:-:S04]  /*16ae0*/  IADD3 R188, R231, R218, RZ ;  /* 0x000000dae7bc7210 */ /* 0x004fc80007ffe0ff */
[----:B------:R-:W-:-:S13]  /*16af0*/  ISETP.GT.AND P3, PT, R188, -0x1, PT ;  /* 0xffffffffbc00780c */ /* 0x000fda0003f64270 */
[----:B------:R-:W-:Y:S05]  /*16b00*/  @P3 BRA `(.L_x_1579) ;  /* 0x0000000000243947 */ /* 0x000fea0003800000 */
[----:B------:R-:W-:Y:S01]  /*16b10*/  ULDC UR4, c[0x0][0x9e4] ;  /* 0x0002790000047ab9 */ /* 0x000fe20000000800 */
[----:B------:R-:W-:Y:S01]  /*16b20*/  LOP3.LUT R188, RZ, R188, RZ, 0x33, !PT ;  /* 0x000000bcffbc7212 */ /* 0x000fe200078e33ff */
[----:B------:R-:W-:-:S05]  /*16b30*/  IMAD.U32 R189, RZ, RZ, UR4 ;  /* 0x00000004ffbd7e24 */ /* 0x000fca000f8e00ff */
[----:B------:R-:W-:-:S13]  /*16b40*/  ISETP.NE.AND P3, PT, R189, 0x1, PT ;  /* 0x00000001bd00780c */ /* 0x000fda0003f65270 */
[----:B------:R-:W1:Y:S02]  /*16b50*/  @P3 LDC.64 R156, c[0x0][0x9e8] ;  /* 0x00027a00ff9c3b82 */ /* 0x000e640000000a00 */
[----:B-1----:R-:W-:-:S05]  /*16b60*/  @P3 IMAD.HI.U32 R156, R188, R156, RZ ;  /* 0x0000009cbc9c3227 */ /* 0x002fca00078e00ff */
[----:B------:R-:W-:-:S04]  /*16b70*/  @P3 SHF.R.U32.HI R188, RZ, R157, R156 ;  /* 0x0000009dffbc3219 */ /* 0x000fc8000001169c */
[----:B------:R-:W-:Y:S01]  /*16b80*/  LOP3.LUT R188, RZ, R188, RZ, 0x33, !PT ;  /* 0x000000bcffbc7212 */ /* 0x000fe200078e33ff */
[----:B------:R-:W-:Y:S06]  /*16b90*/  BRA `(.L_x_1580) ;  /* 0x0000000000187947 */ /* 0x000fec0003800000 */
.L_x_1579:
[----:B------:R-:W-:Y:S02]  /*16ba0*/  ULDC UR4, c[0x0][0x9e4] ;  /* 0x0002790000047ab9 */ /* 0x000fe40000000800 */
[----:B------:R-:W-:-:S05]  /*16bb0*/  IMAD.U32 R189, RZ, RZ, UR4 ;  /* 0x00000004ffbd7e24 */ /* 0x000fca000f8e00ff */
[----:B------:R-:W-:-:S13]  /*16bc0*/  ISETP.NE.AND P3, PT, R189, 0x1, PT ;  /* 0x00000001bd00780c */ /* 0x000fda0003f65270 */
[----:B------:R-:W1:Y:S02]  /*16bd0*/  @P3 LDC.64 R156, c[0x0][0x9e8] ;  /* 0x00027a00ff9c3b82 */ /* 0x000e640000000a00 */
[----:B-1----:R-:W-:-:S05]  /*16be0*/  @P3 IMAD.HI.U32 R156, R188, R156, RZ ;  /* 0x0000009cbc9c3227 */ /* 0x002fca00078e00ff */
[----:B------:R-:W-:-:S07]  /*16bf0*/  @P3 SHF.R.U32.HI R188, RZ, R157, R156 ;  /* 0x0000009dffbc3219 */ /* 0x000fce000001169c */
.L_x_1580:
[----:B------:R-:W-:Y:S05]  /*16c00*/  BSYNC B2 ;  /* 0x0000000000027941 */ /* 0x000fea0003800000 */
.L_x_1578:
[----:B------:R-:W-:-:S04]  /*16c10*/  IMAD R188, R188, R189, -R2 ;  /* 0x000000bdbcbc7224 */ /* 0x000fc800078e0a02 */
[----:B------:R-:W-:-:S05]  /*16c20*/  IMAD R188, R234, -0x2, R188 ;  /* 0xfffffffeeabc7824 */ /* 0x000fca00078e02bc */
[----:B------:R-:W-:Y:S02]  /*16c30*/  VIMNMX R180, R180, R188, !PT ;  /* 0x000000bcb4b47248 */ /* 0x000fe40007fe0100 */
[----:B------:R-:W-:-:S07]  /*16c40*/  VIADDMNMX R181, R188, R189, R181, PT ;  /* 0x000000bdbcb57246 */ /* 0x000fce00038001b5 */
.L_x_1577:
[----:B------:R-:W-:Y:S02]  /*16c50*/  ISETP.GT.AND P3, PT, R5, -0x1, PT ;  /* 0xffffffff0500780c */ /* 0x000fe40003f64270 */
[----:B------:R-:W-:Y:S02]  /*16c60*/  IADD3 R183, R183, 0x8, R231 ;  /* 0x00000008b7b77810 */ /* 0x000fe40007ffe0e7 */
[C---:B------:R-:W-:Y:S02]  /*16c70*/  ISETP.GT.AND P4, PT, R180.reuse, RZ, P3 ;  /* 0x000000ffb400720c */ /* 0x040fe40001f84270 */
[C---:B------:R-:W-:Y:S02]  /*16c80*/  ISETP.GT.AND P6, PT, R180.reuse, 0x1, P3 ;  /* 0x00000001b400780c */ /* 0x040fe40001fc4270 */
[----:B------:R-:W-:Y:S02]  /*16c90*/  ISETP.LT.OR P5, PT, R181, 0x1, P4 ;  /* 0x00000001b500780c */ /* 0x000fe400027a1670 */
[----:B------:R-:W-:-:S02]  /*16ca0*/  ISETP.GT.AND P4, PT, R180, 0x8, P3 ;  /* 0x00000008b400780c */ /* 0x000fc40001f84270 */
[----:B------:R-:W-:Y:S02]  /*16cb0*/  FSEL R23, R23, -INF , !P5 ;  /* 0xff80000017177808 */ /* 0x000fe40006800000 */
[----:B------:R-:W-:Y:S02]  /*16cc0*/  ISETP.GT.AND P5, PT, R180, 0x9, P3 ;  /* 0x00000009b400780c */ /* 0x000fe40001fa4270 */
[C---:B------:R-:W-:Y:S02]  /*16cd0*/  ISETP.LT.OR P6, PT, R181.reuse, 0x2, P6 ;  /* 0x00000002b500780c */ /* 0x040fe400037c1670 */
[C---:B------:R-:W-:Y:S02]  /*16ce0*/  ISETP.LT.OR P4, PT, R181.reuse, 0x9, P4 ;  /* 0x00000009b500780c */ /* 0x040fe40002781670 */
[----:B------:R-:W-:Y:S02]  /*16cf0*/  ISETP.LT.OR P5, PT, R181, 0xa, P5 ;  /* 0x0000000ab500780c */ /* 0x000fe40002fa1670 */
[----:B0-----:R-:W-:-:S02]  /*16d00*/  FSEL R152, R152, -INF , !P6 ;  /* 0xff80000098987808 */ /* 0x001fc40007000000 */
[----:B------:R-:W-:Y:S02]  /*16d10*/  FSEL R154, R154, -INF , !P4 ;  /* 0xff8000009a9a7808 */ /* 0x000fe40006000000 */
[----:B------:R-:W-:Y:S02]  /*16d20*/  FSEL R184, R184, -INF , !P5 ;  /* 0xff800000b8b87808 */ /* 0x000fe40006800000 */
[C---:B------:R-:W-:Y:S02]  /*16d30*/  ISETP.GT.AND P6, PT, R180.reuse, 0x10, P3 ;  /* 0x00000010b400780c */ /* 0x040fe40001fc4270 */
[C---:B------:R-:W-:Y:S02]  /*16d40*/  ISETP.GT.AND P4, PT, R180.reuse, 0x11, P3 ;  /* 0x00000011b400780c */ /* 0x040fe40001f84270 */
        /* <DEDUP_REMOVED lines=10> */
[C---:B------:R-:W-:Y:S02]  /*16df0*/  ISETP.LT.OR P6, PT, R181.reuse, 0x1a, P6 ;  /* 0x0000001ab500780c */ /* 0x040fe400037c1670 */
[C---:B------:R-:W-:Y:S02]  /*16e00*/  ISETP.LT.OR P4, PT, R181.reuse, 0x21, P4 ;  /* 0x00000021b500780c */ /* 0x040fe40002781670 */
[----:B------:R-:W-:Y:S02]  /*16e10*/  ISETP.LT.OR P5, PT, R181, 0x22, P5 ;  /* 0x00000022b500780c */ /* 0x000fe40002fa1670 */
[----:B------:R-:W-:-:S02]  /*16e20*/  FSEL R186, R186, -INF , !P6 ;  /* 0xff800000baba7808 */ /* 0x000fc40007000000 */
        /* <DEDUP_REMOVED lines=17> */
[----:B------:R-:W-:-:S02]  /*16f40*/  IADD3 R182, R182, 0x8, R231 ;  /* 0x00000008b6b67810 */ /* 0x000fc40007ffe0e7 */
[----:B------:R-:W-:Y:S02]  /*16f50*/  FSEL R177, R177, -INF , !P6 ;  /* 0xff800000b1b17808 */ /* 0x000fe40007000000 */
[----:B------:R-:W-:Y:S02]  /*16f60*/  FSEL R178, R178, -INF , !P4 ;  /* 0xff800000b2b27808 */ /* 0x000fe40006000000 */
[----:B------:R-:W-:Y:S01]  /*16f70*/  FSEL R179, R179, -INF , !P5 ;  /* 0xff800000b3b37808 */ /* 0x000fe20006800000 */
[----:B------:R-:W-:Y:S06]  /*16f80*/  @!P2 BRA `(.L_x_1581) ;  /* 0x000000000068a947 */ /* 0x000fec0003800000 */
[----:B------:R-:W-:Y:S01]  /*16f90*/  ISETP.GT.AND P4, PT, R230, -0x1, PT ;  /* 0xffffffffe600780c */ /* 0x000fe20003f84270 */
[----:B------:R-:W-:-:S12]  /*16fa0*/  BSSY B2, `(.L_x_1582) ;  /* 0x0000014000027945 */ /* 0x000fd80003800000 */
[----:B------:R-:W-:Y:S05]  /*16fb0*/  @P4 BRA `(.L_x_1583) ;  /* 0x00000000002c4947 */ /* 0x000fea0003800000 */
[----:B------:R-:W2:Y:S01]  /*16fc0*/  LDL R188, [R1+0x2c] ;  /* 0x00002c0001bc7983 */ /* 0x000ea20000100800 */
[----:B------:R-:W-:Y:S02]  /*16fd0*/  ULDC UR4, c[0x0][0x9e4] ;  /* 0x0002790000047ab9 */ /* 0x000fe40000000800 */
[----:B------:R-:W-:-:S04]  /*16fe0*/  MOV R180, UR4 ;  /* 0x0000000400b47c02 */ /* 0x000fc80008000f00 */
[----:B------:R-:W-:-:S13]  /*16ff0*/  ISETP.NE.AND P4, PT, R180, 0x1, PT ;  /* 0x00000001b400780c */ /* 0x000fda0003f85270 */
[----:B------:R-:W0:Y:S01]  /*17000*/  @P4 LDC.64 R156, c[0x0][0x9e8] ;  /* 0x00027a00ff9c4b82 */ /* 0x000e220000000a00 */
[----:B--2---:R-:W-:-:S05]  /*17010*/  VIADD R181, R188, 0x8 ;  /* 0x00000008bcb57836 */ /* 0x004fca0000000000 */
[----:B------:R-:W-:-:S05]  /*17020*/  LOP3.LUT R181, RZ, R181, RZ, 0x33, !PT ;  /* 0x000000b5ffb57212 */ /* 0x000fca00078e33ff */
[----:B0-----:R-:W-:-:S05]  /*17030*/  @P4 IMAD.HI.U32 R156, R181, R156, RZ ;  /* 0x0000009cb59c4227 */ /* 0x001fca00078e00ff */
[----:B------:R-:W-:-:S04]  /*17040*/  @P4 SHF.R.U32.HI R181, RZ, R157, R156 ;  /* 0x0000009dffb54219 */ /* 0x000fc8000001169c */
[----:B------:R-:W-:Y:S01]  /*17050*/  LOP3.LUT R181, RZ, R181, RZ, 0x33, !PT ;  /* 0x000000b5ffb57212 */ /* 0x000fe200078e33ff */
[----:B------:R-:W-:Y:S06]  /*17060*/  BRA `(.L_x_1584) ;  /* 0x00000000001c7947 */ /* 0x000fec0003800000 */
.L_x_1583:
[----:B------:R-:W-:Y:S01]  /*17070*/  ULDC UR4, c[0x0][0x9e4] ;  /* 0x0002790000047ab9 */ /* 0x000fe20000000800 */
[----:B------:R-:W-:Y:S01]  /*17080*/  MOV R181, R230 ;  /* 0x000000e600b57202 */ /* 0x000fe20000000f00 */
[----:B------:R-:W-:-:S05]  /*17090*/  IMAD.U32 R180, RZ, RZ, UR4 ;  /* 0x00000004ffb47e24 */ /* 0x000fca000f8e00ff */
[----:B------:R-:W-:-:S13]  /*170a0*/  ISETP.NE.AND P4, PT, R180, 0x1, PT ;  /* 0x00000001b400780c */ /* 0x000fda0003f85270 */
[----:B------:R-:W0:Y:S02]  /*170b0*/  @P4 LDC.64 R156, c[0x0][0x9e8] ;  /* 0x00027a00ff9c4b82 */ /* 0x000e240000000a00 */
[----:B0-----:R-:W-:-:S05]  /*170c0*/  @P4 IMAD.HI.U32 R156, R230, R156, RZ ;  /* 0x0000009ce69c4227 */ /* 0x001fca00078e00ff */
[----:B------:R-:W-:-:S07]  /*170d0*/  @P4 SHF.R.U32.HI R181, RZ, R157, R156 ;  /* 0x0000009dffb54219 */ /* 0x000fce000001169c */
.L_x_1584:
[----:B------:R-:W-:Y:S05]  /*170e0*/  BSYNC B2 ;  /* 0x0000000000027941 */ /* 0x000fea0003800000 */
.L_x_1582:
[----:B------:R-:W-:-:S04]  /*170f0*/  IMAD R2, R181, R180, -R2 ;  /* 0x000000b4b5027224 */ /* 0x000fc800078e0a02 */
[----:B------:R-:W-:-:S05]  /*17100*/  IMAD R2, R234, -0x2, R2 ;  /* 0xfffffffeea027824 */ /* 0x000fca00078e0202 */
[----:B------:R-:W-:Y:S02]  /*17110*/  VIMNMX R182, R182, R2, !PT ;  /* 0x00000002b6b67248 */ /* 0x000fe40007fe0100 */
[----:B------:R-:W-:-:S07]  /*17120*/  VIADDMNMX R183, R2, R180, R183, PT ;  /* 0x000000b402b77246 */ /* 0x000fce00038001b7 */
.L_x_1581:
[----:B------:R-:W-:Y:S01]  /*17130*/  @!P1 VIADD R0, R0, 0x30860 ;  /* 0x0003086000009836 */ /* 0x000fe20000000000 */
[----:B------:R-:W2:Y:S01]  /*17140*/  LDL R180, [R1+0x30] ;  /* 0x0000300001b47983 */ /* 0x000ea20000100800 */
[----:B------:R-:W-:Y:S01]  /*17150*/  ULDC UR4, c[0x0][0x988] ;  /* 0x0002620000047ab9 */ /* 0x000fe20000000800 */
[C---:B------:R-:W-:Y:S01]  /*17160*/  ISETP.GT.AND P6, PT, R182.reuse, 0x9, P3 ;  /* 0x00000009b600780c */ /* 0x040fe20001fc4270 */
[----:B------:R-:W-:Y:S01]  /*17170*/  IMAD.MOV.U32 R218, RZ, RZ, R232 ;  /* 0x000000ffffda7224 */ /* 0x000fe200078e00e8 */
[----:B------:R-:W-:Y:S02]  /*17180*/  @!P1 PRMT R0, RZ, 0x654, R0 ;  /* 0x00000654ff009816 */ /* 0x000fe40000000000 */
[----:B------:R-:W-:Y:S02]  /*17190*/  ISETP.LT.OR P6, PT, R183, 0xa, P6 ;  /* 0x0000000ab700780c */ /* 0x000fe400037c1670 */
[----:B------:R0:W-:Y:S01]  /*171a0*/  @!P1 SYNCS.ARRIVE.TRANS64.RED.A1T0 RZ, [R0+URZ], RZ ;  /* 0x000000ff00ff99a7 */ /* 0x0001e2000810043f */
[----:B------:R-:W-:-:S02]  /*171b0*/  ISETP.GT.AND P5, PT, R182, 0x1, P3 ;  /* 0x00000001b600780c */ /* 0x000fc40001fa4270 */
[----:B------:R-:W-:Y:S02]  /*171c0*/  FSEL R158, R158, -INF , !P6 ;  /* 0xff8000009e9e7808 */ /* 0x000fe40007000000 */
[----:B------:R-:W-:Y:S02]  /*171d0*/  ISETP.GT.AND P6, PT, R182, 0x18, P3 ;  /* 0x00000018b600780c */ /* 0x000fe40001fc4270 */
[----:B------:R-:W-:Y:S02]  /*171e0*/  ISETP.LT.OR P5, PT, R183, 0x2, P5 ;  /* 0x00000002b700780c */ /* 0x000fe40002fa1670 */
[----:B0-----:R-:W-:Y:S02]  /*171f0*/  FMNMX.FTZ R0, R23, R3, !PT ;  /* 0x0000000317007209 */ /* 0x001fe40007810000 */
[----:B------:R-:W-:Y:S02]  /*17200*/  ISETP.LT.OR P6, PT, R183, 0x19, P6 ;  /* 0x00000019b700780c */ /* 0x000fe400037c1670 */
[----:B------:R-:W-:-:S02]  /*17210*/  FMNMX.FTZ R0, R152, R0, !PT ;  /* 0x0000000098007209 */ /* 0x000fc40007810000 */
[----:B------:R-:W-:Y:S02]  /*17220*/  FSEL R163, R163, -INF , !P6 ;  /* 0xff800000a3a37808 */ /* 0x000fe40007000000 */
[----:B------:R-:W-:Y:S02]  /*17230*/  FMNMX.FTZ R0, R154, R0, !PT ;  /* 0x000000009a007209 */ /* 0x000fe40007810000 */
[----:B------:R-:W-:Y:S02]  /*17240*/  ISETP.GT.AND P6, PT, R182, 0x21, P3 ;  /* 0x00000021b600780c */ /* 0x000fe40001fc4270 */
[----:B------:R-:W-:Y:S02]  /*17250*/  FMNMX.FTZ R0, R184, R0, !PT ;  /* 0x00000000b8007209 */ /* 0x000fe40007810000 */
[----:B------:R-:W-:Y:S02]  /*17260*/  ISETP.LT.OR P6, PT, R183, 0x22, P6 ;  /* 0x00000022b700780c */ /* 0x000fe400037c1670 */
[----:B------:R-:W-:-:S02]  /*17270*/  FMNMX.FTZ R0, R159, R0, !PT ;  /* 0x000000009f007209 */ /* 0x000fc40007810000 */
[----:B------:R-:W-:Y:S02]  /*17280*/  FSEL R166, R166, -INF , !P6 ;  /* 0xff800000a6a67808 */ /* 0x000fe40007000000 */
[----:B------:R-:W-:Y:S02]  /*17290*/  FMNMX.FTZ R0, R161, R0, !PT ;  /* 0x00000000a1007209 */ /* 0x000fe40007810000 */
[----:B------:R-:W-:Y:S02]  /*172a0*/  ISETP.GT.AND P6, PT, R182, RZ, P3 ;  /* 0x000000ffb600720c */ /* 0x000fe40001fc4270 */
[----:B------:R-:W-:Y:S02]  /*172b0*/  FMNMX.FTZ R0, R185, R0, !PT ;  /* 0x00000000b9007209 */ /* 0x000fe40007810000 */
[----:B------:R-:W-:Y:S02]  /*172c0*/  ISETP.LT.OR P6, PT, R183, 0x1, P6 ;  /* 0x00000001b700780c */ /* 0x000fe400037c1670 */
[----:B------:R-:W-:-:S02]  /*172d0*/  FMNMX.FTZ R0, R186, R0, !PT ;  /* 0x00000000ba007209 */ /* 0x000fc40007810000 */
[----:B------:R-:W-:Y:S02]  /*172e0*/  FSEL R22, R22, -INF , !P6 ;  /* 0xff80000016167808 */ /* 0x000fe40007000000 */
[----:B------:R-:W-:Y:S02]  /*172f0*/  FMNMX.FTZ R0, R167, R0, !PT ;  /* 0x00000000a7007209 */ /* 0x000fe40007810000 */
[----:B------:R-:W-:Y:S02]  /*17300*/  FSEL R153, R153, -INF , !P5 ;  /* 0xff80000099997808 */ /* 0x000fe40006800000 */
[----:B------:R-:W-:Y:S02]  /*17310*/  FMNMX.FTZ R0, R169, R0, !PT ;  /* 0x00000000a9007209 */ /* 0x000fe40007810000 */
[----:B------:R-:W-:Y:S02]  /*17320*/  ISETP.GT.AND P5, PT, R182, 0x10, P3 ;  /* 0x00000010b600780c */ /* 0x000fe40001fa4270 */
[----:B------:R-:W-:-:S02]  /*17330*/  FMNMX.FTZ R0, R187, R0, !PT ;  /* 0x00000000bb007209 */ /* 0x000fc40007810000 */
[----:B------:R-:W-:Y:S02]  /*17340*/  ISETP.LT.OR P5, PT, R183, 0x11, P5 ;  /* 0x00000011b700780c */ /* 0x000fe40002fa1670 */
        /* <DEDUP_REMOVED lines=9> */
[C---:B------:R-:W-:Y:S02]  /*173e0*/  ISETP.GT.AND P5, PT, R182.reuse, 0x28, P3 ;  /* 0x00000028b600780c */ /* 0x040fe40001fa4270 */
[----:B------:R-:W-:Y:S01]  /*173f0*/  ISETP.GT.AND P6, PT, R182, 0x38, P3 ;  /* 0x00000038b600780c */ /* 0x000fe20001fc4270 */
[----:B------:R-:W0:Y:S01]  /*17400*/  SHFL.BFLY PT, R2, R0, 0x2, 0x1f ;  /* 0x0c401f0000027f89 */ /* 0x000e2200000e0000 */
[----:B------:R-:W-:-:S02]  /*17410*/  ISETP.LT.OR P5, PT, R183, 0x29, P5 ;  /* 0x00000029b700780c */ /* 0x000fc40002fa1670 */
[----:B------:R-:W-:Y:S02]  /*17420*/  ISETP.LT.OR P6, PT, R183, 0x39, P6 ;  /* 0x00000039b700780c */ /* 0x000fe400037c1670 */
[----:B------:R-:W-:Y:S02]  /*17430*/  FSEL R168, R168, -INF , !P5 ;  /* 0xff800000a8a87808 */ /* 0x000fe40006800000 */
[----:B------:R-:W-:Y:S02]  /*17440*/  ISETP.GT.AND P5, PT, R182, 0x30, P3 ;  /* 0x00000030b600780c */ /* 0x000fe40001fa4270 */
[----:B------:R-:W-:Y:S02]  /*17450*/  FSEL R175, R175, -INF , !P6 ;  /* 0xff800000afaf7808 */ /* 0x000fe40007000000 */
[----:B------:R-:W-:-:S04]  /*17460*/  ISETP.LT.OR P5, PT, R183, 0x31, P5 ;  /* 0x00000031b700780c */ /* 0x000fc80002fa1670 */
[----:B------:R-:W-:Y:S02]  /*17470*/  FSEL R171, R171, -INF , !P5 ;  /* 0xff800000abab7808 */ /* 0x000fe40006800000 */
[----:B0-----:R-:W-:-:S05]  /*17480*/  FMNMX.FTZ R2, R0, R2, !PT ;  /* 0x0000000200027209 */ /* 0x001fca0007810000 */
[----:B------:R-:W0:Y:S02]  /*17490*/  SHFL.BFLY PT, R156, R2, 0x1, 0x1f ;  /* 0x0c201f00029c7f89 */ /* 0x000e2400000e0000 */
[----:B0-----:R-:W-:Y:S01]  /*174a0*/  FMNMX.FTZ R156, R2, R156, !PT ;  /* 0x0000009c029c7209 */ /* 0x001fe20007810000 */
[----:B------:R-:W-:-:S03]  /*174b0*/  IMAD.U32 R2, RZ, RZ, UR4 ;  /* 0x00000004ff027e24 */ /* 0x000fc6000f8e00ff */
[----:B------:R-:W-:-:S04]  /*174c0*/  FSETP.NEU.FTZ.AND P4, PT, R156, -INF , PT ;  /* 0xff8000009c00780b */ /* 0x000fc80003f9d000 */
[----:B------:R-:W-:-:S05]  /*174d0*/  FSEL R0, R156, RZ, P4 ;  /* 0x000000ff9c007208 */ /* 0x000fca0002000000 */
[----:B------:R-:W-:Y:S01]  /*174e0*/  FADD.FTZ R3, -R0, R3 ;  /* 0x0000000300037221 */ /* 0x000fe20000010100 */
[----:B------:R-:W-:-:S03]  /*174f0*/  FMUL.FTZ R0, R156, R2 ;  /* 0x000000029c007220 */ /* 0x000fc60000410000 */
[----:B------:R-:W-:Y:S02]  /*17500*/  FMUL.FTZ R3, R3, R2 ;  /* 0x0000000203037220 */ /* 0x000fe40000410000 */
[----:B------:R-:W-:Y:S02]  /*17510*/  FSEL R0, R0, RZ, P4 ;  /* 0x000000ff00007208 */ /* 0x000fe40002000000 */
[----:B------:R-:W-:-:S03]  /*17520*/  ISETP.GT.AND P4, PT, R182, 0x8, P3 ;  /* 0x00000008b600780c */ /* 0x000fc60001f84270 */
[-CC-:B------:R-:W-:Y:S01]  /*17530*/  FFMA.FTZ R23, R23, R2.reuse, -R0.reuse ;  /* 0x0000000217177223 */ /* 0x180fe20000010800 */
[-CC-:B------:R-:W-:Y:S01]  /*17540*/  FFMA.FTZ R152, R152, R2.reuse, -R0.reuse ;  /* 0x0000000298987223 */ /* 0x180fe20000010800 */
[----:B------:R-:W-:Y:S01]  /*17550*/  ISETP.LT.OR P4, PT, R183, 0x9, P4 ;  /* 0x00000009b700780c */ /* 0x000fe20002781670 */
[-CC-:B------:R-:W-:Y:S01]  /*17560*/  FFMA.FTZ R154, R154, R2.reuse, -R0.reuse ;  /* 0x000000029a9a7223 */ /* 0x180fe20000010800 */
[----:B------:R-:W-:Y:S01]  /*17570*/  MUFU.EX2 R196, R23 ;  /* 0x0000001700c47308 */ /* 0x000fe20000000800 */
[-CC-:B------:R-:W-:Y:S01]  /*17580*/  FFMA.FTZ R184, R184, R2.reuse, -R0.reuse ;  /* 0x00000002b8b87223 */ /* 0x180fe20000010800 */
[----:B------:R-:W-:Y:S01]  /*17590*/  FSEL R155, R155, -INF , !P4 ;  /* 0xff8000009b9b7808 */ /* 0x000fe20006000000 */
[-CC-:B------:R-:W-:Y:S01]  /*175a0*/  FFMA.FTZ R159, R159, R2.reuse, -R0.reuse ;  /* 0x000000029f9f7223 */ /* 0x180fe20000010800 */
[----:B------:R-:W-:Y:S01]  /*175b0*/  ISETP.GT.AND P4, PT, R182, 0x11, P3 ;  /* 0x00000011b600780c */ /* 0x000fe20001f84270 */
[-CC-:B------:R-:W-:Y:S01]  /*175c0*/  FFMA.FTZ R161, R161, R2.reuse, -R0.reuse ;  /* 0x00000002a1a17223 */ /* 0x180fe20000010800 */
[-CC-:B------:R-:W-:Y:S01]  /*175d0*/  FFMA.FTZ R185, R185, R2.reuse, -R0.reuse ;  /* 0x00000002b9b97223 */ /* 0x180fe20000010800 */
[-CC-:B------:R-:W-:Y:S01]  /*175e0*/  FFMA.FTZ R186, R186, R2.reuse, -R0.reuse ;  /* 0x00000002baba7223 */ /* 0x180fe20000010800 */
[----:B------:R-:W0:Y:S01]  /*175f0*/  MUFU.EX2 R23, R3 ;  /* 0x0000000300177308 */ /* 0x000e220000000800 */
[----:B------:R-:W-:Y:S01]  /*17600*/  ISETP.LT.OR P4, PT, R183, 0x12, P4 ;  /* 0x00000012b700780c */ /* 0x000fe20002781670 */
[-CC-:B------:R-:W-:Y:S01]  /*17610*/  FFMA.FTZ R167, R167, R2.reuse, -R0.reuse ;  /* 0x00000002a7a77223 */ /* 0x180fe20000010800 */
[-CC-:B------:R-:W-:Y:S01]  /*17620*/  FFMA.FTZ R169, R169, R2.reuse, -R0.reuse ;  /* 0x00000002a9a97223 */ /* 0x180fe20000010800 */
[-CC-:B------:R-:W-:Y:S01]  /*17630*/  FFMA.FTZ R187, R187, R2.reuse, -R0.reuse ;  /* 0x00000002bbbb7223 */ /* 0x180fe20000010800 */
[----:B------:R-:W-:Y:S01]  /*17640*/  FSEL R162, R162, -INF , !P4 ;  /* 0xff800000a2a27808 */ /* 0x000fe20006000000 */
[-CC-:B------:R-:W-:Y:S01]  /*17650*/  FFMA.FTZ R173, R173, R2.reuse, -R0.reuse ;  /* 0x00000002adad7223 */ /* 0x180fe20000010800 */
[----:B------:R-:W-:Y:S01]  /*17660*/  ISETP.GT.AND P4, PT, R182, 0x20, P3 ;  /* 0x00000020b600780c */ /* 0x000fe20001f84270 */
[----:B------:R-:W1:Y:S01]  /*17670*/  MUFU.EX2 R152, R152 ;  /* 0x0000009800987308 */ /* 0x000e620000000800 */
[-CC-:B------:R-:W-:Y:S01]  /*17680*/  FFMA.FTZ R174, R174, R2.reuse, -R0.reuse ;  /* 0x00000002aeae7223 */ /* 0x180fe20000010800 */
[-CC-:B------:R-:W-:Y:S01]  /*17690*/  FFMA.FTZ R177, R177, R2.reuse, -R0.reuse ;  /* 0x00000002b1b17223 */ /* 0x180fe20000010800 */
[----:B------:R-:W-:Y:S01]  /*176a0*/  ISETP.LT.OR P4, PT, R183, 0x21, P4 ;  /* 0x00000021b700780c */ /* 0x000fe20002781670 */
[-CC-:B------:R-:W-:Y:S01]  /*176b0*/  FFMA.FTZ R178, R178, R2.reuse, -R0.reuse ;  /* 0x00000002b2b27223 */ /* 0x180fe20000010800 */
[----:B------:R-:W-:-:S02]  /*176c0*/  FFMA.FTZ R0, R179, R2, -R0 ;  /* 0x00000002b3007223 */ /* 0x000fc40000010800 */
[----:B------:R-:W-:Y:S01]  /*176d0*/  FSEL R165, R165, -INF , !P4 ;  /* 0xff800000a5a57808 */ /* 0x000fe20006000000 */
[----:B------:R-:W-:Y:S01]  /*176e0*/  MUFU.EX2 R154, R154 ;  /* 0x0000009a009a7308 */ /* 0x000fe20000000800 */
[----:B0-----:R-:W-:Y:S01]  /*176f0*/  FFMA.FTZ R3, R23, R227, R196 ;  /* 0x000000e317037223 */ /* 0x001fe200000100c4 */
[----:B------:R-:W-:-:S04]  /*17700*/  ISETP.GT.AND P4, PT, R182, 0x29, P3 ;  /* 0x00000029b600780c */ /* 0x000fc80001f84270 */
[----:B------:R-:W-:Y:S02]  /*17710*/  ISETP.LT.OR P4, PT, R183, 0x2a, P4 ;  /* 0x0000002ab700780c */ /* 0x000fe40002781670 */
[----:B------:R-:W0:Y:S01]  /*17720*/  MUFU.EX2 R184, R184 ;  /* 0x000000b800b87308 */ /* 0x000e220000000800 */
[C---:B-1----:R-:W-:Y:S01]  /*17730*/  FADD.FTZ R3, R152.reuse, R3 ;  /* 0x0000000398037221 */ /* 0x042fe20000010000 */
[----:B------:R-:W-:Y:S02]  /*17740*/  F2FP.F16.F32.PACK_AB R196, R152, R196 ;  /* 0x000000c498c4723e */ /* 0x000fe400000000ff */
[----:B------:R-:W-:Y:S02]  /*17750*/  FMNMX.FTZ R152, R22, R4, !PT ;  /* 0x0000000416987209 */ /* 0x000fe40007810000 */
[----:B------:R-:W-:Y:S02]  /*17760*/  FSEL R170, R170, -INF , !P4 ;  /* 0xff800000aaaa7808 */ /* 0x000fe40006000000 */
[----:B------:R-:W-:Y:S01]  /*17770*/  FMNMX.FTZ R152, R153, R152, !PT ;  /* 0x0000009899987209 */ /* 0x000fe20007810000 */
[----:B------:R-:W-:Y:S01]  /*17780*/  MUFU.EX2 R159, R159 ;  /* 0x0000009f009f7308 */ /* 0x000fe20000000800 */
[----:B------:R-:W-:-:S02]  /*17790*/  ISETP.GT.AND P4, PT, R182, 0x31, P3 ;  /* 0x00000031b600780c */ /* 0x000fc40001f84270 */
[----:B------:R-:W-:Y:S02]  /*177a0*/  FMNMX.FTZ R152, R155, R152, !PT ;  /* 0x000000989b987209 */ /* 0x000fe40007810000 */
[----:B------:R-:W-:Y:S02]  /*177b0*/  ISETP.LT.OR P4, PT, R183, 0x32, P4 ;  /* 0x00000032b700780c */ /* 0x000fe40002781670 */
[----:B------:R-:W-:Y:S01]  /*177c0*/  FMNMX.FTZ R152, R158, R152, !PT ;  /* 0x000000989e987209 */ /* 0x000fe20007810000 */
[----:B------:R-:W1:Y:S01]  /*177d0*/  MUFU.EX2 R161, R161 ;  /* 0x000000a100a17308 */ /* 0x000e620000000800 */
[----:B------:R-:W-:Y:S02]  /*177e0*/  ISETP.GT.AND P3, PT, R182, 0x39, P3 ;  /* 0x00000039b600780c */ /* 0x000fe40001f64270 */
[----:B------:R-:W-:Y:S02]  /*177f0*/  FMNMX.FTZ R152, R160, R152, !PT ;  /* 0x00000098a0987209 */ /* 0x000fe40007810000 */
[----:B------:R-:W-:-:S02]  /*17800*/  FSEL R172, R172, -INF , !P4 ;  /* 0xff800000acac7808 */ /* 0x000fc40006000000 */
[----:B------:R-:W-:Y:S01]  /*17810*/  FMNMX.FTZ R152, R162, R152, !PT ;  /* 0x00000098a2987209 */ /* 0x000fe20007810000 */
[----:B------:R-:W-:Y:S01]  /*17820*/  MUFU.EX2 R185, R185 ;  /* 0x000000b900b97308 */ /* 0x000fe20000000800 */
[----:B------:R-:W-:Y:S02]  /*17830*/  ISETP.LT.OR P3, PT, R183, 0x3a, P3 ;  /* 0x0000003ab700780c */ /* 0x000fe40001f61670 */
[----:B------:R-:W-:Y:S02]  /*17840*/  FMNMX.FTZ R152, R163, R152, !PT ;  /* 0x00000098a3987209 */ /* 0x000fe40007810000 */
[----:B------:R-:W-:Y:S02]  /*17850*/  FSEL R176, R176, -INF , !P3 ;  /* 0xff800000b0b07808 */ /* 0x000fe40005800000 */
[----:B------:R-:W-:Y:S01]  /*17860*/  FMNMX.FTZ R152, R164, R152, !PT ;  /* 0x00000098a4987209 */ /* 0x000fe20007810000 */
[----:B------:R-:W3:Y:S01]  /*17870*/  MUFU.EX2 R186, R186 ;  /* 0x000000ba00ba7308 */ /* 0x000ee20000000800 */
[----:B0-----:R-:W-:-:S02]  /*17880*/  F2FP.F16.F32.PACK_AB R198, R184, R154 ;  /* 0x0000009ab8c6723e */ /* 0x001fc400000000ff */
[----:B------:R-:W-:Y:S02]  /*17890*/  FMNMX.FTZ R152, R165, R152, !PT ;  /* 0x00000098a5987209 */ /* 0x000fe40007810000 */
[----:B-1----:R-:W-:Y:S02]  /*178a0*/  F2FP.F16.F32.PACK_AB R192, R161, R159 ;  /* 0x0000009fa1c0723e */ /* 0x002fe400000000ff */
[----:B------:R-:W-:Y:S01]  /*178b0*/  FMNMX.FTZ R152, R166, R152, !PT ;  /* 0x00000098a6987209 */ /* 0x000fe20007810000 */
[----:B------:R-:W-:Y:S03]  /*178c0*/  MUFU.EX2 R167, R167 ;  /* 0x000000a700a77308 */ /* 0x000fe60000000800 */
[----:B------:R-:W-:-:S04]  /*178d0*/  FMNMX.FTZ R152, R168, R152, !PT ;  /* 0x00000098a8987209 */ /* 0x000fc80007810000 */
[----:B------:R-:W-:Y:S01]  /*178e0*/  FMNMX.FTZ R152, R170, R152, !PT ;  /* 0x00000098aa987209 */ /* 0x000fe20007810000 */
[----:B------:R-:W0:Y:S01]  /*178f0*/  MUFU.EX2 R169, R169 ;  /* 0x000000a900a97308 */ /* 0x000e220000000800 */
[----:B---3--:R-:W-:Y:S02]  /*17900*/  F2FP.F16.F32.PACK_AB R194, R186, R185 ;  /* 0x000000b9bac2723e */ /* 0x008fe400000000ff */
[----:B------:R-:W-:-:S04]  /*17910*/  FMNMX.FTZ R152, R171, R152, !PT ;  /* 0x00000098ab987209 */ /* 0x000fc80007810000 */
[----:B------:R-:W-:Y:S01]  /*17920*/  FMNMX.FTZ R152, R172, R152, !PT ;  /* 0x00000098ac987209 */ /* 0x000fe20007810000 */
[----:B------:R-:W-:Y:S03]  /*17930*/  MUFU.EX2 R187, R187 ;  /* 0x000000bb00bb7308 */ /* 0x000fe60000000800 */
[----:B------:R-:W-:-:S04]  /*17940*/  FMNMX.FTZ R152, R175, R152, !PT ;  /* 0x00000098af987209 */ /* 0x000fc80007810000 */
[----:B------:R-:W-:Y:S01]  /*17950*/  FMNMX.FTZ R157, R176, R152, !PT ;  /* 0x00000098b09d7209 */ /* 0x000fe20007810000 */
[----:B------:R-:W1:Y:S01]  /*17960*/  MUFU.EX2 R173, R173 ;  /* 0x000000ad00ad7308 */ /* 0x000e620000000800 */
[----:B0-----:R-:W-:-:S03]  /*17970*/  F2FP.F16.F32.PACK_AB R188, R169, R167 ;  /* 0x000000a7a9bc723e */ /* 0x001fc600000000ff */
[----:B------:R-:W0:Y:S04]  /*17980*/  SHFL.BFLY PT, R152, R157, 0x2, 0x1f ;  /* 0x0c401f009d987f89 */ /* 0x000e2800000e0000 */
[----:B------:R-:W-:Y:S08]  /*17990*/  MUFU.EX2 R174, R174 ;  /* 0x000000ae00ae7308 */ /* 0x000ff00000000800 */
[----:B------:R-:W3:Y:S01]  /*179a0*/  MUFU.EX2 R177, R177 ;  /* 0x000000b100b17308 */ /* 0x000ee20000000800 */
[----:B-1----:R-:W-:-:S07]  /*179b0*/  F2FP.F16.F32.PACK_AB R190, R173, R187 ;  /* 0x000000bbadbe723e */ /* 0x002fce00000000ff */
[----:B------:R-:W-:Y:S01]  /*179c0*/  MUFU.EX2 R178, R178 ;  /* 0x000000b200b27308 */ /* 0x000fe20000000800 */
[----:B0-----:R-:W-:-:S05]  /*179d0*/  FMNMX.FTZ R157, R157, R152, !PT ;  /* 0x000000989d9d7209 */ /* 0x001fca0007810000 */
[----:B------:R-:W0:Y:S02]  /*179e0*/  SHFL.BFLY PT, R152, R157, 0x1, 0x1f ;  /* 0x0c201f009d987f89 */ /* 0x000e2400000e0000 */
[----:B0-----:R-:W-:Y:S02]  /*179f0*/  FMNMX.FTZ R152, R157, R152, !PT ;  /* 0x000000989d987209 */ /* 0x001fe40007810000 */
[----:B------:R0:W1:Y:S02]  /*17a00*/  MUFU.EX2 R157, R0 ;  /* 0x00000000009d7308 */ /* 0x0000640000000800 */
[C---:B------:R-:W-:Y:S01]  /*17a10*/  FSETP.NEU.FTZ.AND P3, PT, R152.reuse, -INF , PT ;  /* 0xff8000009800780b */ /* 0x040fe20003f7d000 */
[----:B------:R-:W-:-:S05]  /*17a20*/  FMUL.FTZ R179, R152, R2 ;  /* 0x0000000298b37220 */ /* 0x000fca0000410000 */
[----:B------:R-:W-:Y:S01]  /*17a30*/  FSEL R179, R179, RZ, P3 ;  /* 0x000000ffb3b37208 */ /* 0x000fe20001800000 */
[----:B0-----:R-:W-:Y:S01]  /*17a40*/  FADD.FTZ R0, R154, R3 ;  /* 0x000000039a007221 */ /* 0x001fe20000010000 */
[----:B------:R-:W-:Y:S02]  /*17a50*/  FSEL R3, R152, RZ, P3 ;  /* 0x000000ff98037208 */ /* 0x000fe40001800000 */
[----:B--2---:R-:W-:Y:S01]  /*17a60*/  ISETP.GT.AND P3, PT, R5, R180, PT ;  /* 0x000000b40500720c */ /* 0x004fe20003f64270 */
[----:B------:R-:W-:Y:S01]  /*17a70*/  FADD.FTZ R0, R184, R0 ;  /* 0x00000000b8007221 */ /* 0x000fe20000010000 */
[-CC-:B------:R-:W-:Y:S01]  /*17a80*/  FFMA.FTZ R22, R22, R2.reuse, -R179.reuse ;  /* 0x0000000216167223 */ /* 0x180fe200000108b3 */
[----:B------:R-:W-:Y:S01]  /*17a90*/  FADD.FTZ R3, -R3, R4 ;  /* 0x0000000403037221 */ /* 0x000fe20000010100 */
[-CC-:B------:R-:W-:Y:S01]  /*17aa0*/  FFMA.FTZ R153, R153, R2.reuse, -R179.reuse ;  /* 0x0000000299997223 */ /* 0x180fe200000108b3 */
[----:B------:R-:W-:Y:S01]  /*17ab0*/  FADD.FTZ R0, R159, R0 ;  /* 0x000000009f007221 */ /* 0x000fe20000010000 */
[-CC-:B------:R-:W-:Y:S01]  /*17ac0*/  FFMA.FTZ R155, R155, R2.reuse, -R179.reuse ;  /* 0x000000029b9b7223 */ /* 0x180fe200000108b3 */
[-C--:B------:R-:W-:Y:S01]  /*17ad0*/  FMUL.FTZ R3, R3, R2.reuse ;  /* 0x0000000203037220 */ /* 0x080fe20000410000 */
[----:B------:R-:W-:Y:S01]  /*17ae0*/  MUFU.EX2 R22, R22 ;  /* 0x0000001600167308 */ /* 0x000fe20000000800 */
[----:B------:R-:W-:Y:S01]  /*17af0*/  FADD.FTZ R0, R161, R0 ;  /* 0x00000000a1007221 */ /* 0x000fe20000010000 */
[-CC-:B------:R-:W-:Y:S01]  /*17b00*/  FFMA.FTZ R158, R158, R2.reuse, -R179.reuse ;  /* 0x000000029e9e7223 */ /* 0x180fe200000108b3 */
[-CC-:B------:R-:W-:Y:S01]  /*17b10*/  FFMA.FTZ R160, R160, R2.reuse, -R179.reuse ;  /* 0x00000002a0a07223 */ /* 0x180fe200000108b3 */
[-CC-:B------:R-:W-:Y:S01]  /*17b20*/  FFMA.FTZ R162, R162, R2.reuse, -R179.reuse ;  /* 0x00000002a2a27223 */ /* 0x180fe200000108b3 */
[----:B------:R-:W-:Y:S01]  /*17b30*/  FADD.FTZ R4, R185, R0 ;  /* 0x00000000b9047221 */ /* 0x000fe20000010000 */
        /* <DEDUP_REMOVED lines=8> */
[----:B------:R-:W-:Y:S01]  /*17bc0*/  FADD.FTZ R4, R186, R4 ;  /* 0x00000004ba047221 */ /* 0x000fe20000010000 */
[-CC-:B------:R-:W-:Y:S01]  /*17bd0*/  FFMA.FTZ R172, R172, R2.reuse, -R179.reuse ;  /* 0x00000002acac7223 */ /* 0x180fe200000108b3 */
[----:B------:R-:W2:Y:S01]  /*17be0*/  MUFU.EX2 R153, R153 ;  /* 0x0000009900997308 */ /* 0x000ea20000000800 */
[-CC-:B------:R-:W-:Y:S01]  /*17bf0*/  FFMA.FTZ R175, R175, R2.reuse, -R179.reuse ;  /* 0x00000002afaf7223 */ /* 0x180fe200000108b3 */
[----:B------:R-:W-:Y:S01]  /*17c00*/  FADD.FTZ R4, R167, R4 ;  /* 0x00000004a7047221 */ /* 0x000fe20000010000 */
[----:B------:R-:W-:Y:S01]  /*17c10*/  FFMA.FTZ R176, R176, R2, -R179 ;  /* 0x00000002b0b07223 */ /* 0x000fe200000108b3 */
[----:B---3--:R-:W-:-:S02]  /*17c20*/  F2FP.F16.F32.PACK_AB R184, R177, R174 ;  /* 0x000000aeb1b8723e */ /* 0x008fc400000000ff */
[----:B------:R-:W-:Y:S01]  /*17c30*/  FADD.FTZ R4, R169, R4 ;  /* 0x00000004a9047221 */ /* 0x000fe20000010000 */
[----:B-1----:R-:W-:Y:S01]  /*17c40*/  F2FP.F16.F32.PACK_AB R186, R157, R178 ;  /* 0x000000b29dba723e */ /* 0x002fe200000000ff */
[----:B------:R-:W1:Y:S01]  /*17c50*/  MUFU.EX2 R155, R155 ;  /* 0x0000009b009b7308 */ /* 0x000e620000000800 */
[----:B0-----:R-:W-:Y:S01]  /*17c60*/  FFMA.FTZ R226, R0, R226, R22 ;  /* 0x000000e200e27223 */ /* 0x001fe20000010016 */
[----:B------:R-:W-:Y:S01]  /*17c70*/  FADD.FTZ R4, R187, R4 ;  /* 0x00000004bb047221 */ /* 0x000fe20000010000 */
[----:B------:R-:W-:Y:S02]  /*17c80*/  IADD3 R5, R5, -0x1, RZ ;  /* 0xffffffff05057810 */ /* 0x000fe40007ffe0ff */
[----:B------:R-:W-:Y:S01]  /*17c90*/  MOV R3, R156 ;  /* 0x0000009c00037202 */ /* 0x000fe20000000f00 */
[----:B------:R-:W-:Y:S02]  /*17ca0*/  FADD.FTZ R4, R173, R4 ;  /* 0x00000004ad047221 */ /* 0x000fe40000010000 */
[----:B------:R-:W0:Y:S01]  /*17cb0*/  MUFU.EX2 R158, R158 ;  /* 0x0000009e009e7308 */ /* 0x000e220000000800 */
[C---:B--2---:R-:W-:Y:S01]  /*17cc0*/  FADD.FTZ R226, R153.reuse, R226 ;  /* 0x000000e299e27221 */ /* 0x044fe20000010000 */
[----:B------:R-:W-:Y:S01]  /*17cd0*/  FADD.FTZ R4, R174, R4 ;  /* 0x00000004ae047221 */ /* 0x000fe20000010000 */
[----:B------:R-:W-:Y:S01]  /*17ce0*/  F2FP.F16.F32.PACK_AB R197, R153, R22 ;  /* 0x0000001699c5723e */ /* 0x000fe200000000ff */
[----:B------:R-:W-:-:S02]  /*17cf0*/  IMAD.MOV.U32 R22, RZ, RZ, R229 ;  /* 0x000000ffff167224 */ /* 0x000fc400078e00e5 */
[----:B------:R-:W-:Y:S02]  /*17d00*/  FADD.FTZ R4, R177, R4 ;  /* 0x00000004b1047221 */ /* 0x000fe40000010000 */
[----:B------:R-:W2:Y:S01]  /*17d10*/  MUFU.EX2 R160, R160 ;  /* 0x000000a000a07308 */ /* 0x000ea20000000800 */
[----:B-1----:R-:W-:Y:S01]  /*17d20*/  FADD.FTZ R226, R155, R226 ;  /* 0x000000e29be27221 */ /* 0x002fe20000010000 */
[----:B------:R-:W-:-:S04]  /*17d30*/  FADD.FTZ R4, R178, R4 ;  /* 0x00000004b2047221 */ /* 0x000fc80000010000 */
[----:B------:R-:W-:Y:S01]  /*17d40*/  FADD.FTZ R227, R157, R4 ;  /* 0x000000049de37221 */ /* 0x000fe20000010000 */
[----:B------:R-:W-:Y:S01]  /*17d50*/  IMAD.MOV.U32 R4, RZ, RZ, R152 ;  /* 0x000000ffff047224 */ /* 0x000fe200078e0098 */
[----:B------:R-:W1:Y:S01]  /*17d60*/  MUFU.EX2 R162, R162 ;  /* 0x000000a200a27308 */ /* 0x000e620000000800 */
[C---:B0-----:R-:W-:Y:S01]  /*17d70*/  FADD.FTZ R226, R158.reuse, R226 ;  /* 0x000000e29ee27221 */ /* 0x041fe20000010000 */
[----:B------:R-:W-:-:S06]  /*17d80*/  F2FP.F16.F32.PACK_AB R199, R158, R155 ;  /* 0x0000009b9ec7723e */ /* 0x000fcc00000000ff */
[----:B------:R-:W0:Y:S01]  /*17d90*/  MUFU.EX2 R163, R163 ;  /* 0x000000a300a37308 */ /* 0x000e220000000800 */
[----:B--2---:R-:W-:-:S07]  /*17da0*/  FADD.FTZ R226, R160, R226 ;  /* 0x000000e2a0e27221 */ /* 0x004fce0000010000 */
[----:B------:R-:W2:Y:S01]  /*17db0*/  MUFU.EX2 R164, R164 ;  /* 0x000000a400a47308 */ /* 0x000ea20000000800 */
[C---:B-1----:R-:W-:Y:S01]  /*17dc0*/  FADD.FTZ R226, R162.reuse, R226 ;  /* 0x000000e2a2e27221 */ /* 0x042fe20000010000 */
[----:B------:R-:W-:-:S06]  /*17dd0*/  F2FP.F16.F32.PACK_AB R193, R162, R160 ;  /* 0x000000a0a2c1723e */ /* 0x000fcc00000000ff */
[----:B------:R-:W1:Y:S01]  /*17de0*/  MUFU.EX2 R165, R165 ;  /* 0x000000a500a57308 */ /* 0x000e620000000800 */
[----:B0-----:R-:W-:-:S07]  /*17df0*/  FADD.FTZ R226, R163, R226 ;  /* 0x000000e2a3e27221 */ /* 0x001fce0000010000 */
[----:B------:R-:W0:Y:S01]  /*17e00*/  MUFU.EX2 R166, R166 ;  /* 0x000000a600a67308 */ /* 0x000e220000000800 */
[C---:B--2---:R-:W-:Y:S01]  /*17e10*/  FADD.FTZ R226, R164.reuse, R226 ;  /* 0x000000e2a4e27221 */ /* 0x044fe20000010000 */
[----:B------:R-:W-:-:S06]  /*17e20*/  F2FP.F16.F32.PACK_AB R195, R164, R163 ;  /* 0x000000a3a4c3723e */ /* 0x000fcc00000000ff */
[----:B------:R-:W2:Y:S01]  /*17e30*/  MUFU.EX2 R168, R168 ;  /* 0x000000a800a87308 */ /* 0x000ea20000000800 */
[----:B-1----:R-:W-:-:S07]  /*17e40*/  FADD.FTZ R226, R165, R226 ;  /* 0x000000e2a5e27221 */ /* 0x002fce0000010000 */
        /* <DEDUP_REMOVED lines=12> */
[----:B------:R-:W-:-:S03]  /*17f10*/  F2FP.F16.F32.PACK_AB R185, R172, R171 ;  /* 0x000000abacb9723e */ /* 0x000fc600000000ff */
[----:B-1----:R-:W-:-:S04]  /*17f20*/  FADD.FTZ R226, R175, R226 ;  /* 0x000000e2afe27221 */ /* 0x002fc80000010000 */
[C---:B0-----:R-:W-:Y:S01]  /*17f30*/  FADD.FTZ R226, R176.reuse, R226 ;  /* 0x000000e2b0e27221 */ /* 0x041fe20000010000 */
[----:B------:R-:W-:Y:S01]  /*17f40*/  F2FP.F16.F32.PACK_AB R187, R176, R175 ;  /* 0x000000afb0bb723e */ /* 0x000fe200000000ff */
[----:B------:R-:W-:Y:S06]  /*17f50*/  @P3 BRA `(.L_x_1585) ;  /* 0xffffffd0005c3947 */ /* 0x000fec000383ffff */
[----:B------:R-:W-:Y:S05]  /*17f60*/  BSYNC B0 ;  /* 0x0000000000007941 */ /* 0x000fea0003800000 */
.L_x_1566:
[----:B------:R-:W-:Y:S01]  /*17f70*/  IMAD.MOV.U32 R4, RZ, RZ, R152 ;  /* 0x000000ffff047224 */ /* 0x000fe200078e0098 */
[----:B------:R-:W-:Y:S01]  /*17f80*/  MOV R3, R156 ;  /* 0x0000009c00037202 */ /* 0x000fe20000000f00 */
[----:B------:R-:W-:Y:S02]  /*17f90*/  IMAD.MOV.U32 R22, RZ, RZ, R229 ;  /* 0x000000ffff167224 */ /* 0x000fe400078e00e5 */
[----:B------:R-:W-:-:S07]  /*17fa0*/  IMAD.MOV.U32 R218, RZ, RZ, R232 ;  /* 0x000000ffffda7224 */ /* 0x000fce00078e00e8 */
.L_x_1565:
[----:B------:R-:W-:Y:S05]  /*17fb0*/  BSYNC B1 ;  /* 0x0000000000017941 */ /* 0x000fea0003800000 */
.L_x_1564:
[----:B------:R-:W2:Y:S01]  /*17fc0*/  LDL R152, [R1+0x4] ;  /* 0x0000040001987983 */ /* 0x000ea20000100800 */
[----:B------:R-:W0:Y:S01]  /*17fd0*/  LDC R156, c[0x0][0x9e4] ;  /* 0x00027900ff9c7b82 */ /* 0x000e220000000800 */
[----:B------:R-:W-:Y:S01]  /*17fe0*/  IADD3 R155, R219, 0x80, -R224 ;  /* 0x00000080db9b7810 */ /* 0x000fe20007ffe8e0 */
[----:B------:R-:W-:Y:S01]  /*17ff0*/  ULDC UR4, c[0x0][0x9dc] ;  /* 0x0002770000047ab9 */ /* 0x000fe20000000800 */
[----:B0-----:R-:W-:Y:S02]  /*18000*/  ISETP.GE.AND P5, PT, R156, 0x1, PT ;  /* 0x000000019c00780c */ /* 0x001fe40003fa6270 */
[----:B--2---:R-:W-:-:S05]  /*18010*/  LEA R155, R152, R155, 0x7 ;  /* 0x0000009b989b7211 */ /* 0x004fca00078e38ff */
[----:B------:R-:W-:-:S06]  /*18020*/  VIADD R154, R155, -UR4 ;  /* 0x800000049b9a7c36 */ /* 0x000fcc0008000000 */
[----:B------:R-:W-:Y:S05]  /*18030*/  @!P5 BRA `(.L_x_1586) ;  /* 0x000000000044d947 */ /* 0x000fea0003800000 */
        /* <DEDUP_REMOVED lines=10> */
.L_x_1588:
[----:B------:R-:W-:-:S13]  /*180e0*/  ISETP.NE.AND P2, PT, R156, 0x1, PT ;  /* 0x000000019c00780c */ /* 0x000fda0003f45270 */
[----:B------:R-:W0:Y:S02]  /*180f0*/  @P2 LDC.64 R152, c[0x0][0x9e8] ;  /* 0x00027a00ff982b82 */ /* 0x000e240000000a00 */
[----:B0-----:R-:W-:-:S05]  /*18100*/  @P2 IMAD.HI.U32 R152, R155, R152, RZ ;  /* 0x000000989b982227 */ /* 0x001fca00078e00ff */
[----:B------:R-:W-:-:S07]  /*18110*/  @P2 SHF.R.U32.HI R155, RZ, R153, R152 ;  /* 0x00000099ff9b2219 */ /* 0x000fce0000011698 */
.L_x_1589:
[----:B------:R-:W-:Y:S05]  /*18120*/  BSYNC B0 ;  /* 0x0000000000007941 */ /* 0x000fea0003800000 */
.L_x_1587:
[----:B------:R-:W-:-:S05]  /*18130*/  IMAD R155, R155, R156, RZ ;  /* 0x0000009c9b9b7224 */ /* 0x000fca00078e02ff */
[----:B------:R-:W-:-:S07]  /*18140*/  VIMNMX R154, R154, R155, !PT ;  /* 0x0000009b9a9a7248 */ /* 0x000fce0007fe0100 */
.L_x_1586:
[----:B------:R-:W2:Y:S01]  /*18150*/  LDL R153, [R1+0x50] ;  /* 0x0000500001997983 */ /* 0x000ea20000100800 */
[----:B------:R-:W-:Y:S01]  /*18160*/  VIADD R154, R154, 0x3f ;  /* 0x0000003f9a9a7836 */ /* 0x000fe20000000000 */
[----:B------:R-:W-:Y:S04]  /*18170*/  BSSY B0, `(.L_x_1590) ;  /* 0x000024e000007945 */ /* 0x000fe80003800000 */
[----:B------:R-:W-:-:S04]  /*18180*/  SHF.R.S32.HI R152, RZ, 0x1f, R154 ;  /* 0x0000001fff987819 */ /* 0x000fc8000001149a */
[----:B------:R-:W-:-:S04]  /*18190*/  LEA.HI R152, R152, R154, RZ, 0x6 ;  /* 0x0000009a98987211 */ /* 0x000fc800078f30ff */
[----:B------:R-:W-:-:S04]  /*181a0*/  SHF.R.S32.HI R152, RZ, 0x6, R152 ;  /* 0x00000006ff987819 */ /* 0x000fc80000011498 */
[----:B--2---:R-:W-:-:S04]  /*181b0*/  VIMNMX R153, R153, R152, !PT ;  /* 0x0000009899997248 */ /* 0x004fc80007fe0100 */
[----:B------:R-:W-:Y:S01]  /*181c0*/  ISETP.GE.AND P2, PT, R5, R153, PT ;  /* 0x000000990500720c */ /* 0x000fe20003f46270 */
[----:B------:R0:W-:-:S12]  /*181d0*/  STL [R1], R153 ;  /* 0x0000009901007387 */ /* 0x0001d80000100800 */
[----:B0-----:R-:W-:Y:S05]  /*181e0*/  @!P2 BRA `(.L_x_1591) ;  /* 0x000000240018a947 */ /* 0x001fea0003800000 */
[----:B------:R-:W-:Y:S01]  /*181f0*/  BSSY B1, `(.L_x_1592) ;  /* 0x0000244000017945 */ /* 0x000fe20003800000 */
[----:B------:R-:W-:Y:S01]  /*18200*/  IMAD.MOV.U32 R231, RZ, RZ, R5 ;  /* 0x000000ffffe77224 */ /* 0x000fe200078e0005 */
[----:B------:R-:W-:Y:S01]  /*18210*/  MOV R230, R4 ;  /* 0x0000000400e67202 */ /* 0x000fe20000000f00 */
[----:B------:R-:W-:Y:S01]  /*18220*/  IMAD.MOV.U32 R229, RZ, RZ, R3 ;  /* 0x000000ffffe57224 */ /* 0x000fe200078e0003 */
[----:B------:R-:W-:Y:S01]  /*18230*/  MOV R232, R218 ;  /* 0x000000da00e87202 */ /* 0x000fe20000000f00 */
[----:B------:R-:W-:-:S07]  /*18240*/  IMAD.MOV.U32 R5, RZ, RZ, R22 ;  /* 0x000000ffff057224 */ /* 0x000fce00078e0016 */
.L_x_1603:
[----:B------:R-:W-:-:S05]  /*18250*/  VIADD R22, R5, 0x1 ;  /* 0x0000000105167836 */ /* 0x000fca0000000000 */
[----:B------:R-:W-:-:S04]  /*18260*/  ISETP.NE.AND P2, PT, R22, 0x2, PT ;  /* 0x000000021600780c */ /* 0x000fc80003f45270 */
[----:B------:R-:W-:Y:S02]  /*18270*/  SEL R218, RZ, 0x1, P2 ;  /* 0x00000001ffda7807 */ /* 0x000fe40001000000 */
[----:B------:R-:W-:Y:S02]  /*18280*/  SEL R22, R22, RZ, P2 ;  /* 0x000000ff16167207 */ /* 0x000fe40001000000 */
[----:B------:R-:W-:Y:S01]  /*18290*/  LOP3.LUT R218, R232, R218, RZ, 0x3c, !PT ;  /* 0x000000dae8da7212 */ /* 0x000fe200078e3cff */
[----:B------:R-:W-:Y:S06]  /*182a0*/  @!P0 BRA `(.L_x_1593) ;  /* 0x0000000000048947 */ /* 0x000fec0003800000 */
[----:B------:R-:W-:Y:S01]  /*182b0*/  BPT.TRAP 0x1 ;  /* 0x000000040000795c */ /* 0x000fe20000300000 */
.L_x_1593:
[----:B------:R-:W-:Y:S02]  /*182c0*/  LEA R2, R22, R16, 0x3 ;  /* 0x0000001016027211 */ /* 0x000fe400078e18ff */
[----:B------:R-:W-:-:S04]  /*182d0*/  SHF.L.U32 R3, R218, 0x1f, RZ ;  /* 0x0000001fda037819 */ /* 0x000fc800000006ff */
[----:B------:R0:W1:Y:S01]  /*182e0*/  SYNCS.PHASECHK.TRANS64.TRYWAIT P2, [R2+URZ+0x30830], R3 ;  /* 0x03083003020075a7 */ /* 0x000062000804017f */
[----:B------:R-:W-:Y:S05]  /*182f0*/  @!P0 BRA `(.L_x_1594) ;  /* 0x0000000000048947 */ /* 0x000fea0003800000 */
[----:B------:R-:W-:Y:S01]  /*18300*/  BPT.TRAP 0x1 ;  /* 0x000000040000795c */ /* 0x000fe20000300000 */
.L_x_1594:
        /* <DEDUP_REMOVED lines=8> */
.L_x_1596:
[----:B------:R-:W-:Y:S05]  /*18390*/  BSYNC B2 ;  /* 0x0000000000027941 */ /* 0x000fea0003800000 */
.L_x_1595:
[----:B01----:R-:W-:Y:S01]  /*183a0*/  IMAD.MOV.U32 R2, RZ, RZ, R156 ;  /* 0x000000ffff027224 */ /* 0x003fe200078e009c */
[C---:B------:R-:W-:Y:S01]  /*183b0*/  IADD3 R152, R156.reuse, 0x6, RZ ;  /* 0x000000069c987810 */ /* 0x040fe20007ffe0ff */
[----:B------:R-:W-:Y:S01]  /*183c0*/  IMAD.MOV.U32 R3, RZ, RZ, 0x40000040 ;  /* 0x40000040ff037424 */ /* 0x000fe200078e00ff */
[----:B------:R-:W-:Y:S01]  /*183d0*/  IADD3 R154, R156, 0x204, RZ ;  /* 0x000002049c9a7810 */ /* 0x000fe20007ffe0ff */
[----:B------:R-:W-:Y:S01]  /*183e0*/  IMAD.MOV.U32 R155, RZ, RZ, 0x40000040 ;  /* 0x40000040ff9b7424 */ /* 0x000fe200078e00ff */
[----:B------:R-:W-:Y:S01]  /*183f0*/  R2UR UR6, R2 ;  /* 0x00000000020672ca */ /* 0x000fe200000e0000 */
[----:B------:R-:W-:Y:S01]  /*18400*/  IMAD.MOV.U32 R2, RZ, RZ, R153 ;  /* 0x000000ffff027224 */ /* 0x000fe200078e0099 */
[----:B------:R-:W-:Y:S01]  /*18410*/  R2UR UR10, R152 ;  /* 0x00000000980a72ca */ /* 0x000fe200000e0000 */
[----:B------:R-:W-:Y:S01]  /*18420*/  IMAD.MOV.U32 R153, RZ, RZ, 0x40000040 ;  /* 0x40000040ff997424 */ /* 0x000fe200078e00ff */
[----:B------:R-:W-:Y:S01]  /*18430*/  R2UR UR5, R3 ;  /* 0x00000000030572ca */ /* 0x000fe200000e0000 */
[----:B------:R-:W-:Y:S01]  /*18440*/  VIADD R152, R156, 0x202 ;  /* 0x000002029c987836 */ /* 0x000fe20000000000 */
[----:B------:R-:W-:Y:S01]  /*18450*/  R2UR UR4, R2 ;  /* 0x00000000020472ca */ /* 0x000fe200000e0000 */
[----:B------:R-:W-:Y:S01]  /*18460*/  IMAD.MOV.U32 R2, RZ, RZ, R4 ;  /* 0x000000ffff027224 */ /* 0x000fe200078e0004 */
[----:B------:R-:W-:Y:S01]  /*18470*/  R2UR UR11, R153 ;  /* 0x00000000990b72ca */ /* 0x000fe200000e0000 */
[-C--:B------:R-:W-:Y:S01]  /*18480*/  FMUL.FTZ R24, R24, R23.reuse ;  /* 0x0000001718187220 */ /* 0x080fe20000410000 */
[----:B------:R-:W-:Y:S01]  /*18490*/  R2UR UR22, R154 ;  /* 0x000000009a1672ca */ /* 0x000fe200000e0000 */
[-C--:B------:R-:W-:Y:S01]  /*184a0*/  FMUL.FTZ R25, R25, R23.reuse ;  /* 0x0000001719197220 */ /* 0x080fe20000410000 */
[----:B------:R-:W-:Y:S01]  /*184b0*/  R2UR UR8, R2 ;  /* 0x00000000020872ca */ /* 0x000fe200000e0000 */
[-C--:B------:R-:W-:Y:S01]  /*184c0*/  FMUL.FTZ R28, R28, R23.reuse ;  /* 0x000000171c1c7220 */ /* 0x080fe20000410000 */
[C---:B------:R-:W-:Y:S01]  /*184d0*/  IADD3 R2, R156.reuse, 0x200, RZ ;  /* 0x000002009c027810 */ /* 0x040fe20007ffe0ff */
        /* <DEDUP_REMOVED lines=8> */
[-C--:B------:R-:W-:Y:S01]  /*18560*/  FMUL.FTZ R33, R33, R23.reuse ;  /* 0x0000001721217220 */ /* 0x080fe20000410000 */
[----:B------:R-:W-:Y:S01]  /*18570*/  R2UR UR26, R2 ;  /* 0x00000000021a72ca */ /* 0x000fe200000e0000 */
[C---:B------:R-:W-:Y:S01]  /*18580*/  VIADD R2, R156.reuse, 0x404 ;  /* 0x000004049c027836 */ /* 0x040fe20000000000 */
[----:B------:R-:W-:Y:S01]  /*18590*/  IADD3 R154, R156, 0x406, RZ ;  /* 0x000004069c9a7810 */ /* 0x000fe20007ffe0ff */
[-C--:B------:R-:W-:Y:S01]  /*185a0*/  FMUL.FTZ R36, R36, R23.reuse ;  /* 0x0000001724247220 */ /* 0x080fe20000410000 */
[----:B------:R-:W-:Y:S01]  /*185b0*/  MOV R235, UR11 ;  /* 0x0000000b00eb7c02 */ /* 0x000fe20008000f00 */
[----:B------:R-:W-:Y:S01]  /*185c0*/  UMOV UR11, UR5 ;  /* 0x00000005000b7c82 */ /* 0x000fe20008000000 */
[----:B------:R-:W-:Y:S01]  /*185d0*/  MOV R4, UR10 ;  /* 0x0000000a00047c02 */ /* 0x000fe20008000f00 */
[----:B------:R-:W-:Y:S01]  /*185e0*/  UMOV UR10, UR4 ;  /* 0x00000004000a7c82 */ /* 0x000fe20008000000 */
[----:B------:R-:W-:Y:S01]  /*185f0*/  R2UR UR38, R2 ;  /* 0x00000000022672ca */ /* 0x000fe200000e0000 */
[----:B------:R-:W-:Y:S01]  /*18600*/  VIADD R2, R156, 0x600 ;  /* 0x000006009c027836 */ /* 0x000fe20000000000 */
[----:B------:R-:W-:Y:S01]  /*18610*/  R2UR UR7, R3 ;  /* 0x00000000030772ca */ /* 0x000fe200000e0000 */
[-C--:B------:R-:W-:Y:S01]  /*18620*/  FMUL.FTZ R37, R37, R23.reuse ;  /* 0x0000001725257220 */ /* 0x080fe20000410000 */
        /* <DEDUP_REMOVED lines=10> */
[----:B------:R-:W-:Y:S01]  /*186d0*/  R2UR UR46, R2 ;  /* 0x00000000022e72ca */ /* 0x000fe200000e0000 */
[----:B------:R-:W-:Y:S01]  /*186e0*/  VIADD R2, R156, 0x606 ;  /* 0x000006069c027836 */ /* 0x000fe20000000000 */
        /* <DEDUP_REMOVED lines=26> */
[----:B------:R-:W-:Y:S01]  /*18890*/  R2UR UR8, R222 ;  /* 0x00000000de0872ca */ /* 0x000fe200000e0000 */
[-C--:B------:R-:W-:Y:S01]  /*188a0*/  FMUL.FTZ R69, R69, R23.reuse ;  /* 0x0000001745457220 */ /* 0x080fe20000410000 */
[----:B------:R-:W-:Y:S01]  /*188b0*/  R2UR UR4, R220 ;  /* 0x00000000dc0472ca */ /* 0x000fe200000e0000 */
[-C--:B------:R-:W-:Y:S01]  /*188c0*/  FMUL.FTZ R72, R72, R23.reuse ;  /* 0x0000001748487220 */ /* 0x080fe20000410000 */
[----:B------:R-:W-:Y:S01]  /*188d0*/  R2UR UR5, R221 ;  /* 0x00000000dd0572ca */ /* 0x000fe200000e0000 */
[-C--:B------:R-:W-:Y:S01]  /*188e0*/  FMUL.FTZ R73, R73, R23.reuse ;  /* 0x0000001749497220 */ /* 0x080fe20000410000 */
        /* <DEDUP_REMOVED lines=184> */
.L_x_1598:
[----:B------:R-:W-:Y:S01]  /*19470*/  SHF.L.U32 R0, R232, 0x1f, RZ ;  /* 0x0000001fe8007819 */ /* 0x000fe200000006ff */
[----:B------:R-:W-:-:S04]  /*19480*/  IMAD R232, R5, 0x8, R16 ;  /* 0x0000000805e87824 */ /* 0x000fc800078e0210 */
[----:B------:R0:W1:Y:S01]  /*19490*/  SYNCS.PHASECHK.TRANS64.TRYWAIT P2, [R232+URZ+0x30850], R0 ;  /* 0x03085000e80075a7 */ /* 0x000062000804017f */
[----:B------:R-:W-:Y:S05]  /*194a0*/  @!P0 BRA `(.L_x_1599) ;  /* 0x0000000000048947 */ /* 0x000fea0003800000 */
[----:B------:R-:W-:Y:S01]  /*194b0*/  BPT.TRAP 0x1 ;  /* 0x000000040000795c */ /* 0x000fe20000300000 */
.L_x_1599:
[----:B------:R-:W-:Y:S04]  /*194c0*/  BSSY B2, `(.L_x_1600) ;  /* 0x0000004000027945 */ /* 0x000fe80003800000 */
[----:B-1----:R-:W-:Y:S05]  /*194d0*/  @P2 BRA `(.L_x_1601) ;  /* 0x0000000000082947 */ /* 0x002fea0003800000 */
[----:B------:R-:W1:Y:S02]  /*194e0*/  SYNCS.PHASECHK.TRANS64.TRYWAIT P2, [R232+URZ+0x30850], R0 ;  /* 0x03085000e80075a7 */ /* 0x000e64000804017f */
[----:B-1----:R-:W-:Y:S05]  /*194f0*/  @!P2 BRA `(.L_x_1602) ;  /* 0x000001040054a947 */ /* 0x002fea0003800000 */
.L_x_1601:
[----:B------:R-:W-:Y:S05]  /*19500*/  BSYNC B2 ;  /* 0x0000000000027941 */ /* 0x000fea0003800000 */
.L_x_1600:
[----:B01----:R-:W-:Y:S01]  /*19510*/  IADD3 R0, R16, 0x400, RZ ;  /* 0x0000040010007810 */ /* 0x003fe20007ffe0ff */
[----:B------:R-:W-:Y:S01]  /*19520*/  IMAD.MOV.U32 R3, RZ, RZ, 0x40000040 ;  /* 0x40000040ff037424 */ /* 0x000fe200078e00ff */
[----:B------:R-:W-:Y:S01]  /*19530*/  WARPGROUP.ARRIVE ;  /* 0x00000000000079c5 */ /* 0x000fe20000000000 */
[----:B------:R-:W-:Y:S01]  /*19540*/  ULDC UR4, c[0x0][0x9d8] ;  /* 0x0002760000047ab9 */ /* 0x000fe20000000800 */
[----:B------:R-:W-:Y:S01]  /*19550*/  SHF.R.U32.HI R0, RZ, 0x4, R0 ;  /* 0x00000004ff007819 */ /* 0x000fe20000011600 */
[----:B------:R-:W2:Y:S01]  /*19560*/  LDL R235, [R1] ;  /* 0x0000000001eb7983 */ /* 0x000ea20000100800 */
[----:B------:R-:W-:Y:S01]  /*19570*/  R2UR UR7, R3 ;  /* 0x00000000030772ca */ /* 0x000fe200000e0000 */
[----:B------:R-:W-:Y:S01]  /*19580*/  IMAD.MOV.U32 R3, RZ, RZ, 0x40000040 ;  /* 0x40000040ff037424 */ /* 0x000fe200078e00ff */
[----:B------:R-:W-:Y:S01]  /*19590*/  LOP3.LUT R0, R0, 0x3fff, RZ, 0xc0, !PT ;  /* 0x00003fff00007812 */ /* 0x000fe200078ec0ff */
[----:B------:R-:W-:Y:S01]  /*195a0*/  FMUL.FTZ R162, R162, UR4 ;  /* 0x00000004a2a27c20 */ /* 0x000fe20008410000 */
[----:B------:R-:W-:Y:S01]  /*195b0*/  FMUL.FTZ R163, R163, UR4 ;  /* 0x00000004a3a37c20 */ /* 0x000fe20008410000 */
[----:B------:R-:W-:Y:S01]  /*195c0*/  FMUL.FTZ R166, R166, UR4 ;  /* 0x00000004a6a67c20 */ /* 0x000fe20008410000 */
[----:B------:R-:W-:Y:S01]  /*195d0*/  LOP3.LUT R0, R0, 0x2000000, RZ, 0xfc, !PT ;  /* 0x0200000000007812 */ /* 0x000fe200078efcff */
[----:B------:R-:W-:Y:S01]  /*195e0*/  FMUL.FTZ R167, R167, UR4 ;  /* 0x00000004a7a77c20 */ /* 0x000fe20008410000 */
[----:B------:R-:W-:Y:S01]  /*195f0*/  FMUL.FTZ R170, R170, UR4 ;  /* 0x00000004aaaa7c20 */ /* 0x000fe20008410000 */
[----:B------:R-:W-:Y:S01]  /*19600*/  MUFU.TANH R162, R162 ;  /* 0x000000a200a27308 */ /* 0x000fe20000002400 */
[----:B------:R-:W-:Y:S01]  /*19610*/  FMUL.FTZ R171, R171, UR4 ;  /* 0x00000004abab7c20 */ /* 0x000fe20008410000 */
[----:B------:R-:W-:-:S02]  /*19620*/  IMAD R2, R5, 0x800, R0 ;  /* 0x0000080005027824 */ /* 0x000fc400078e0200 */
[----:B------:R-:W-:Y:S01]  /*19630*/  FMUL.FTZ R0, R152, UR4 ;  /* 0x0000000498007c20 */ /* 0x000fe20008410000 */
[----:B------:R-:W-:Y:S02]  /*19640*/  IMAD.MOV.U32 R5, RZ, RZ, 0x40000040 ;  /* 0x40000040ff057424 */ /* 0x000fe400078e00ff */
[----:B------:R-:W-:Y:S01]  /*19650*/  FMUL.FTZ R152, R155, UR4 ;  /* 0x000000049b987c20 */ /* 0x000fe20008410000 */
[----:B------:R-:W-:Y:S01]  /*19660*/  FMUL.FTZ R155, R157, UR4 ;  /* 0x000000049d9b7c20 */ /* 0x000fe20008410000 */
[----:B------:R-:W-:Y:S01]  /*19670*/  R2UR UR6, R2 ;  /* 0x00000000020672ca */ /* 0x000fe200000e0000 */
[----:B------:R-:W-:Y:S01]  /*19680*/  FMUL.FTZ R157, R160, UR4 ;  /* 0x00000004a09d7c20 */ /* 0x000fe20008410000 */
[----:B------:R-:W-:Y:S01]  /*19690*/  IADD3 R4, R2, 0x80, RZ ;  /* 0x0000008002047810 */ /* 0x000fe20007ffe0ff */
[----:B------:R-:W-:Y:S01]  /*196a0*/  MUFU.TANH R0, R0 ;  /* 0x0000000000007308 */ /* 0x000fe20000002400 */
[----:B------:R-:W-:Y:S01]  /*196b0*/  FMUL.FTZ R160, R165, UR4 ;  /* 0x00000004a5a07c20 */ /* 0x000fe20008410000 */
[----:B------:R-:W-:Y:S01]  /*196c0*/  FMUL.FTZ R165, R172, UR4 ;  /* 0x00000004aca57c20 */ /* 0x000fe20008410000 */
[----:B------:R-:W-:Y:S01]  /*196d0*/  FMUL.FTZ R172, R180, UR4 ;  /* 0x00000004b4ac7c20 */ /* 0x000fe20008410000 */
[----:B------:R-:W-:Y:S01]  /*196e0*/  FMUL.FTZ R174, R174, UR4 ;  /* 0x00000004aeae7c20 */ /* 0x000fe20008410000 */
[----:B------:R-:W-:Y:S01]  /*196f0*/  FMUL.FTZ R175, R175, UR4 ;  /* 0x00000004afaf7c20 */ /* 0x000fe20008410000 */
[----:B------:R-:W-:Y:S01]  /*19700*/  FMUL.FTZ R180, R183, UR4 ;  /* 0x00000004b7b47c20 */ /* 0x000fe20008410000 */
[----:B------:R-:W-:Y:S01]  /*19710*/  @!P1 IADD3 R232, R232, 0x30860, RZ ;  /* 0x00030860e8e89810 */ /* 0x000fe20007ffe0ff */
[----:B------:R-:W-:Y:S02]  /*19720*/  MUFU.TANH R155, R155 ;  /* 0x0000009b009b7308 */ /* 0x000fe40000002400 */
[----:B------:R-:W-:Y:S01]  /*19730*/  HGMMA.64x256x16.F32 R24, R196, gdesc[UR4].tnspB, R24, gsb0 ;  /* 0x43e00004c4187df0 */ /* 0x000fe20008000818 */
[----:B------:R-:W-:Y:S01]  /*19740*/  R2UR UR6, R4 ;  /* 0x00000000040672ca */ /* 0x000fe200000e0000 */
[C---:B------:R-:W-:Y:S01]  /*19750*/  VIADD R4, R2.reuse, 0x100 ;  /* 0x0000010002047836 */ /* 0x040fe20000000000 */
[----:B------:R-:W-:Y:S01]  /*19760*/  R2UR UR7, R5 ;  /* 0x00000000050772ca */ /* 0x000fe200000e0000 */
[----:B------:R-:W-:Y:S01]  /*19770*/  VIADD R2, R2, 0x180 ;  /* 0x0000018002027836 */ /* 0x000fe20000000000 */
[----:B------:R-:W-:Y:S01]  /*19780*/  MOV R5, 0x40000040 ;  /* 0x4000004000057802 */ /* 0x000fe20000000f00 */
        /* <DEDUP_REMOVED lines=16> */
[C---:B--2---:R-:W-:Y:S01]  /*19890*/  ISETP.GT.AND P2, PT, R231.reuse, R235, PT ;  /* 0x000000ebe700720c */ /* 0x044fe20003f44270 */
[----:B------:R-:W-:-:S04]  /*198a0*/  VIADD R231, R231, 0xffffffff ;  /* 0xffffffffe7e77836 */ /* 0x000fc80000000000 */
        /* <DEDUP_REMOVED lines=21> */
[----:B------:R-:W-:-:S03]  /*19a00*/  ULDC UR4, c[0x0][0x988] ;  /* 0x0002620000047ab9 */ /* 0x000fc60000000800 */
        /* <DEDUP_REMOVED lines=8> */
[----:B------:R-:W0:Y:S08]  /*19a90*/  MUFU.TANH R5, R5 ;  /* 0x0000000500057308 */ /* 0x000e300000002400 */
[----:B------:R-:W1:Y:S08]  /*19aa0*/  MUFU.TANH R153, R153 ;  /* 0x0000009900997308 */ /* 0x000e700000002400 */
[----:B------:R-:W2:Y:S01]  /*19ab0*/  MUFU.TANH R156, R156 ;  /* 0x0000009c009c7308 */ /* 0x000ea20000002400 */
[----:B0-----:R-:W-:-:S04]  /*19ac0*/  FMNMX.FTZ R23, R5, R230, !PT ;  /* 0x000000e605177209 */ /* 0x001fc80007810000 */
[----:B------:R-:W-:-:S03]  /*19ad0*/  FMNMX.FTZ R23, R152, R23, !PT ;  /* 0x0000001798177209 */ /* 0x000fc60007810000 */
[----:B------:R-:W0:Y:S01]  /*19ae0*/  MUFU.TANH R177, R177 ;  /* 0x000000b100b17308 */ /* 0x000e220000002400 */
[----:B-1----:R-:W-:-:S07]  /*19af0*/  FMNMX.FTZ R23, R153, R23, !PT ;  /* 0x0000001799177209 */ /* 0x002fce0007810000 */
[----:B------:R-:W1:Y:S01]  /*19b00*/  MUFU.TANH R178, R178 ;  /* 0x000000b200b27308 */ /* 0x000e620000002400 */
[----:B--2---:R-:W-:-:S04]  /*19b10*/  FMNMX.FTZ R23, R156, R23, !PT ;  /* 0x000000179c177209 */ /* 0x004fc80007810000 */
[----:B------:R-:W-:-:S03]  /*19b20*/  FMNMX.FTZ R23, R162, R23, !PT ;  /* 0x00000017a2177209 */ /* 0x000fc60007810000 */
[----:B------:R-:W2:Y:S01]  /*19b30*/  MUFU.TANH R179, R179 ;  /* 0x000000b300b37308 */ /* 0x000ea20000002400 */
[----:B------:R-:W-:-:S04]  /*19b40*/  FMNMX.FTZ R23, R163, R23, !PT ;  /* 0x00000017a3177209 */ /* 0x000fc80007810000 */
[----:B------:R-:W-:-:S04]  /*19b50*/  FMNMX.FTZ R23, R166, R23, !PT ;  /* 0x00000017a6177209 */ /* 0x000fc80007810000 */
[----:B------:R-:W-:-:S04]  /*19b60*/  FMNMX.FTZ R182, R167, R23, !PT ;  /* 0x00000017a7b67209 */ /* 0x000fc80007810000 */
[----:B------:R-:W-:-:S04]  /*19b70*/  FMNMX.FTZ R182, R170, R182, !PT ;  /* 0x000000b6aab67209 */ /* 0x000fc80007810000 */
[----:B------:R-:W-:-:S04]  /*19b80*/  FMNMX.FTZ R182, R171, R182, !PT ;  /* 0x000000b6abb67209 */ /* 0x000fc80007810000 */
[----:B------:R-:W-:-:S04]  /*19b90*/  FMNMX.FTZ R182, R174, R182, !PT ;  /* 0x000000b6aeb67209 */ /* 0x000fc80007810000 */
[----:B------:R-:W-:-:S04]  /*19ba0*/  FMNMX.FTZ R182, R175, R182, !PT ;  /* 0x000000b6afb67209 */ /* 0x000fc80007810000 */
[----:B0-----:R-:W-:-:S04]  /*19bb0*/  FMNMX.FTZ R182, R177, R182, !PT ;  /* 0x000000b6b1b67209 */ /* 0x001fc80007810000 */
[----:B-1----:R-:W-:Y:S01]  /*19bc0*/  FMNMX.FTZ R182, R178, R182, !PT ;  /* 0x000000b6b2b67209 */ /* 0x002fe20007810000 */
[----:B------:R-:W-:Y:S02]  /*19bd0*/  WARPGROUP.DEPBAR.LE gsb0, 0x0 ;  /* 0x00008000000079c5 */ /* 0x000fe40000010000 */
[----:B------:R-:W-:-:S06]  /*19be0*/  WARPGROUP.ARRIVE ;  /* 0x00000000000079c5 */ /* 0x000fcc0000000000 */
[----:B------:R-:W-:Y:S01]  /*19bf0*/  HGMMA.64x256x16.F32 R24, R188, gdesc[UR4].tnspB, R24, gsb0 ;  /* 0x43e00004bc187df0 */ /* 0x000fe20008000818 */
[----:B------:R-:W-:Y:S02]  /*19c00*/  R2UR UR6, R2 ;  /* 0x00000000020672ca */ /* 0x000fe400000e0000 */
[----:B------:R-:W-:Y:S02]  /*19c10*/  R2UR UR7, R3 ;  /* 0x00000000030772ca */ /* 0x000fe400000e0000 */
        /* <DEDUP_REMOVED lines=19> */
[----:B0-----:R-:W-:Y:S02]  /*19d50*/  FMNMX.FTZ R3, R3, R2, !PT ;  /* 0x0000000203037209 */ /* 0x001fe40007810000 */
[----:B------:R-:W-:-:S03]  /*19d60*/  MOV R2, UR4 ;  /* 0x0000000400027c02 */ /* 0x000fc60008000f00 */
[----:B------:R-:W-:Y:S01]  /*19d70*/  FADD.FTZ R181, -R3, R229 ;  /* 0x000000e503b57221 */ /* 0x000fe20000010100 */
[----:B------:R-:W-:-:S03]  /*19d80*/  IMAD.MOV.U32 R229, RZ, RZ, R3 ;  /* 0x000000ffffe57224 */ /* 0x000fc600078e0003 */
[----:B------:R-:W-:-:S04]  /*19d90*/  FMUL.FTZ R181, R181, R2 ;  /* 0x00000002b5b57220 */ /* 0x000fc80000410000 */
[----:B------:R0:W-:Y:S02]  /*19da0*/  MUFU.EX2 R23, R181 ;  /* 0x000000b500177308 */ /* 0x0001e40000000800 */
[----:B0-----:R-:W-:-:S04]  /*19db0*/  FMUL.FTZ R181, R3, R2 ;  /* 0x0000000203b57220 */ /* 0x001fc80000410000 */
        /* <DEDUP_REMOVED lines=10> */
[----:B------:R-:W-:-:S04]  /*19e60*/  FFMA.FTZ R159, R176, R2, -R181 ;  /* 0x00000002b09f7223 */ /* 0x000fc800000108b5 */
        /* <DEDUP_REMOVED lines=9> */
[----:B------:R-:W-:Y:S01]  /*19f00*/  WARPGROUP.ARRIVE ;  /* 0x00000000000079c5 */ /* 0x000fe20000000000 */
[-CC-:B------:R-:W-:Y:S01]  /*19f10*/  FFMA.FTZ R188, R161, R2.reuse, -R181.reuse ;  /* 0x00000002a1bc7223 */ /* 0x180fe200000108b5 */
[----:B------:R-:W-:-:S04]  /*19f20*/  FFMA.FTZ R190, R165, R2, -R181 ;  /* 0x00000002a5be7223 */ /* 0x000fc800000108b5 */
[----:B------:R-:W-:Y:S01]  /*19f30*/  HGMMA.64x256x16.F32 R24, R184, gdesc[UR4].tnspB, R24, gsb0 ;  /* 0x43e00004b8187df0 */ /* 0x000fe20008000818 */
[----:B------:R-:W-:Y:S08]  /*19f40*/  MUFU.EX2 R188, R188 ;  /* 0x000000bc00bc7308 */ /* 0x000ff00000000800 */
[----:B------:R-:W-:Y:S01]  /*19f50*/  MUFU.EX2 R190, R190 ;  /* 0x000000be00be7308 */ /* 0x000fe20000000800 */
[----:B------:R-:W-:-:S02]  /*19f60*/  WARPGROUP.DEPBAR.LE gsb0, 0x0 ;  /* 0x00008000000079c5 */ /* 0x000fc40000010000 */
[--C-:B------:R-:W-:Y:S01]  /*19f70*/  FFMA.FTZ R185, R0, R2, -R181.reuse ;  /* 0x0000000200b97223 */ /* 0x100fe200000108b5 */
[----:B--2---:R-:W-:Y:S01]  /*19f80*/  FMNMX.FTZ R0, R179, R182, !PT ;  /* 0x000000b6b3007209 */ /* 0x004fe20007810000 */
[----:B------:R-:W-:-:S03]  /*19f90*/  FFMA.FTZ R184, R169, R2, -R181 ;  /* 0x00000002a9b87223 */ /* 0x000fc600000108b5 */
[----:B------:R0:W-:Y:S01]  /*19fa0*/  MUFU.EX2 R182, R155 ;  /* 0x0000009b00b67308 */ /* 0x0001e20000000800 */
[----:B------:R-:W-:Y:S01]  /*19fb0*/  FFMA.FTZ R186, R172, R2, -R181 ;  /* 0x00000002acba7223 */ /* 0x000fe200000108b5 */
[----:B------:R-:W-:-:S05]  /*19fc0*/  FMNMX.FTZ R0, R180, R0, !PT ;  /* 0x00000000b4007209 */ /* 0x000fca0007810000 */
[----:B------:R-:W1:Y:S01]  /*19fd0*/  SHFL.BFLY PT, R4, R0, 0x2, 0x1f ;  /* 0x0c401f0000047f89 */ /* 0x000e6200000e0000 */
[----:B------:R-:W-:Y:S01]  /*19fe0*/  MUFU.EX2 R185, R185 ;  /* 0x000000b900b97308 */ /* 0x000fe20000000800 */
[----:B0-----:R-:W-:-:S07]  /*19ff0*/  FFMA.FTZ R155, R164, R2, -R181 ;  /* 0x00000002a49b7223 */ /* 0x001fce00000108b5 */
[----:B------:R-:W-:Y:S08]  /*1a000*/  MUFU.EX2 R155, R155 ;  /* 0x0000009b009b7308 */ /* 0x000ff00000000800 */
[----:B------:R-:W-:Y:S01]  /*1a010*/  MUFU.EX2 R184, R184 ;  /* 0x000000b800b87308 */ /* 0x000fe20000000800 */
[----:B-1----:R-:W-:-:S07]  /*1a020*/  FMNMX.FTZ R0, R0, R4, !PT ;  /* 0x0000000400007209 */ /* 0x002fce0007810000 */
[----:B------:R-:W-:Y:S01]  /*1a030*/  MUFU.EX2 R186, R186 ;  /* 0x000000ba00ba7308 */ /* 0x000fe20000000800 */
[----:B------:R-:W0:Y:S02]  /*1a040*/  SHFL.BFLY PT, R4, R0, 0x1, 0x1f ;  /* 0x0c201f0000047f89 */ /* 0x000e2400000e0000 */
[----:B0-----:R-:W-:-:S05]  /*1a050*/  FMNMX.FTZ R4, R0, R4, !PT ;  /* 0x0000000400047209 */ /* 0x001fca0007810000 */
[C---:B------:R-:W-:Y:S01]  /*1a060*/  FADD.FTZ R0, -R4.reuse, R230 ;  /* 0x000000e604007221 */ /* 0x040fe20000010100 */
[-C--:B------:R-:W-:Y:S01]  /*1a070*/  FMUL.FTZ R160, R4, R2.reuse ;  /* 0x0000000204a07220 */ /* 0x080fe20000410000 */
[----:B------:R-:W-:Y:S02]  /*1a080*/  IMAD.MOV.U32 R230, RZ, RZ, R4 ;  /* 0x000000ffffe67224 */ /* 0x000fe400078e0004 */
[-C--:B------:R-:W-:Y:S01]  /*1a090*/  FMUL.FTZ R0, R0, R2.reuse ;  /* 0x0000000200007220 */ /* 0x080fe20000410000 */
[-CC-:B------:R-:W-:Y:S01]  /*1a0a0*/  FFMA.FTZ R197, R5, R2.reuse, -R160.reuse ;  /* 0x0000000205c57223 */ /* 0x180fe200000108a0 */
[-CC-:B------:R-:W-:Y:S01]  /*1a0b0*/  FFMA.FTZ R5, R152, R2.reuse, -R160.reuse ;  /* 0x0000000298057223 */ /* 0x180fe200000108a0 */
[-CC-:B------:R-:W-:Y:S01]  /*1a0c0*/  FFMA.FTZ R199, R153, R2.reuse, -R160.reuse ;  /* 0x0000000299c77223 */ /* 0x180fe200000108a0 */
[-C--:B------:R-:W-:Y:S01]  /*1a0d0*/  FFMA.FTZ R152, R156, R2.reuse, -R160 ;  /* 0x000000029c987223 */ /* 0x080fe200000108a0 */
[----:B------:R-:W-:Y:S01]  /*1a0e0*/  @!P1 IMAD R153, R22, 0x8, R16 ;  /* 0x0000000816999824 */ /* 0x000fe200078e0210 */
[----:B------:R-:W-:Y:S01]  /*1a0f0*/  MUFU.EX2 R0, R0 ;  /* 0x0000000000007308 */ /* 0x000fe20000000800 */
[-CC-:B------:R-:W-:Y:S01]  /*1a100*/  FFMA.FTZ R193, R162, R2.reuse, -R160.reuse ;  /* 0x00000002a2c17223 */ /* 0x180fe200000108a0 */
[----:B------:R-:W-:Y:S01]  /*1a110*/  FFMA.FTZ R163, R163, R2, -R160 ;  /* 0x00000002a3a37223 */ /* 0x000fe200000108a0 */
[----:B------:R-:W-:-:S02]  /*1a120*/  @!P1 VIADD R156, R153, 0x30840 ;  /* 0x00030840999c9836 */ /* 0x000fc40000000000 */
[-CC-:B------:R-:W-:Y:S01]  /*1a130*/  FFMA.FTZ R195, R166, R2.reuse, -R160.reuse ;  /* 0x00000002a6c37223 */ /* 0x180fe200000108a0 */
[-CC-:B------:R-:W-:Y:S01]  /*1a140*/  FFMA.FTZ R189, R170, R2.reuse, -R160.reuse ;  /* 0x00000002aabd7223 */ /* 0x180fe200000108a0 */
[-CC-:B------:R-:W-:Y:S01]  /*1a150*/  FFMA.FTZ R161, R171, R2.reuse, -R160.reuse ;  /* 0x00000002aba17223 */ /* 0x180fe200000108a0 */
[-C--:B------:R-:W-:Y:S01]  /*1a160*/  FFMA.FTZ R191, R174, R2.reuse, -R160 ;  /* 0x00000002aebf7223 */ /* 0x080fe200000108a0 */
[----:B------:R-:W0:Y:S01]  /*1a170*/  MUFU.EX2 R197, R197 ;  /* 0x000000c500c57308 */ /* 0x000e220000000800 */
[----:B------:R-:W-:Y:S01]  /*1a180*/  @!P1 PRMT R156, RZ, 0x654, R156 ;  /* 0x00000654ff9c9816 */ /* 0x000fe2000000009c */
[-CC-:B------:R-:W-:Y:S01]  /*1a190*/  FFMA.FTZ R162, R175, R2.reuse, -R160.reuse ;  /* 0x00000002afa27223 */ /* 0x180fe200000108a0 */
[-CC-:B------:R-:W-:Y:S01]  /*1a1a0*/  FFMA.FTZ R177, R177, R2.reuse, -R160.reuse ;  /* 0x00000002b1b17223 */ /* 0x180fe200000108a0 */
[-CC-:B------:R-:W-:Y:S01]  /*1a1b0*/  FFMA.FTZ R178, R178, R2.reuse, -R160.reuse ;  /* 0x00000002b2b27223 */ /* 0x180fe200000108a0 */
[----:B------:R1:W-:Y:S01]  /*1a1c0*/  @!P1 SYNCS.ARRIVE.TRANS64.RED.A1T0 RZ, [R156+URZ], RZ ;  /* 0x000000ff9cff99a7 */ /* 0x0003e2000810043f */
[----:B------:R-:W-:-:S02]  /*1a1d0*/  FFMA.FTZ R179, R179, R2, -R160 ;  /* 0x00000002b3b37223 */ /* 0x000fc400000108a0 */
[----:B------:R-:W2:Y:S01]  /*1a1e0*/  MUFU.EX2 R5, R5 ;  /* 0x0000000500057308 */ /* 0x000ea20000000800 */
[-CC-:B-1----:R-:W-:Y:S01]  /*1a1f0*/  FFMA.FTZ R156, R167, R2.reuse, -R160.reuse ;  /* 0x00000002a79c7223 */ /* 0x182fe200000108a0 */
[----:B------:R-:W-:Y:S01]  /*1a200*/  FFMA.FTZ R160, R180, R2, -R160 ;  /* 0x00000002b4a07223 */ /* 0x000fe200000108a0 */
[----:B------:R1:W-:Y:S05]  /*1a210*/  @!P1 SYNCS.ARRIVE.TRANS64.RED.A1T0 RZ, [R232+URZ], RZ ;  /* 0x000000ffe8ff99a7 */ /* 0x0003ea000810043f */
[----:B------:R-:W3:Y:S01]  /*1a220*/  MUFU.EX2 R199, R199 ;  /* 0x000000c700c77308 */ /* 0x000ee20000000800 */
[----:B0-----:R-:W-:Y:S01]  /*1a230*/  FFMA.FTZ R226, R0, R226, R197 ;  /* 0x000000e200e27223 */ /* 0x001fe200000100c5 */
[----:B-1----:R-:W-:-:S06]  /*1a240*/  IMAD.MOV.U32 R232, RZ, RZ, R218 ;  /* 0x000000ffffe87224 */ /* 0x002fcc00078e00da */
[----:B------:R-:W0:Y:S01]  /*1a250*/  MUFU.EX2 R152, R152 ;  /* 0x0000009800987308 */ /* 0x000e220000000800 */
[C---:B--2---:R-:W-:Y:S01]  /*1a260*/  FADD.FTZ R226, R5.reuse, R226 ;  /* 0x000000e205e27221 */ /* 0x044fe20000010000 */
[----:B------:R-:W-:Y:S02]  /*1a270*/  F2FP.F16.F32.PACK_AB R197, R5, R197 ;  /* 0x000000c505c5723e */ /* 0x000fe400000000ff */
[----:B------:R-:W-:-:S04]  /*1a280*/  MOV R5, R22 ;  /* 0x0000001600057202 */ /* 0x000fc80000000f00 */
[----:B------:R1:W-:Y:S08]  /*1a290*/  MUFU.EX2 R153, R163 ;  /* 0x000000a300997308 */ /* 0x0003f00000000800 */
[----:B------:R-:W2:Y:S01]  /*1a2a0*/  MUFU.EX2 R193, R193 ;  /* 0x000000c100c17308 */ /* 0x000ea20000000800 */
[----:B-1----:R-:W-:-:S04]  /*1a2b0*/  FFMA.FTZ R163, R23, R227, R185 ;  /* 0x000000e317a37223 */ /* 0x002fc800000100b9 */
[C---:B------:R-:W-:Y:S01]  /*1a2c0*/  FADD.FTZ R163, R196.reuse, R163 ;  /* 0x000000a3c4a37221 */ /* 0x040fe20000010000 */
[----:B------:R-:W-:Y:S02]  /*1a2d0*/  F2FP.F16.F32.PACK_AB R196, R196, R185 ;  /* 0x000000b9c4c4723e */ /* 0x000fe400000000ff */
[----:B------:R-:W1:Y:S01]  /*1a2e0*/  MUFU.EX2 R195, R195 ;  /* 0x000000c300c37308 */ /* 0x000e620000000800 */
[----:B------:R-:W-:Y:S01]  /*1a2f0*/  FADD.FTZ R164, R198, R163 ;  /* 0x000000a3c6a47221 */ /* 0x000fe20000010000 */
[----:B---3--:R-:W-:Y:S01]  /*1a300*/  FADD.FTZ R163, R199, R226 ;  /* 0x000000e2c7a37221 */ /* 0x008fe20000010000 */
[C---:B------:R-:W-:Y:S02]  /*1a310*/  F2FP.F16.F32.PACK_AB R198, R182.reuse, R198 ;  /* 0x000000c6b6c6723e */ /* 0x040fe400000000ff */
[----:B------:R-:W-:Y:S01]  /*1a320*/  FADD.FTZ R164, R182, R164 ;  /* 0x000000a4b6a47221 */ /* 0x000fe20000010000 */
[C---:B0-----:R-:W-:Y:S01]  /*1a330*/  FADD.FTZ R163, R152.reuse, R163 ;  /* 0x000000a398a37221 */ /* 0x041fe20000010000 */
[----:B------:R-:W-:Y:S01]  /*1a340*/  F2FP.F16.F32.PACK_AB R199, R152, R199 ;  /* 0x000000c798c7723e */ /* 0x000fe200000000ff */
[----:B------:R-:W0:Y:S01]  /*1a350*/  MUFU.EX2 R156, R156 ;  /* 0x0000009c009c7308 */ /* 0x000e220000000800 */
[----:B------:R-:W-:Y:S01]  /*1a360*/  FADD.FTZ R165, R183, R164 ;  /* 0x000000a4b7a57221 */ /* 0x000fe20000010000 */
[----:B--2---:R-:W-:Y:S01]  /*1a370*/  FADD.FTZ R164, R193, R163 ;  /* 0x000000a3c1a47221 */ /* 0x004fe20000010000 */
[----:B------:R-:W-:-:S02]  /*1a380*/  F2FP.F16.F32.PACK_AB R193, R153, R193 ;  /* 0x000000c199c1723e */ /* 0x000fc400000000ff */
[C---:B------:R-:W-:Y:S01]  /*1a390*/  FADD.FTZ R163, R192.reuse, R165 ;  /* 0x000000a5c0a37221 */ /* 0x040fe20000010000 */
[----:B------:R-:W-:Y:S01]  /*1a3a0*/  FADD.FTZ R164, R153, R164 ;  /* 0x000000a499a47221 */ /* 0x000fe20000010000 */
[----:B------:R-:W-:Y:S01]  /*1a3b0*/  F2FP.F16.F32.PACK_AB R192, R192, R183 ;  /* 0x000000b7c0c0723e */ /* 0x000fe200000000ff */
[----:B------:R-:W2:Y:S01]  /*1a3c0*/  MUFU.EX2 R189, R189 ;  /* 0x000000bd00bd7308 */ /* 0x000ea20000000800 */
[----:B------:R-:W-:Y:S01]  /*1a3d0*/  FADD.FTZ R163, R194, R163 ;  /* 0x000000a3c2a37221 */ /* 0x000fe20000010000 */
[----:B-1----:R-:W-:Y:S01]  /*1a3e0*/  FADD.FTZ R164, R195, R164 ;  /* 0x000000a4c3a47221 */ /* 0x002fe20000010000 */
[C---:B------:R-:W-:Y:S02]  /*1a3f0*/  F2FP.F16.F32.PACK_AB R194, R154.reuse, R194 ;  /* 0x000000c29ac2723e */ /* 0x040fe400000000ff */
[----:B------:R-:W-:-:S03]  /*1a400*/  FADD.FTZ R165, R154, R163 ;  /* 0x000000a39aa57221 */ /* 0x000fc60000010000 */
[----:B------:R-:W1:Y:S01]  /*1a410*/  MUFU.EX2 R161, R161 ;  /* 0x000000a100a17308 */ /* 0x000e620000000800 */
[----:B0-----:R-:W-:Y:S01]  /*1a420*/  FADD.FTZ R163, R156, R164 ;  /* 0x000000a49ca37221 */ /* 0x001fe20000010000 */
[----:B------:R-:W-:Y:S01]  /*1a430*/  FADD.FTZ R165, R188, R165 ;  /* 0x000000a5bca57221 */ /* 0x000fe20000010000 */
[----:B------:R-:W-:Y:S02]  /*1a440*/  F2FP.F16.F32.PACK_AB R195, R156, R195 ;  /* 0x000000c39cc3723e */ /* 0x000fe400000000ff */
[C---:B------:R-:W-:Y:S01]  /*1a450*/  F2FP.F16.F32.PACK_AB R188, R155.reuse, R188 ;  /* 0x000000bc9bbc723e */ /* 0x040fe200000000ff */
[----:B------:R-:W-:Y:S02]  /*1a460*/  FADD.FTZ R165, R155, R165 ;  /* 0x000000a59ba57221 */ /* 0x000fe40000010000 */
[----:B------:R-:W0:Y:S01]  /*1a470*/  MUFU.EX2 R191, R191 ;  /* 0x000000bf00bf7308 */ /* 0x000e220000000800 */
[----:B--2---:R-:W-:Y:S01]  /*1a480*/  FADD.FTZ R163, R189, R163 ;  /* 0x000000a3bda37221 */ /* 0x004fe20000010000 */
[----:B------:R-:W-:Y:S01]  /*1a490*/  FADD.FTZ R165, R190, R165 ;  /* 0x000000a5bea57221 */ /* 0x000fe20000010000 */
[----:B------:R-:W-:-:S03]  /*1a4a0*/  F2FP.F16.F32.PACK_AB R190, R157, R190 ;  /* 0x000000be9dbe723e */ /* 0x000fc600000000ff */
[----:B------:R-:W-:Y:S02]  /*1a4b0*/  FADD.FTZ R165, R157, R165 ;  /* 0x000000a59da57221 */ /* 0x000fe40000010000 */
[----:B------:R-:W2:Y:S01]  /*1a4c0*/  MUFU.EX2 R162, R162 ;  /* 0x000000a200a27308 */ /* 0x000ea20000000800 */
[C---:B-1----:R-:W-:Y:S01]  /*1a4d0*/  FADD.FTZ R163, R161.reuse, R163 ;  /* 0x000000a3a1a37221 */ /* 0x042fe20000010000 */
[----:B------:R-:W-:Y:S01]  /*1a4e0*/  FADD.FTZ R165, R184, R165 ;  /* 0x000000a5b8a57221 */ /* 0x000fe20000010000 */
[----:B------:R-:W-:Y:S02]  /*1a4f0*/  F2FP.F16.F32.PACK_AB R189, R161, R189 ;  /* 0x000000bda1bd723e */ /* 0x000fe400000000ff */
[C---:B------:R-:W-:Y:S01]  /*1a500*/  F2FP.F16.F32.PACK_AB R184, R158.reuse, R184 ;  /* 0x000000b89eb8723e */ /* 0x040fe200000000ff */
[----:B------:R-:W-:Y:S02]  /*1a510*/  FADD.FTZ R165, R158, R165 ;  /* 0x000000a59ea57221 */ /* 0x000fe40000010000 */
[----:B------:R-:W1:Y:S01]  /*1a520*/  MUFU.EX2 R185, R177 ;  /* 0x000000b100b97308 */ /* 0x000e620000000800 */
[----:B0-----:R-:W-:Y:S01]  /*1a530*/  FADD.FTZ R163, R191, R163 ;  /* 0x000000a3bfa37221 */ /* 0x001fe20000010000 */
[----:B------:R-:W-:Y:S01]  /*1a540*/  FADD.FTZ R165, R186, R165 ;  /* 0x000000a5baa57221 */ /* 0x000fe20000010000 */
[----:B------:R-:W-:-:S03]  /*1a550*/  F2FP.F16.F32.PACK_AB R186, R159, R186 ;  /* 0x000000ba9fba723e */ /* 0x000fc600000000ff */
[----:B------:R-:W-:Y:S02]  /*1a560*/  FADD.FTZ R227, R159, R165 ;  /* 0x000000a59fe37221 */ /* 0x000fe40000010000 */
[----:B------:R-:W0:Y:S01]  /*1a570*/  MUFU.EX2 R178, R178 ;  /* 0x000000b200b27308 */ /* 0x000e220000000800 */
[C---:B--2---:R-:W-:Y:S01]  /*1a580*/  FADD.FTZ R163, R162.reuse, R163 ;  /* 0x000000a3a2a37221 */ /* 0x044fe20000010000 */
[----:B------:R-:W-:-:S06]  /*1a590*/  F2FP.F16.F32.PACK_AB R191, R162, R191 ;  /* 0x000000bfa2bf723e */ /* 0x000fcc00000000ff */
[----:B------:R-:W2:Y:S01]  /*1a5a0*/  MUFU.EX2 R179, R179 ;  /* 0x000000b300b37308 */ /* 0x000ea20000000800 */
[----:B-1----:R-:W-:-:S07]  /*1a5b0*/  FADD.FTZ R163, R185, R163 ;  /* 0x000000a3b9a37221 */ /* 0x002fce0000010000 */
[----:B------:R-:W1:Y:S01]  /*1a5c0*/  MUFU.EX2 R160, R160 ;  /* 0x000000a000a07308 */ /* 0x000e620000000800 */
[C---:B0-----:R-:W-:Y:S01]  /*1a5d0*/  FADD.FTZ R163, R178.reuse, R163 ;  /* 0x000000a3b2a37221 */ /* 0x041fe20000010000 */
[----:B------:R-:W-:-:S03]  /*1a5e0*/  F2FP.F16.F32.PACK_AB R185, R178, R185 ;  /* 0x000000b9b2b9723e */ /* 0x000fc600000000ff */
[----:B--2---:R-:W-:-:S04]  /*1a5f0*/  FADD.FTZ R163, R179, R163 ;  /* 0x000000a3b3a37221 */ /* 0x004fc80000010000 */
[C---:B-1----:R-:W-:Y:S01]  /*1a600*/  FADD.FTZ R226, R160.reuse, R163 ;  /* 0x000000a3a0e27221 */ /* 0x042fe20000010000 */
[----:B------:R-:W-:Y:S01]  /*1a610*/  F2FP.F16.F32.PACK_AB R187, R160, R179 ;  /* 0x000000b3a0bb723e */ /* 0x000fe200000000ff */
[----:B------:R-:W-:Y:S06]  /*1a620*/  @P2 BRA `(.L_x_1603) ;  /* 0xffffffdc00082947 */ /* 0x000fec000383ffff */
[----:B------:R-:W-:Y:S05]  /*1a630*/  BSYNC B1 ;  /* 0x0000000000017941 */ /* 0x000fea0003800000 */
.L_x_1592:
[----:B------:R-:W-:-:S07]  /*1a640*/  MOV R5, R231 ;  /* 0x000000e700057202 */ /* 0x000fce0000000f00 */
.L_x_1591:
[----:B------:R-:W-:Y:S05]  /*1a650*/  BSYNC B0 ;  /* 0x0000000000007941 */ /* 0x000fea0003800000 */
.L_x_1590:
[----:B------:R-:W2:Y:S01]  /*1a660*/  LDL R152, [R1+0x50] ;  /* 0x0000500001987983 */ /* 0x000ea20000100800 */
[----:B------:R-:W-:Y:S01]  /*1a670*/  BSSY B0, `(.L_x_1604) ;  /* 0x00002f8000007945 */ /* 0x000fe20003800000 */
[----:B--2---:R-:W-:-:S13]  /*1a680*/  ISETP.GE.AND P2, PT, R5, R152, PT ;  /* 0x000000980500720c */ /* 0x004fda0003f46270 */
[----:B------:R-:W-:Y:S05]  /*1a690*/  @!P2 BRA `(.L_x_1605) ;  /* 0x0000002c00d4a947 */ /* 0x000fea0003800000 */
[----:B------:R-:W2:Y:S04]  /*1a6a0*/  LDL R153, [R1+0x54] ;  /* 0x0000540001997983 */ /* 0x000ea80000100800 */
[----:B------:R-:W2:Y:S01]  /*1a6b0*/  LDL R152, [R1+0x4] ;  /* 0x0000040001987983 */ /* 0x000ea20000100800 */
[----:B------:R-:W-:Y:S01]  /*1a6c0*/  IMAD.MOV.U32 R229, RZ, RZ, R4 ;  /* 0x000000ffffe57224 */ /* 0x000fe200078e0004 */
[----:B------:R-:W-:Y:S01]  /*1a6d0*/  MOV R232, R22 ;  /* 0x0000001600e87202 */ /* 0x000fe20000000f00 */
[----:B------:R-:W-:Y:S02]  /*1a6e0*/  IMAD.MOV.U32 R230, RZ, RZ, R3 ;  /* 0x000000ffffe67224 */ /* 0x000fe400078e0003 */
[----:B------:R-:W-:Y:S02]  /*1a6f0*/  IMAD.MOV.U32 R235, RZ, RZ, R218 ;  /* 0x000000ffffeb7224 */ /* 0x000fe400078e00da */
[----:B--2---:R-:W-:-:S05]  /*1a700*/  IMAD R231, R152, 0x80, R153 ;  /* 0x0000008098e77824 */ /* 0x004fca00078e0299 */
[----:B------:R-:W-:-:S04]  /*1a710*/  IADD3 R231, R231, 0x8, RZ ;  /* 0x00000008e7e77810 */ /* 0x000fc80007ffe0ff */
[----:B------:R-:W-:-:S07]  /*1a720*/  IADD3 R231, R231, R219, -R224 ;  /* 0x000000dbe7e77210 */ /* 0x000fce0007ffe8e0 */
.L_x_1624:
[----:B------:R-:W-:-:S05]  /*1a730*/  VIADD R2, R232, 0x1 ;  /* 0x00000001e8027836 */ /* 0x000fca0000000000 */
[----:B------:R-:W-:-:S04]  /*1a740*/  ISETP.NE.AND P2, PT, R2, 0x2, PT ;  /* 0x000000020200780c */ /* 0x000fc80003f45270 */
[----:B------:R-:W-:Y:S02]  /*1a750*/  SEL R2, R2, RZ, P2 ;  /* 0x000000ff02027207 */ /* 0x000fe40001000000 */
[----:B------:R-:W-:-:S03]  /*1a760*/  SEL R218, RZ, 0x1, P2 ;  /* 0x00000001ffda7807 */ /* 0x000fc60001000000 */
[----:B------:R-:W-:Y:S01]  /*1a770*/  IMAD.MOV.U32 R22, RZ, RZ, R2 ;  /* 0x000000ffff167224 */ /* 0x000fe200078e0002 */
[----:B------:R-:W-:Y:S01]  /*1a780*/  LOP3.LUT R218, R235, R218, RZ, 0x3c, !PT ;  /* 0x000000daebda7212 */ /* 0x000fe200078e3cff */
[----:B------:R-:W-:Y:S06]  /*1a790*/  @!P0 BRA `(.L_x_1606) ;  /* 0x0000000000048947 */ /* 0x000fec0003800000 */
[----:B------:R-:W-:Y:S01]  /*1a7a0*/  BPT.TRAP 0x1 ;  /* 0x000000040000795c */ /* 0x000fe20000300000 */
.L_x_1606:
[----:B------:R-:W-:Y:S02]  /*1a7b0*/  LEA R4, R2, R16, 0x3 ;  /* 0x0000001002047211 */ /* 0x000fe400078e18ff */
[----:B------:R-:W-:-:S04]  /*1a7c0*/  SHF.L.U32 R2, R218, 0x1f, RZ ;  /* 0x0000001fda027819 */ /* 0x000fc800000006ff */
[----:B------:R0:W1:Y:S01]  /*1a7d0*/  SYNCS.PHASECHK.TRANS64.TRYWAIT P2, [R4+URZ+0x30830], R2 ;  /* 0x03083002040075a7 */ /* 0x000062000804017f */
[----:B------:R-:W-:Y:S05]  /*1a7e0*/  @!P0 BRA `(.L_x_1607) ;  /* 0x0000000000048947 */ /* 0x000fea0003800000 */
[----:B------:R-:W-:Y:S01]  /*1a7f0*/  BPT.TRAP 0x1 ;  /* 0x000000040000795c */ /* 0x000fe20000300000 */
.L_x_1607:
        /* <DEDUP_REMOVED lines=8> */
.L_x_1609:
[----:B------:R-:W-:Y:S05]  /*1a880*/  BSYNC B1 ;  /* 0x0000000000017941 */ /* 0x000fea0003800000 */
.L_x_1608:
[----:B01----:R-:W-:Y:S01]  /*1a890*/  IMAD.MOV.U32 R2, RZ, RZ, R156 ;  /* 0x000000ffff027224 */ /* 0x003fe200078e009c */
[----:B------:R-:W-:Y:S01]  /*1a8a0*/  IADD3 R152, R156, 0x6, RZ ;  /* 0x000000069c987810 */ /* 0x000fe20007ffe0ff */
[----:B------:R-:W-:Y:S01]  /*1a8b0*/  IMAD.MOV.U32 R3, RZ, RZ, 0x40000040 ;  /* 0x40000040ff037424 */ /* 0x000fe200078e00ff */
[----:B------:R-:W-:Y:S01]  /*1a8c0*/  R2UR UR12, R214 ;  /* 0x00000000d60c72ca */ /* 0x000fe200000e0000 */
[----:B------:R-:W-:Y:S01]  /*1a8d0*/  IMAD.MOV.U32 R155, RZ, RZ, 0x40000040 ;  /* 0x40000040ff9b7424 */ /* 0x000fe200078e00ff */
[----:B------:R-:W-:Y:S01]  /*1a8e0*/  R2UR UR6, R2 ;  /* 0x00000000020672ca */ /* 0x000fe200000e0000 */
[----:B------:R-:W-:Y:S01]  /*1a8f0*/  IMAD.MOV.U32 R2, RZ, RZ, R154 ;  /* 0x000000ffff027224 */ /* 0x000fe200078e009a */
[----:B------:R-:W-:Y:S01]  /*1a900*/  R2UR UR10, R152 ;  /* 0x00000000980a72ca */ /* 0x000fe200000e0000 */
[----:B------:R-:W-:Y:S01]  /*1a910*/  VIADD R152, R156, 0x202 ;  /* 0x000002029c987836 */ /* 0x000fe20000000000 */
[----:B------:R-:W-:Y:S01]  /*1a920*/  R2UR UR5, R3 ;  /* 0x00000000030572ca */ /* 0x000fe200000e0000 */
[-C--:B------:R-:W-:Y:S01]  /*1a930*/  FMUL.FTZ R24, R24, R23.reuse ;  /* 0x0000001718187220 */ /* 0x080fe20000410000 */
[----:B------:R-:W-:Y:S01]  /*1a940*/  R2UR UR4, R2 ;  /* 0x00000000020472ca */ /* 0x000fe200000e0000 */
[----:B------:R-:W-:Y:S01]  /*1a950*/  IMAD.MOV.U32 R2, RZ, RZ, R153 ;  /* 0x000000ffff027224 */ /* 0x000fe200078e0099 */
[----:B------:R-:W-:Y:S01]  /*1a960*/  IADD3 R154, R156, 0x204, RZ ;  /* 0x000002049c9a7810 */ /* 0x000fe20007ffe0ff */
[----:B------:R-:W-:Y:S01]  /*1a970*/  IMAD.MOV.U32 R153, RZ, RZ, 0x40000040 ;  /* 0x40000040ff997424 */ /* 0x000fe200078e00ff */
[----:B------:R-:W-:Y:S01]  /*1a980*/  R2UR UR18, R152 ;  /* 0x00000000981272ca */ /* 0x000fe200000e0000 */
[----:B------:R-:W-:Y:S01]  /*1a990*/  VIADD R152, R156, 0x402 ;  /* 0x000004029c987836 */ /* 0x000fe20000000000 */
[----:B------:R-:W-:Y:S01]  /*1a9a0*/  R2UR UR8, R2 ;  /* 0x00000000020872ca */ /* 0x000fe200000e0000 */
[-C--:B------:R-:W-:Y:S01]  /*1a9b0*/  FMUL.FTZ R25, R25, R23.reuse ;  /* 0x0000001719197220 */ /* 0x080fe20000410000 */
[----:B------:R-:W-:Y:S01]  /*1a9c0*/  IADD3 R2, R156, 0x200, RZ ;  /* 0x000002009c027810 */ /* 0x000fe20007ffe0ff */
[-C--:B------:R-:W-:Y:S01]  /*1a9d0*/  FMUL.FTZ R28, R28, R23.reuse ;  /* 0x000000171c1c7220 */ /* 0x080fe20000410000 */
[----:B------:R-:W-:Y:S01]  /*1a9e0*/  R2UR UR11, R153 ;  /* 0x00000000990b72ca */ /* 0x000fe200000e0000 */
[-C--:B------:R-:W-:Y:S01]  /*1a9f0*/  FMUL.FTZ R29, R29, R23.reuse ;  /* 0x000000171d1d7220 */ /* 0x080fe20000410000 */
[----:B------:R-:W-:Y:S01]  /*1aa00*/  R2UR UR14, R2 ;  /* 0x00000000020e72ca */ /* 0x000fe200000e0000 */
[----:B------:R-:W-:Y:S01]  /*1aa10*/  VIADD R2, R156, 0x206 ;  /* 0x000002069c027836 */ /* 0x000fe20000000000 */
        /* <DEDUP_REMOVED lines=31> */
[-C--:B------:R-:W-:Y:S01]  /*1ac10*/  FMUL.FTZ R49, R49, R23.reuse ;  /* 0x0000001731317220 */ /* 0x080fe20000410000 */
[C---:B------:R-:W-:Y:S01]  /*1ac20*/  R2UR UR15, R3.reuse ;  /* 0x00000000030f72ca */ /* 0x040fe200000e0000 */
[-C--:B------:R-:W-:Y:S01]  /*1ac30*/  FMUL.FTZ R52, R52, R23.reuse ;  /* 0x0000001734347220 */ /* 0x080fe20000410000 */
[----:B------:R-:W-:Y:S01]  /*1ac40*/  R2UR UR27, R3 ;  /* 0x00000000031b72ca */ /* 0x000fe200000e0000 */
[-C--:B------:R-:W-:Y:S01]  /*1ac50*/  FMUL.FTZ R53, R53, R23.reuse ;  /* 0x0000001735357220 */ /* 0x080fe20000410000 */
[C---:B------:R-:W-:Y:S01]  /*1ac60*/  R2UR UR39, R3.reuse ;  /* 0x00000000032772ca */ /* 0x040fe200000e0000 */
[-C--:B------:R-:W-:Y:S01]  /*1ac70*/  FMUL.FTZ R56, R56, R23.reuse ;  /* 0x0000001738387220 */ /* 0x080fe20000410000 */
[----:B------:R-:W-:Y:S01]  /*1ac80*/  R2UR UR47, R3 ;  /* 0x00000000032f72ca */ /* 0x000fe200000e0000 */
[-C--:B------:R-:W-:Y:S01]  /*1ac90*/  FMUL.FTZ R57, R57, R23.reuse ;  /* 0x0000001739397220 */ /* 0x080fe20000410000 */
[----:B------:R-:W-:Y:S01]  /*1aca0*/  R2UR UR58, R2 ;  /* 0x00000000023a72ca */ /* 0x000fe200000e0000 */
[-C--:B------:R-:W-:Y:S01]  /*1acb0*/  FMUL.FTZ R60, R60, R23.reuse ;  /* 0x000000173c3c7220 */ /* 0x080fe20000410000 */
[----:B------:R-:W-:Y:S01]  /*1acc0*/  R2UR UR59, R3 ;  /* 0x00000000033b72ca */ /* 0x000fe200000e0000 */
[----:B------:R-:W-:Y:S01]  /*1acd0*/  IMAD.MOV.U32 R3, RZ, RZ, R158 ;  /* 0x000000ffff037224 */ /* 0x000fe200078e009e */
        /* <DEDUP_REMOVED lines=17> */
[----:B------:R-:W-:Y:S01]  /*1adf0*/  FMUL.FTZ R77, R77, R23 ;  /* 0x000000174d4d7220 */ /* 0x000fe20000410000 */
        /* <DEDUP_REMOVED lines=184> */
.L_x_1611:
[----:B------:R-:W-:Y:S01]  /*1b980*/  SHF.L.U32 R2, R235, 0x1f, RZ ;  /* 0x0000001feb027819 */ /* 0x000fe200000006ff */
[----:B------:R-:W-:-:S04]  /*1b990*/  IMAD R0, R232, 0x8, R16 ;  /* 0x00000008e8007824 */ /* 0x000fc800078e0210 */
[----:B------:R0:W1:Y:S01]  /*1b9a0*/  SYNCS.PHASECHK.TRANS64.TRYWAIT P2, [R0+URZ+0x30850], R2 ;  /* 0x03085002000075a7 */ /* 0x000062000804017f */
[----:B------:R-:W-:Y:S05]  /*1b9b0*/  @!P0 BRA `(.L_x_1612) ;  /* 0x0000000000048947 */ /* 0x000fea0003800000 */
[----:B------:R-:W-:Y:S01]  /*1b9c0*/  BPT.TRAP 0x1 ;  /* 0x000000040000795c */ /* 0x000fe20000300000 */
.L_x_1612:
[----:B------:R-:W-:Y:S04]  /*1b9d0*/  BSSY B1, `(.L_x_1613) ;  /* 0x0000004000017945 */ /* 0x000fe80003800000 */
[----:B-1----:R-:W-:Y:S05]  /*1b9e0*/  @P2 BRA `(.L_x_1614) ;  /* 0x0000000000082947 */ /* 0x002fea0003800000 */
[----:B------:R-:W1:Y:S02]  /*1b9f0*/  SYNCS.PHASECHK.TRANS64.TRYWAIT P2, [R0+URZ+0x30850], R2 ;  /* 0x03085002000075a7 */ /* 0x000e64000804017f */
[----:B-1----:R-:W-:Y:S05]  /*1ba00*/  @!P2 BRA `(.L_x_1615) ;  /* 0x000000e00038a947 */ /* 0x002fea0003800000 */
.L_x_1614:
[----:B------:R-:W-:Y:S05]  /*1ba10*/  BSYNC B1 ;  /* 0x0000000000017941 */ /* 0x000fea0003800000 */
.L_x_1613:
[----:B01----:R-:W-:Y:S01]  /*1ba20*/  VIADD R2, R16, 0x400 ;  /* 0x0000040010027836 */ /* 0x003fe20000000000 */
[----:B------:R-:W2:Y:S01]  /*1ba30*/  LDL R23, [R1+0x28] ;  /* 0x0000280001177983 */ /* 0x000ea20000100800 */
[----:B------:R-:W-:Y:S01]  /*1ba40*/  IMAD.MOV.U32 R3, RZ, RZ, 0x40000040 ;  /* 0x40000040ff037424 */ /* 0x000fe200078e00ff */
[----:B------:R-:W-:Y:S01]  /*1ba50*/  WARPGROUP.ARRIVE ;  /* 0x00000000000079c5 */ /* 0x000fe20000000000 */
[----:B------:R-:W-:Y:S01]  /*1ba60*/  ULDC UR8, c[0x0][0x9d8] ;  /* 0x0002760000087ab9 */ /* 0x000fe20000000800 */
[----:B------:R-:W-:Y:S01]  /*1ba70*/  SHF.R.U32.HI R2, RZ, 0x4, R2 ;  /* 0x00000004ff027819 */ /* 0x000fe20000011602 */
[----:B------:R-:W3:Y:S01]  /*1ba80*/  LDL R235, [R1+0x4] ;  /* 0x0000040001eb7983 */ /* 0x000ee20000100800 */
[----:B------:R-:W-:Y:S01]  /*1ba90*/  @!P1 VIADD R4, R4, 0x30840 ;  /* 0x0003084004049836 */ /* 0x000fe20000000000 */
[----:B------:R-:W-:Y:S01]  /*1baa0*/  ULDC UR5, c[0x0][0x9e0] ;  /* 0x0002780000057ab9 */ /* 0x000fe20000000800 */
[----:B------:R-:W-:-:S04]  /*1bab0*/  LOP3.LUT R2, R2, 0x3fff, RZ, 0xc0, !PT ;  /* 0x00003fff02027812 */ /* 0x000fc800078ec0ff */
[----:B------:R-:W-:-:S04]  /*1bac0*/  LOP3.LUT R2, R2, 0x2000000, RZ, 0xfc, !PT ;  /* 0x0200000002027812 */ /* 0x000fc800078efcff */
[----:B------:R-:W-:Y:S02]  /*1bad0*/  LEA R2, R232, R2, 0xb ;  /* 0x00000002e8027211 */ /* 0x000fe400078e58ff */
[----:B------:R-:W-:Y:S01]  /*1bae0*/  R2UR UR7, R3 ;  /* 0x00000000030772ca */ /* 0x000fe200000e0000 */
[----:B------:R-:W3:Y:S01]  /*1baf0*/  LDL R232, [R1+0x54] ;  /* 0x0000540001e87983 */ /* 0x000ee20000100800 */
[----:B------:R-:W-:-:S13]  /*1bb00*/  R2UR UR6, R2 ;  /* 0x00000000020672ca */ /* 0x000fda00000e0000 */
[----:B------:R-:W-:Y:S01]  /*1bb10*/  HGMMA.64x256x16.F32 R24, R196, gdesc[UR4].tnspB, R24, gsb0 ;  /* 0x43e00004c4187df0 */ /* 0x000fe20008000818 */
[----:B--2---:R-:W-:Y:S02]  /*1bb20*/  R2UR UR4, R23 ;  /* 0x00000000170472ca */ /* 0x004fe400000e0000 */
[----:B------:R-:W-:Y:S02]  /*1bb30*/  WARPGROUP.DEPBAR.LE gsb0, 0x0 ;  /* 0x00008000000079c5 */ /* 0x000fe40000010000 */
[----:B------:R-:W-:Y:S01]  /*1bb40*/  VIADD R196, R2, 0x80 ;  /* 0x0000008002c47836 */ /* 0x000fe20000000000 */
[----:B------:R-:W-:-:S04]  /*1bb50*/  MOV R197, 0x40000040 ;  /* 0x4000004000c57802 */ /* 0x000fc80000000f00 */
[----:B------:R-:W-:Y:S02]  /*1bb60*/  R2UR UR6, R196 ;  /* 0x00000000c40672ca */ /* 0x000fe400000e0000 */
[----:B------:R-:W-:Y:S01]  /*1bb70*/  R2UR UR7, R197 ;  /* 0x00000000c50772ca */ /* 0x000fe200000e0000 */
[----:B------:R-:W-:-:S15]  /*1bb80*/  WARPGROUP.ARRIVE ;  /* 0x00000000000079c5 */ /* 0x000fde0000000000 */
[----:B------:R-:W-:Y:S01]  /*1bb90*/  HGMMA.64x256x16.F32 R24, R192, gdesc[UR4].tnspB, R24, gsb0 ;  /* 0x43e00004c0187df0 */ /* 0x000fe20008000818 */
[----:B------:R-:W-:Y:S02]  /*1bba0*/  IMAD.MOV.U32 R3, RZ, RZ, 0x40000040 ;  /* 0x40000040ff037424 */ /* 0x000fe400078e00ff */
[----:B------:R-:W-:Y:S02]  /*1bbb0*/  WARPGROUP.DEPBAR.LE gsb0, 0x0 ;  /* 0x00008000000079c5 */ /* 0x000fe40000010000 */
[----:B------:R-:W-:Y:S02]  /*1bbc0*/  VIADD R192, R2, 0x100 ;  /* 0x0000010002c07836 */ /* 0x000fe40000000000 */
[----:B------:R-:W-:-:S03]  /*1bbd0*/  IMAD.MOV.U32 R193, RZ, RZ, 0x40000040 ;  /* 0x40000040ffc17424 */ /* 0x000fc600078e00ff */
[----:B------:R-:W-:Y:S02]  /*1bbe0*/  R2UR UR6, R192 ;  /* 0x00000000c00672ca */ /* 0x000fe400000e0000 */
[----:B------:R-:W-:Y:S01]  /*1bbf0*/  R2UR UR7, R193 ;  /* 0x00000000c10772ca */ /* 0x000fe200000e0000 */
[----:B------:R-:W-:-:S15]  /*1bc00*/  WARPGROUP.ARRIVE ;  /* 0x00000000000079c5 */ /* 0x000fde0000000000 */
[----:B------:R-:W-:Y:S01]  /*1bc10*/  HGMMA.64x256x16.F32 R24, R188, gdesc[UR4].tnspB, R24, gsb0 ;  /* 0x43e00004bc187df0 */ /* 0x000fe20008000818 */
[----:B------:R-:W-:Y:S02]  /*1bc20*/  IADD3 R2, R2, 0x180, RZ ;  /* 0x0000018002027810 */ /* 0x000fe40007ffe0ff */
[----:B------:R-:W-:Y:S02]  /*1bc30*/  R2UR UR7, R3 ;  /* 0x00000000030772ca */ /* 0x000fe400000e0000 */
[----:B------:R-:W-:Y:S01]  /*1bc40*/  R2UR UR6, R2 ;  /* 0x00000000020672ca */ /* 0x000fe200000e0000 */
[----:B------:R-:W-:Y:S01]  /*1bc50*/  FMUL.FTZ R3, R153, UR8 ;  /* 0x0000000899037c20 */ /* 0x000fe20008410000 */
[----:B------:R-:W-:Y:S01]  /*1bc60*/  FMUL.FTZ R23, R155, UR8 ;  /* 0x000000089b177c20 */ /* 0x000fe20008410000 */
[----:B------:R-:W-:Y:S01]  /*1bc70*/  FMUL.FTZ R153, R158, UR8 ;  /* 0x000000089e997c20 */ /* 0x000fe20008410000 */
[----:B------:R-:W-:Y:S01]  /*1bc80*/  FMUL.FTZ R155, R159, UR8 ;  /* 0x000000089f9b7c20 */ /* 0x000fe20008410000 */
[----:B------:R-:W-:Y:S01]  /*1bc90*/  @!P1 PRMT R4, RZ, 0x654, R4 ;  /* 0x00000654ff049816 */ /* 0x000fe20000000004 */
        /* <DEDUP_REMOVED lines=18> */
[----:B---3--:R-:W-:-:S07]  /*1bdc0*/  IMAD R180, R235, 0x80, R232 ;  /* 0x00000080ebb47824 */ /* 0x008fce00078e02e8 */
[----:B------:R-:W1:Y:S08]  /*1bdd0*/  MUFU.TANH R3, R3 ;  /* 0x0000000300037308 */ /* 0x000e700000002400 */
[----:B------:R-:W2:Y:S08]  /*1bde0*/  MUFU.TANH R152, R152 ;  /* 0x0000009800987308 */ /* 0x000eb00000002400 */
[----:B------:R-:W3:Y:S08]  /*1bdf0*/  MUFU.TANH R23, R23 ;  /* 0x0000001700177308 */ /* 0x000ef00000002400 */
[----:B------:R-:W4:Y:S08]  /*1be00*/  MUFU.TANH R154, R154 ;  /* 0x0000009a009a7308 */ /* 0x000f300000002400 */
[----:B------:R-:W0:Y:S08]  /*1be10*/  MUFU.TANH R153, R153 ;  /* 0x0000009900997308 */ /* 0x000e300000002400 */
[----:B------:R-:W0:Y:S08]  /*1be20*/  MUFU.TANH R155, R155 ;  /* 0x0000009b009b7308 */ /* 0x000e300000002400 */
[----:B------:R-:W0:Y:S01]  /*1be30*/  MUFU.TANH R159, R159 ;  /* 0x0000009f009f7308 */ /* 0x000e220000002400 */
[----:B------:R-:W-:-:S02]  /*1be40*/  WARPGROUP.DEPBAR.LE gsb0, 0x0 ;  /* 0x00008000000079c5 */ /* 0x000fc40000010000 */
[----:B------:R-:W-:-:S06]  /*1be50*/  WARPGROUP.ARRIVE ;  /* 0x00000000000079c5 */ /* 0x000fcc0000000000 */
[----:B------:R-:W-:Y:S01]  /*1be60*/  HGMMA.64x256x16.F32 R24, R184, gdesc[UR4].tnspB, R24, gsb0 ;  /* 0x43e00004b8187df0 */ /* 0x000fe20008000818 */
        /* <DEDUP_REMOVED lines=19> */
[----:B------:R-:W-:Y:S01]  /*1bfa0*/  SHF.L.U32 R177, R5, 0x6, RZ ;  /* 0x0000000605b17819 */ /* 0x000fe200000006ff */
[----:B------:R-:W-:Y:S01]  /*1bfb0*/  FMUL.FTZ R186, R164, UR8 ;  /* 0x00000008a4ba7c20 */ /* 0x000fe20008410000 */
[----:B------:R-:W-:Y:S01]  /*1bfc0*/  FMUL.FTZ R164, R171, UR8 ;  /* 0x00000008aba47c20 */ /* 0x000fe20008410000 */
[----:B------:R-:W-:Y:S01]  /*1bfd0*/  FMUL.FTZ R171, R179, UR8 ;  /* 0x00000008b3ab7c20 */ /* 0x000fe20008410000 */
[----:B------:R5:W-:Y:S01]  /*1bfe0*/  @!P1 SYNCS.ARRIVE.TRANS64.RED.A1T0 RZ, [R4+URZ], RZ ;  /* 0x000000ff04ff99a7 */ /* 0x000be2000810043f */
[----:B------:R-:W-:Y:S01]  /*1bff0*/  FMUL.FTZ R184, R157, UR8 ;  /* 0x000000089db87c20 */ /* 0x000fe20008410000 */
[----:B------:R-:W-:Y:S01]  /*1c000*/  FMUL.FTZ R179, R181, UR8 ;  /* 0x00000008b5b37c20 */ /* 0x000fe20008410000 */
[----:B------:R-:W-:Y:S01]  /*1c010*/  IADD3 R156, R219, 0x1, -R177 ;  /* 0x00000001db9c7810 */ /* 0x000fe20007ffe8b1 */
[----:B-----5:R-:W-:-:S04]  /*1c020*/  FMUL.FTZ R4, R182, UR8 ;  /* 0x00000008b6047c20 */ /* 0x020fc80008410000 */
[----:B------:R-:W-:Y:S01]  /*1c030*/  IMAD.IADD R156, R156, 0x1, -R224 ;  /* 0x000000019c9c7824 */ /* 0x000fe200078e0ae0 */
[----:B------:R-:W0:Y:S03]  /*1c040*/  MUFU.TANH R184, R184 ;  /* 0x000000b800b87308 */ /* 0x000e260000002400 */
[----:B------:R-:W-:-:S05]  /*1c050*/  IMAD R183, R234, -0x2, R156 ;  /* 0xfffffffeeab77824 */ /* 0x000fca00078e029c */
[----:B------:R-:W0:Y:S01]  /*1c060*/  MUFU.TANH R185, R185 ;  /* 0x000000b900b97308 */ /* 0x000e220000002400 */
[----:B------:R-:W-:-:S07]  /*1c070*/  VIADD R187, R183, UR5 ;  /* 0x00000005b7bb7c36 */ /* 0x000fce0008000000 */
        /* <DEDUP_REMOVED lines=9> */
[----:B------:R-:W-:Y:S01]  /*1c110*/  IADD3 R183, R183, UR4, RZ ;  /* 0x00000004b7b77c10 */ /* 0x000fe2000fffe0ff */
[----:B------:R-:W-:-:S03]  /*1c120*/  IMAD.IADD R182, R180, 0x1, R187 ;  /* 0x00000001b4b67824 */ /* 0x000fc600078e02bb */
[----:B------:R-:W-:Y:S01]  /*1c130*/  IADD3 R181, R180, R183, RZ ;  /* 0x000000b7b4b57210 */ /* 0x000fe20007ffe0ff */
[----:B-1234-:R-:W-:Y:S06]  /*1c140*/  @!P5 BRA `(.L_x_1616) ;  /* 0x000000000064d947 */ /* 0x01efec0003800000 */
[----:B------:R-:W-:Y:S01]  /*1c150*/  IADD3 R189, R180, R219, -R224 ;  /* 0x000000dbb4bd7210 */ /* 0x000fe20007ffe8e0 */
[----:B------:R-:W-:Y:S03]  /*1c160*/  BSSY B1, `(.L_x_1617) ;  /* 0x0000013000017945 */ /* 0x000fe60003800000 */
        /* <DEDUP_REMOVED lines=11> */
.L_x_1618:
[----:B------:R-:W-:Y:S01]  /*1c220*/  ULDC UR4, c[0x0][0x9e4] ;  /* 0x0002790000047ab9 */ /* 0x000fe20000000800 */
[----:B------:R-:W-:Y:S01]  /*1c230*/  IADD3 R189, R180, R219, -R224 ;  /* 0x000000dbb4bd7210 */ /* 0x000fe20007ffe8e0 */
[----:B------:R-:W-:-:S05]  /*1c240*/  IMAD.U32 R188, RZ, RZ, UR4 ;  /* 0x00000004ffbc7e24 */ /* 0x000fca000f8e00ff */
[----:B------:R-:W-:-:S13]  /*1c250*/  ISETP.NE.AND P2, PT, R188, 0x1, PT ;  /* 0x00000001bc00780c */ /* 0x000fda0003f45270 */
[----:B------:R-:W1:Y:S02]  /*1c260*/  @P2 LDC.64 R156, c[0x0][0x9e8] ;  /* 0x00027a00ff9c2b82 */ /* 0x000e640000000a00 */
[----:B-1----:R-:W-:-:S05]  /*1c270*/  @P2 IMAD.HI.U32 R156, R189, R156, RZ ;  /* 0x0000009cbd9c2227 */ /* 0x002fca00078e00ff */
[----:B------:R-:W-:-:S07]  /*1c280*/  @P2 SHF.R.U32.HI R189, RZ, R157, R156 ;  /* 0x0000009dffbd2219 */ /* 0x000fce000001169c */
.L_x_1619:
[----:B------:R-:W-:Y:S05]  /*1c290*/  BSYNC B1 ;  /* 0x0000000000017941 */ /* 0x000fea0003800000 */
.L_x_1617:
[----:B------:R-:W-:-:S04]  /*1c2a0*/  IMAD R189, R189, R188, -R177 ;  /* 0x000000bcbdbd7224 */ /* 0x000fc800078e0ab1 */
[----:B------:R-:W-:-:S05]  /*1c2b0*/  IMAD R189, R234, -0x2, R189 ;  /* 0xfffffffeeabd7824 */ /* 0x000fca00078e02bd */
[----:B------:R-:W-:Y:S02]  /*1c2c0*/  VIMNMX R181, R181, R189, !PT ;  /* 0x000000bdb5b57248 */ /* 0x000fe40007fe0100 */
[----:B------:R-:W-:-:S07]  /*1c2d0*/  VIADDMNMX R182, R189, R188, R182, PT ;  /* 0x000000bcbdb67246 */ /* 0x000fce00038001b6 */
.L_x_1616:
[----:B------:R-:W-:Y:S02]  /*1c2e0*/  ISETP.GT.AND P2, PT, R5, -0x1, PT ;  /* 0xffffffff0500780c */ /* 0x000fe40003f44270 */
[----:B------:R-:W-:Y:S02]  /*1c2f0*/  IADD3 R187, R187, 0x8, R180 ;  /* 0x00000008bbbb7810 */ /* 0x000fe40007ffe0b4 */
[C---:B------:R-:W-:Y:S02]  /*1c300*/  ISETP.GT.AND P3, PT, R181.reuse, RZ, P2 ;  /* 0x000000ffb500720c */ /* 0x040fe40001764270 */
[C---:B------:R-:W-:Y:S02]  /*1c310*/  ISETP.GT.AND P6, PT, R181.reuse, 0x1, P2 ;  /* 0x00000001b500780c */ /* 0x040fe400017c4270 */
[----:B------:R-:W-:Y:S02]  /*1c320*/  ISETP.LT.OR P4, PT, R182, 0x1, P3 ;  /* 0x00000001b600780c */ /* 0x000fe40001f81670 */
[----:B------:R-:W-:-:S02]  /*1c330*/  ISETP.GT.AND P3, PT, R181, 0x8, P2 ;  /* 0x00000008b500780c */ /* 0x000fc40001764270 */
[----:B0-----:R-:W-:Y:S02]  /*1c340*/  FSEL R156, R2, -INF , !P4 ;  /* 0xff800000029c7808 */ /* 0x001fe40006000000 */
        /* <DEDUP_REMOVED lines=48> */
[----:B------:R-:W-:Y:S01]  /*1c650*/  ULDC UR4, c[0x0][0x9e4] ;  /* 0x0002790000047ab9 */ /* 0x000fe20000000800 */
[----:B------:R-:W-:Y:S01]  /*1c660*/  VIADD R180, R180, 0x8 ;  /* 0x00000008b4b47836 */ /* 0x000fe20000000000 */
[----:B------:R-:W-:-:S04]  /*1c670*/  MOV R181, UR4 ;  /* 0x0000000400b57c02 */ /* 0x000fc80008000f00 */
[----:B------:R-:W-:Y:S02]  /*1c680*/  ISETP.NE.AND P3, PT, R181, 0x1, PT ;  /* 0x00000001b500780c */ /* 0x000fe40003f65270 */
[----:B------:R-:W-:-:S04]  /*1c690*/  IADD3 R180, R180, R219, -R224 ;  /* 0x000000dbb4b47210 */ /* 0x000fc80007ffe8e0 */
[----:B------:R-:W-:-:S07]  /*1c6a0*/  LOP3.LUT R180, RZ, R180, RZ, 0x33, !PT ;  /* 0x000000b4ffb47212 */ /* 0x000fce00078e33ff */
[----:B------:R-:W0:Y:S02]  /*1c6b0*/  @P3 LDC.64 R2, c[0x0][0x9e8] ;  /* 0x00027a00ff023b82 */ /* 0x000e240000000a00 */
[----:B0-----:R-:W-:-:S05]  /*1c6c0*/  @P3 IMAD.HI.U32 R2, R180, R2, RZ ;  /* 0x00000002b4023227 */ /* 0x001fca00078e00ff */
[----:B------:R-:W-:-:S04]  /*1c6d0*/  @P3 SHF.R.U32.HI R180, RZ, R3, R2 ;  /* 0x00000003ffb43219 */ /* 0x000fc80000011602 */
[----:B------:R-:W-:Y:S01]  /*1c6e0*/  LOP3.LUT R180, RZ, R180, RZ, 0x33, !PT ;  /* 0x000000b4ffb47212 */ /* 0x000fe200078e33ff */
[----:B------:R-:W-:Y:S06]  /*1c6f0*/  BRA `(.L_x_1623) ;  /* 0x00000000001c7947 */ /* 0x000fec0003800000 */
.L_x_1622:
[----:B------:R-:W-:Y:S01]  /*1c700*/  ULDC UR4, c[0x0][0x9e4] ;  /* 0x0002790000047ab9 */ /* 0x000fe20000000800 */
[----:B------:R-:W-:Y:S01]  /*1c710*/  MOV R180, R231 ;  /* 0x000000e700b47202 */ /* 0x000fe20000000f00 */
[----:B------:R-:W-:-:S05]  /*1c720*/  IMAD.U32 R181, RZ, RZ, UR4 ;  /* 0x00000004ffb57e24 */ /* 0x000fca000f8e00ff */
[----:B------:R-:W-:-:S13]  /*1c730*/  ISETP.NE.AND P3, PT, R181, 0x1, PT ;  /* 0x00000001b500780c */ /* 0x000fda0003f65270 */
[----:B------:R-:W0:Y:S02]  /*1c740*/  @P3 LDC.64 R2, c[0x0][0x9e8] ;  /* 0x00027a00ff023b82 */ /* 0x000e240000000a00 */
[----:B0-----:R-:W-:-:S05]  /*1c750*/  @P3 IMAD.HI.U32 R2, R231, R2, RZ ;  /* 0x00000002e7023227 */ /* 0x001fca00078e00ff */
[----:B------:R-:W-:-:S07]  /*1c760*/  @P3 SHF.R.U32.HI R180, RZ, R3, R2 ;  /* 0x00000003ffb43219 */ /* 0x000fce0000011602 */
.L_x_1623:
[----:B------:R-:W-:Y:S05]  /*1c770*/  BSYNC B1 ;  /* 0x0000000000017941 */ /* 0x000fea0003800000 */
.L_x_1621:
[----:B------:R-:W-:-:S04]  /*1c780*/  IMAD R177, R180, R181, -R177 ;  /* 0x000000b5b4b17224 */ /* 0x000fc800078e0ab1 */
[----:B------:R-:W-:-:S05]  /*1c790*/  IMAD R177, R234, -0x2, R177 ;  /* 0xfffffffeeab17824 */ /* 0x000fca00078e02b1 */
[----:B------:R-:W-:Y:S02]  /*1c7a0*/  VIMNMX R183, R183, R177, !PT ;  /* 0x000000b1b7b77248 */ /* 0x000fe40007fe0100 */
[----:B------:R-:W-:-:S07]  /*1c7b0*/  VIADDMNMX R187, R177, R181, R187, PT ;  /* 0x000000b5b1bb7246 */ /* 0x000fce00038001bb */
.L_x_1620:
[----:B------:R-:W-:Y:S01]  /*1c7c0*/  @!P1 VIADD R0, R0, 0x30860 ;  /* 0x0003086000009836 */ /* 0x000fe20000000000 */
[----:B------:R-:W2:Y:S01]  /*1c7d0*/  LDL R181, [R1+0x50] ;  /* 0x0000500001b57983 */ /* 0x000ea20000100800 */
[----:B------:R-:W-:Y:S01]  /*1c7e0*/  ULDC UR4, c[0x0][0x988] ;  /* 0x0002620000047ab9 */ /* 0x000fe20000000800 */
[----:B------:R-:W-:Y:S01]  /*1c7f0*/  ISETP.GT.AND P6, PT, R183, 0x9, P2 ;  /* 0x00000009b700780c */ /* 0x000fe200017c4270 */
[----:B------:R-:W-:Y:S01]  /*1c800*/  IMAD.MOV.U32 R235, RZ, RZ, R218 ;  /* 0x000000ffffeb7224 */ /* 0x000fe200078e00da */
[----:B------:R-:W-:Y:S01]  /*1c810*/  @!P1 PRMT R0, RZ, 0x654, R0 ;  /* 0x00000654ff009816 */ /* 0x000fe20000000000 */
[----:B------:R-:W-:Y:S01]  /*1c820*/  IMAD.MOV.U32 R232, RZ, RZ, R22 ;  /* 0x000000ffffe87224 */ /* 0x000fe200078e0016 */
[----:B------:R-:W-:Y:S02]  /*1c830*/  ISETP.LT.OR P6, PT, R187, 0xa, P6 ;  /* 0x0000000abb00780c */ /* 0x000fe400037c1670 */
[----:B------:R0:W-:Y:S01]  /*1c840*/  @!P1 SYNCS.ARRIVE.TRANS64.RED.A1T0 RZ, [R0+URZ], RZ ;  /* 0x000000ff00ff99a7 */ /* 0x0001e2000810043f */
[----:B------:R-:W-:-:S02]  /*1c850*/  ISETP.GT.AND P4, PT, R183, 0x1, P2 ;  /* 0x00000001b700780c */ /* 0x000fc40001784270 */
[----:B------:R-:W-:Y:S02]  /*1c860*/  FSEL R155, R155, -INF , !P6 ;  /* 0xff8000009b9b7808 */ /* 0x000fe40007000000 */
[----:B------:R-:W-:Y:S02]  /*1c870*/  ISETP.GT.AND P6, PT, R183, 0x18, P2 ;  /* 0x00000018b700780c */ /* 0x000fe400017c4270 */
[C---:B------:R-:W-:Y:S02]  /*1c880*/  ISETP.LT.OR P4, PT, R187.reuse, 0x2, P4 ;  /* 0x00000002bb00780c */ /* 0x040fe40002781670 */
        /* <DEDUP_REMOVED lines=17> */
[----:B------:R-:W-:Y:S02]  /*1c9a0*/  ISETP.GT.AND P6, PT, R183, 0x38, P2 ;  /* 0x00000038b700780c */ /* 0x000fe400017c4270 */
[----:B------:R-:W-:Y:S02]  /*1c9b0*/  FMNMX.FTZ R0, R169, R0, !PT ;  /* 0x00000000a9007209 */ /* 0x000fe40007810000 */
[----:B------:R-:W-:Y:S02]  /*1c9c0*/  ISETP.LT.OR P6, PT, R187, 0x39, P6 ;  /* 0x00000039bb00780c */ /* 0x000fe400037c1670 */
        /* <DEDUP_REMOVED lines=9> */
[----:B0-----:R-:W-:Y:S01]  /*1ca60*/  FMNMX.FTZ R3, R2, R3, !PT ;  /* 0x0000000302037209 */ /* 0x001fe20007810000 */
[----:B------:R-:W-:-:S03]  /*1ca70*/  IMAD.U32 R2, RZ, RZ, UR4 ;  /* 0x00000004ff027e24 */ /* 0x000fc6000f8e00ff */
[C---:B------:R-:W-:Y:S01]  /*1ca80*/  FSETP.NEU.FTZ.AND P3, PT, R3.reuse, -INF , PT ;  /* 0xff8000000300780b */ /* 0x040fe20003f7d000 */
[----:B------:R-:W-:-:S03]  /*1ca90*/  FMUL.FTZ R0, R3, R2 ;  /* 0x0000000203007220 */ /* 0x000fc60000410000 */
[----:B------:R-:W-:Y:S02]  /*1caa0*/  FSEL R177, R3, RZ, P3 ;  /* 0x000000ff03b17208 */ /* 0x000fe40001800000 */
[----:B------:R-:W-:Y:S02]  /*1cab0*/  FSEL R0, R0, RZ, P3 ;  /* 0x000000ff00007208 */ /* 0x000fe40001800000 */
[----:B------:R-:W-:Y:S01]  /*1cac0*/  ISETP.GT.AND P3, PT, R183, 0x8, P2 ;  /* 0x00000008b700780c */ /* 0x000fe20001764270 */
[----:B------:R-:W-:Y:S01]  /*1cad0*/  FADD.FTZ R177, -R177, R230 ;  /* 0x000000e6b1b17221 */ /* 0x000fe20000010100 */
[----:B------:R-:W-:Y:S01]  /*1cae0*/  MOV R230, R3 ;  /* 0x0000000300e67202 */ /* 0x000fe20000000f00 */
[-CC-:B------:R-:W-:Y:S01]  /*1caf0*/  FFMA.FTZ R156, R156, R2.reuse, -R0.reuse ;  /* 0x000000029c9c7223 */ /* 0x180fe20000010800 */
[-CC-:B------:R-:W-:Y:S01]  /*1cb00*/  FFMA.FTZ R157, R157, R2.reuse, -R0.reuse ;  /* 0x000000029d9d7223 */ /* 0x180fe20000010800 */
[-C--:B------:R-:W-:Y:S01]  /*1cb10*/  FMUL.FTZ R177, R177, R2.reuse ;  /* 0x00000002b1b17220 */ /* 0x080fe20000410000 */
[-CC-:B------:R-:W-:Y:S01]  /*1cb20*/  FFMA.FTZ R154, R154, R2.reuse, -R0.reuse ;  /* 0x000000029a9a7223 */ /* 0x180fe20000010800 */
        /* <DEDUP_REMOVED lines=12> */
[----:B------:R-:W-:Y:S01]  /*1cbf0*/  FFMA.FTZ R0, R179, R2, -R0 ;  /* 0x00000002b3007223 */ /* 0x000fe20000010800 */
[----:B------:R-:W-:Y:S01]  /*1cc00*/  FSEL R179, R23, -INF , !P4 ;  /* 0xff80000017b37808 */ /* 0x000fe20006000000 */
[----:B------:R-:W-:Y:S01]  /*1cc10*/  MUFU.EX2 R156, R156 ;  /* 0x0000009c009c7308 */ /* 0x000fe20000000800 */
[----:B------:R-:W-:-:S02]  /*1cc20*/  ISETP.LT.OR P3, PT, R187, 0x9, P3 ;  /* 0x00000009bb00780c */ /* 0x000fc40001f61670 */
[----:B------:R-:W-:Y:S02]  /*1cc30*/  ISETP.GT.AND P4, PT, R183, 0x10, P2 ;  /* 0x00000010b700780c */ /* 0x000fe40001784270 */
[----:B------:R-:W-:Y:S02]  /*1cc40*/  FSEL R153, R153, -INF , !P3 ;  /* 0xff80000099997808 */ /* 0x000fe40005800000 */
[----:B------:R-:W-:Y:S01]  /*1cc50*/  ISETP.GT.AND P3, PT, R183, 0x11, P2 ;  /* 0x00000011b700780c */ /* 0x000fe20001764270 */
[----:B------:R-:W0:Y:S01]  /*1cc60*/  MUFU.EX2 R23, R177 ;  /* 0x000000b100177308 */ /* 0x000e220000000800 */
[C---:B------:R-:W-:Y:S02]  /*1cc70*/  ISETP.LT.OR P4, PT, R187.reuse, 0x11, P4 ;  /* 0x00000011bb00780c */ /* 0x040fe40002781670 */
[----:B------:R-:W-:Y:S02]  /*1cc80*/  ISETP.LT.OR P3, PT, R187, 0x12, P3 ;  /* 0x00000012bb00780c */ /* 0x000fe40001f61670 */
[----:B------:R-:W-:-:S02]  /*1cc90*/  FSEL R158, R158, -INF , !P4 ;  /* 0xff8000009e9e7808 */ /* 0x000fc40006000000 */
[C---:B------:R-:W-:Y:S01]  /*1cca0*/  ISETP.GT.AND P4, PT, R183.reuse, 0x19, P2 ;  /* 0x00000019b700780c */ /* 0x040fe20001784270 */
[----:B------:R0:W1:Y:S01]  /*1ccb0*/  MUFU.EX2 R196, R157 ;  /* 0x0000009d00c47308 */ /* 0x0000620000000800 */
[----:B------:R-:W-:Y:S02]  /*1ccc0*/  FSEL R160, R160, -INF , !P3 ;  /* 0xff800000a0a07808 */ /* 0x000fe40005800000 */
[----:B------:R-:W-:Y:S02]  /*1ccd0*/  ISETP.GT.AND P3, PT, R183, 0x20, P2 ;  /* 0x00000020b700780c */ /* 0x000fe40001764270 */
[C---:B------:R-:W-:Y:S02]  /*1cce0*/  ISETP.LT.OR P4, PT, R187.reuse, 0x1a, P4 ;  /* 0x0000001abb00780c */ /* 0x040fe40002781670 */
[----:B------:R-:W-:Y:S01]  /*1ccf0*/  ISETP.LT.OR P3, PT, R187, 0x21, P3 ;  /* 0x00000021bb00780c */ /* 0x000fe20001f61670 */
[----:B------:R-:W-:Y:S01]  /*1cd00*/  MUFU.EX2 R154, R154 ;  /* 0x0000009a009a7308 */ /* 0x000fe20000000800 */
[----:B0-----:R-:W-:Y:S01]  /*1cd10*/  FFMA.FTZ R157, R23, R227, R156 ;  /* 0x000000e3179d7223 */ /* 0x001fe2000001009c */
[----:B------:R-:W-:-:S02]  /*1cd20*/  FSEL R162, R162, -INF , !P4 ;  /* 0xff800000a2a27808 */ /* 0x000fc40006000000 */
[----:B------:R-:W-:Y:S02]  /*1cd30*/  ISETP.GT.AND P4, PT, R183, 0x28, P2 ;  /* 0x00000028b700780c */ /* 0x000fe40001784270 */
[----:B------:R-:W-:Y:S02]  /*1cd40*/  FSEL R163, R163, -INF , !P3 ;  /* 0xff800000a3a37808 */ /* 0x000fe40005800000 */
[----:B------:R-:W-:Y:S01]  /*1cd50*/  ISETP.GT.AND P3, PT, R183, 0x29, P2 ;  /* 0x00000029b700780c */ /* 0x000fe20001764270 */
[C---:B-1----:R-:W-:Y:S01]  /*1cd60*/  FADD.FTZ R157, R196.reuse, R157 ;  /* 0x0000009dc49d7221 */ /* 0x042fe20000010000 */
[----:B------:R-:W-:Y:S01]  /*1cd70*/  F2FP.F16.F32.PACK_AB R196, R196, R156 ;  /* 0x0000009cc4c4723e */ /* 0x000fe200000000ff */
[----:B------:R-:W0:Y:S01]  /*1cd80*/  MUFU.EX2 R184, R184 ;  /* 0x000000b800b87308 */ /* 0x000e220000000800 */
[----:B------:R-:W-:Y:S02]  /*1cd90*/  FMNMX.FTZ R156, R152, R229, !PT ;  /* 0x000000e5989c7209 */ /* 0x000fe40007810000 */
[----:B------:R-:W-:-:S02]  /*1cda0*/  ISETP.LT.OR P4, PT, R187, 0x29, P4 ;  /* 0x00000029bb00780c */ /* 0x000fc40002781670 */
[----:B------:R-:W-:Y:S02]  /*1cdb0*/  FMNMX.FTZ R156, R179, R156, !PT ;  /* 0x0000009cb39c7209 */ /* 0x000fe40007810000 */
[----:B------:R-:W-:Y:S01]  /*1cdc0*/  ISETP.LT.OR P3, PT, R187, 0x2a, P3 ;  /* 0x0000002abb00780c */ /* 0x000fe20001f61670 */
[----:B------:R-:W-:Y:S01]  /*1cdd0*/  MUFU.EX2 R159, R159 ;  /* 0x0000009f009f7308 */ /* 0x000fe20000000800 */
[----:B------:R-:W-:Y:S02]  /*1cde0*/  FMNMX.FTZ R156, R153, R156, !PT ;  /* 0x0000009c999c7209 */ /* 0x000fe40007810000 */
[----:B------:R-:W-:Y:S02]  /*1cdf0*/  FSEL R166, R166, -INF , !P4 ;  /* 0xff800000a6a67808 */ /* 0x000fe40006000000 */
[----:B------:R-:W-:Y:S02]  /*1ce00*/  FMNMX.FTZ R156, R155, R156, !PT ;  /* 0x0000009c9b9c7209 */ /* 0x000fe40007810000 */
[----:B------:R-:W-:Y:S01]  /*1ce10*/  ISETP.GT.AND P4, PT, R183, 0x30, P2 ;  /* 0x00000030b700780c */ /* 0x000fe20001784270 */
[----:B------:R-:W1:Y:S01]  /*1ce20*/  MUFU.EX2 R185, R185 ;  /* 0x000000b900b97308 */ /* 0x000e620000000800 */
[----:B------:R-:W-:-:S02]  /*1ce30*/  FMNMX.FTZ R156, R158, R156, !PT ;  /* 0x0000009c9e9c7209 */ /* 0x000fc40007810000 */
[----:B------:R-:W-:Y:S02]  /*1ce40*/  FSEL R168, R168, -INF , !P3 ;  /* 0xff800000a8a87808 */ /* 0x000fe40005800000 */
[----:B------:R-:W-:Y:S02]  /*1ce50*/  FMNMX.FTZ R156, R160, R156, !PT ;  /* 0x0000009ca09c7209 */ /* 0x000fe40007810000 */
[----:B------:R-:W-:Y:S01]  /*1ce60*/  ISETP.GT.AND P3, PT, R183, 0x31, P2 ;  /* 0x00000031b700780c */ /* 0x000fe20001764270 */
[----:B------:R-:W-:Y:S01]  /*1ce70*/  MUFU.EX2 R186, R186 ;  /* 0x000000ba00ba7308 */ /* 0x000fe20000000800 */
[----:B------:R-:W-:Y:S02]  /*1ce80*/  FMNMX.FTZ R156, R161, R156, !PT ;  /* 0x0000009ca19c7209 */ /* 0x000fe40007810000 */
[----:B------:R-:W-:Y:S02]  /*1ce90*/  ISETP.LT.OR P4, PT, R187, 0x31, P4 ;  /* 0x00000031bb00780c */ /* 0x000fe40002781670 */
[----:B------:R-:W-:-:S02]  /*1cea0*/  FMNMX.FTZ R156, R162, R156, !PT ;  /* 0x0000009ca29c7209 */ /* 0x000fc40007810000 */
[----:B------:R-:W-:Y:S01]  /*1ceb0*/  ISETP.LT.OR P3, PT, R187, 0x32, P3 ;  /* 0x00000032bb00780c */ /* 0x000fe20001f61670 */
[----:B------:R-:W3:Y:S01]  /*1cec0*/  MUFU.EX2 R165, R165 ;  /* 0x000000a500a57308 */ /* 0x000ee20000000800 */
[----:B------:R-:W-:Y:S02]  /*1ced0*/  FMNMX.FTZ R156, R163, R156, !PT ;  /* 0x0000009ca39c7209 */ /* 0x000fe40007810000 */
[----:B------:R-:W-:Y:S02]  /*1cee0*/  FSEL R170, R170, -INF , !P4 ;  /* 0xff800000aaaa7808 */ /* 0x000fe40006000000 */
[----:B------:R-:W-:Y:S02]  /*1cef0*/  FMNMX.FTZ R156, R164, R156, !PT ;  /* 0x0000009ca49c7209 */ /* 0x000fe40007810000 */
[----:B------:R-:W-:Y:S01]  /*1cf00*/  ISETP.GT.AND P2, PT, R183, 0x39, P2 ;  /* 0x00000039b700780c */ /* 0x000fe20001744270 */
[----:B------:R-:W-:Y:S01]  /*1cf10*/  MUFU.EX2 R167, R167 ;  /* 0x000000a700a77308 */ /* 0x000fe20000000800 */
[----:B------:R-:W-:-:S02]  /*1cf20*/  FMNMX.FTZ R156, R166, R156, !PT ;  /* 0x0000009ca69c7209 */ /* 0x000fc40007810000 */
[----:B------:R-:W-:Y:S02]  /*1cf30*/  FSEL R171, R171, -INF , !P3 ;  /* 0xff800000abab7808 */ /* 0x000fe40005800000 */
[----:B------:R-:W-:Y:S02]  /*1cf40*/  FMNMX.FTZ R156, R168, R156, !PT ;  /* 0x0000009ca89c7209 */ /* 0x000fe40007810000 */
[----:B------:R-:W-:Y:S01]  /*1cf50*/  ISETP.LT.OR P2, PT, R187, 0x3a, P2 ;  /* 0x0000003abb00780c */ /* 0x000fe20001741670 */
[----:B------:R-:W4:Y:S01]  /*1cf60*/  MUFU.EX2 R169, R169 ;  /* 0x000000a900a97308 */ /* 0x000f220000000800 */
[----:B------:R-:W-:Y:S02]  /*1cf70*/  FMNMX.FTZ R177, R170, R156, !PT ;  /* 0x0000009caab17209 */ /* 0x000fe40007810000 */
[----:B------:R-:W-:Y:S02]  /*1cf80*/  FSEL R156, R4, -INF , !P6 ;  /* 0xff800000049c7808 */ /* 0x000fe40007000000 */
[----:B------:R-:W-:-:S02]  /*1cf90*/  FMNMX.FTZ R177, R171, R177, !PT ;  /* 0x000000b1abb17209 */ /* 0x000fc40007810000 */
[----:B------:R-:W-:Y:S01]  /*1cfa0*/  FSEL R175, R175, -INF , !P2 ;  /* 0xff800000afaf7808 */ /* 0x000fe20005000000 */
[----:B------:R-:W-:Y:S01]  /*1cfb0*/  MUFU.EX2 R172, R172 ;  /* 0x000000ac00ac7308 */ /* 0x000fe20000000800 */
[----:B------:R-:W-:Y:S02]  /*1cfc0*/  FMNMX.FTZ R177, R156, R177, !PT ;  /* 0x000000b19cb17209 */ /* 0x000fe40007810000 */
[----:B0-----:R-:W-:Y:S02]  /*1cfd0*/  F2FP.F16.F32.PACK_AB R198, R184, R154 ;  /* 0x0000009ab8c6723e */ /* 0x001fe400000000ff */
[----:B------:R-:W-:Y:S02]  /*1cfe0*/  FMNMX.FTZ R177, R175, R177, !PT ;  /* 0x000000b1afb17209 */ /* 0x000fe40007810000 */
[----:B-1----:R-:W-:Y:S01]  /*1cff0*/  F2FP.F16.F32.PACK_AB R192, R185, R159 ;  /* 0x0000009fb9c0723e */ /* 0x002fe200000000ff */
[----:B------:R-:W0:Y:S01]  /*1d000*/  MUFU.EX2 R173, R173 ;  /* 0x000000ad00ad7308 */ /* 0x000e220000000800 */
[----:B---3--:R-:W-:Y:S01]  /*1d010*/  F2FP.F16.F32.PACK_AB R194, R165, R186 ;  /* 0x000000baa5c2723e */ /* 0x008fe200000000ff */
[----:B------:R-:W1:Y:S01]  /*1d020*/  SHFL.BFLY PT, R4, R177, 0x2, 0x1f ;  /* 0x0c401f00b1047f89 */ /* 0x000e6200000e0000 */
[----:B----4-:R-:W-:-:S05]  /*1d030*/  F2FP.F16.F32.PACK_AB R188, R169, R167 ;  /* 0x000000a7a9bc723e */ /* 0x010fca00000000ff */
[----:B------:R-:W-:Y:S08]  /*1d040*/  MUFU.EX2 R174, R174 ;  /* 0x000000ae00ae7308 */ /* 0x000ff00000000800 */
[----:B------:R-:W3:Y:S01]  /*1d050*/  MUFU.EX2 R176, R176 ;  /* 0x000000b000b07308 */ /* 0x000ee20000000800 */
[----:B0-----:R-:W-:-:S07]  /*1d060*/  F2FP.F16.F32.PACK_AB R190, R173, R172 ;  /* 0x000000acadbe723e */ /* 0x001fce00000000ff */
[----:B------:R-:W-:Y:S01]  /*1d070*/  MUFU.EX2 R178, R178 ;  /* 0x000000b200b27308 */ /* 0x000fe20000000800 */
[----:B-1----:R-:W-:-:S05]  /*1d080*/  FMNMX.FTZ R177, R177, R4, !PT ;  /* 0x00000004b1b17209 */ /* 0x002fca0007810000 */
        /* <DEDUP_REMOVED lines=12> */
[-C--:B------:R-:W-:Y:S01]  /*1d150*/  FFMA.FTZ R179, R179, R2.reuse, -R180 ;  /* 0x00000002b3b37223 */ /* 0x080fe200000108b4 */
[----:B------:R-:W-:Y:S01]  /*1d160*/  FADD.FTZ R0, R159, R0 ;  /* 0x000000009f007221 */ /* 0x000fe20000010000 */
[-C--:B------:R-:W-:Y:S01]  /*1d170*/  FFMA.FTZ R153, R153, R2.reuse, -R180 ;  /* 0x0000000299997223 */ /* 0x080fe200000108b4 */
[-C--:B------:R-:W-:Y:S01]  /*1d180*/  FMUL.FTZ R154, R154, R2.reuse ;  /* 0x000000029a9a7220 */ /* 0x080fe20000410000 */
[----:B------:R-:W-:Y:S01]  /*1d190*/  MUFU.EX2 R152, R152 ;  /* 0x0000009800987308 */ /* 0x000fe20000000800 */
[----:B------:R-:W-:Y:S01]  /*1d1a0*/  FADD.FTZ R0, R185, R0 ;  /* 0x00000000b9007221 */ /* 0x000fe20000010000 */
[-CC-:B------:R-:W-:Y:S01]  /*1d1b0*/  FFMA.FTZ R155, R155, R2.reuse, -R180.reuse ;  /* 0x000000029b9b7223 */ /* 0x180fe200000108b4 */
[-CC-:B------:R-:W-:Y:S01]  /*1d1c0*/  FFMA.FTZ R158, R158, R2.reuse, -R180.reuse ;  /* 0x000000029e9e7223 */ /* 0x180fe200000108b4 */
[-C--:B------:R-:W-:Y:S01]  /*1d1d0*/  FFMA.FTZ R160, R160, R2.reuse, -R180 ;  /* 0x00000002a0a07223 */ /* 0x080fe200000108b4 */
[----:B------:R-:W-:Y:S01]  /*1d1e0*/  FADD.FTZ R0, R186, R0 ;  /* 0x00000000ba007221 */ /* 0x000fe20000010000 */
[-CC-:B------:R-:W-:Y:S01]  /*1d1f0*/  FFMA.FTZ R161, R161, R2.reuse, -R180.reuse ;  /* 0x00000002a1a17223 */ /* 0x180fe200000108b4 */
[-C--:B------:R-:W-:Y:S01]  /*1d200*/  FFMA.FTZ R162, R162, R2.reuse, -R180 ;  /* 0x00000002a2a27223 */ /* 0x080fe200000108b4 */
[----:B------:R-:W0:Y:S01]  /*1d210*/  MUFU.EX2 R179, R179 ;  /* 0x000000b300b37308 */ /* 0x000e220000000800 */
[----:B------:R-:W-:Y:S01]  /*1d220*/  FADD.FTZ R0, R165, R0 ;  /* 0x00000000a5007221 */ /* 0x000fe20000010000 */
[-CC-:B------:R-:W-:Y:S01]  /*1d230*/  FFMA.FTZ R163, R163, R2.reuse, -R180.reuse ;  /* 0x00000002a3a37223 */ /* 0x180fe200000108b4 */
[-CC-:B------:R-:W-:Y:S01]  /*1d240*/  FFMA.FTZ R164, R164, R2.reuse, -R180.reuse ;  /* 0x00000002a4a47223 */ /* 0x180fe200000108b4 */
[-C--:B------:R-:W-:Y:S01]  /*1d250*/  FFMA.FTZ R166, R166, R2.reuse, -R180 ;  /* 0x00000002a6a67223 */ /* 0x080fe200000108b4 */
[----:B------:R-:W-:Y:S01]  /*1d260*/  FADD.FTZ R157, R167, R0 ;  /* 0x00000000a79d7221 */ /* 0x000fe20000010000 */
[-CC-:B------:R-:W-:Y:S01]  /*1d270*/  FFMA.FTZ R168, R168, R2.reuse, -R180.reuse ;  /* 0x00000002a8a87223 */ /* 0x180fe200000108b4 */
[-CC-:B------:R-:W-:Y:S01]  /*1d280*/  FFMA.FTZ R170, R170, R2.reuse, -R180.reuse ;  /* 0x00000002aaaa7223 */ /* 0x180fe200000108b4 */
[----:B------:R2:W4:Y:S01]  /*1d290*/  MUFU.EX2 R0, R154 ;  /* 0x0000009a00007308 */ /* 0x0005220000000800 */
[-CC-:B------:R-:W-:Y:S01]  /*1d2a0*/  FFMA.FTZ R171, R171, R2.reuse, -R180.reuse ;  /* 0x00000002abab7223 */ /* 0x180fe200000108b4 */
[-CC-:B------:R-:W-:Y:S01]  /*1d2b0*/  FFMA.FTZ R156, R156, R2.reuse, -R180.reuse ;  /* 0x000000029c9c7223 */ /* 0x180fe200000108b4 */
[----:B------:R-:W-:Y:S01]  /*1d2c0*/  FADD.FTZ R157, R169, R157 ;  /* 0x0000009da99d7221 */ /* 0x000fe20000010000 */
[----:B------:R-:W-:Y:S01]  /*1d2d0*/  FFMA.FTZ R175, R175, R2, -R180 ;  /* 0x00000002afaf7223 */ /* 0x000fe200000108b4 */
[----:B---3--:R-:W-:Y:S01]  /*1d2e0*/  F2FP.F16.F32.PACK_AB R184, R176, R174 ;  /* 0x000000aeb0b8723e */ /* 0x008fe200000000ff */
[----:B------:R-:W-:-:S02]  /*1d2f0*/  IMAD.MOV.U32 R229, RZ, RZ, R4 ;  /* 0x000000ffffe57224 */ /* 0x000fc400078e0004 */
[----:B------:R-:W-:Y:S01]  /*1d300*/  FADD.FTZ R157, R172, R157 ;  /* 0x0000009dac9d7221 */ /* 0x000fe20000010000 */
[----:B------:R-:W3:Y:S01]  /*1d310*/  MUFU.EX2 R153, R153 ;  /* 0x0000009900997308 */ /* 0x000ee20000000800 */
[----:B-1----:R-:W-:Y:S02]  /*1d320*/  F2FP.F16.F32.PACK_AB R186, R177, R178 ;  /* 0x000000b2b1ba723e */ /* 0x002fe400000000ff */
[----:B------:R-:W-:Y:S01]  /*1d330*/  FADD.FTZ R157, R173, R157 ;  /* 0x0000009dad9d7221 */ /* 0x000fe20000010000 */
[----:B0-----:R-:W-:Y:S02]  /*1d340*/  F2FP.F16.F32.PACK_AB R197, R179, R152 ;  /* 0x00000098b3c5723e */ /* 0x001fe400000000ff */
[----:B------:R-:W-:Y:S01]  /*1d350*/  IADD3 R5, R5, -0x1, RZ ;  /* 0xffffffff05057810 */ /* 0x000fe20007ffe0ff */
[----:B--2---:R-:W-:Y:S01]  /*1d360*/  FADD.FTZ R154, R174, R157 ;  /* 0x0000009dae9a7221 */ /* 0x004fe20000010000 */
[----:B------:R-:W0:Y:S01]  /*1d370*/  MUFU.EX2 R155, R155 ;  /* 0x0000009b009b7308 */ /* 0x000e220000000800 */
[----:B----4-:R-:W-:-:S02]  /*1d380*/  FFMA.FTZ R226, R0, R226, R152 ;  /* 0x000000e200e27223 */ /* 0x010fc40000010098 */
[----:B------:R-:W-:Y:S02]  /*1d390*/  FADD.FTZ R154, R176, R154 ;  /* 0x0000009ab09a7221 */ /* 0x000fe40000010000 */
[----:B------:R-:W-:Y:S02]  /*1d3a0*/  FADD.FTZ R226, R179, R226 ;  /* 0x000000e2b3e27221 */ /* 0x000fe40000010000 */
[----:B------:R-:W-:Y:S01]  /*1d3b0*/  FADD.FTZ R154, R178, R154 ;  /* 0x0000009ab29a7221 */ /* 0x000fe20000010000 */
[----:B------:R-:W1:Y:S01]  /*1d3c0*/  MUFU.EX2 R158, R158 ;  /* 0x0000009e009e7308 */ /* 0x000e620000000800 */
[----:B---3--:R-:W-:Y:S02]  /*1d3d0*/  FADD.FTZ R226, R153, R226 ;  /* 0x000000e299e27221 */ /* 0x008fe40000010000 */
[----:B------:R-:W-:-:S05]  /*1d3e0*/  FADD.FTZ R227, R177, R154 ;  /* 0x0000009ab1e37221 */ /* 0x000fca0000010000 */
        /* <DEDUP_REMOVED lines=27> */
[----:B------:R-:W-:-:S03]  /*1d5a0*/  F2FP.F16.F32.PACK_AB R185, R171, R170 ;  /* 0x000000aaabb9723e */ /* 0x000fc600000000ff */
[----:B--2---:R-:W-:-:S04]  /*1d5b0*/  FADD.FTZ R226, R156, R226 ;  /* 0x000000e29ce27221 */ /* 0x004fc80000010000 */
[C---:B0-----:R-:W-:Y:S01]  /*1d5c0*/  FADD.FTZ R226, R175.reuse, R226 ;  /* 0x000000e2afe27221 */ /* 0x041fe20000010000 */
[----:B------:R-:W-:Y:S01]  /*1d5d0*/  F2FP.F16.F32.PACK_AB R187, R175, R156 ;  /* 0x0000009cafbb723e */ /* 0x000fe200000000ff */
[----:B------:R-:W-:Y:S06]  /*1d5e0*/  @P2 BRA `(.L_x_1624) ;  /* 0xffffffd000502947 */ /* 0x000fec000383ffff */
.L_x_1605:
[----:B------:R-:W-:Y:S05]  /*1d5f0*/  BSYNC B0 ;  /* 0x0000000000007941 */ /* 0x000fea0003800000 */
.L_x_1604:
        /* <DEDUP_REMOVED lines=131> */
.L_x_1625:
[----:B------:R-:W-:Y:S01]  /*1de30*/  IMAD R12, R22, 0x8, R16 ;  /* 0x00000008160c7824 */ /* 0x000fe200078e0210 */
[----:B------:R-:W-:-:S04]  /*1de40*/  SHF.L.U32 R5, R218, 0x1f, RZ ;  /* 0x0000001fda057819 */ /* 0x000fc800000006ff */
[----:B------:R0:W1:Y:S01]  /*1de50*/  SYNCS.PHASECHK.TRANS64.TRYWAIT P2, [R12+URZ+0x30850], R5 ;  /* 0x030850050c0075a7 */ /* 0x000062000804017f */
[----:B------:R-:W-:Y:S05]  /*1de60*/  @!P0 BRA `(.L_x_1626) ;  /* 0x0000000000048947 */ /* 0x000fea0003800000 */
[----:B------:R-:W-:Y:S01]  /*1de70*/  BPT.TRAP 0x1 ;  /* 0x000000040000795c */ /* 0x000fe20000300000 */
.L_x_1626:
[----:B------:R-:W-:Y:S01]  /*1de80*/  IADD3 R16, R16, 0x400, RZ ;  /* 0x0000040010107810 */ /* 0x000fe20007ffe0ff */
[----:B------:R-:W-:Y:S03]  /*1de90*/  BSSY B0, `(.L_x_1627) ;  /* 0x0000008000007945 */ /* 0x000fe60003800000 */
[----:B------:R-:W-:-:S04]  /*1dea0*/  SHF.R.U32.HI R16, RZ, 0x4, R16 ;  /* 0x00000004ff107819 */ /* 0x000fc80000011610 */
[----:B------:R-:W-:-:S04]  /*1deb0*/  LOP3.LUT R16, R16, 0x3fff, RZ, 0xc0, !PT ;  /* 0x00003fff10107812 */ /* 0x000fc800078ec0ff */
[----:B------:R-:W-:-:S05]  /*1dec0*/  LOP3.LUT R7, R16, 0x2000000, RZ, 0xfc, !PT ;  /* 0x0200000010077812 */ /* 0x000fca00078efcff */
[----:B------:R-:W-:Y:S01]  /*1ded0*/  IMAD R0, R22, 0x800, R7 ;  /* 0x0000080016007824 */ /* 0x000fe200078e0207 */
[----:B-1----:R-:W-:Y:S06]  /*1dee0*/  @P2 BRA `(.L_x_1628) ;  /* 0x0000000000082947 */ /* 0x002fec0003800000 */
[----:B------:R-:W1:Y:S02]  /*1def0*/  SYNCS.PHASECHK.TRANS64.TRYWAIT P0, [R12+URZ+0x30850], R5 ;  /* 0x030850050c0075a7 */ /* 0x000e64000800017f */
[----:B-1----:R-:W-:Y:S05]  /*1df00*/  @!P0 BRA `(.L_x_1629) ;  /* 0x000000bc000c8947 */ /* 0x002fea0003800000 */
.L_x_1628:
[----:B------:R-:W-:Y:S05]  /*1df10*/  BSYNC B0 ;  /* 0x0000000000007941 */ /* 0x000fea0003800000 */
.L_x_1627:
[----:B------:R-:W-:Y:S01]  /*1df20*/  IMAD.MOV.U32 R6, RZ, RZ, R0 ;  /* 0x000000ffff067224 */ /* 0x000fe200078e0000 */
[----:B------:R-:W-:Y:S01]  /*1df30*/  MOV R7, 0x40000040 ;  /* 0x4000004000077802 */ /* 0x000fe20000000f00 */
[----:B------:R-:W2:Y:S01]  /*1df40*/  LDL.LU R16, [R1+0x68] ;  /* 0x0000680001107983 */ /* 0x000ea20000300800 */
[----:B------:R-:W-:Y:S01]  /*1df50*/  WARPGROUP.ARRIVE ;  /* 0x00000000000079c5 */ /* 0x000fe20000000000 */
[----:B------:R-:W-:Y:S01]  /*1df60*/  VIADD R22, R22, 0x1 ;  /* 0x0000000116167836 */ /* 0x000fe20000000000 */
[----:B------:R-:W-:Y:S01]  /*1df70*/  R2UR UR6, R6 ;  /* 0x00000000060672ca */ /* 0x000fe200000e0000 */
[----:B------:R-:W-:Y:S01]  /*1df80*/  VIADD R6, R0, 0x80 ;  /* 0x0000008000067836 */ /* 0x000fe20000000000 */
[----:B------:R-:W-:Y:S01]  /*1df90*/  R2UR UR7, R7 ;  /* 0x00000000070772ca */ /* 0x000fe200000e0000 */
[----:B------:R-:W-:Y:S01]  /*1dfa0*/  IMAD.MOV.U32 R7, RZ, RZ, 0x40000040 ;  /* 0x40000040ff077424 */ /* 0x000fe200078e00ff */
[----:B01----:R-:W-:Y:S01]  /*1dfb0*/  SHFL.BFLY PT, R5, R226, 0x2, 0x1f ;  /* 0x0c401f00e2057f89 */ /* 0x003fe200000e0000 */
[----:B------:R-:W-:Y:S01]  /*1dfc0*/  ISETP.NE.AND P2, PT, R22, 0x2, PT ;  /* 0x000000021600780c */ /* 0x000fe20003f45270 */
[----:B------:R-:W-:-:S03]  /*1dfd0*/  @!P1 VIADD R12, R12, 0x30860 ;  /* 0x000308600c0c9836 */ /* 0x000fc60000000000 */
[----:B------:R-:W-:Y:S02]  /*1dfe0*/  SEL R22, R22, RZ, P2 ;  /* 0x000000ff16167207 */ /* 0x000fe40001000000 */
[----:B------:R-:W-:-:S04]  /*1dff0*/  @!P1 PRMT R12, RZ, 0x654, R12 ;  /* 0x00000654ff0c9816 */ /* 0x000fc8000000000c */
        /* <DEDUP_REMOVED lines=9> */
[----:B------:R-:W-:Y:S01]  /*1e090*/  R2UR UR6, R6 ;  /* 0x00000000060672ca */ /* 0x000fe200000e0000 */
[----:B------:R-:W-:Y:S01]  /*1e0a0*/  VIADD R6, R0, 0x180 ;  /* 0x0000018000067836 */ /* 0x000fe20000000000 */
[----:B------:R-:W-:Y:S01]  /*1e0b0*/  R2UR UR7, R7 ;  /* 0x00000000070772ca */ /* 0x000fe200000e0000 */
[----:B------:R-:W0:Y:S01]  /*1e0c0*/  SHFL.BFLY PT, R0, R227, 0x2, 0x1f ;  /* 0x0c401f00e3007f89 */ /* 0x000e2200000e0000 */
[----:B------:R-:W-:Y:S01]  /*1e0d0*/  MOV R7, 0x40000040 ;  /* 0x4000004000077802 */ /* 0x000fe20000000f00 */
[----:B--2---:R-:W-:-:S05]  /*1e0e0*/  VIADD R16, R16, 0x1 ;  /* 0x0000000110107836 */ /* 0x004fca0000000000 */
[----:B------:R-:W-:Y:S01]  /*1e0f0*/  STL [R1+0x68], R16 ;  /* 0x0000681001007387 */ /* 0x000fe20000100800 */
[----:B0-----:R-:W-:Y:S01]  /*1e100*/  FADD.FTZ R0, R0, R227 ;  /* 0x000000e300007221 */ /* 0x001fe20000010000 */
[----:B------:R-:W-:Y:S02]  /*1e110*/  WARPGROUP.DEPBAR.LE gsb0, 0x0 ;  /* 0x00008000000079c5 */ /* 0x000fe40000010000 */
[----:B------:R-:W-:-:S13]  /*1e120*/  WARPGROUP.ARRIVE ;  /* 0x00000000000079c5 */ /* 0x000fda0000000000 */
[----:B------:R-:W-:Y:S01]  /*1e130*/  HGMMA.64x256x16.F32 R24, R188, gdesc[UR4].tnspB, R24, gsb0 ;  /* 0x43e00004bc187df0 */ /* 0x000fe20008000818 */
[----:B------:R-:W-:Y:S01]  /*1e140*/  R2UR UR6, R6 ;  /* 0x00000000060672ca */ /* 0x000fe200000e0000 */
[----:B------:R-:W-:Y:S01]  /*1e150*/  FADD.FTZ R6, R5, R226 ;  /* 0x000000e205067221 */ /* 0x000fe20000010000 */
[----:B------:R-:W-:Y:S01]  /*1e160*/  R2UR UR7, R7 ;  /* 0x00000000070772ca */ /* 0x000fe200000e0000 */
[----:B------:R-:W0:Y:S04]  /*1e170*/  SHFL.BFLY PT, R5, R0, 0x1, 0x1f ;  /* 0x0c201f0000057f89 */ /* 0x000e2800000e0000 */
[----:B------:R-:W1:Y:S01]  /*1e180*/  SHFL.BFLY PT, R7, R6, 0x1, 0x1f ;  /* 0x0c201f0006077f89 */ /* 0x000e6200000e0000 */
[----:B0-----:R-:W-:Y:S01]  /*1e190*/  FADD.FTZ R13, R0, R5 ;  /* 0x00000005000d7221 */ /* 0x001fe20000010000 */
[----:B------:R-:W-:Y:S01]  /*1e1a0*/  SEL R5, RZ, 0x1, P2 ;  /* 0x00000001ff057807 */ /* 0x000fe20001000000 */
[----:B------:R-:W-:-:S02]  /*1e1b0*/  IMAD.MOV.U32 R0, RZ, RZ, -0x800000 ;  /* 0xff800000ff007424 */ /* 0x000fc400078e00ff */
[----:B-1----:R-:W-:Y:S01]  /*1e1c0*/  FADD.FTZ R14, R6, R7 ;  /* 0x00000007060e7221 */ /* 0x002fe20000010000 */
[----:B------:R-:W-:Y:S02]  /*1e1d0*/  FSETP.NE.FTZ.AND P0, PT, R13, RZ, PT ;  /* 0x000000ff0d00720b */ /* 0x000fe40003f15000 */
[----:B------:R-:W-:Y:S02]  /*1e1e0*/  CS2R R6, SRZ ;  /* 0x0000000000067805 */ /* 0x000fe4000001ff00 */
[----:B------:R-:W-:Y:S02]  /*1e1f0*/  LOP3.LUT R218, R218, R5, RZ, 0x3c, !PT ;  /* 0x00000005dada7212 */ /* 0x000fe400078e3cff */
[----:B------:R-:W-:Y:S02]  /*1e200*/  FSETP.NE.FTZ.AND P3, PT, R14, RZ, PT ;  /* 0x000000ff0e00720b */ /* 0x000fe40003f75000 */
[----:B------:R-:W-:-:S05]  /*1e210*/  MOV R5, 0xff800000 ;  /* 0xff80000000057802 */ /* 0x000fca0000000f00 */
[----:B------:R-:W0:Y:S01]  /*1e220*/  @P0 MUFU.LG2 R9, R13 ;  /* 0x0000000d00090308 */ /* 0x000e220000000c00 */
[----:B------:R-:W-:-:S05]  /*1e230*/  @P0 FMUL.FTZ R8, R2, 0.69314718246459960938 ;  /* 0x3f31721802080820 */ /* 0x000fca0000410000 */
[----:B------:R-:W-:Y:S02]  /*1e240*/  @P3 FMUL.FTZ R2, R2, 0.69314718246459960938 ;  /* 0x3f31721802023820 */ /* 0x000fe40000410000 */
[----:B------:R-:W1:Y:S08]  /*1e250*/  @P3 MUFU.LG2 R10, R14 ;  /* 0x0000000e000a3308 */ /* 0x000e700000000c00 */
[----:B------:R-:W2:Y:S01]  /*1e260*/  @P0 MUFU.RCP R7, R13 ;  /* 0x0000000d00070308 */ /* 0x000ea20000001000 */
[----:B0-----:R-:W-:-:S04]  /*1e270*/  @P0 FMUL.FTZ R9, R9, 0.69314718246459960938 ;  /* 0x3f31721809090820 */ /* 0x001fc80000410000 */
[----:B------:R-:W-:Y:S01]  /*1e280*/  @P0 FFMA.FTZ R5, R8, R3, R9 ;  /* 0x0000000308050223 */ /* 0x000fe20000010009 */
[----:B------:R-:W-:Y:S02]  /*1e290*/  PLOP3.LUT P0, PT, PT, PT, PT, 0x8, 0x0 ;  /* 0x000000000000781c */ /* 0x000fe40003f0e170 */
[----:B------:R-:W0:Y:S01]  /*1e2a0*/  @P3 MUFU.RCP R6, R14 ;  /* 0x0000000e00063308 */ /* 0x000e220000001000 */
[----:B-1----:R-:W-:-:S04]  /*1e2b0*/  @P3 FMUL.FTZ R11, R10, 0.69314718246459960938 ;  /* 0x3f3172180a0b3820 */ /* 0x002fc80000410000 */
[----:B------:R-:W-:Y:S01]  /*1e2c0*/  @P3 FFMA.FTZ R0, R2, R4, R11 ;  /* 0x0000000402003223 */ /* 0x000fe2000001000b */
[----:B------:R-:W-:Y:S02]  /*1e2d0*/  WARPGROUP.DEPBAR.LE gsb0, 0x0 ;  /* 0x00008000000079c5 */ /* 0x000fe40000010000 */
[----:B------:R-:W-:-:S06]  /*1e2e0*/  WARPGROUP.ARRIVE ;  /* 0x00000000000079c5 */ /* 0x000fcc0000000000 */
[----:B------:R-:W-:Y:S03]  /*1e2f0*/  HGMMA.64x256x16.F32 R24, R184, gdesc[UR4].tnspB, R24, gsb0 ;  /* 0x43e00004b8187df0 */ /* 0x000fe60008000818 */
[----:B------:R-:W-:Y:S02]  /*1e300*/  WARPGROUP.DEPBAR.LE gsb0, 0x0 ;  /* 0x00008000000079c5 */ /* 0x000fe40000010000 */
[-C--:B--2---:R-:W-:Y:S01]  /*1e310*/  FMUL.FTZ R153, R48, R7.reuse ;  /* 0x0000000730997220 */ /* 0x084fe20000410000 */
[-C--:B------:R-:W-:Y:S01]  /*1e320*/  FMUL.FTZ R154, R52, R7.reuse ;  /* 0x00000007349a7220 */ /* 0x080fe20000410000 */
[-C--:B------:R-:W-:Y:S01]  /*1e330*/  FMUL.FTZ R152, R44, R7.reuse ;  /* 0x000000072c987220 */ /* 0x080fe20000410000 */
[-C--:B0-----:R-:W-:Y:S01]  /*1e340*/  FMUL.FTZ R52, R27, R6.reuse ;  /* 0x000000061b347220 */ /* 0x081fe20000410000 */
[-C--:B------:R-:W-:Y:S01]  /*1e350*/  FMUL.FTZ R48, R31, R6.reuse ;  /* 0x000000061f307220 */ /* 0x080fe20000410000 */
        /* <DEDUP_REMOVED lines=124> */
.L_x_1439:
[----:B------:R-:W0:Y:S08]  /*1eb20*/  S2UR UR5, SR_CgaCtaId ;  /* 0x00000000000579c3 */ /* 0x000e300000008800 */
[----:B------:R-:W-:Y:S06]  /*1eb30*/  BAR.SYNC.DEFER_BLOCKING 0x5, 0x120 ;  /* 0x0144800000007b1d */ /* 0x000fec0000010000 */
[----:B------:R-:W-:Y:S01]  /*1eb40*/  UMOV UR4, 0x400 ;  /* 0x0000040000047882 */ /* 0x000fe20000000000 */
[----:B------:R-:W-:Y:S01]  /*1eb50*/  BSSY B0, `(.L_x_1630) ;  /* 0x0000293000007945 */ /* 0x000fe20003800000 */
[----:B0-----:R-:W-:-:S06]  /*1eb60*/  ULEA UR4, UR5, UR4, 0x18 ;  /* 0x0000000405047291 */ /* 0x001fcc000f8ec03f */
[----:B------:R-:W-:-:S05]  /*1eb70*/  MOV R16, UR4 ;  /* 0x0000000400107c02 */ /* 0x000fca0008000f00 */
[----:B------:R-:W0:Y:S04]  /*1eb80*/  LDS.128 R172, [R16+0x308d0] ;  /* 0x0308d00010ac7984 */ /* 0x000e280000000c00 */
[----:B0-----:R0:W-:Y:S04]  /*1eb90*/  STL.64 [R1], R172 ;  /* 0x000000ac01007387 */ /* 0x0011e80000100a00 */
[----:B------:R0:W-:Y:S01]  /*1eba0*/  STL.64 [R1+0x8], R174 ;  /* 0x000008ae01007387 */ /* 0x0001e20000100a00 */
[----:B------:R-:W-:Y:S06]  /*1ebb0*/  BAR.ARV 0x4, 0x120 ;  /* 0x0104800000007b1d */ /* 0x000fec0000002000 */
[----:B------:R-:W-:Y:S05]  /*1ebc0*/  @P0 BRA `(.L_x_1631) ;  /* 0x0000001c00540947 */ /* 0x000fea0003800000 */
[----:B------:R-:W2:Y:S04]  /*1ebd0*/  LDL R6, [R1+0x94] ;  /* 0x0000940001067983 */ /* 0x000ea80000100800 */
[----:B0-----:R-:W3:Y:S04]  /*1ebe0*/  LDL R172, [R1+0x64] ;  /* 0x0000640001ac7983 */ /* 0x001ee80000100800 */
[----:B------:R-:W4:Y:S04]  /*1ebf0*/  LDL R176, [R1+0x38] ;  /* 0x0000380001b07983 */ /* 0x000f280000100800 */
[----:B------:R-:W4:Y:S01]  /*1ec00*/  LDL R174, [R1+0x24] ;  /* 0x0000240001ae7983 */ /* 0x000f220000100800 */
[----:B------:R-:W0:Y:S01]  /*1ec10*/  S2R R7, SR_SWINHI ;  /* 0x0000000000077919 */ /* 0x000e220000002f00 */
[----:B------:R-:W-:Y:S01]  /*1ec20*/  F2FP.F16.F32.PACK_AB R24, R25, R24 ;  /* 0x000000181918723e */ /* 0x000fe200000000ff */
[----:B------:R-:W-:Y:S01]  /*1ec30*/  ULDC.64 UR4, c[0x0][0xbd8] ;  /* 0x0002f60000047ab9 */ /* 0x000fe20000000a00 */
[----:B------:R-:W-:-:S02]  /*1ec40*/  MOV R2, R16 ;  /* 0x0000001000027202 */ /* 0x000fc40000000f00 */
[----:B0-----:R-:W-:Y:S02]  /*1ec50*/  MOV R3, R7 ;  /* 0x0000000700037202 */ /* 0x001fe40000000f00 */
        /* <DEDUP_REMOVED lines=33> */
[----:B------:R-:W-:Y:S01]  /*1ee70*/  F2FP.F16.F32.PACK_AB R147, R151, R150 ;  /* 0x000000969793723e */ /* 0x000fe200000000ff */
[----:B------:R-:W-:Y:S01]  /*1ee80*/  ULDC.64 UR6, c[0x0][0x208] ;  /* 0x0000820000067ab9 */ /* 0x000fe20000000a00 */
[----:B--2---:R-:W-:-:S03]  /*1ee90*/  IMAD.WIDE R130, R6, 0x2, R2 ;  /* 0x0000000206827825 */ /* 0x004fc600078e0202 */
[----:B------:R-:W-:-:S04]  /*1eea0*/  IADD3 R20, P1, R130, 0x20, RZ ;  /* 0x0000002082147810 */ /* 0x000fc80007f3e0ff */
[----:B------:R-:W-:Y:S02]  /*1eeb0*/  LOP3.LUT R173, R20, 0x380, RZ, 0xc0, !PT ;  /* 0x0000038014ad7812 */ /* 0x000fe400078ec0ff */
[C---:B------:R-:W-:Y:S02]  /*1eec0*/  IADD3 R54, P6, R130.reuse, 0x4020, RZ ;  /* 0x0000402082367810 */ /* 0x040fe40007fde0ff */
[----:B------:R-:W-:Y:S02]  /*1eed0*/  SHF.R.U64 R173, R173, 0x3, RZ ;  /* 0x00000003adad7819 */ /* 0x000fe400000012ff */
[----:B------:R-:W-:Y:S02]  /*1eee0*/  IADD3 R38, P0, R130, 0x40, RZ ;  /* 0x0000004082267810 */ /* 0x000fe40007f1e0ff */
[----:B------:R-:W-:Y:S02]  /*1eef0*/  LOP3.LUT R20, R173, R20, RZ, 0x3c, !PT ;  /* 0x00000014ad147212 */ /* 0x000fe400078e3cff */
[----:B------:R-:W-:Y:S01]  /*1ef00*/  LOP3.LUT R173, R54, 0x380, RZ, 0xc0, !PT ;  /* 0x0000038036ad7812 */ /* 0x000fe200078ec0ff */
[----:B------:R-:W-:Y:S01]  /*1ef10*/  IMAD.X R39, RZ, RZ, R131, P0 ;  /* 0x000000ffff277224 */ /* 0x000fe200000e0683 */
[----:B------:R-:W-:-:S02]  /*1ef20*/  IADD3 R106, P0, R130, 0x8020, RZ ;  /* 0x00008020826a7810 */ /* 0x000fc40007f1e0ff */
[----:B------:R-:W-:Y:S01]  /*1ef30*/  SHF.R.U64 R173, R173, 0x3, RZ ;  /* 0x00000003adad7819 */ /* 0x000fe200000012ff */
[----:B------:R-:W-:Y:S01]  /*1ef40*/  IMAD.X R21, RZ, RZ, R131, P1 ;  /* 0x000000ffff157224 */ /* 0x000fe200008e0683 */
[C---:B------:R-:W-:Y:S02]  /*1ef50*/  IADD3 R46, P4, R130.reuse, 0x60, RZ ;  /* 0x00000060822e7810 */ /* 0x040fe40007f9e0ff */
[C---:B------:R-:W-:Y:S02]  /*1ef60*/  IADD3 R50, P3, R130.reuse, 0x4000, RZ ;  /* 0x0000400082327810 */ /* 0x040fe40007f7e0ff */
[C---:B------:R-:W-:Y:S02]  /*1ef70*/  IADD3 R58, P5, R130.reuse, 0x4040, RZ ;  /* 0x00004040823a7810 */ /* 0x040fe40007fbe0ff */
[----:B------:R-:W-:Y:S02]  /*1ef80*/  IADD3 R102, P1, R130, 0x8000, RZ ;  /* 0x0000800082667810 */ /* 0x000fe40007f3e0ff */
[----:B------:R-:W-:-:S02]  /*1ef90*/  LOP3.LUT R54, R173, R54, RZ, 0x3c, !PT ;  /* 0x00000036ad367212 */ /* 0x000fc400078e3cff */
[----:B------:R-:W-:Y:S02]  /*1efa0*/  LOP3.LUT R175, R38, 0x380, RZ, 0xc0, !PT ;  /* 0x0000038026af7812 */ /* 0x000fe400078ec0ff */
[----:B------:R-:W-:Y:S02]  /*1efb0*/  LOP3.LUT R173, R106, 0x380, RZ, 0xc0, !PT ;  /* 0x000003806aad7812 */ /* 0x000fe400078ec0ff */
[----:B------:R-:W-:Y:S01]  /*1efc0*/  LOP3.LUT R177, R46, 0x380, RZ, 0xc0, !PT ;  /* 0x000003802eb17812 */ /* 0x000fe200078ec0ff */
[----:B------:R-:W-:Y:S01]  /*1efd0*/  IMAD.X R103, RZ, RZ, R131, P1 ;  /* 0x000000ffff677224 */ /* 0x000fe200008e0683 */
[----:B------:R-:W-:Y:S02]  /*1efe0*/  IADD3.X R59, RZ, R131, RZ, P5, !PT ;  /* 0x00000083ff3b7210 */ /* 0x000fe40002ffe4ff */
[----:B------:R-:W-:Y:S02]  /*1eff0*/  LOP3.LUT R122, R50, 0x380, RZ, 0xc0, !PT ;  /* 0x00000380327a7812 */ /* 0x000fe400078ec0ff */
[----:B------:R-:W-:-:S02]  /*1f000*/  LOP3.LUT R7, R130, 0x380, RZ, 0xc0, !PT ;  /* 0x0000038082077812 */ /* 0x000fc400078ec0ff */
[C---:B------:R-:W-:Y:S02]  /*1f010*/  IADD3 R6, P5, R130.reuse, 0xc020, RZ ;  /* 0x0000c02082067810 */ /* 0x040fe40007fbe0ff */
[----:B------:R-:W-:Y:S02]  /*1f020*/  SHF.R.U64 R175, R175, 0x3, RZ ;  /* 0x00000003afaf7819 */ /* 0x000fe400000012ff */
[----:B------:R-:W-:Y:S01]  /*1f030*/  SHF.R.U64 R173, R173, 0x3, RZ ;  /* 0x00000003adad7819 */ /* 0x000fe200000012ff */
[----:B------:R-:W-:Y:S01]  /*1f040*/  IMAD.X R51, RZ, RZ, R131, P3 ;  /* 0x000000ffff337224 */ /* 0x000fe200018e0683 */
[C---:B------:R-:W-:Y:S02]  /*1f050*/  IADD3 R62, P2, R130.reuse, 0x4060, RZ ;  /* 0x00004060823e7810 */ /* 0x040fe40007f5e0ff */
[----:B-----5:R-:W-:Y:S02]  /*1f060*/  IADD3 R100, P1, R130, 0xc060, RZ ;  /* 0x0000c06082647810 */ /* 0x020fe40007f3e0ff */
[----:B------:R-:W-:-:S02]  /*1f070*/  SHF.R.U64 R177, R177, 0x3, RZ ;  /* 0x00000003b1b17819 */ /* 0x000fc400000012ff */
[----:B------:R-:W-:Y:S02]  /*1f080*/  IADD3 R114, P3, R130, 0x8060, RZ ;  /* 0x0000806082727810 */ /* 0x000fe40007f7e0ff */
[----:B------:R-:W-:Y:S02]  /*1f090*/  SHF.R.U64 R179, R122, 0x3, RZ ;  /* 0x000000037ab37819 */ /* 0x000fe400000012ff */
[----:B------:R-:W-:Y:S02]  /*1f0a0*/  SHF.R.U64 R7, R7, 0x3, RZ ;  /* 0x0000000307077819 */ /* 0x000fe400000012ff */
[----:B------:R-:W-:Y:S02]  /*1f0b0*/  LOP3.LUT R38, R175, R38, RZ, 0x3c, !PT ;  /* 0x00000026af267212 */ /* 0x000fe400078e3cff */
[----:B------:R-:W-:Y:S02]  /*1f0c0*/  LOP3.LUT R106, R173, R106, RZ, 0x3c, !PT ;  /* 0x0000006aad6a7212 */ /* 0x000fe400078e3cff */
[----:B------:R-:W-:Y:S01]  /*1f0d0*/  LOP3.LUT R52, R6, 0x380, RZ, 0xc0, !PT ;  /* 0x0000038006347812 */ /* 0x000fe200078ec0ff */
[--C-:B------:R-:W-:Y:S01]  /*1f0e0*/  IMAD.X R55, RZ, RZ, R131.reuse, P6 ;  /* 0x000000ffff377224 */ /* 0x100fe200030e0683 */
[----:B------:R-:W-:Y:S01]  /*1f0f0*/  LOP3.LUT R46, R177, R46, RZ, 0x3c, !PT ;  /* 0x0000002eb12e7212 */ /* 0x000fe200078e3cff */
[----:B------:R-:W-:Y:S01]  /*1f100*/  IMAD.X R63, RZ, RZ, R131, P2 ;  /* 0x000000ffff3f7224 */ /* 0x000fe200010e0683 */
[----:B------:R-:W-:-:S02]  /*1f110*/  LOP3.LUT R175, R58, 0x380, RZ, 0xc0, !PT ;  /* 0x000003803aaf7812 */ /* 0x000fc400078ec0ff */
[----:B------:R-:W-:Y:S02]  /*1f120*/  LOP3.LUT R173, R100, 0x380, RZ, 0xc0, !PT ;  /* 0x0000038064ad7812 */ /* 0x000fe400078ec0ff */
[----:B------:R-:W-:Y:S02]  /*1f130*/  IADD3.X R47, RZ, R131, RZ, P4, !PT ;  /* 0x00000083ff2f7210 */ /* 0x000fe400027fe4ff */
[----:B------:R-:W-:Y:S01]  /*1f140*/  LOP3.LUT R177, R62, 0x380, RZ, 0xc0, !PT ;  /* 0x000003803eb17812 */ /* 0x000fe200078ec0ff */
[----:B------:R-:W-:Y:S01]  /*1f150*/  IMAD.X R115, RZ, RZ, R131, P3 ;  /* 0x000000ffff737224 */ /* 0x000fe200018e0683 */
[C---:B------:R-:W-:Y:S02]  /*1f160*/  IADD3 R110, P4, R130.reuse, 0x8040, RZ ;  /* 0x00008040826e7810 */ /* 0x040fe40007f9e0ff */
[C---:B------:R-:W-:Y:S02]  /*1f170*/  IADD3 R118, P6, R130.reuse, 0xc000, RZ ;  /* 0x0000c00082767810 */ /* 0x040fe40007fde0ff */
[----:B------:R-:W-:-:S02]  /*1f180*/  IADD3 R104, P2, R130, 0xc040, RZ ;  /* 0x0000c04082687810 */ /* 0x000fc40007f5e0ff */
[----:B------:R-:W-:Y:S02]  /*1f190*/  LOP3.LUT R50, R179, R50, RZ, 0x3c, !PT ;  /* 0x00000032b3327212 */ /* 0x000fe400078e3cff */
[----:B------:R-:W-:Y:S02]  /*1f1a0*/  LOP3.LUT R130, R7, R130, RZ, 0x3c, !PT ;  /* 0x0000008207827212 */ /* 0x000fe400078e3cff */
[----:B------:R-:W-:Y:S02]  /*1f1b0*/  LOP3.LUT R179, R102, 0x380, RZ, 0xc0, !PT ;  /* 0x0000038066b37812 */ /* 0x000fe400078ec0ff */
[----:B------:R-:W-:Y:S02]  /*1f1c0*/  SHF.R.U64 R29, R52, 0x3, RZ ;  /* 0x00000003341d7819 */ /* 0x000fe400000012ff */
[----:B------:R-:W-:Y:S02]  /*1f1d0*/  SHF.R.U64 R175, R175, 0x3, RZ ;  /* 0x00000003afaf7819 */ /* 0x000fe400000012ff */
[----:B------:R-:W-:-:S02]  /*1f1e0*/  SHF.R.U64 R173, R173, 0x3, RZ ;  /* 0x00000003adad7819 */ /* 0x000fc400000012ff */
[----:B------:R-:W-:Y:S02]  /*1f1f0*/  ISETP.NE.U32.AND P3, PT, RZ, UR4, PT ;  /* 0x00000004ff007c0c */ /* 0x000fe4000bf65070 */
[----:B------:R-:W-:Y:S02]  /*1f200*/  SHF.R.U64 R177, R177, 0x3, RZ ;  /* 0x00000003b1b17819 */ /* 0x000fe400000012ff */
[----:B------:R-:W-:Y:S02]  /*1f210*/  SHF.R.U64 R179, R179, 0x3, RZ ;  /* 0x00000003b3b37819 */ /* 0x000fe400000012ff */
[----:B------:R-:W-:Y:S01]  /*1f220*/  MOV R130, R130 ;  /* 0x0000008200827202 */ /* 0x000fe20000000f00 */
[----:B------:R-:W-:Y:S01]  /*1f230*/  BAR.SYNC.DEFER_BLOCKING 0x1, 0x100 ;  /* 0x0044000000007b1d */ /* 0x000fe20000010000 */
[----:B------:R-:W-:Y:S02]  /*1f240*/  LOP3.LUT R122, R29, R6, RZ, 0x3c, !PT ;  /* 0x000000061d7a7212 */ /* 0x000fe400078e3cff */
[----:B------:R-:W-:-:S02]  /*1f250*/  IADD3.X R7, RZ, R131, RZ, P1, !PT ;  /* 0x00000083ff077210 */ /* 0x000fc40000ffe4ff */
[----:B------:R-:W-:Y:S02]  /*1f260*/  LOP3.LUT R58, R175, R58, RZ, 0x3c, !PT ;  /* 0x0000003aaf3a7212 */ /* 0x000fe400078e3cff */
[----:B------:R-:W-:Y:S02]  /*1f270*/  LOP3.LUT R6, R173, R100, RZ, 0x3c, !PT ;  /* 0x00000064ad067212 */ /* 0x000fe400078e3cff */
[----:B------:R-:W-:Y:S02]  /*1f280*/  MOV R21, R20 ;  /* 0x0000001400157202 */ /* 0x000fe40000000f00 */
[----:B------:R-:W-:Y:S01]  /*1f290*/  ISETP.NE.AND.EX P3, PT, RZ, UR5, PT, P3 ;  /* 0x00000005ff007c0c */ /* 0x000fe2000bf65330 */
[----:B------:R-:W-:Y:S01]  /*1f2a0*/  ULDC.64 UR4, c[0x0][0xbe0] ;  /* 0x0002f80000047ab9 */ /* 0x000fe20000000a00 */
[----:B------:R-:W-:Y:S01]  /*1f2b0*/  LOP3.LUT R62, R177, R62, RZ, 0x3c, !PT ;  /* 0x0000003eb13e7212 */ /* 0x000fe200078e3cff */
[----:B------:R-:W-:Y:S01]  /*1f2c0*/  IMAD.X R127, RZ, RZ, R131, P2 ;  /* 0x000000ffff7f7224 */ /* 0x000fe200010e0683 */
[----:B------:R-:W-:-:S02]  /*1f2d0*/  LOP3.LUT R175, R110, 0x380, RZ, 0xc0, !PT ;  /* 0x000003806eaf7812 */ /* 0x000fc400078ec0ff */
[----:B------:R-:W-:Y:S02]  /*1f2e0*/  MOV R38, R38 ;  /* 0x0000002600267202 */ /* 0x000fe40000000f00 */
[----:B------:R-:W-:Y:S02]  /*1f2f0*/  LOP3.LUT R177, R114, 0x380, RZ, 0xc0, !PT ;  /* 0x0000038072b17812 */ /* 0x000fe400078ec0ff */
[----:B------:R-:W-:Y:S02]  /*1f300*/  MOV R46, R46 ;  /* 0x0000002e002e7202 */ /* 0x000fe40000000f00 */
[----:B------:R-:W-:Y:S01]  /*1f310*/  LOP3.LUT R102, R179, R102, RZ, 0x3c, !PT ;  /* 0x00000066b3667212 */ /* 0x000fe200078e3cff */
[----:B------:R0:W-:Y:S01]  /*1f320*/  STSM.16.M88.4 [R130], R24 ;  /* 0x0000001882007844 */ /* 0x0001e20000000200 */
[----:B------:R-:W-:Y:S01]  /*1f330*/  ISETP.NE.U32.AND P2, PT, RZ, UR4, PT ;  /* 0x00000004ff007c0c */ /* 0x000fe2000bf45070 */
[--C-:B------:R-:W-:Y:S01]  /*1f340*/  IMAD.X R111, RZ, RZ, R131.reuse, P4 ;  /* 0x000000ffff6f7224 */ /* 0x100fe200020e0683 */
[----:B------:R-:W-:Y:S01]  /*1f350*/  LOP3.LUT R179, R118, 0x380, RZ, 0xc0, !PT ;  /* 0x0000038076b37812 */ /* 0x000fe200078ec0ff */
[----:B------:R-:W-:Y:S01]  /*1f360*/  IMAD.X R123, RZ, RZ, R131, P5 ;  /* 0x000000ffff7b7224 */ /* 0x000fe200028e0683 */
[-C--:B------:R-:W-:Y:S01]  /*1f370*/  IADD3.X R107, RZ, R131.reuse, RZ, P0, !PT ;  /* 0x00000083ff6b7210 */ /* 0x080fe200007fe4ff */
[----:B------:R-:W-:Y:S01]  /*1f380*/  STSM.16.M88.4 [R21], R32 ;  /* 0x0000002015007844 */ /* 0x000fe20000000200 */
[----:B------:R-:W-:-:S02]  /*1f390*/  IADD3.X R119, RZ, R131, RZ, P6, !PT ;  /* 0x00000083ff777210 */ /* 0x000fc400037fe4ff */
[----:B------:R-:W-:Y:S01]  /*1f3a0*/  SHF.R.U64 R175, R175, 0x3, RZ ;  /* 0x00000003afaf7819 */ /* 0x000fe200000012ff */
[----:B------:R-:W-:Y:S01]  /*1f3b0*/  STSM.16.M88.4 [R38], R40 ;  /* 0x0000002826007844 */ /* 0x000fe20000000200 */
[----:B------:R-:W-:Y:S02]  /*1f3c0*/  MOV R20, R6 ;  /* 0x0000000600147202 */ /* 0x000fe40000000f00 */
[----:B------:R-:W-:Y:S01]  /*1f3d0*/  SHF.R.U64 R177, R177, 0x3, RZ ;  /* 0x00000003b1b17819 */ /* 0x000fe200000012ff */
[----:B------:R-:W3:Y:S01]  /*1f3e0*/  LDC.64 R6, c[0x0][0xbd8] ;  /* 0x0002f600ff067b82 */ /* 0x000ee20000000a00 */
[----:B------:R-:W-:Y:S01]  /*1f3f0*/  LOP3.LUT R131, R104, 0x380, RZ, 0xc0, !PT ;  /* 0x0000038068837812 */ /* 0x000fe200078ec0ff */
[----:B------:R1:W-:Y:S01]  /*1f400*/  STSM.16.M88.4 [R46], R8 ;  /* 0x000000082e007844 */ /* 0x0003e20000000200 */
[----:B------:R-:W-:Y:S02]  /*1f410*/  MOV R50, R50 ;  /* 0x0000003200327202 */ /* 0x000fe40000000f00 */
[----:B------:R-:W-:-:S02]  /*1f420*/  MOV R54, R54 ;  /* 0x0000003600367202 */ /* 0x000fc40000000f00 */
[----:B0-----:R-:W-:Y:S02]  /*1f430*/  F2FP.F16.F32.PACK_AB R24, R65, R157 ;  /* 0x0000009d4118723e */ /* 0x001fe400000000ff */
[----:B------:R-:W-:Y:S02]  /*1f440*/  F2FP.F16.F32.PACK_AB R25, R67, R66 ;  /* 0x000000424319723e */ /* 0x000fe400000000ff */
[----:B------:R-:W-:Y:S02]  /*1f450*/  F2FP.F16.F32.PACK_AB R26, R69, R158 ;  /* 0x0000009e451a723e */ /* 0x000fe400000000ff */
[----:B------:R-:W-:Y:S02]  /*1f460*/  F2FP.F16.F32.PACK_AB R27, R71, R70 ;  /* 0x00000046471b723e */ /* 0x000fe400000000ff */
[----:B------:R-:W-:Y:S02]  /*1f470*/  ISETP.NE.AND.EX P2, PT, RZ, UR5, PT, P2 ;  /* 0x00000005ff007c0c */ /* 0x000fe4000bf45320 */
[----:B------:R-:W-:-:S02]  /*1f480*/  SHF.R.U64 R179, R179, 0x3, RZ ;  /* 0x00000003b3b37819 */ /* 0x000fc400000012ff */
[----:B------:R-:W-:Y:S02]  /*1f490*/  MOV R58, R58 ;  /* 0x0000003a003a7202 */ /* 0x000fe40000000f00 */
[----:B-1----:R-:W-:Y:S02]  /*1f4a0*/  F2FP.F16.F32.PACK_AB R8, R73, R159 ;  /* 0x0000009f4908723e */ /* 0x002fe400000000ff */
[----:B------:R-:W-:Y:S02]  /*1f4b0*/  F2FP.F16.F32.PACK_AB R9, R75, R74 ;  /* 0x0000004a4b09723e */ /* 0x000fe400000000ff */
[----:B------:R-:W-:Y:S02]  /*1f4c0*/  F2FP.F16.F32.PACK_AB R10, R77, R160 ;  /* 0x000000a04d0a723e */ /* 0x000fe400000000ff */
[----:B------:R-:W-:Y:S02]  /*1f4d0*/  F2FP.F16.F32.PACK_AB R11, R79, R78 ;  /* 0x0000004e4f0b723e */ /* 0x000fe400000000ff */
[----:B------:R-:W-:Y:S01]  /*1f4e0*/  LOP3.LUT R110, R175, R110, RZ, 0x3c, !PT ;  /* 0x0000006eaf6e7212 */ /* 0x000fe200078e3cff */
[----:B------:R-:W-:Y:S01]  /*1f4f0*/  STSM.16.M88.4 [R50], R12 ;  /* 0x0000000c32007844 */ /* 0x000fe20000000200 */
[----:B------:R-:W-:-:S02]  /*1f500*/  LOP3.LUT R114, R177, R114, RZ, 0x3c, !PT ;  /* 0x00000072b1727212 */ /* 0x000fc400078e3cff */
[----:B------:R-:W-:Y:S02]  /*1f510*/  SHF.R.U64 R131, R131, 0x3, RZ ;  /* 0x0000000383837819 */ /* 0x000fe400000012ff */
[----:B------:R-:W-:Y:S02]  /*1f520*/  MOV R62, R62 ;  /* 0x0000003e003e7202 */ /* 0x000fe40000000f00 */
[----:B------:R-:W-:Y:S01]  /*1f530*/  F2FP.F16.F32.PACK_AB R29, R83, R82 ;  /* 0x00000052531d723e */ /* 0x000fe200000000ff */
[----:B------:R-:W-:Y:S01]  /*1f540*/  STSM.16.M88.4 [R54], R24 ;  /* 0x0000001836007844 */ /* 0x000fe20000000200 */
[----:B------:R-:W-:Y:S02]  /*1f550*/  MOV R102, R102 ;  /* 0x0000006600667202 */ /* 0x000fe40000000f00 */
[----:B------:R-:W-:Y:S02]  /*1f560*/  F2FP.F16.F32.PACK_AB R32, R89, R163 ;  /* 0x000000a35920723e */ /* 0x000fe400000000ff */
[----:B------:R-:W-:-:S02]  /*1f570*/  F2FP.F16.F32.PACK_AB R33, R91, R90 ;  /* 0x0000005a5b21723e */ /* 0x000fc400000000ff */
[----:B------:R-:W-:Y:S02]  /*1f580*/  F2FP.F16.F32.PACK_AB R34, R93, R164 ;  /* 0x000000a45d22723e */ /* 0x000fe400000000ff */
[----:B------:R-:W-:Y:S01]  /*1f590*/  F2FP.F16.F32.PACK_AB R35, R95, R94 ;  /* 0x0000005e5f23723e */ /* 0x000fe200000000ff */
[----:B------:R0:W-:Y:S01]  /*1f5a0*/  STSM.16.M88.4 [R58], R8 ;  /* 0x000000083a007844 */ /* 0x0001e20000000200 */
[----:B------:R-:W-:Y:S02]  /*1f5b0*/  LOP3.LUT R118, R179, R118, RZ, 0x3c, !PT ;  /* 0x00000076b3767212 */ /* 0x000fe400078e3cff */
[----:B------:R-:W-:Y:S02]  /*1f5c0*/  MOV R106, R106 ;  /* 0x0000006a006a7202 */ /* 0x000fe40000000f00 */
[----:B------:R-:W-:Y:S02]  /*1f5d0*/  F2FP.F16.F32.PACK_AB R38, R101, R166 ;  /* 0x000000a66526723e */ /* 0x000fe400000000ff */
[----:B------:R-:W-:-:S02]  /*1f5e0*/  F2FP.F16.F32.PACK_AB R39, R60, R56 ;  /* 0x000000383c27723e */ /* 0x000fc400000000ff */
[----:B------:R-:W-:Y:S02]  /*1f5f0*/  MOV R110, R110 ;  /* 0x0000006e006e7202 */ /* 0x000fe40000000f00 */
[----:B------:R-:W-:Y:S02]  /*1f600*/  F2FP.F16.F32.PACK_AB R40, R105, R167 ;  /* 0x000000a76928723e */ /* 0x000fe400000000ff */
[----:B------:R-:W-:Y:S02]  /*1f610*/  F2FP.F16.F32.PACK_AB R41, R68, R64 ;  /* 0x000000404429723e */ /* 0x000fe400000000ff */
[----:B------:R-:W-:Y:S02]  /*1f620*/  F2FP.F16.F32.PACK_AB R42, R109, R168 ;  /* 0x000000a86d2a723e */ /* 0x000fe400000000ff */
[----:B------:R-:W-:Y:S01]  /*1f630*/  F2FP.F16.F32.PACK_AB R43, R76, R72 ;  /* 0x000000484c2b723e */ /* 0x000fe200000000ff */
[----:B------:R-:W-:Y:S01]  /*1f640*/  STSM.16.M88.4 [R62], R28 ;  /* 0x0000001c3e007844 */ /* 0x000fe20000000200 */
[----:B------:R-:W-:-:S02]  /*1f650*/  LOP3.LUT R126, R131, R104, RZ, 0x3c, !PT ;  /* 0x00000068837e7212 */ /* 0x000fc400078e3cff */
[----:B------:R-:W-:Y:S02]  /*1f660*/  MOV R114, R114 ;  /* 0x0000007200727202 */ /* 0x000fe40000000f00 */
[----:B0-----:R-:W-:Y:S02]  /*1f670*/  F2FP.F16.F32.PACK_AB R8, R113, R169 ;  /* 0x000000a97108723e */ /* 0x001fe400000000ff */
[----:B------:R-:W-:Y:S02]  /*1f680*/  F2FP.F16.F32.PACK_AB R9, R84, R80 ;  /* 0x000000505409723e */ /* 0x000fe400000000ff */
[----:B------:R-:W-:Y:S02]  /*1f690*/  F2FP.F16.F32.PACK_AB R10, R117, R170 ;  /* 0x000000aa750a723e */ /* 0x000fe400000000ff */
[----:B------:R-:W-:Y:S01]  /*1f6a0*/  F2FP.F16.F32.PACK_AB R11, R88, R87 ;  /* 0x00000057580b723e */ /* 0x000fe200000000ff */
[----:B------:R-:W-:Y:S01]  /*1f6b0*/  STSM.16.M88.4 [R102], R32 ;  /* 0x0000002066007844 */ /* 0x000fe20000000200 */
[----:B------:R-:W-:-:S02]  /*1f6c0*/  MOV R118, R118 ;  /* 0x0000007600767202 */ /* 0x000fc40000000f00 */
[----:B------:R-:W-:Y:S01]  /*1f6d0*/  F2FP.F16.F32.PACK_AB R12, R121, R171 ;  /* 0x000000ab790c723e */ /* 0x000fe200000000ff */
[----:B------:R-:W-:Y:S01]  /*1f6e0*/  STSM.16.M88.4 [R106], R36 ;  /* 0x000000246a007844 */ /* 0x000fe20000000200 */
[----:B------:R-:W-:Y:S02]  /*1f6f0*/  F2FP.F16.F32.PACK_AB R13, R96, R92 ;  /* 0x0000005c600d723e */ /* 0x000fe400000000ff */
[----:B------:R-:W-:Y:S02]  /*1f700*/  F2FP.F16.F32.PACK_AB R14, R125, R124 ;  /* 0x0000007c7d0e723e */ /* 0x000fe400000000ff */
[----:B------:R-:W-:Y:S01]  /*1f710*/  F2FP.F16.F32.PACK_AB R15, R112, R108 ;  /* 0x0000006c700f723e */ /* 0x000fe200000000ff */
[----:B------:R-:W-:Y:S01]  /*1f720*/  STSM.16.M88.4 [R110], R40 ;  /* 0x000000286e007844 */ /* 0x000fe20000000200 */
[----:B------:R-:W-:Y:S02]  /*1f730*/  MOV R122, R122 ;  /* 0x0000007a007a7202 */ /* 0x000fe40000000f00 */
[----:B------:R-:W-:-:S02]  /*1f740*/  F2FP.F16.F32.PACK_AB R130, R133, R132 ;  /* 0x000000848582723e */ /* 0x000fc400000000ff */
[----:B------:R-:W-:Y:S01]  /*1f750*/  F2FP.F16.F32.PACK_AB R131, R135, R134 ;  /* 0x000000868783723e */ /* 0x000fe200000000ff */
[----:B------:R0:W-:Y:S01]  /*1f760*/  STSM.16.M88.4 [R114], R8 ;  /* 0x0000000872007844 */ /* 0x0001e20000000200 */
[----:B------:R-:W-:-:S03]  /*1f770*/  MOV R126, R126 ;  /* 0x0000007e007e7202 */ /* 0x000fc60000000f00 */
[----:B------:R1:W-:Y:S04]  /*1f780*/  STSM.16.M88.4 [R118], R12 ;  /* 0x0000000c76007844 */ /* 0x0003e80000000200 */
[----:B------:R-:W-:Y:S04]  /*1f790*/  STSM.16.M88.4 [R122], R128 ;  /* 0x000000807a007844 */ /* 0x000fe80000000200 */
[----:B------:R-:W-:Y:S01]  /*1f7a0*/  STSM.16.M88.4 [R126], R136 ;  /* 0x000000887e007844 */ /* 0x000fe20000000200 */
[----:B0-----:R-:W0:Y:S03]  /*1f7b0*/  @P2 LDC.64 R8, c[0x0][0xbe0] ;  /* 0x0002f800ff082b82 */ /* 0x001e260000000a00 */
[----:B------:R2:W-:Y:S01]  /*1f7c0*/  STSM.16.M88.4 [R20], R144 ;  /* 0x0000009014007844 */ /* 0x0005e20000000200 */
[----:B---3--:R-:W-:-:S04]  /*1f7d0*/  IMAD.WIDE R10, R172, 0x4, R6 ;  /* 0x00000004ac0a7825 */ /* 0x008fc800078e0206 */
[----:B----4-:R-:W-:-:S04]  /*1f7e0*/  IMAD R7, R174, 0x8, R176 ;  /* 0x00000008ae077824 */ /* 0x010fc800078e02b0 */
[----:B------:R-:W-:Y:S01]  /*1f7f0*/  IMAD.WIDE R6, R7, 0x2, R2 ;  /* 0x0000000207067825 */ /* 0x000fe200078e0202 */
[----:B------:R-:W-:Y:S01]  /*1f800*/  ULDC UR4, c[0x0][0xa88] ;  /* 0x0002a20000047ab9 */ /* 0x000fe20000000800 */
[----:B------:R-:W-:Y:S01]  /*1f810*/  BAR.SYNC.DEFER_BLOCKING 0x1, 0x100 ;  /* 0x0044000000007b1d */ /* 0x000fe20000010000 */
[----:B-1----:R-:W-:Y:S01]  /*1f820*/  IADD3 R15, P0, R6, 0x1000, RZ ;  /* 0x00001000060f7810 */ /* 0x002fe20007f1e0ff */
[----:B------:R-:W-:Y:S01]  /*1f830*/  IMAD.MOV.U32 R21, RZ, RZ, RZ ;  /* 0x000000ffff157224 */ /* 0x000fe200078e00ff */
[----:B--2---:R-:W-:Y:S02]  /*1f840*/  MOV R20, UR4 ;  /* 0x0000000400147c02 */ /* 0x004fe40008000f00 */
[----:B------:R-:W-:Y:S01]  /*1f850*/  LOP3.LUT R4, R15, 0x380, RZ, 0xc0, !PT ;  /* 0x000003800f047812 */ /* 0x000fe200078ec0ff */
[----:B0-----:R-:W-:-:S03]  /*1f860*/  @P2 IMAD.WIDE R2, R172, 0x4, R8 ;  /* 0x00000004ac022825 */ /* 0x001fc600078e0208 */
[----:B------:R-:W-:Y:S02]  /*1f870*/  SHF.R.U64 R8, R4, 0x3, RZ ;  /* 0x0000000304087819 */ /* 0x000fe400000012ff */
[----:B------:R-:W-:Y:S02]  /*1f880*/  IADD3 R13, P1, R6, 0x2000, RZ ;  /* 0x00002000060d7810 */ /* 0x000fe40007f3e0ff */
[----:B------:R-:W-:Y:S01]  /*1f890*/  LOP3.LUT R8, R8, R15, RZ, 0x3c, !PT ;  /* 0x0000000f08087212 */ /* 0x000fe200078e3cff */
[----:B------:R0:W5:Y:S04]  /*1f8a0*/  @P3 LDG.E R21, desc[UR6][R10.64] ;  /* 0x000000060a153981 */ /* 0x000168000c1e1900 */
[----:B------:R0:W5:Y:S01]  /*1f8b0*/  @P2 LDG.E R20, desc[UR6][R2.64] ;  /* 0x0000000602142981 */ /* 0x000162000c1e1900 */
[----:B------:R-:W-:Y:S05]  /*1f8c0*/  @P2 BRA `(.L_x_1632) ;  /* 0x0000000000142947 */ /* 0x000fea0003800000 */
[----:B------:R-:W-:Y:S05]  /*1f8d0*/  @!P3 BRA `(.L_x_1632) ;  /* 0x000000000010b947 */ /* 0x000fea0003800000 */
[----:B------:R-:W-:Y:S02]  /*1f8e0*/  ULDC.64 UR4, c[0x0][0x208] ;  /* 0x0000820000047ab9 */ /* 0x000fe40000000a00 */
[----:B0-----:R-:W2:Y:S04]  /*1f8f0*/  LDG.E R3, desc[UR4][R10.64] ;  /* 0x000000040a037981 */ /* 0x001ea8000c1e1900 */
[----:B-----5:R-:W2:Y:S02]  /*1f900*/  LDG.E R20, desc[UR4][R10.64+0x4] ;  /* 0x000004040a147981 */ /* 0x020ea4000c1e1900 */
[----:B--2---:R-:W-:-:S07]  /*1f910*/  IMAD.IADD R20, R20, 0x1, -R3 ;  /* 0x0000000114147824 */ /* 0x004fce00078e0a03 */
.L_x_1632:
[----:B------:R-:W2:Y:S01]  /*1f920*/  LDL R14, [R1+0x54] ;  /* 0x00005400010e7983 */ /* 0x000ea20000100800 */
[----:B------:R-:W-:-:S03]  /*1f930*/  ULDC.64 UR4, c[0x0][0xb70] ;  /* 0x0002dc0000047ab9 */ /* 0x000fc60000000a00 */
[----:B------:R-:W3:Y:S04]  /*1f940*/  LDL.LU R81, [R1+0x60] ;  /* 0x0000600001517983 */ /* 0x000ee80000300800 */
[----:B------:R-:W2:Y:S01]  /*1f950*/  LDL.LU R79, [R1+0x70] ;  /* 0x00007000014f7983 */ /* 0x000ea20000300800 */
[--C-:B0----5:R-:W-:Y:S01]  /*1f960*/  SHF.R.S32.HI R3, RZ, 0x1f, R21.reuse ;  /* 0x0000001fff037819 */ /* 0x121fe20000011415 */
[----:B------:R-:W-:Y:S01]  /*1f970*/  IMAD.MOV.U32 R2, RZ, RZ, R21 ;  /* 0x000000ffff027224 */ /* 0x000fe200078e0015 */
[----:B------:R-:W-:Y:S01]  /*1f980*/  SHF.R.S32.HI R4, RZ, 0x1f, R172 ;  /* 0x0000001fff047819 */ /* 0x000fe200000114ac */
[----:B------:R-:W4:Y:S01]  /*1f990*/  LDL R80, [R1+0x6c] ;  /* 0x00006c0001507983 */ /* 0x000f220000100800 */
[----:B------:R-:W-:Y:S02]  /*1f9a0*/  SEL R77, R172, RZ, !P3 ;  /* 0x000000ffac4d7207 */ /* 0x000fe40005800000 */
[----:B------:R-:W-:-:S02]  /*1f9b0*/  SEL R76, R4, RZ, !P3 ;  /* 0x000000ff044c7207 */ /* 0x000fc40005800000 */
[----:B------:R-:W-:Y:S02]  /*1f9c0*/  IADD3 R25, P2, R6, 0x3000, RZ ;  /* 0x0000300006197810 */ /* 0x000fe40007f5e0ff */
[----:B------:R-:W-:Y:S02]  /*1f9d0*/  LOP3.LUT R12, R13, 0x380, RZ, 0xc0, !PT ;  /* 0x000003800d0c7812 */ /* 0x000fe400078ec0ff */
[----:B------:R-:W-:Y:S02]  /*1f9e0*/  LOP3.LUT R24, R25, 0x380, RZ, 0xc0, !PT ;  /* 0x0000038019187812 */ /* 0x000fe400078ec0ff */
[----:B------:R-:W-:Y:S02]  /*1f9f0*/  SHF.R.U64 R12, R12, 0x3, RZ ;  /* 0x000000030c0c7819 */ /* 0x000fe400000012ff */
[----:B------:R-:W-:Y:S02]  /*1fa00*/  SHF.R.U64 R24, R24, 0x3, RZ ;  /* 0x0000000318187819 */ /* 0x000fe400000012ff */
[----:B------:R-:W-:-:S02]  /*1fa10*/  LOP3.LUT R12, R12, R13, RZ, 0x3c, !PT ;  /* 0x0000000d0c0c7212 */ /* 0x000fc400078e3cff */
[----:B------:R-:W-:Y:S02]  /*1fa20*/  LOP3.LUT R24, R24, R25, RZ, 0x3c, !PT ;  /* 0x0000001918187212 */ /* 0x000fe400078e3cff */
[C---:B------:R-:W-:Y:S02]  /*1fa30*/  IADD3 R29, P6, R6.reuse, 0x4000, RZ ;  /* 0x00004000061d7810 */ /* 0x040fe40007fde0ff */
[C---:B------:R-:W-:Y:S02]  /*1fa40*/  IADD3 R33, P5, R6.reuse, 0x5000, RZ ;  /* 0x0000500006217810 */ /* 0x040fe40007fbe0ff */
[----:B------:R-:W-:Y:S01]  /*1fa50*/  IADD3 R37, P4, R6, 0x6000, RZ ;  /* 0x0000600006257810 */ /* 0x000fe20007f9e0ff */
[----:B------:R-:W-:Y:S01]  /*1fa60*/  ULDC.64 UR6, c[0x0][0x208] ;  /* 0x0000820000067ab9 */ /* 0x000fe20000000a00 */
[----:B------:R-:W-:Y:S01]  /*1fa70*/  SHF.R.S32.HI R229, RZ, 0x1f, R228 ;  /* 0x0000001fffe57819 */ /* 0x000fe200000114e4 */
[----:B------:R-:W-:Y:S01]  /*1fa80*/  VIADD R78, R18, 0x40 ;  /* 0x00000040124e7836 */ /* 0x000fe20000000000 */
[----:B------:R-:W-:Y:S01]  /*1fa90*/  BSSY B1, `(.L_x_1633) ;  /* 0x000009c000017945 */ /* 0x000fe20003800000 */
[----:B------:R-:W-:Y:S01]  /*1faa0*/  VIADD R82, R228, 0x80 ;  /* 0x00000080e4527836 */ /* 0x000fe20000000000 */
[----:B---3--:R-:W-:Y:S01]  /*1fab0*/  SHF.R.S32.HI R23, RZ, 0x1f, R81 ;  /* 0x0000001fff177819 */ /* 0x008fe20000011451 */
[----:B------:R-:W-:-:S04]  /*1fac0*/  IMAD.WIDE.U32 R10, R81, UR4, R2 ;  /* 0x00000004510a7c25 */ /* 0x000fc8000f8e0002 */
[----:B--2---:R-:W-:Y:S02]  /*1fad0*/  IMAD R15, R79, 0x80, R14 ;  /* 0x000000804f0f7824 */ /* 0x004fe400078e020e */
[----:B------:R-:W2:Y:S01]  /*1fae0*/  LDL R14, [R1+0x74] ;  /* 0x00007400010e7983 */ /* 0x000ea20000100800 */
[----:B------:R-:W-:-:S04]  /*1faf0*/  IMAD R9, R23, UR4, RZ ;  /* 0x0000000417097c24 */ /* 0x000fc8000f8e02ff */
[----:B------:R-:W-:Y:S01]  /*1fb00*/  IMAD R9, R81, UR5, R9 ;  /* 0x0000000551097c24 */ /* 0x000fe2000f8e0209 */
[----:B------:R-:W-:Y:S02]  /*1fb10*/  ULDC.64 UR4, c[0x0][0xb78] ;  /* 0x0002de0000047ab9 */ /* 0x000fe40000000a00 */
[----:B------:R-:W-:Y:S02]  /*1fb20*/  IMAD R2, R76, UR4, RZ ;  /* 0x000000044c027c24 */ /* 0x000fe4000f8e02ff */
[----:B------:R-:W-:-:S03]  /*1fb30*/  IADD3 R11, R11, R9, RZ ;  /* 0x000000090b0b7210 */ /* 0x000fc60007ffe0ff */
[----:B------:R-:W-:Y:S01]  /*1fb40*/  IMAD.WIDE.U32 R10, R77, UR4, R10 ;  /* 0x000000044d0a7c25 */ /* 0x000fe2000f8e000a */
[----:B------:R-:W-:-:S03]  /*1fb50*/  SHF.R.S32.HI R9, RZ, 0x1f, R15 ;  /* 0x0000001fff097819 */ /* 0x000fc6000001140f */
[----:B------:R-:W-:Y:S01]  /*1fb60*/  IMAD R4, R77, UR5, R2 ;  /* 0x000000054d047c24 */ /* 0x000fe2000f8e0202 */
[----:B------:R-:W-:Y:S01]  /*1fb70*/  IADD3 R2, P3, R15, R10, RZ ;  /* 0x0000000a0f027210 */ /* 0x000fe20007f7e0ff */
[----:B------:R-:W-:-:S03]  /*1fb80*/  ULDC.64 UR4, c[0x0][0xb40] ;  /* 0x0002d00000047ab9 */ /* 0x000fc60000000a00 */
[----:B------:R-:W-:Y:S02]  /*1fb90*/  IADD3.X R9, R9, R11, R4, P3, !PT ;  /* 0x0000000b09097210 */ /* 0x000fe40001ffe404 */
[----:B------:R-:W-:-:S04]  /*1fba0*/  LEA R54, P3, R2, UR4, 0x2 ;  /* 0x0000000402367c11 */ /* 0x000fc8000f8610ff */
[----:B------:R-:W-:Y:S01]  /*1fbb0*/  LEA.HI.X R55, R2, UR5, R9, 0x2, P3 ;  /* 0x0000000502377c11 */ /* 0x000fe200098f1409 */
[--C-:B------:R-:W-:Y:S01]  /*1fbc0*/  IMAD.X R9, RZ, RZ, R7.reuse, P0 ;  /* 0x000000ffff097224 */ /* 0x100fe200000e0607 */
[C---:B------:R-:W-:Y:S01]  /*1fbd0*/  IADD3 R45, P0, R6.reuse, 0x8000, RZ ;  /* 0x00008000062d7810 */ /* 0x040fe20007f1e0ff */
[----:B------:R-:W-:Y:S01]  /*1fbe0*/  IMAD.X R25, RZ, RZ, R7, P2 ;  /* 0x000000ffff197224 */ /* 0x000fe200010e0607 */
[----:B------:R-:W-:Y:S02]  /*1fbf0*/  IADD3.X R13, RZ, R7, RZ, P1, !PT ;  /* 0x00000007ff0d7210 */ /* 0x000fe40000ffe4ff */
[----:B------:R-:W-:Y:S02]  /*1fc00*/  LOP3.LUT R28, R29, 0x380, RZ, 0xc0, !PT ;  /* 0x000003801d1c7812 */ /* 0x000fe400078ec0ff */
[----:B------:R-:W-:Y:S02]  /*1fc10*/  LOP3.LUT R32, R33, 0x380, RZ, 0xc0, !PT ;  /* 0x0000038021207812 */ /* 0x000fe400078ec0ff */
[----:B------:R-:W-:Y:S01]  /*1fc20*/  LOP3.LUT R36, R37, 0x380, RZ, 0xc0, !PT ;  /* 0x0000038025247812 */ /* 0x000fe200078ec0ff */
[----:B------:R-:W-:Y:S01]  /*1fc30*/  VIADD R11, R15, 0x8 ;  /* 0x000000080f0b7836 */ /* 0x000fe20000000000 */
[C---:B------:R-:W-:Y:S01]  /*1fc40*/  IADD3 R41, P3, R6.reuse, 0x7000, RZ ;  /* 0x0000700006297810 */ /* 0x040fe20007f7e0ff */
[----:B------:R-:W-:Y:S01]  /*1fc50*/  ULDC.64 UR4, c[0x0][0xaa0] ;  /* 0x0002a80000047ab9 */ /* 0x000fe20000000a00 */
[----:B------:R-:W-:-:S02]  /*1fc60*/  IADD3 R49, P1, R6, 0x9000, RZ ;  /* 0x0000900006317810 */ /* 0x000fc40007f3e0ff */
[----:B------:R-:W-:Y:S02]  /*1fc70*/  LOP3.LUT R44, R45, 0x380, RZ, 0xc0, !PT ;  /* 0x000003802d2c7812 */ /* 0x000fe400078ec0ff */
[----:B------:R-:W-:Y:S02]  /*1fc80*/  IADD3 R53, P2, R6, 0xa000, RZ ;  /* 0x0000a00006357810 */ /* 0x000fe40007f5e0ff */
[----:B------:R-:W-:Y:S02]  /*1fc90*/  LOP3.LUT R40, R41, 0x380, RZ, 0xc0, !PT ;  /* 0x0000038029287812 */ /* 0x000fe400078ec0ff */
[----:B------:R-:W-:Y:S02]  /*1fca0*/  LOP3.LUT R48, R49, 0x380, RZ, 0xc0, !PT ;  /* 0x0000038031307812 */ /* 0x000fe400078ec0ff */
[----:B------:R-:W-:Y:S02]  /*1fcb0*/  SHF.R.U64 R44, R44, 0x3, RZ ;  /* 0x000000032c2c7819 */ /* 0x000fe400000012ff */
[----:B------:R-:W-:-:S02]  /*1fcc0*/  LOP3.LUT R52, R53, 0x380, RZ, 0xc0, !PT ;  /* 0x0000038035347812 */ /* 0x000fc400078ec0ff */
[----:B------:R-:W-:Y:S02]  /*1fcd0*/  SHF.R.U64 R28, R28, 0x3, RZ ;  /* 0x000000031c1c7819 */ /* 0x000fe400000012ff */
[----:B------:R-:W-:Y:S02]  /*1fce0*/  SHF.R.U64 R32, R32, 0x3, RZ ;  /* 0x0000000320207819 */ /* 0x000fe400000012ff */
[----:B------:R-:W-:Y:S02]  /*1fcf0*/  SHF.R.U64 R36, R36, 0x3, RZ ;  /* 0x0000000324247819 */ /* 0x000fe400000012ff */
[----:B------:R-:W-:Y:S02]  /*1fd00*/  SHF.R.U64 R40, R40, 0x3, RZ ;  /* 0x0000000328287819 */ /* 0x000fe400000012ff */
[----:B------:R-:W-:Y:S02]  /*1fd10*/  SHF.R.U64 R48, R48, 0x3, RZ ;  /* 0x0000000330307819 */ /* 0x000fe400000012ff */
[----:B------:R-:W-:-:S02]  /*1fd20*/  LOP3.LUT R44, R44, R45, RZ, 0x3c, !PT ;  /* 0x0000002d2c2c7212 */ /* 0x000fc400078e3cff */
[----:B------:R-:W-:Y:S02]  /*1fd30*/  SHF.R.U64 R52, R52, 0x3, RZ ;  /* 0x0000000334347819 */ /* 0x000fe400000012ff */
[----:B------:R-:W-:Y:S02]  /*1fd40*/  IADD3.X R45, RZ, R7, RZ, P0, !PT ;  /* 0x00000007ff2d7210 */ /* 0x000fe400007fe4ff */
[----:B------:R-:W-:Y:S01]  /*1fd50*/  LOP3.LUT R28, R28, R29, RZ, 0x3c, !PT ;  /* 0x0000001d1c1c7212 */ /* 0x000fe200078e3cff */
[--C-:B------:R-:W-:Y:S01]  /*1fd60*/  IMAD.X R29, RZ, RZ, R7.reuse, P6 ;  /* 0x000000ffff1d7224 */ /* 0x100fe200030e0607 */
[----:B------:R-:W-:Y:S02]  /*1fd70*/  LOP3.LUT R32, R32, R33, RZ, 0x3c, !PT ;  /* 0x0000002120207212 */ /* 0x000fe400078e3cff */
[----:B------:R-:W-:Y:S01]  /*1fd80*/  LOP3.LUT R36, R36, R37, RZ, 0x3c, !PT ;  /* 0x0000002524247212 */ /* 0x000fe200078e3cff */
[--C-:B------:R-:W-:Y:S01]  /*1fd90*/  IMAD.X R37, RZ, RZ, R7.reuse, P4 ;  /* 0x000000ffff257224 */ /* 0x100fe200020e0607 */
[----:B------:R-:W-:Y:S01]  /*1fda0*/  LOP3.LUT R40, R40, R41, RZ, 0x3c, !PT ;  /* 0x0000002928287212 */ /* 0x000fe200078e3cff */
[--C-:B------:R-:W-:Y:S01]  /*1fdb0*/  IMAD.X R41, RZ, RZ, R7.reuse, P3 ;  /* 0x000000ffff297224 */ /* 0x100fe200018e0607 */
[----:B------:R-:W-:Y:S01]  /*1fdc0*/  LOP3.LUT R48, R48, R49, RZ, 0x3c, !PT ;  /* 0x0000003130307212 */ /* 0x000fe200078e3cff */
[----:B------:R-:W-:Y:S01]  /*1fdd0*/  IMAD.X R49, RZ, RZ, R7, P1 ;  /* 0x000000ffff317224 */ /* 0x000fe200008e0607 */
[----:B------:R-:W-:-:S02]  /*1fde0*/  LOP3.LUT R52, R52, R53, RZ, 0x3c, !PT ;  /* 0x0000003534347212 */ /* 0x000fc400078e3cff */
[----:B------:R-:W-:Y:S02]  /*1fdf0*/  IADD3.X R33, RZ, R7, RZ, P5, !PT ;  /* 0x00000007ff217210 */ /* 0x000fe40002ffe4ff */
[C---:B------:R-:W-:Y:S02]  /*1fe00*/  IADD3 R57, P6, R6.reuse, 0xb000, RZ ;  /* 0x0000b00006397810 */ /* 0x040fe40007fde0ff */
[C---:B------:R-:W-:Y:S02]  /*1fe10*/  IADD3 R61, P5, R6.reuse, 0xc000, RZ ;  /* 0x0000c000063d7810 */ /* 0x040fe40007fbe0ff */
[C---:B------:R-:W-:Y:S02]  /*1fe20*/  IADD3 R65, P4, R6.reuse, 0xd000, RZ ;  /* 0x0000d00006417810 */ /* 0x040fe40007f9e0ff */
[C---:B------:R-:W-:Y:S02]  /*1fe30*/  IADD3 R69, P3, R6.reuse, 0xe000, RZ ;  /* 0x0000e00006457810 */ /* 0x040fe40007f7e0ff */
[----:B------:R-:W-:-:S02]  /*1fe40*/  LOP3.LUT R2, R6, 0x380, RZ, 0xc0, !PT ;  /* 0x0000038006027812 */ /* 0x000fc400078ec0ff */
[----:B------:R-:W-:Y:S02]  /*1fe50*/  IADD3.X R53, RZ, R7, RZ, P2, !PT ;  /* 0x00000007ff357210 */ /* 0x000fe400017fe4ff */
[----:B------:R-:W-:Y:S02]  /*1fe60*/  LOP3.LUT R56, R57, 0x380, RZ, 0xc0, !PT ;  /* 0x0000038039387812 */ /* 0x000fe400078ec0ff */
[----:B------:R-:W-:Y:S02]  /*1fe70*/  LOP3.LUT R60, R61, 0x380, RZ, 0xc0, !PT ;  /* 0x000003803d3c7812 */ /* 0x000fe400078ec0ff */
[----:B------:R-:W-:Y:S02]  /*1fe80*/  LOP3.LUT R64, R65, 0x380, RZ, 0xc0, !PT ;  /* 0x0000038041407812 */ /* 0x000fe400078ec0ff */
[----:B------:R-:W-:Y:S02]  /*1fe90*/  LOP3.LUT R68, R69, 0x380, RZ, 0xc0, !PT ;  /* 0x0000038045447812 */ /* 0x000fe400078ec0ff */
[----:B------:R-:W-:-:S02]  /*1fea0*/  SHF.R.U64 R56, R56, 0x3, RZ ;  /* 0x0000000338387819 */ /* 0x000fc400000012ff */
[----:B------:R-:W-:Y:S02]  /*1feb0*/  SHF.R.U64 R60, R60, 0x3, RZ ;  /* 0x000000033c3c7819 */ /* 0x000fe400000012ff */
[----:B------:R-:W-:Y:S02]  /*1fec0*/  SHF.R.U64 R64, R64, 0x3, RZ ;  /* 0x0000000340407819 */ /* 0x000fe400000012ff */
[----:B------:R-:W-:Y:S02]  /*1fed0*/  SHF.R.U64 R68, R68, 0x3, RZ ;  /* 0x0000000344447819 */ /* 0x000fe400000012ff */
[----:B------:R-:W-:Y:S01]  /*1fee0*/  LOP3.LUT R56, R56, R57, RZ, 0x3c, !PT ;  /* 0x0000003938387212 */ /* 0x000fe200078e3cff */
[--C-:B------:R-:W-:Y:S01]  /*1fef0*/  IMAD.X R57, RZ, RZ, R7.reuse, P6 ;  /* 0x000000ffff397224 */ /* 0x100fe200030e0607 */
[----:B------:R-:W-:Y:S01]  /*1ff00*/  LOP3.LUT R60, R60, R61, RZ, 0x3c, !PT ;  /* 0x0000003d3c3c7212 */ /* 0x000fe200078e3cff */
[----:B------:R-:W-:Y:S01]  /*1ff10*/  IMAD.X R61, RZ, RZ, R7, P5 ;  /* 0x000000ffff3d7224 */ /* 0x000fe200028e0607 */
[----:B------:R-:W-:-:S02]  /*1ff20*/  LOP3.LUT R64, R64, R65, RZ, 0x3c, !PT ;  /* 0x0000004140407212 */ /* 0x000fc400078e3cff */
[----:B------:R-:W-:Y:S01]  /*1ff30*/  LOP3.LUT R68, R68, R69, RZ, 0x3c, !PT ;  /* 0x0000004544447212 */ /* 0x000fe200078e3cff */
[----:B------:R-:W-:Y:S01]  /*1ff40*/  IMAD.X R69, RZ, RZ, R7, P3 ;  /* 0x000000ffff457224 */ /* 0x000fe200018e0607 */
[----:B------:R-:W-:Y:S02]  /*1ff50*/  IADD3.X R65, RZ, R7, RZ, P4, !PT ;  /* 0x00000007ff417210 */ /* 0x000fe400027fe4ff */
[----:B--2---:R-:W-:-:S04]  /*1ff60*/  LOP3.LUT P0, RZ, R14, 0x3, RZ, 0xc0, !PT ;  /* 0x000000030eff7812 */ /* 0x004fc8000780c0ff */
[-C--:B------:R-:W-:Y:S02]  /*1ff70*/  ISETP.GE.OR P1, PT, R15, R20.reuse, P0 ;  /* 0x000000140f00720c */ /* 0x080fe40000726670 */
[----:B------:R-:W-:Y:S02]  /*1ff80*/  IADD3 R15, P2, R6, 0xf000, RZ ;  /* 0x0000f000060f7810 */ /* 0x000fe40007f5e0ff */
[----:B------:R-:W-:Y:S02]  /*1ff90*/  ISETP.GE.OR P0, PT, R11, R20, P0 ;  /* 0x000000140b00720c */ /* 0x000fe40000706670 */
[----:B------:R-:W-:Y:S02]  /*1ffa0*/  SHF.R.U64 R11, R2, 0x3, RZ ;  /* 0x00000003020b7819 */ /* 0x000fe400000012ff */
[----:B------:R-:W-:-:S04]  /*1ffb0*/  LOP3.LUT R2, R15, 0x380, RZ, 0xc0, !PT ;  /* 0x000003800f027812 */ /* 0x000fc800078ec0ff */
[----:B------:R-:W-:Y:S01]  /*1ffc0*/  SHF.R.U64 R2, R2, 0x3, RZ ;  /* 0x0000000302027819 */ /* 0x000fe200000012ff */
[----:B------:R-:W-:Y:S01]  /*1ffd0*/  IMAD.X R73, RZ, RZ, R7, P2 ;  /* 0x000000ffff497224 */ /* 0x000fe200010e0607 */
[----:B------:R-:W-:Y:S02]  /*1ffe0*/  LOP3.LUT R6, R11, R6, RZ, 0x3c, !PT ;  /* 0x000000060b067212 */ /* 0x000fe400078e3cff */
[----:B------:R-:W-:Y:S01]  /*1fff0*/  LOP3.LUT R72, R2, R15, RZ, 0x3c, !PT ;  /* 0x0000000f02487212 */ /* 0x000fe200078e3cff */
[----:B------:R0:W-:Y:S04]  /*20000*/  @!P1 STG.E desc[UR6][R54.64], R5 ;  /* 0x0000000536009986 */ /* 0x0001e8000c101906 */
[----:B------:R1:W-:Y:S04]  /*20010*/  @!P0 STG.E desc[UR6][R54.64+0x20], R0 ;  /* 0x0000200036008986 */ /* 0x0003e8000c101906 */
[----:B------:R-:W5:Y:S04]  /*20020*/  LD.E.128 R8, desc[UR6][R8.64] ;  /* 0x0000000608087980 */ /* 0x000f68000c101d00 */
[----:B0-----:R-:W5:Y:S04]  /*20030*/  LD.E.128 R4, desc[UR6][R6.64] ;  /* 0x0000000606047980 */ /* 0x001f68000c101d00 */
[----:B------:R-:W5:Y:S01]  /*20040*/  LD.E.128 R12, desc[UR6][R12.64] ;  /* 0x000000060c0c7980 */ /* 0x000f62000c101d00 */
[----:B-1----:R-:W-:-:S03]  /*20050*/  IMAD R0, R3, UR4, RZ ;  /* 0x0000000403007c24 */ /* 0x002fc6000f8e02ff */
[----:B------:R-:W5:Y:S01]  /*20060*/  LD.E.128 R24, desc[UR6][R24.64] ;  /* 0x0000000618187980 */ /* 0x000f62000c101d00 */
[----:B------:R-:W-:-:S03]  /*20070*/  IMAD.WIDE.U32 R2, R21, UR4, R228 ;  /* 0x0000000415027c25 */ /* 0x000fc6000f8e00e4 */
        /* <DEDUP_REMOVED lines=12> */
[----:B------:R-:W-:Y:S01]  /*20140*/  IMAD R21, R21, UR5, R0 ;  /* 0x0000000515157c24 */ /* 0x000fe2000f8e0200 */
[----:B------:R-:W-:Y:S01]  /*20150*/  ULDC.64 UR4, c[0x0][0xae0] ;  /* 0x0002b80000047ab9 */ /* 0x000fe20000000a00 */
[----:B------:R-:W-:Y:S01]  /*20160*/  @!PT LDS RZ, [RZ] ;  /* 0x00000000fffff984 */ /* 0x000fe20000000800 */
[----:B------:R-:W-:Y:S01]  /*20170*/  @!PT LDS RZ, [RZ] ;  /* 0x00000000fffff984 */ /* 0x000fe20000000800 */
[----:B------:R-:W-:Y:S01]  /*20180*/  @!PT LDS RZ, [RZ] ;  /* 0x00000000fffff984 */ /* 0x000fe20000000800 */
[----:B------:R-:W-:Y:S01]  /*20190*/  @!PT LDS RZ, [RZ] ;  /* 0x00000000fffff984 */ /* 0x000fe20000000800 */
[----:B------:R0:W-:Y:S06]  /*201a0*/  MEMBAR.ALL.CTA ;  /* 0x0000000000007992 */ /* 0x0001ec0000008000 */
[----:B0-----:R-:W0:Y:S01]  /*201b0*/  FENCE.VIEW.ASYNC.S ;  /* 0x00000000000073c6 */ /* 0x001e220000000000 */
[----:B------:R-:W-:-:S02]  /*201c0*/  IMAD R0, R23, UR4, RZ ;  /* 0x0000000417007c24 */ /* 0x000fc4000f8e02ff */
[----:B------:R-:W-:Y:S01]  /*201d0*/  IMAD R23, R79, -0x80, R20 ;  /* 0xffffff804f177824 */ /* 0x000fe200078e0214 */
[----:B------:R-:W-:Y:S01]  /*201e0*/  IADD3 R3, R3, R21, RZ ;  /* 0x0000001503037210 */ /* 0x000fe20007ffe0ff */
[----:B------:R-:W-:-:S03]  /*201f0*/  IMAD R21, R81, UR5, R0 ;  /* 0x0000000551157c24 */ /* 0x000fc6000f8e0200 */
[-C--:B------:R-:W-:Y:S01]  /*20200*/  ISETP.GE.AND P3, PT, R18, R23.reuse, PT ;  /* 0x000000171200720c */ /* 0x080fe20003f66270 */
[----:B------:R-:W-:Y:S01]  /*20210*/  IMAD.WIDE.U32 R2, R81, UR4, R2 ;  /* 0x0000000451027c25 */ /* 0x000fe2000f8e0002 */
[----:B------:R-:W-:Y:S01]  /*20220*/  ULDC.64 UR4, c[0x0][0xae8] ;  /* 0x0002ba0000047ab9 */ /* 0x000fe20000000a00 */
[----:B------:R-:W-:Y:S02]  /*20230*/  IADD3 R0, R16, 0x30820, RZ ;  /* 0x0003082010007810 */ /* 0x000fe40007ffe0ff */
[----:B------:R-:W-:Y:S02]  /*20240*/  IMAD R20, R76, UR4, RZ ;  /* 0x000000044c147c24 */ /* 0x000fe4000f8e02ff */
[----:B------:R-:W-:Y:S01]  /*20250*/  IMAD.IADD R3, R3, 0x1, R21 ;  /* 0x0000000103037824 */ /* 0x000fe200078e0215 */
[-C--:B------:R-:W-:Y:S02]  /*20260*/  ISETP.GE.AND P0, PT, R78, R23.reuse, PT ;  /* 0x000000174e00720c */ /* 0x080fe40003f06270 */
[----:B------:R-:W-:-:S02]  /*20270*/  ISETP.GE.AND P1, PT, R233, R23, PT ;  /* 0x00000017e900720c */ /* 0x000fc40003f26270 */
[----:B----4-:R-:W-:Y:S01]  /*20280*/  ISETP.GE.AND P2, PT, R80, R23, PT ;  /* 0x000000175000720c */ /* 0x010fe20003f46270 */
[C---:B------:R-:W-:Y:S01]  /*20290*/  IMAD R23, R77.reuse, UR5, R20 ;  /* 0x000000054d177c24 */ /* 0x040fe2000f8e0214 */
[----:B------:R-:W-:Y:S01]  /*202a0*/  PRMT R0, RZ, 0x654, R0 ;  /* 0x00000654ff007816 */ /* 0x000fe20000000000 */
[----:B------:R-:W-:-:S03]  /*202b0*/  IMAD.WIDE.U32 R76, R77, UR4, R2 ;  /* 0x000000044d4c7c25 */ /* 0x000fc6000f8e0002 */
[----:B0-----:R0:W-:Y:S01]  /*202c0*/  SYNCS.ARRIVE.TRANS64.RED.A1T0 RZ, [R0+URZ], RZ ;  /* 0x000000ff00ff79a7 */ /* 0x0011e2000810043f */
[----:B------:R-:W-:Y:S01]  /*202d0*/  IMAD.WIDE R20, R79, 0x80, R18 ;  /* 0x000000804f147825 */ /* 0x000fe200078e0212 */
[----:B------:R-:W-:-:S03]  /*202e0*/  IADD3 R81, R77, R23, RZ ;  /* 0x000000174d517210 */ /* 0x000fc60007ffe0ff */
[----:B------:R-:W-:Y:S01]  /*202f0*/  VIADD R80, R228, 0xc0 ;  /* 0x000000c0e4507836 */ /* 0x000fe20000000000 */
[----:B------:R-:W-:Y:S06]  /*20300*/  @P3 BRA `(.L_x_1634) ;  /* 0x0000000000503947 */ /* 0x000fec0003800000 */
[----:B------:R-:W-:Y:S01]  /*20310*/  ULDC.64 UR4, c[0x0][0xad8] ;  /* 0x0002b60000047ab9 */ /* 0x000fe20000000a00 */
[----:B------:R-:W-:Y:S01]  /*20320*/  IMAD.MOV.U32 R2, RZ, RZ, R76 ;  /* 0x000000ffff027224 */ /* 0x000fe200078e004c */
[----:B------:R-:W-:Y:S01]  /*20330*/  ULDC.64 UR6, c[0x0][0xa80] ;  /* 0x0002a00000067ab9 */ /* 0x000fe20000000a00 */
[----:B------:R-:W-:Y:S01]  /*20340*/  IMAD R23, R21, UR4, RZ ;  /* 0x0000000415177c24 */ /* 0x000fe2000f8e02ff */
[----:B------:R-:W-:Y:S01]  /*20350*/  ULDC.64 UR8, c[0x0][0x208] ;  /* 0x0000820000087ab9 */ /* 0x000fe20000000a00 */
[----:B------:R-:W-:Y:S02]  /*20360*/  IMAD.MOV.U32 R3, RZ, RZ, R81 ;  /* 0x000000ffff037224 */ /* 0x000fe400078e0051 */
[C---:B------:R-:W-:Y:S02]  /*20370*/  IMAD R23, R20.reuse, UR5, R23 ;  /* 0x0000000514177c24 */ /* 0x040fe4000f8e0217 */
[----:B------:R-:W-:Y:S01]  /*20380*/  IMAD.WIDE.U32 R2, R20, UR4, R2 ;  /* 0x0000000414027c25 */ /* 0x000fe2000f8e0002 */
[----:B------:R-:W-:-:S02]  /*20390*/  ULDC UR4, c[0x0][0xa8c] ;  /* 0x0002a30000047ab9 */ /* 0x000fc40000000800 */
[----:B------:R-:W-:Y:S02]  /*203a0*/  ISETP.GE.AND P3, PT, R228, UR4, PT ;  /* 0x00000004e4007c0c */ /* 0x000fe4000bf66270 */
[C---:B------:R-:W-:Y:S02]  /*203b0*/  LEA R78, P5, R2.reuse, UR6, 0x1 ;  /* 0x00000006024e7c11 */ /* 0x040fe4000f8a08ff */
[----:B------:R-:W-:Y:S02]  /*203c0*/  IADD3 R3, R3, R23, RZ ;  /* 0x0000001703037210 */ /* 0x000fe40007ffe0ff */
[----:B------:R-:W-:Y:S02]  /*203d0*/  ISETP.GE.AND P4, PT, R225, UR4, PT ;  /* 0x00000004e1007c0c */ /* 0x000fe4000bf86270 */
[----:B------:R-:W-:Y:S02]  /*203e0*/  LEA.HI.X R79, R2, UR7, R3, 0x1, P5 ;  /* 0x00000007024f7c11 */ /* 0x000fe4000a8f0c03 */
[----:B------:R-:W-:-:S02]  /*203f0*/  ISETP.GE.AND P5, PT, R82, UR4, PT ;  /* 0x0000000452007c0c */ /* 0x000fc4000bfa6270 */
[----:B------:R-:W-:Y:S01]  /*20400*/  ISETP.GE.AND P6, PT, R80, UR4, PT ;  /* 0x0000000450007c0c */ /* 0x000fe2000bfc6270 */
[----:B-----5:R1:W-:Y:S06]  /*20410*/  @!P3 STG.E.128 desc[UR8][R78.64], R4 ;  /* 0x000000044e00b986 */ /* 0x0203ec000c101d08 */
[----:B------:R1:W-:Y:S04]  /*20420*/  @!P4 STG.E.128 desc[UR8][R78.64+0x80], R28 ;  /* 0x0000801c4e00c986 */ /* 0x0003e8000c101d08 */
[----:B------:R1:W-:Y:S04]  /*20430*/  @!P5 STG.E.128 desc[UR8][R78.64+0x100], R44 ;  /* 0x0001002c4e00d986 */ /* 0x0003e8000c101d08 */
[----:B------:R1:W-:Y:S02]  /*20440*/  @!P6 STG.E.128 desc[UR8][R78.64+0x180], R60 ;  /* 0x0001803c4e00e986 */ /* 0x0003e4000c101d08 */
.L_x_1634:
[----:B------:R-:W-:Y:S05]  /*20450*/  BSYNC B1 ;  /* 0x0000000000017941 */ /* 0x000fea0003800000 */
.L_x_1633:
[----:B------:R-:W-:Y:S04]  /*20460*/  BSSY B1, `(.L_x_1635) ;  /* 0x0000018000017945 */ /* 0x000fe80003800000 */
[----:B------:R-:W-:Y:S05]  /*20470*/  @P1 BRA `(.L_x_1636) ;  /* 0x0000000000581947 */ /* 0x000fea0003800000 */
[----:B-1---5:R-:W-:Y:S01]  /*20480*/  IADD3 R5, P1, R20, 0x20, RZ ;  /* 0x0000002014057810 */ /* 0x022fe20007f3e0ff */
[----:B------:R-:W-:Y:S01]  /*20490*/  ULDC.64 UR6, c[0x0][0xad8] ;  /* 0x0002b60000067ab9 */ /* 0x000fe20000000a00 */
[----:B------:R-:W-:Y:S01]  /*204a0*/  MOV R3, R81 ;  /* 0x0000005100037202 */ /* 0x000fe20000000f00 */
[----:B------:R-:W-:Y:S01]  /*204b0*/  IMAD.MOV.U32 R2, RZ, RZ, R76 ;  /* 0x000000ffff027224 */ /* 0x000fe200078e004c */
[----:B------:R-:W-:Y:S01]  /*204c0*/  ULDC UR4, c[0x0][0xa8c] ;  /* 0x0002a30000047ab9 */ /* 0x000fe20000000800 */
[----:B0-----:R-:W-:Y:S01]  /*204d0*/  IMAD.X R0, RZ, RZ, R21, P1 ;  /* 0x000000ffff007224 */ /* 0x001fe200008e0615 */
        /* <DEDUP_REMOVED lines=16> */
.L_x_1636:
[----:B------:R-:W-:Y:S05]  /*205e0*/  BSYNC B1 ;  /* 0x0000000000017941 */ /* 0x000fea0003800000 */
.L_x_1635:
[----:B------:R-:W-:Y:S04]  /*205f0*/  BSSY B1, `(.L_x_1637) ;  /* 0x0000018000017945 */ /* 0x000fe80003800000 */
[----:B------:R-:W-:Y:S05]  /*20600*/  @P0 BRA `(.L_x_1638) ;  /* 0x0000000000580947 */ /* 0x000fea0003800000 */
[----:B-12--5:R-:W-:Y:S01]  /*20610*/  IADD3 R5, P0, R20, 0x40, RZ ;  /* 0x0000004014057810 */ /* 0x026fe20007f1e0ff */
        /* <DEDUP_REMOVED lines=21> */
.L_x_1638:
[----:B------:R-:W-:Y:S05]  /*20770*/  BSYNC B1 ;  /* 0x0000000000017941 */ /* 0x000fea0003800000 */
.L_x_1637:
[----:B------:R-:W-:Y:S05]  /*20780*/  @P2 BRA `(.L_x_1639) ;  /* 0x0000000c003c2947 */ /* 0x000fea0003800000 */
[----:B-123-5:R-:W-:Y:S01]  /*20790*/  IADD3 R5, P0, R20, 0x60, RZ ;  /* 0x0000006014057810 */ /* 0x02efe20007f1e0ff */
[----:B------:R-:W-:Y:S01]  /*207a0*/  ULDC.64 UR6, c[0x0][0xad8] ;  /* 0x0002b60000067ab9 */ /* 0x000fe20000000a00 */
[----:B------:R-:W-:Y:S01]  /*207b0*/  IMAD.MOV.U32 R2, RZ, RZ, R76 ;  /* 0x000000ffff027224 */ /* 0x000fe200078e004c */
[----:B------:R-:W-:Y:S01]  /*207c0*/  ULDC UR4, c[0x0][0xa8c] ;  /* 0x0002a30000047ab9 */ /* 0x000fe20000000800 */
[----:B------:R-:W-:Y:S01]  /*207d0*/  IADD3.X R20, RZ, R21, RZ, P0, !PT ;  /* 0x00000015ff147210 */ /* 0x000fe200007fe4ff */
[----:B------:R-:W-:Y:S01]  /*207e0*/  IMAD.MOV.U32 R3, RZ, RZ, R81 ;  /* 0x000000ffff037224 */ /* 0x000fe200078e0051 */
[----:B------:R-:W-:Y:S01]  /*207f0*/  ISETP.GE.AND P1, PT, R228, UR4, PT ;  /* 0x00000004e4007c0c */ /* 0x000fe2000bf26270 */
[----:B------:R-:W-:Y:S01]  /*20800*/  ULDC.64 UR8, c[0x0][0x208] ;  /* 0x0000820000087ab9 */ /* 0x000fe20000000a00 */
[----:B------:R-:W-:Y:S01]  /*20810*/  ISETP.GE.AND P2, PT, R225, UR4, PT ;  /* 0x00000004e1007c0c */ /* 0x000fe2000bf46270 */
[----:B------:R-:W-:Y:S01]  /*20820*/  IMAD R20, R20, UR6, RZ ;  /* 0x0000000614147c24 */ /* 0x000fe2000f8e02ff */
[----:B------:R-:W-:Y:S01]  /*20830*/  ISETP.GE.AND P3, PT, R82, UR4, PT ;  /* 0x0000000452007c0c */ /* 0x000fe2000bf66270 */
[----:B------:R-:W-:-:S04]  /*20840*/  IMAD.WIDE.U32 R2, R5, UR6, R2 ;  /* 0x0000000605027c25 */ /* 0x000fc8000f8e0002 */
        /* <DEDUP_REMOVED lines=13> */
.L_x_1631:
[----:B------:R-:W2:Y:S01]  /*20920*/  LDL R10, [R1+0x64] ;  /* 0x00006400010a7983 */ /* 0x000ea20000100800 */
[----:B------:R-:W-:Y:S01]  /*20930*/  ULDC.64 UR4, c[0x0][0xbd8] ;  /* 0x0002f60000047ab9 */ /* 0x000fe20000000a00 */
[----:B------:R-:W2:Y:S01]  /*20940*/  LDC.64 R2, c[0x0][0xbd8] ;  /* 0x0002f600ff027b82 */ /* 0x000ea20000000a00 */
[----:B------:R-:W-:Y:S01]  /*20950*/  ISETP.NE.U32.AND P0, PT, RZ, UR4, PT ;  /* 0x00000004ff007c0c */ /* 0x000fe2000bf05070 */
[----:B------:R-:W-:Y:S01]  /*20960*/  IMAD.MOV.U32 R7, RZ, RZ, RZ ;  /* 0x000000ffff077224 */ /* 0x000fe200078e00ff */
[----:B------:R-:W-:Y:S02]  /*20970*/  ULDC.64 UR6, c[0x0][0x208] ;  /* 0x0000820000067ab9 */ /* 0x000fe40000000a00 */
[----:B------:R-:W-:Y:S01]  /*20980*/  ISETP.NE.AND.EX P0, PT, RZ, UR5, PT, P0 ;  /* 0x00000005ff007c0c */ /* 0x000fe2000bf05300 */
[----:B------:R-:W-:Y:S02]  /*20990*/  ULDC.64 UR4, c[0x0][0xbe0] ;  /* 0x0002f80000047ab9 */ /* 0x000fe40000000a00 */
[----:B------:R-:W-:-:S04]  /*209a0*/  ISETP.NE.U32.AND P1, PT, RZ, UR4, PT ;  /* 0x00000004ff007c0c */ /* 0x000fc8000bf25070 */
[----:B------:R-:W-:Y:S01]  /*209b0*/  ISETP.NE.AND.EX P1, PT, RZ, UR5, PT, P1 ;  /* 0x00000005ff007c0c */ /* 0x000fe2000bf25310 */
[----:B------:R-:W1:-:S12]  /*209c0*/  S2R R8, SR_TID.X ;  /* 0x0000000000087919 */ /* 0x000e580000002100 */
[----:B------:R-:W3:Y:S01]  /*209d0*/  @P1 LDC.64 R4, c[0x0][0xbe0] ;  /* 0x0002f800ff041b82 */ /* 0x000ee20000000a00 */
[----:B------:R-:W-:Y:S02]  /*209e0*/  ULDC UR4, c[0x0][0xa88] ;  /* 0x0002a20000047ab9 */ /* 0x000fe40000000800 */
[----:B------:R-:W-:Y:S01]  /*209f0*/  IMAD.U32 R0, RZ, RZ, UR4 ;  /* 0x00000004ff007e24 */ /* 0x000fe2000f8e00ff */
[----:B-1----:R-:W-:-:S04]  /*20a00*/  IADD3 R6, R8, -0x80, RZ ;  /* 0xffffff8008067810 */ /* 0x002fc80007ffe0ff */
[----:B------:R-:W-:Y:S01]  /*20a10*/  ISETP.GT.AND P2, PT, R6, 0x7f, PT ;  /* 0x0000007f0600780c */ /* 0x000fe20003f44270 */
[----:B--2---:R-:W-:-:S04]  /*20a20*/  IMAD.WIDE R2, R10, 0x4, R2 ;  /* 0x000000040a027825 */ /* 0x004fc800078e0202 */
[----:B---3--:R-:W-:Y:S01]  /*20a30*/  @P1 IMAD.WIDE R4, R10, 0x4, R4 ;  /* 0x000000040a041825 */ /* 0x008fe200078e0204 */
[----:B------:R1:W5:Y:S04]  /*20a40*/  @P0 LDG.E R7, desc[UR6][R2.64] ;  /* 0x0000000602070981 */ /* 0x000368000c1e1900 */
[----:B------:R1:W5:Y:S01]  /*20a50*/  @P1 LDG.E R0, desc[UR6][R4.64] ;  /* 0x0000000604001981 */ /* 0x000362000c1e1900 */
[----:B------:R-:W-:Y:S05]  /*20a60*/  @P1 BRA `(.L_x_1640) ;  /* 0x0000000000141947 */ /* 0x000fea0003800000 */
[----:B------:R-:W-:Y:S05]  /*20a70*/  @!P0 BRA `(.L_x_1640) ;  /* 0x0000000000108947 */ /* 0x000fea0003800000 */
[----:B------:R-:W-:Y:S02]  /*20a80*/  ULDC.64 UR4, c[0x0][0x208] ;  /* 0x0000820000047ab9 */ /* 0x000fe40000000a00 */
[----:B-1----:R-:W2:Y:S04]  /*20a90*/  LDG.E R5, desc[UR4][R2.64] ;  /* 0x0000000402057981 */ /* 0x002ea8000c1e1900 */
[----:B-----5:R-:W2:Y:S02]  /*20aa0*/  LDG.E R0, desc[UR4][R2.64+0x4] ;  /* 0x0000040402007981 */ /* 0x020ea4000c1e1900 */
[----:B--2---:R-:W-:-:S07]  /*20ab0*/  IMAD.IADD R0, R0, 0x1, -R5 ;  /* 0x0000000100007824 */ /* 0x004fce00078e0a05 */
.L_x_1640:
[----:B------:R-:W2:Y:S04]  /*20ac0*/  LDL R13, [R1+0x60] ;  /* 0x00006000010d7983 */ /* 0x000ea80000100800 */
[----:B------:R3:W5:Y:S01]  /*20ad0*/  LDL R12, [R1+0x70] ;  /* 0x00007000010c7983 */ /* 0x0007620000100800 */
[----:B-1----:R-:W-:Y:S01]  /*20ae0*/  SHF.R.S32.HI R2, RZ, 0x1f, R10 ;  /* 0x0000001fff027819 */ /* 0x002fe2000001140a */
[----:B------:R-:W-:Y:S01]  /*20af0*/  BSSY B1, `(.L_x_1641) ;  /* 0x000001d000017945 */ /* 0x000fe20003800000 */
[----:B------:R-:W-:Y:S02]  /*20b00*/  SEL R11, R10, RZ, !P0 ;  /* 0x000000ff0a0b7207 */ /* 0x000fe40004000000 */
[----:B------:R-:W-:Y:S02]  /*20b10*/  SHF.R.S32.HI R229, RZ, 0x1f, R228 ;  /* 0x0000001fffe57819 */ /* 0x000fe400000114e4 */
[----:B------:R-:W-:-:S02]  /*20b20*/  SEL R10, R2, RZ, !P0 ;  /* 0x000000ff020a7207 */ /* 0x000fc40004000000 */
[----:B-----5:R-:W-:Y:S02]  /*20b30*/  SHF.R.S32.HI R6, RZ, 0x1f, R7 ;  /* 0x0000001fff067819 */ /* 0x020fe40000011407 */
[----:B--2---:R-:W-:Y:S01]  /*20b40*/  SHF.R.S32.HI R9, RZ, 0x1f, R13 ;  /* 0x0000001fff097819 */ /* 0x004fe2000001140d */
[----:B---3--:R-:W-:Y:S06]  /*20b50*/  @P2 BRA `(.L_x_1642) ;  /* 0x0000000000582947 */ /* 0x008fec0003800000 */
[----:B------:R-:W-:-:S05]  /*20b60*/  IMAD R2, R12, 0x80, R8 ;  /* 0x000000800c027824 */ /* 0x000fca00078e0208 */
[----:B------:R-:W-:-:S04]  /*20b70*/  IADD3 R3, R2, -0x80, RZ ;  /* 0xffffff8002037810 */ /* 0x000fc80007ffe0ff */
        /* <DEDUP_REMOVED lines=10> */
[----:B------:R-:W-:Y:S02]  /*20c20*/  IMAD R4, R10, UR4, RZ ;  /* 0x000000040a047c24 */ /* 0x000fe4000f8e02ff */
[----:B------:R-:W-:Y:S02]  /*20c30*/  IMAD.IADD R3, R3, 0x1, R5 ;  /* 0x0000000103037824 */ /* 0x000fe400078e0205 */
        /* <DEDUP_REMOVED lines=8> */
.L_x_1642:
[----:B------:R-:W-:Y:S05]  /*20cc0*/  BSYNC B1 ;  /* 0x0000000000017941 */ /* 0x000fea0003800000 */
.L_x_1641:
[----:B------:R-:W-:Y:S01]  /*20cd0*/  ULDC.64 UR4, c[0x0][0xaa0] ;  /* 0x0002a80000047ab9 */ /* 0x000fe20000000a00 */
[----:B------:R-:W-:Y:S01]  /*20ce0*/  IMAD R8, R12, -0x80, R0 ;  /* 0xffffff800c087824 */ /* 0x000fe200078e0200 */
[----:B------:R-:W-:Y:S01]  /*20cf0*/  BSSY B1, `(.L_x_1643) ;  /* 0x000002d000017945 */ /* 0x000fe20003800000 */
[----:B-1----:R-:W-:Y:S01]  /*20d00*/  IMAD R4, R6, UR4, RZ ;  /* 0x0000000406047c24 */ /* 0x002fe2000f8e02ff */
[----:B------:R-:W-:Y:S01]  /*20d10*/  IADD3 R14, R228, 0xc0, RZ ;  /* 0x000000c0e40e7810 */ /* 0x000fe20007ffe0ff */
[----:B------:R-:W-:Y:S01]  /*20d20*/  IMAD.WIDE.U32 R2, R7, UR4, R228 ;  /* 0x0000000407027c25 */ /* 0x000fe2000f8e00e4 */
[-C--:B------:R-:W-:Y:S02]  /*20d30*/  ISETP.GE.AND P2, PT, R18, R8.reuse, PT ;  /* 0x000000081200720c */ /* 0x080fe40003f46270 */
[----:B------:R-:W-:Y:S01]  /*20d40*/  ISETP.GE.AND P1, PT, R233, R8, PT ;  /* 0x00000008e900720c */ /* 0x000fe20003f26270 */
[----:B------:R-:W-:Y:S01]  /*20d50*/  IMAD R7, R7, UR5, R4 ;  /* 0x0000000507077c24 */ /* 0x000fe2000f8e0204 */
[----:B------:R-:W-:Y:S01]  /*20d60*/  ULDC.64 UR4, c[0x0][0xae0] ;  /* 0x0002b80000047ab9 */ /* 0x000fe20000000a00 */
[----:B------:R-:W-:-:S02]  /*20d70*/  VIADD R15, R228, 0x80 ;  /* 0x00000080e40f7836 */ /* 0x000fc40000000000 */
[----:B------:R-:W-:Y:S02]  /*20d80*/  IMAD R4, R9, UR4, RZ ;  /* 0x0000000409047c24 */ /* 0x000fe4000f8e02ff */
[----:B------:R-:W-:Y:S02]  /*20d90*/  IMAD.IADD R3, R3, 0x1, R7 ;  /* 0x0000000103037824 */ /* 0x000fe400078e0207 */
[C---:B------:R-:W-:Y:S02]  /*20da0*/  IMAD R5, R13.reuse, UR5, R4 ;  /* 0x000000050d057c24 */ /* 0x040fe4000f8e0204 */
[----:B------:R-:W-:Y:S01]  /*20db0*/  IMAD.WIDE.U32 R2, R13, UR4, R2 ;  /* 0x000000040d027c25 */ /* 0x000fe2000f8e0002 */
[----:B------:R-:W-:-:S03]  /*20dc0*/  ULDC.64 UR4, c[0x0][0xae8] ;  /* 0x0002ba0000047ab9 */ /* 0x000fc60000000a00 */
[----:B------:R-:W-:Y:S01]  /*20dd0*/  IMAD R0, R10, UR4, RZ ;  /* 0x000000040a007c24 */ /* 0x000fe2000f8e02ff */
[----:B------:R-:W-:Y:S01]  /*20de0*/  IADD3 R3, R3, R5, RZ ;  /* 0x0000000503037210 */ /* 0x000fe20007ffe0ff */
[----:B------:R-:W-:Y:S02]  /*20df0*/  VIADD R7, R18, 0x40 ;  /* 0x0000004012077836 */ /* 0x000fe40000000000 */
[C---:B------:R-:W-:Y:S02]  /*20e00*/  IMAD R9, R11.reuse, UR5, R0 ;  /* 0x000000050b097c24 */ /* 0x040fe4000f8e0200 */
[----:B------:R-:W-:Y:S01]  /*20e10*/  IMAD.WIDE.U32 R4, R11, UR4, R2 ;  /* 0x000000040b047c25 */ /* 0x000fe2000f8e0002 */
[----:B------:R-:W-:-:S03]  /*20e20*/  ISETP.GE.AND P0, PT, R7, R8, PT ;  /* 0x000000080700720c */ /* 0x000fc60003f06270 */
[----:B------:R-:W-:Y:S02]  /*20e30*/  IMAD.MOV.U32 R2, RZ, RZ, R18 ;  /* 0x000000ffff027224 */ /* 0x000fe400078e0012 */
[----:B------:R-:W-:Y:S02]  /*20e40*/  IMAD.MOV.U32 R3, RZ, RZ, R19 ;  /* 0x000000ffff037224 */ /* 0x000fe400078e0013 */
[----:B------:R-:W-:Y:S02]  /*20e50*/  IMAD.IADD R11, R5, 0x1, R9 ;  /* 0x00000001050b7824 */ /* 0x000fe400078e0209 */
[----:B------:R-:W-:Y:S01]  /*20e60*/  IMAD.WIDE R6, R12, 0x80, R2 ;  /* 0x000000800c067825 */ /* 0x000fe200078e0202 */
        /* <DEDUP_REMOVED lines=21> */
.L_x_1644:
[----:B------:R-:W-:Y:S05]  /*20fc0*/  BSYNC B1 ;  /* 0x0000000000017941 */ /* 0x000fea0003800000 */
.L_x_1643:
[----:B------:R-:W2:Y:S01]  /*20fd0*/  LDL R0, [R1+0x6c] ;  /* 0x00006c0001007983 */ /* 0x000ea20000100800 */
[----:B------:R-:W-:Y:S01]  /*20fe0*/  BSSY B1, `(.L_x_1645) ;  /* 0x0000019000017945 */ /* 0x000fe20003800000 */
[----:B--2---:R-:W-:-:S03]  /*20ff0*/  ISETP.GE.AND P2, PT, R0, R8, PT ;  /* 0x000000080000720c */ /* 0x004fc60003f46270 */
[----:B------:R-:W-:Y:S10]  /*21000*/  @P1 BRA `(.L_x_1646) ;  /* 0x0000000000581947 */ /* 0x000ff40003800000 */
[----:B------:R-:W-:Y:S01]  /*21010*/  IADD3 R9, P1, R6, 0x20, RZ ;  /* 0x0000002006097810 */ /* 0x000fe20007f3e0ff */
        /* <DEDUP_REMOVED lines=10> */
[----:B------:R-:W-:Y:S01]  /*210c0*/  IMAD.WIDE.U32 R2, R9, UR6, R2 ;  /* 0x0000000609027c25 */ /* 0x000fe2000f8e0002 */
[----:B------:R-:W-:-:S03]  /*210d0*/  ISETP.GE.AND P6, PT, R14, UR4, PT ;  /* 0x000000040e007c0c */ /* 0x000fc6000bfc6270 */
        /* <DEDUP_REMOVED lines=9> */
.L_x_1646:
[----:B------:R-:W-:Y:S05]  /*21170*/  BSYNC B1 ;  /* 0x0000000000017941 */ /* 0x000fea0003800000 */
.L_x_1645:
[----:B------:R-:W-:Y:S04]  /*21180*/  BSSY B1, `(.L_x_1647) ;  /* 0x0000018000017945 */ /* 0x000fe80003800000 */
[----:B------:R-:W-:Y:S05]  /*21190*/  @P0 BRA `(.L_x_1648) ;  /* 0x0000000000580947 */ /* 0x000fea0003800000 */
[----:B--2---:R-:W-:Y:S01]  /*211a0*/  IADD3 R9, P0, R6, 0x40, RZ ;  /* 0x0000004006097810 */ /* 0x004fe20007f1e0ff */
        /* <DEDUP_REMOVED lines=21> */
.L_x_1648:
[----:B------:R-:W-:Y:S05]  /*21300*/  BSYNC B1 ;  /* 0x0000000000017941 */ /* 0x000fea0003800000 */
.L_x_1647:
[----:B------:R-:W-:Y:S05]  /*21310*/  @P2 BRA `(.L_x_1639) ;  /* 0x0000000000582947 */ /* 0x000fea0003800000 */
[----:B------:R-:W-:Y:S01]  /*21320*/  IADD3 R5, P0, R6, 0x60, RZ ;  /* 0x0000006006057810 */ /* 0x000fe20007f1e0ff */
        /* <DEDUP_REMOVED lines=21> */
.L_x_1639:
[----:B------:R-:W-:Y:S05]  /*21480*/  BSYNC B0 ;  /* 0x0000000000007941 */ /* 0x000fea0003800000 */
.L_x_1630:
[----:B0-----:R-:W3:Y:S01]  /*21490*/  LDL R0, [R1+0xc] ;  /* 0x00000c0001007983 */ /* 0x001ee20000100800 */
[----:B------:R-:W-:Y:S02]  /*214a0*/  ULDC UR4, c[0x0][0xc14] ;  /* 0x0003050000047ab9 */ /* 0x000fe40000000800 */
[----:B---3--:R-:W-:-:S13]  /*214b0*/  ISETP.GE.AND P0, PT, R0, UR4, PT ;  /* 0x0000000400007c0c */ /* 0x008fda000bf06270 */
[----:B------:R-:W-:Y:S05]  /*214c0*/  @!P0 BRA `(.L_x_1649) ;  /* 0xfffffdfc00d48947 */ /* 0x000fea000383ffff */
[----:B------:R-:W-:Y:S05]  /*214d0*/  BRA `(.L_x_1336) ;  /* 0x0000006c008c7947 */ /* 0x000fea0003800000 */
.L_x_1334:
[----:B------:R-:W-:-:S08]  /*214e0*/  NOP ;  /* 0x0000000000007918 */ /* 0x000fd00000000000 */
[----:B0-----:R-:W0:-:S00]  /*214f0*/  USETMAXREG.DEALLOC.CTAPOOL 0x18 ;  /* 0x00000018000079c8 */ /* 0x001e0000080e0500 */
[----:B0-----:R-:W-:-:S06]  /*21500*/  LOP3.LUT R0, R0, 0x3, RZ, 0xc0, !PT ;  /* 0x0000000300007812 */ /* 0x001fcc00078ec0ff */
[----:B------:R-:W0:Y:S02]  /*21510*/  SHFL.IDX PT, R0, R0, RZ, 0x1f ;  /* 0x00001fff00007589 */ /* 0x000e2400000e0000 */
[----:B0-----:R-:W-:-:S13]  /*21520*/  ISETP.NE.AND P0, PT, R0, RZ, PT ;  /* 0x000000ff0000720c */ /* 0x001fda0003f05270 */
[----:B------:R-:W-:Y:S05]  /*21530*/  @P0 BRA `(.L_x_1336) ;  /* 0x0000006c00740947 */ /* 0x000fea0003800000 */
        /* <DEDUP_REMOVED lines=15> */
[----:B------:R-:W-:Y:S02]  /*21630*/  ISETP.GE.U32.AND P0, PT, R7, 0x2, PT ;  /* 0x000000020700780c */ /* 0x000fe40003f06070 */
        /* <DEDUP_REMOVED lines=35> */
[----:B------:R-:W-:Y:S01]  /*21870*/  MOV R5, R2 ;  /* 0x0000000200057202 */ /* 0x000fe20000000f00 */
[----:B------:R-:W-:Y:S01]  /*21880*/  IMAD.MOV.U32 R6, RZ, RZ, RZ ;  /* 0x000000ffff067224 */ /* 0x000fe200078e00ff */
[----:B------:R-:W-:Y:S01]  /*21890*/  ULDC UR5, c[0x0][0xc14] ;  /* 0x0003050000057ab9 */ /* 0x000fe20000000800 */
[----:B------:R-:W-:Y:S01]  /*218a0*/  ULDC UR7, c[0x0][0xc14] ;  /* 0x0003050000077ab9 */ /* 0x000fe20000000800 */
[----:B------:R-:W-:-:S05]  /*218b0*/  ULDC UR4, c[0x0][0xc10] ;  /* 0x0003040000047ab9 */ /* 0x000fca0000000800 */
.L_x_1654:
[----:B------:R-:W-:Y:S01]  /*218c0*/  VIADD R6, R6, 0x1f ;  /* 0x0000001f06067836 */ /* 0x000fe20000000000 */
[----:B------:R-:W-:-:S04]  /*218d0*/  MOV R19, UR7 ;  /* 0x0000000700137c02 */ /* 0x000fc80008000f00 */
        /* <DEDUP_REMOVED lines=14> */
.L_x_1653:
[----:B------:R-:W-:Y:S05]  /*219c0*/  BSYNC B0 ;  /* 0x0000000000007941 */ /* 0x000fea0003800000 */
.L_x_1652:
        /* <DEDUP_REMOVED lines=25> */
.L_x_1650:
[----:B------:R-:W-:Y:S01]  /*21b60*/  IADD3 R7, -R2, R5, RZ ;  /* 0x0000000502077210 */ /* 0x000fe20007ffe1ff */
[----:B------:R-:W-:-:S04]  /*21b70*/  ULDC.64 UR8, c[0x0][0x208] ;  /* 0x0000820000087ab9 */ /* 0x000fc80000000a00 */
        /* <DEDUP_REMOVED lines=17> */
[----:B------:R-:W-:-:S05]  /*21c90*/  IADD3 R5, R5, -0x1, RZ ;  /* 0xffffffff05057810 */ /* 0x000fca0007ffe0ff */
[----:B------:R2:W3:Y:S02]  /*21ca0*/  SHFL.IDX PT, R16, R4, R5, 0x1f ;  /* 0x00001f0504107589 */ /* 0x0004e400000e0000 */
.L_x_1655:
[----:B-1----:R-:W-:Y:S01]  /*21cb0*/  IMAD.MOV R2, RZ, RZ, -R3 ;  /* 0x000000ffff027224 */ /* 0x002fe200078e0a03 */
[----:B--2---:R-:W-:Y:S01]  /*21cc0*/  IABS R4, R6 ;  /* 0x0000000600047213 */ /* 0x004fe20000000000 */
[----:B---3--:R-:W-:Y:S02]  /*21cd0*/  IMAD R16, R16, UR4, R7 ;  /* 0x0000000410107c24 */ /* 0x008fe4000f8e0207 */
[----:B------:R-:W-:Y:S01]  /*21ce0*/  IMAD R5, R2, R11, RZ ;  /* 0x0000000b02057224 */ /* 0x000fe200078e02ff */
[----:B------:R-:W-:Y:S01]  /*21cf0*/  IADD3 R4, RZ, -R4, RZ ;  /* 0x80000004ff047210 */ /* 0x000fe20007ffe0ff */
[----:B------:R-:W-:-:S04]  /*21d00*/  IMAD.MOV.U32 R2, RZ, RZ, RZ ;  /* 0x000000ffff027224 */ /* 0x000fc800078e00ff */
[----:B------:R-:W-:Y:S01]  /*21d10*/  IMAD.HI.U32 R2, R3, R5, R2 ;  /* 0x0000000503027227 */ /* 0x000fe200078e0002 */
[----:B------:R-:W-:-:S04]  /*21d20*/  IADD3 R5, -R16, UR6, RZ ;  /* 0x0000000610057c10 */ /* 0x000fc8000fffe1ff */
[----:B------:R-:W-:-:S05]  /*21d30*/  IABS R3, R5 ;  /* 0x0000000500037213 */ /* 0x000fca0000000000 */
[----:B------:R-:W-:-:S04]  /*21d40*/  IMAD.HI.U32 R9, R2, R3, RZ ;  /* 0x0000000302097227 */ /* 0x000fc800078e00ff */
[----:B------:R-:W-:-:S05]  /*21d50*/  IMAD R2, R9, R4, R3 ;  /* 0x0000000409027224 */ /* 0x000fca00078e0203 */
[----:B------:R-:W-:-:S13]  /*21d60*/  ISETP.GT.U32.AND P0, PT, R11, R2, PT ;  /* 0x000000020b00720c */ /* 0x000fda0003f04070 */
[----:B------:R-:W-:Y:S02]  /*21d70*/  @!P0 IMAD.IADD R2, R2, 0x1, -R11 ;  /* 0x0000000102028824 */ /* 0x000fe400078e0a0b */
[----:B------:R-:W-:-:S03]  /*21d80*/  @!P0 VIADD R9, R9, 0x1 ;  /* 0x0000000109098836 */ /* 0x000fc60000000000 */
[----:B------:R-:W-:Y:S02]  /*21d90*/  ISETP.GE.U32.AND P0, PT, R2, R11, PT ;  /* 0x0000000b0200720c */ /* 0x000fe40003f06070 */
[----:B------:R-:W-:-:S11]  /*21da0*/  LOP3.LUT R2, R5, R6, RZ, 0x3c, !PT ;  /* 0x0000000605027212 */ /* 0x000fd600078e3cff */
[----:B------:R-:W-:Y:S02]  /*21db0*/  @P0 IADD3 R9, R9, 0x1, RZ ;  /* 0x0000000109090810 */ /* 0x000fe40007ffe0ff */
        /* <DEDUP_REMOVED lines=8> */
[----:B------:R-:W-:Y:S02]  /*21e40*/  VIADDMNMX R8, R3, UR4, R8, PT ;  /* 0x0000000403087c46 */ /* 0x000fe4000b800108 */
[----:B------:R-:W-:Y:S02]  /*21e50*/  IADD3 R4, R5, R4, RZ ;  /* 0x0000000405047210 */ /* 0x000fe40007ffe0ff */
[----:B------:R-:W-:-:S04]  /*21e60*/  IABS R7, R8 ;  /* 0x0000000800077213 */ /* 0x000fc80000000000 */
[----:B------:R-:W1:Y:S08]  /*21e70*/  I2F.RP R10, R7 ;  /* 0x00000007000a7306 */ /* 0x000e700000209400 */
[----:B-1----:R-:W1:Y:S02]  /*21e80*/  MUFU.RCP R10, R10 ;  /* 0x0000000a000a7308 */ /* 0x002e640000001000 */
[----:B-1----:R-:W-:-:S06]  /*21e90*/  IADD3 R2, R10, 0xffffffe, RZ ;  /* 0x0ffffffe0a027810 */ /* 0x002fcc0007ffe0ff */
[----:B------:R1:W2:Y:S02]  /*21ea0*/  F2I.FTZ.U32.TRUNC.NTZ R3, R2 ;  /* 0x0000000200037305 */ /* 0x0002a4000021f000 */
[----:B-1----:R-:W-:Y:S01]  /*21eb0*/  MOV R2, RZ ;  /* 0x000000ff00027202 */ /* 0x002fe20000000f00 */
[----:B--2---:R-:W-:-:S04]  /*21ec0*/  IMAD.MOV R6, RZ, RZ, -R3 ;  /* 0x000000ffff067224 */ /* 0x004fc800078e0a03 */
        /* <DEDUP_REMOVED lines=22> */
.L_x_1651:
[----:B------:R-:W-:Y:S01]  /*22030*/  MOV R17, RZ ;  /* 0x000000ff00117202 */ /* 0x000fe20000000f00 */
[----:B------:R-:W-:Y:S02]  /*22040*/  IMAD.U32 R16, RZ, RZ, UR6 ;  /* 0x00000006ff107e24 */ /* 0x000fe4000f8e00ff */
[----:B------:R-:W-:-:S07]  /*22050*/  IMAD.MOV.U32 R18, RZ, RZ, RZ ;  /* 0x000000ffff127224 */ /* 0x000fce00078e00ff */
.L_x_1656:
        /* <DEDUP_REMOVED lines=9> */
[----:B------:R-:W-:Y:S02]  /*220f0*/  ISETP.GE.AND P0, PT, R19, UR5, PT ;  /* 0x0000000513007c0c */ /* 0x000fe4000bf06270 */
[----:B-1----:R-:W-:-:S05]  /*22100*/  MOV R0, 0x1 ;  /* 0x0000000100007802 */ /* 0x002fca0000000f00 */
[----:B------:R1:W-:Y:S04]  /*22110*/  STL [R1+0x8], R0 ;  /* 0x0000080001007387 */ /* 0x0003e80000100800 */
[----:B------:R1:W-:Y:S02]  /*22120*/  STL [R1+0x24], RZ ;  /* 0x000024ff01007387 */ /* 0x0003e40000100800 */
[----:B------:R-:W-:Y:S05]  /*22130*/  @P0 BRA `(.L_x_1657) ;  /* 0x0000005c008c0947 */ /* 0x000fea0003800000 */
[----:B-1----:R-:W-:Y:S01]  /*22140*/  IMAD.MOV.U32 R0, RZ, RZ, 0x1 ;  /* 0x00000001ff007424 */ /* 0x002fe200078e00ff */
[----:B------:R1:W-:Y:S01]  /*22150*/  STL [R1+0x24], RZ ;  /* 0x000024ff01007387 */ /* 0x0003e20000100800 */
[----:B------:R-:W-:Y:S01]  /*22160*/  ULDC.64 UR36, c[0x0][0x198] ;  /* 0x0000660000247ab9 */ /* 0x000fe20000000a00 */
[----:B------:R-:W-:Y:S02]  /*22170*/  ULDC UR38, c[0x0][0xc] ;  /* 0x0000030000267ab9 */ /* 0x000fe40000000800 */
[----:B------:R1:W-:Y:S04]  /*22180*/  STL [R1+0x10], R0 ;  /* 0x0000100001007387 */ /* 0x0003e80000100800 */
[----:B------:R1:W-:Y:S04]  /*22190*/  STL [R1+0xc], RZ ;  /* 0x00000cff01007387 */ /* 0x0003e80000100800 */
[----:B------:R1:W-:Y:S04]  /*221a0*/  STL [R1], RZ ;  /* 0x000000ff01007387 */ /* 0x0003e80000100800 */
[----:B------:R1:W-:Y:S02]  /*221b0*/  STL [R1+0x8], R0 ;  /* 0x0000080001007387 */ /* 0x0003e40000100800 */
.L_x_1760:
[----:B------:R-:W-:Y:S05]  /*221c0*/  YIELD ;  /* 0x0000000000007946 */ /* 0x000fea0003800000 */
[----:B------:R-:W-:Y:S01]  /*221d0*/  ULDC.64 UR4, c[0x0][0xa28] ;  /* 0x00028a0000047ab9 */ /* 0x000fe20000000a00 */
[----:B------:R-:W-:Y:S01]  /*221e0*/  IMAD.MOV.U32 R9, RZ, RZ, RZ ;  /* 0x000000ffff097224 */ /* 0x000fe200078e00ff */
[----:B------:R-:W-:Y:S01]  /*221f0*/  ISETP.NE.U32.AND P0, PT, RZ, UR4, PT ;  /* 0x00000004ff007c0c */ /* 0x000fe2000bf05070 */
[----:B------:R-:W-:Y:S01]  /*22200*/  ULDC.64 UR6, c[0x0][0x208] ;  /* 0x0000820000067ab9 */ /* 0x000fe20000000a00 */
[----:B-1----:R-:W-:Y:S01]  /*22210*/  MOV R0, RZ ;  /* 0x000000ff00007202 */ /* 0x002fe20000000f00 */
[----:B------:R-:W-:Y:S01]  /*22220*/  ULDC.64 UR8, c[0x0][0xa08] ;  /* 0x0002820000087ab9 */ /* 0x000fe20000000a00 */
[----:B------:R-:W-:Y:S01]  /*22230*/  ISETP.NE.AND.EX P0, PT, RZ, UR5, PT, P0 ;  /* 0x00000005ff007c0c */ /* 0x000fe2000bf05300 */
[----:B------:R-:W-:Y:S01]  /*22240*/  ULDC.64 UR4, c[0x0][0xa00] ;  /* 0x0002800000047ab9 */ /* 0x000fe20000000a00 */
[----:B------:R-:W-:-:S11]  /*22250*/  ULDC.64 UR10, c[0x0][0xa10] ;  /* 0x00028400000a7ab9 */ /* 0x000fd60000000a00 */
[----:B--2---:R-:W1:Y:S01]  /*22260*/  @P0 LDC.64 R2, c[0x0][0xa28] ;  /* 0x00028a00ff020b82 */ /* 0x004e620000000a00 */
[----:B------:R-:W-:Y:S01]  /*22270*/  ISETP.NE.U32.AND P2, PT, RZ, UR4, PT ;  /* 0x00000004ff007c0c */ /* 0x000fe2000bf45070 */
[----:B-1----:R-:W-:-:S05]  /*22280*/  @P0 IMAD.WIDE R2, R19, 0x4, R2 ;  /* 0x0000000413020825 */ /* 0x002fca00078e0202 */
[----:B------:R1:W5:Y:S01]  /*22290*/  @P0 LDG.E R9, desc[UR6][R2.64] ;  /* 0x0000000602090981 */ /* 0x000362000c1e1900 */
[----:B------:R-:W-:Y:S01]  /*222a0*/  ISETP.NE.AND.EX P2, PT, RZ, UR5, PT, P2 ;  /* 0x00000005ff007c0c */ /* 0x000fe2000bf45320 */
[----:B------:R-:W-:Y:S01]  /*222b0*/  ULDC.64 UR4, c[0x0][0xa18] ;  /* 0x0002860000047ab9 */ /* 0x000fe20000000a00 */
[----:B-1----:R-:W1:Y:S02]  /*222c0*/  LDC.64 R2, c[0x0][0xa00] ;  /* 0x00028000ff027b82 */ /* 0x002e640000000a00 */
[----:B-1----:R-:W-:-:S09]  /*222d0*/  IMAD.WIDE R2, R19, 0x4, R2 ;  /* 0x0000000413027825 */ /* 0x002fd200078e0202 */
[----:B------:R-:W2:Y:S01]  /*222e0*/  @P2 LDG.E R0, desc[UR6][R2.64] ;  /* 0x0000000602002981 */ /* 0x000ea2000c1e1900 */
[----:B------:R-:W-:Y:S01]  /*222f0*/  ISETP.NE.U32.AND P0, PT, RZ, UR4, PT ;  /* 0x00000004ff007c0c */ /* 0x000fe2000bf05070 */
[----:B------:R-:W-:-:S03]  /*22300*/  ULDC UR4, c[0x0][0x288] ;  /* 0x0000a20000047ab9 */ /* 0x000fc60000000800 */
[----:B------:R-:W-:-:S13]  /*22310*/  ISETP.NE.AND.EX P0, PT, RZ, UR5, PT, P0 ;  /* 0x00000005ff007c0c */ /* 0x000fda000bf05300 */
[----:B------:R-:W1:Y:S01]  /*22320*/  @P0 LDC.64 R4, c[0x0][0xa18] ;  /* 0x00028600ff040b82 */ /* 0x000e620000000a00 */
[----:B------:R-:W-:-:S04]  /*22330*/  ISETP.NE.U32.AND P1, PT, RZ, UR8, PT ;  /* 0x00000008ff007c0c */ /* 0x000fc8000bf25070 */
[----:B------:R-:W-:Y:S02]  /*22340*/  ISETP.NE.AND.EX P3, PT, RZ, UR9, PT, P1 ;  /* 0x00000009ff007c0c */ /* 0x000fe4000bf65310 */
[----:B------:R-:W-:-:S04]  /*22350*/  ISETP.NE.U32.AND P1, PT, RZ, UR10, PT ;  /* 0x0000000aff007c0c */ /* 0x000fc8000bf25070 */
[----:B------:R-:W-:Y:S01]  /*22360*/  ISETP.NE.AND.EX P1, PT, RZ, UR11, PT, P1 ;  /* 0x0000000bff007c0c */ /* 0x000fe2000bf25310 */
        /* <DEDUP_REMOVED lines=8> */
[----:B------:R-:W-:Y:S01]  /*223f0*/  ULDC UR6, c[0x0][0x338] ;  /* 0x0000ce0000067ab9 */ /* 0x000fe20000000800 */
[----:B------:R-:W-:Y:S01]  /*22400*/  ULDC UR5, c[0x0][0x2e0] ;  /* 0x0000b80000057ab9 */ /* 0x000fe20000000800 */
[----:B------:R-:W-:Y:S01]  /*22410*/  USEL UR4, UR4, 0x1, UP0 ;  /* 0x0000000104047887 */ /* 0x000fe20008000000 */
[----:B------:R-:W-:-:S03]  /*22420*/  IMAD.U32 R10, RZ, RZ, UR6 ;  /* 0x00000006ff0a7e24 */ /* 0x000fc6000f8e00ff */
[----:B------:R-:W-:-:S06]  /*22430*/  UIMAD UR4, UR4, UR5, URZ ;  /* 0x00000005040472a4 */ /* 0x000fcc000f8e023f */
[----:B-1----:R-:W-:Y:S01]  /*22440*/  MOV R4, UR4 ;  /* 0x0000000400047c02 */ /* 0x002fe20008000f00 */
[----:B------:R-:W-:Y:S06]  /*22450*/  @P0 BRA `(.L_x_1658) ;  /* 0x0000000000140947 */ /* 0x000fec0003800000 */
[----:B------:R-:W-:Y:S05]  /*22460*/  @!P2 BRA `(.L_x_1658) ;  /* 0x000000000010a947 */ /* 0x000fea0003800000 */
[----:B------:R-:W-:Y:S02]  /*22470*/  ULDC.64 UR4, c[0x0][0x208] ;  /* 0x0000820000047ab9 */ /* 0x000fe40000000a00 */
[----:B------:R-:W2:Y:S04]  /*22480*/  LDG.E R5, desc[UR4][R2.64] ;  /* 0x0000000402057981 */ /* 0x000ea8000c1e1900 */
[----:B-----5:R-:W2:Y:S02]  /*22490*/  LDG.E R0, desc[UR4][R2.64+0x4] ;  /* 0x0000040402007981 */ /* 0x020ea4000c1e1900 */
[----:B--2---:R-:W-:-:S07]  /*224a0*/  IMAD.IADD R0, R0, 0x1, -R5 ;  /* 0x0000000100007824 */ /* 0x004fce00078e0a05 */
.L_x_1658:
[----:B------:R-:W1:Y:S01]  /*224b0*/  LDC.64 R6, c[0x0][0xa08] ;  /* 0x00028200ff067b82 */ /* 0x000e620000000a00 */
[----:B------:R-:W-:Y:S01]  /*224c0*/  IMAD.MOV.U32 R8, RZ, RZ, RZ ;  /* 0x000000ffff087224 */ /* 0x000fe200078e00ff */
[----:B------:R-:W-:-:S06]  /*224d0*/  ULDC.64 UR4, c[0x0][0x208] ;  /* 0x0000820000047ab9 */ /* 0x000fcc0000000a00 */
[----:B------:R-:W2:Y:S01]  /*224e0*/  LDC.64 R2, c[0x0][0xa10] ;  /* 0x00028400ff027b82 */ /* 0x000ea20000000a00 */
[----:B-1----:R-:W-:-:S05]  /*224f0*/  IMAD.WIDE R6, R19, 0x4, R6 ;  /* 0x0000000413067825 */ /* 0x002fca00078e0206 */
[----:B------:R-:W3:Y:S01]  /*22500*/  @P3 LDG.E R8, desc[UR4][R6.64] ;  /* 0x0000000406083981 */ /* 0x000ee2000c1e1900 */
[----:B------:R-:W-:Y:S01]  /*22510*/  MOV R5, RZ ;  /* 0x000000ff00057202 */ /* 0x000fe20000000f00 */
[----:B--2---:R-:W-:-:S05]  /*22520*/  IMAD.WIDE R2, R19, 0x4, R2 ;  /* 0x0000000413027825 */ /* 0x004fca00078e0202 */
[----:B------:R1:W5:Y:S01]  /*22530*/  @P1 LDG.E R5, desc[UR4][R2.64] ;  /* 0x0000000402051981 */ /* 0x000362000c1e1900 */
[----:B------:R-:W-:Y:S02]  /*22540*/  ULDC.64 UR4, c[0x0][0xa20] ;  /* 0x0002880000047ab9 */ /* 0x000fe40000000a00 */
[----:B------:R-:W-:-:S04]  /*22550*/  ISETP.NE.U32.AND P0, PT, RZ, UR4, PT ;  /* 0x00000004ff007c0c */ /* 0x000fc8000bf05070 */
[----:B------:R-:W-:Y:S01]  /*22560*/  ISETP.NE.AND.EX P0, PT, RZ, UR5, PT, P0 ;  /* 0x00000005ff007c0c */ /* 0x000fe2000bf05300 */
[----:B---3-5:R-:W-:-:S05]  /*22570*/  IMAD.IADD R8, R8, 0x1, R9 ;  /* 0x0000000108087824 */ /* 0x028fca00078e0209 */
[----:B------:R1:W-:Y:S07]  /*22580*/  STL [R1+0x4], R8 ;  /* 0x0000040801007387 */ /* 0x0003ee0000100800 */
[----:B------:R-:W-:Y:S05]  /*22590*/  @!P0 BRA `(.L_x_1659) ;  /* 0x0000000000148947 */ /* 0x000fea0003800000 */
[----:B------:R-:W2:Y:S01]  /*225a0*/  LDC.64 R6, c[0x0][0xa20] ;  /* 0x00028800ff067b82 */ /* 0x000ea20000000a00 */
[----:B------:R-:W-:Y:S01]  /*225b0*/  ULDC.64 UR4, c[0x0][0x208] ;  /* 0x0000820000047ab9 */ /* 0x000fe20000000a00 */
[----:B--2---:R-:W-:-:S05]  /*225c0*/  IMAD.WIDE R6, R19, 0x4, R6 ;  /* 0x0000000413067825 */ /* 0x004fca00078e0206 */
[----:B------:R2:W5:Y:S01]  /*225d0*/  LDG.E R4, desc[UR4][R6.64] ;  /* 0x0000000406047981 */ /* 0x000562000c1e1900 */
[----:B------:R-:W-:Y:S05]  /*225e0*/  BRA `(.L_x_1660) ;  /* 0x0000000000147947 */ /* 0x000fea0003800000 */
.L_x_1659:
[----:B------:R-:W-:Y:S05]  /*225f0*/  @!P3 BRA `(.L_x_1660) ;  /* 0x000000000010b947 */ /* 0x000fea0003800000 */
[----:B------:R-:W-:Y:S02]  /*22600*/  ULDC.64 UR4, c[0x0][0x208] ;  /* 0x0000820000047ab9 */ /* 0x000fe40000000a00 */
[----:B------:R-:W2:Y:S04]  /*22610*/  LDG.E R4, desc[UR4][R6.64] ;  /* 0x0000000406047981 */ /* 0x000ea8000c1e1900 */
[----:B------:R-:W2:Y:S02]  /*22620*/  LDG.E R6, desc[UR4][R6.64+0x4] ;  /* 0x0000040406067981 */ /* 0x000ea4000c1e1900 */
[----:B--2---:R-:W-:-:S07]  /*22630*/  IMAD.IADD R4, R6, 0x1, -R4 ;  /* 0x0000000106047824 */ /* 0x004fce00078e0a04 */
.L_x_1660:
[----:B------:R-:W-:Y:S02]  /*22640*/  ULDC.64 UR4, c[0x0][0x208] ;  /* 0x0000820000047ab9 */ /* 0x000fe40000000a00 */
[----:B--2---:R-:W2:Y:S04]  /*22650*/  @P1 LDG.E R6, desc[UR4][R2.64] ;  /* 0x0000000402061981 */ /* 0x004ea8000c1e1900 */
[----:B-1----:R-:W2:Y:S01]  /*22660*/  @P1 LDG.E R2, desc[UR4][R2.64+0x4] ;  /* 0x0000040402021981 */ /* 0x002ea2000c1e1900 */
[----:B-----5:R-:W-:Y:S01]  /*22670*/  IMAD.IADD R9, R4, 0x1, -R9 ;  /* 0x0000000104097824 */ /* 0x020fe200078e0a09 */
[----:B------:R-:W-:Y:S02]  /*22680*/  LEA R4, R17, 0x80, 0x7 ;  /* 0x0000008011047811 */ /* 0x000fe400078e38ff */
[----:B--2---:R-:W-:-:S05]  /*22690*/  @P1 IADD3 R10, -R6, R2, RZ ;  /* 0x00000002060a1210 */ /* 0x004fca0007ffe1ff */
[----:B------:R-:W-:-:S05]  /*226a0*/  IMAD.IADD R8, R9, 0x1, R10 ;  /* 0x0000000109087824 */ /* 0x000fca00078e020a */
[C---:B------:R-:W-:Y:S02]  /*226b0*/  IADD3 R20, R8.reuse, 0x3f, RZ ;  /* 0x0000003f08147810 */ /* 0x040fe40007ffe0ff */
[----:B------:R-:W-:Y:S02]  /*226c0*/  IADD3 R4, R8, R4, -R0 ;  /* 0x0000000408047210 */ /* 0x000fe40007ffe800 */
[----:B------:R-:W-:-:S04]  /*226d0*/  SHF.R.S32.HI R2, RZ, 0x1f, R20 ;  /* 0x0000001fff027819 */ /* 0x000fc80000011414 */
[----:B------:R-:W-:Y:S02]  /*226e0*/  LEA.HI R20, R2, R20, RZ, 0x6 ;  /* 0x0000001402147211 */ /* 0x000fe400078f30ff */
[----:B------:R-:W1:Y:S02]  /*226f0*/  LDC.64 R2, c[0x0][0x9e0] ;  /* 0x00027800ff027b82 */ /* 0x000e640000000a00 */
[----:B------:R-:W-:Y:S02]  /*22700*/  SHF.R.S32.HI R20, RZ, 0x6, R20 ;  /* 0x00000006ff147819 */ /* 0x000fe40000011414 */
[----:B-1----:R-:W-:Y:S01]  /*22710*/  ISETP.GE.AND P2, PT, R3, 0x1, PT ;  /* 0x000000010300780c */ /* 0x002fe20003f46270 */
[----:B------:R-:W-:-:S12]  /*22720*/  IMAD.IADD R2, R4, 0x1, R2 ;  /* 0x0000000104027824 */ /* 0x000fd800078e0202 */
[----:B------:R-:W-:Y:S05]  /*22730*/  @!P2 BRA `(.L_x_1661) ;  /* 0x000000000048a947 */ /* 0x000fea0003800000 */
[C---:B------:R-:W-:Y:S01]  /*22740*/  ISETP.GT.AND P0, PT, R4.reuse, RZ, PT ;  /* 0x000000ff0400720c */ /* 0x040fe20003f04270 */
[----:B------:R-:W-:Y:S01]  /*22750*/  BSSY B0, `(.L_x_1662) ;  /* 0x000000e000007945 */ /* 0x000fe20003800000 */
[----:B------:R-:W-:-:S11]  /*22760*/  VIADD R11, R4, 0xffffffff ;  /* 0xffffffff040b7836 */ /* 0x000fd60000000000 */
[----:B------:R-:W-:Y:S05]  /*22770*/  @P0 BRA `(.L_x_1663) ;  /* 0x00000000001c0947 */ /* 0x000fea0003800000 */
[----:B------:R-:W-:Y:S02]  /*22780*/  ISETP.NE.AND P0, PT, R3, 0x1, PT ;  /* 0x000000010300780c */ /* 0x000fe40003f05270 */
[----:B------:R-:W-:-:S11]  /*22790*/  IADD3 R11, -R4, RZ, RZ ;  /* 0x000000ff040b7210 */ /* 0x000fd60007ffe1ff */
[----:B------:R-:W1:Y:S02]  /*227a0*/  @P0 LDC.64 R6, c[0x0][0x9e8] ;  /* 0x00027a00ff060b82 */ /* 0x000e640000000a00 */
[----:B-1----:R-:W-:-:S05]  /*227b0*/  @P0 IMAD.HI.U32 R6, R11, R6, RZ ;  /* 0x000000060b060227 */ /* 0x002fca00078e00ff */
[----:B------:R-:W-:-:S04]  /*227c0*/  @P0 SHF.R.U32.HI R11, RZ, R7, R6 ;  /* 0x00000007ff0b0219 */ /* 0x000fc80000011606 */
[----:B------:R-:W-:Y:S01]  /*227d0*/  LOP3.LUT R11, RZ, R11, RZ, 0x33, !PT ;  /* 0x0000000bff0b7212 */ /* 0x000fe200078e33ff */
[----:B------:R-:W-:Y:S06]  /*227e0*/  BRA `(.L_x_1664) ;  /* 0x0000000000107947 */ /* 0x000fec0003800000 */
.L_x_1663:
[----:B------:R-:W-:-:S13]  /*227f0*/  ISETP.NE.AND P0, PT, R3, 0x1, PT ;  /* 0x000000010300780c */ /* 0x000fda0003f05270 */
[----:B------:R-:W1:Y:S02]  /*22800*/  @P0 LDC.64 R6, c[0x0][0x9e8] ;  /* 0x00027a00ff060b82 */ /* 0x000e640000000a00 */
[----:B-1----:R-:W-:-:S05]  /*22810*/  @P0 IMAD.HI.U32 R6, R11, R6, RZ ;  /* 0x000000060b060227 */ /* 0x002fca00078e00ff */
[----:B------:R-:W-:-:S07]  /*22820*/  @P0 SHF.R.U32.HI R11, RZ, R7, R6 ;  /* 0x00000007ff0b0219 */ /* 0x000fce0000011606 */
.L_x_1664:
[----:B------:R-:W-:Y:S05]  /*22830*/  BSYNC B0 ;  /* 0x0000000000007941 */ /* 0x000fea0003800000 */
.L_x_1662:
[----:B------:R-:W-:-:S05]  /*22840*/  IMAD R11, R11, R3, R3 ;  /* 0x000000030b0b7224 */ /* 0x000fca00078e0203 */
[----:B------:R-:W-:-:S07]  /*22850*/  VIMNMX R2, R2, R11, PT ;  /* 0x0000000b02027248 */ /* 0x000fce0003fe0100 */
.L_x_1661:
[----:B------:R-:W-:Y:S01]  /*22860*/  IMAD R0, R17, 0x80, -R0 ;  /* 0x0000008011007824 */ /* 0x000fe200078e0a00 */
[----:B------:R-:W-:-:S03]  /*22870*/  ULDC UR4, c[0x0][0x9dc] ;  /* 0x0002770000047ab9 */ /* 0x000fc60000000800 */
[----:B------:R-:W-:-:S05]  /*22880*/  IMAD.IADD R0, R8, 0x1, R0 ;  /* 0x0000000108007824 */ /* 0x000fca00078e0200 */
[----:B------:R-:W-:Y:S01]  /*22890*/  IADD3 R8, R0, -UR4, RZ ;  /* 0x8000000400087c10 */ /* 0x000fe2000fffe0ff */
[----:B------:R-:W-:Y:S06]  /*228a0*/  @!P2 BRA `(.L_x_1665) ;  /* 0x000000000048a947 */ /* 0x000fec0003800000 */
[----:B------:R-:W-:Y:S01]  /*228b0*/  ISETP.GT.AND P0, PT, R0, -0x1, PT ;  /* 0xffffffff0000780c */ /* 0x000fe20003f04270 */
[----:B------:R-:W-:-:S12]  /*228c0*/  BSSY B0, `(.L_x_1666) ;  /* 0x000000e000007945 */ /* 0x000fd80003800000 */
        /* <DEDUP_REMOVED lines=8> */
.L_x_1667:
[----:B------:R-:W-:Y:S01]  /*22950*/  ISETP.NE.AND P0, PT, R3, 0x1, PT ;  /* 0x000000010300780c */ /* 0x000fe20003f05270 */
[----:B------:R-:W-:-:S12]  /*22960*/  IMAD.MOV.U32 R11, RZ, RZ, R0 ;  /* 0x000000ffff0b7224 */ /* 0x000fd800078e0000 */
[----:B------:R-:W1:Y:S02]  /*22970*/  @P0 LDC.64 R6, c[0x0][0x9e8] ;  /* 0x00027a00ff060b82 */ /* 0x000e640000000a00 */
[----:B-1----:R-:W-:-:S05]  /*22980*/  @P0 IMAD.HI.U32 R6, R0, R6, RZ ;  /* 0x0000000600060227 */ /* 0x002fca00078e00ff */
[----:B------:R-:W-:-:S07]  /*22990*/  @P0 SHF.R.U32.HI R11, RZ, R7, R6 ;  /* 0x00000007ff0b0219 */ /* 0x000fce0000011606 */
.L_x_1668:
[----:B------:R-:W-:Y:S05]  /*229a0*/  BSYNC B0 ;  /* 0x0000000000007941 */ /* 0x000fea0003800000 */
.L_x_1666:
[----:B------:R-:W-:-:S05]  /*229b0*/  IMAD R3, R11, R3, RZ ;  /* 0x000000030b037224 */ /* 0x000fca00078e02ff */
[----:B------:R-:W-:-:S07]  /*229c0*/  VIMNMX R8, R8, R3, !PT ;  /* 0x0000000308087248 */ /* 0x000fce0007fe0100 */
.L_x_1665:
[----:B------:R-:W-:Y:S01]  /*229d0*/  VIADD R2, R2, 0x3f ;  /* 0x0000003f02027836 */ /* 0x000fe20000000000 */
[----:B------:R-:W-:Y:S01]  /*229e0*/  BSSY B0, `(.L_x_1669) ;  /* 0x0000103000007945 */ /* 0x000fe20003800000 */
[----:B------:R-:W-:-:S03]  /*229f0*/  PLOP3.LUT P2, PT, PT, PT, PT, 0x80, 0x0 ;  /* 0x000000000000781c */ /* 0x000fc60003f4f070 */
[----:B------:R-:W-:-:S04]  /*22a00*/  SHF.R.S32.HI R3, RZ, 0x1f, R2 ;  /* 0x0000001fff037819 */ /* 0x000fc80000011402 */
[----:B------:R-:W-:Y:S02]  /*22a10*/  LEA.HI R3, R3, R2, RZ, 0x6 ;  /* 0x0000000203037211 */ /* 0x000fe400078f30ff */
[----:B------:R-:W-:Y:S02]  /*22a20*/  SHF.R.S32.HI R2, RZ, 0x1f, R8 ;  /* 0x0000001fff027819 */ /* 0x000fe40000011408 */
[----:B------:R-:W-:Y:S02]  /*22a30*/  SHF.R.S32.HI R3, RZ, 0x6, R3 ;  /* 0x00000006ff037819 */ /* 0x000fe40000011403 */
[----:B------:R-:W-:Y:S02]  /*22a40*/  LEA.HI R2, R2, R8, RZ, 0x6 ;  /* 0x0000000802027211 */ /* 0x000fe400078f30ff */
[----:B------:R-:W-:Y:S02]  /*22a50*/  VIMNMX R3, R20, R3, PT ;  /* 0x0000000314037248 */ /* 0x000fe40003fe0100 */
[----:B------:R-:W-:-:S03]  /*22a60*/  SHF.R.S32.HI R2, RZ, 0x6, R2 ;  /* 0x00000006ff027819 */ /* 0x000fc60000011402 */
[----:B------:R-:W-:Y:S01]  /*22a70*/  IMAD R3, R3, 0x40, -R9 ;  /* 0x0000004003037824 */ /* 0x000fe200078e0a09 */
[----:B------:R-:W-:-:S04]  /*22a80*/  VIMNMX R2, RZ, R2, !PT ;  /* 0x00000002ff027248 */ /* 0x000fc80007fe0100 */
[----:B------:R-:W-:Y:S02]  /*22a90*/  LEA R2, R2, -R9, 0x6 ;  /* 0x8000000902027211 */ /* 0x000fe400078e30ff */
[----:B------:R-:W-:Y:S02]  /*22aa0*/  VIMNMX R3, R3, R10, PT ;  /* 0x0000000a03037248 */ /* 0x000fe40003fe0100 */
[----:B------:R-:W-:-:S04]  /*22ab0*/  VIMNMX R2, RZ, R2, !PT ;  /* 0x00000002ff027248 */ /* 0x000fc80007fe0100 */
[----:B------:R-:W-:Y:S02]  /*22ac0*/  ISETP.GT.AND P0, PT, R3, R2, PT ;  /* 0x000000020300720c */ /* 0x000fe40003f04270 */
[----:B------:R-:W-:-:S04]  /*22ad0*/  SHF.R.U32.HI R2, RZ, 0x6, R2 ;  /* 0x00000006ff027819 */ /* 0x000fc80000011602 */
[----:B------:R-:W-:-:S07]  /*22ae0*/  MOV R7, R2 ;  /* 0x0000000200077202 */ /* 0x000fce0000000f00 */
[----:B------:R-:W-:-:S05]  /*22af0*/  @P0 VIADD R3, R3, 0x3f ;  /* 0x0000003f03030836 */ /* 0x000fca0000000000 */
[----:B------:R-:W-:-:S04]  /*22b00*/  @P0 SHF.R.S32.HI R6, RZ, 0x1f, R3 ;  /* 0x0000001fff060819 */ /* 0x000fc80000011403 */
[----:B------:R-:W-:-:S04]  /*22b10*/  @P0 LEA.HI R6, R6, R3, RZ, 0x6 ;  /* 0x0000000306060211 */ /* 0x000fc800078f30ff */
[----:B------:R-:W-:-:S04]  /*22b20*/  @P0 SHF.R.S32.HI R7, RZ, 0x6, R6 ;  /* 0x00000006ff070819 */ /* 0x000fc80000011406 */
[----:B------:R-:W-:-:S13]  /*22b30*/  ISETP.GT.AND P0, PT, R7, R2, PT ;  /* 0x000000020700720c */ /* 0x000fda0003f04270 */
[----:B------:R-:W-:Y:S05]  /*22b40*/  @!P0 BRA `(.L_x_1670) ;  /* 0x0000000c00b08947 */ /* 0x000fea0003800000 */
[----:B------:R-:W1:Y:S01]  /*22b50*/  LDC R3, c[0x0][0x428] ;  /* 0x00010a00ff037b82 */ /* 0x000e620000000800 */
[----:B------:R-:W-:Y:S01]  /*22b60*/  UMOV UR4, 0xffffffff ;  /* 0xffffffff00047882 */ /* 0x000fe20000000000 */
[----:B-1----:R-:W-:Y:S01]  /*22b70*/  ISETP.NE.AND P0, PT, R3, 0x1, PT ;  /* 0x000000010300780c */ /* 0x002fe20003f05270 */
[----:B------:R-:W-:-:S12]  /*22b80*/  IMAD.MOV.U32 R3, RZ, RZ, R18 ;  /* 0x000000ffff037224 */ /* 0x000fd800078e0012 */
[----:B------:R-:W1:Y:S08]  /*22b90*/  @P0 LDC R8, c[0x0][0x42c] ;  /* 0x00010b00ff080b82 */ /* 0x000e700000000800 */
[----:B------:R-:W2:Y:S01]  /*22ba0*/  @P0 LDC R6, c[0x0][0x430] ;  /* 0x00010c00ff060b82 */ /* 0x000ea20000000800 */
[----:B-1----:R-:W-:-:S05]  /*22bb0*/  @P0 IMAD.HI.U32 R8, R18, R8, RZ ;  /* 0x0000000812080227 */ /* 0x002fca00078e00ff */
[----:B--2---:R-:W-:Y:S02]  /*22bc0*/  @P0 SHF.R.U32.HI R3, RZ, R6, R8 ;  /* 0x00000006ff030219 */ /* 0x004fe40000011608 */
[----:B------:R-:W-:Y:S01]  /*22bd0*/  SEL R6, R19, RZ, !P1 ;  /* 0x000000ff13067207 */ /* 0x000fe20004800000 */
[----:B------:R-:W-:Y:S06]  /*22be0*/  BRA.DIV UR4, `(.L_x_1671) ;  /* 0x0000006e04e87947 */ /* 0x000fec000b800000 */
.L_x_1875:
[----:B------:R-:W-:-:S03]  /*22bf0*/  UMOV UR4, 0xffffffff ;  /* 0xffffffff00047882 */ /* 0x000fc60000000000 */
[----:B------:R-:W-:Y:S05]  /*22c00*/  BRA.DIV UR4, `(.L_x_1672) ;  /* 0x0000007204147947 */ /* 0x000fea000b800000 */
[----:B------:R-:W-:-:S13]  /*22c10*/  ELECT P6, URZ, PT ;  /* 0x00000000003f782f */ /* 0x000fda00038c0000 */
.L_x_1878:
[----:B------:R-:W2:Y:S01]  /*22c20*/  LDL R8, [R1+0x24] ;  /* 0x0000240001087983 */ /* 0x000ea20000100800 */
[----:B------:R-:W-:Y:S01]  /*22c30*/  BSSY B1, `(.L_x_1673) ;  /* 0x000000b000017945 */ /* 0x000fe20003800000 */
[----:B------:R-:W1:Y:S01]  /*22c40*/  S2R R12, SR_CgaCtaId ;  /* 0x00000000000c7919 */ /* 0x000e620000008800 */
[----:B--2---:R-:W-:-:S05]  /*22c50*/  VIADD R8, R8, 0x1 ;  /* 0x0000000108087836 */ /* 0x004fca0000000000 */
[----:B------:R-:W-:-:S04]  /*22c60*/  LEA.HI R9, R8, R8, RZ, 0x1 ;  /* 0x0000000808097211 */ /* 0x000fc800078f08ff */
[----:B------:R-:W-:-:S04]  /*22c70*/  LOP3.LUT R9, R9, 0xfffffffe, RZ, 0xc0, !PT ;  /* 0xfffffffe09097812 */ /* 0x000fc800078ec0ff */
[----:B------:R-:W-:Y:S02]  /*22c80*/  IADD3 R8, R8, -R9, RZ ;  /* 0x8000000908087210 */ /* 0x000fe40007ffe0ff */
[----:B------:R-:W-:Y:S02]  /*22c90*/  MOV R9, 0x400 ;  /* 0x0000040000097802 */ /* 0x000fe40000000f00 */
[----:B------:R-:W-:Y:S02]  /*22ca0*/  SHF.L.U32 R8, R8, 0x1f, RZ ;  /* 0x0000001f08087819 */ /* 0x000fe400000006ff */
[----:B-1----:R-:W-:-:S04]  /*22cb0*/  LEA R12, R12, R9, 0x18 ;  /* 0x000000090c0c7211 */ /* 0x002fc800078ec0ff */
[----:B------:R-:W1:Y:S02]  /*22cc0*/  SYNCS.PHASECHK.TRANS64.TRYWAIT P0, [R12+URZ+0x30820], R8 ;  /* 0x030820080c0075a7 */ /* 0x000e64000800017f */
[----:B-1----:R-:W-:Y:S05]  /*22cd0*/  @!P0 BRA `(.L_x_1674) ;  /* 0x0000007000008947 */ /* 0x002fea0003800000 */
.L_x_1879:
[----:B------:R-:W-:Y:S05]  /*22ce0*/  BSYNC B1 ;  /* 0x0000000000017941 */ /* 0x000fea0003800000 */
.L_x_1673:
[----:B------:R-:W-:Y:S04]  /*22cf0*/  BSSY B1, `(.L_x_1675) ;  /* 0x000005d000017945 */ /* 0x000fe80003800000 */
[----:B------:R-:W-:Y:S05]  /*22d00*/  @!P6 BRA `(.L_x_1676) ;  /* 0x00000004006ce947 */ /* 0x000fea0003800000 */
[----:B------:R-:W1:Y:S04]  /*22d10*/  LDL R10, [R1+0xc] ;  /* 0x00000c00010a7983 */ /* 0x000e680000100800 */
[----:B------:R-:W2:Y:S01]  /*22d20*/  LDL R9, [R1+0x10] ;  /* 0x0000100001097983 */ /* 0x000ea20000100800 */
[----:B-1----:R-:W-:Y:S01]  /*22d30*/  IMAD R8, R10, 0x8, R12 ;  /* 0x000000080a087824 */ /* 0x002fe200078e020c */
[----:B--2---:R-:W-:-:S04]  /*22d40*/  SHF.L.U32 R10, R9, 0x1f, RZ ;  /* 0x0000001f090a7819 */ /* 0x004fc800000006ff */
[----:B------:R-:W1:Y:S02]  /*22d50*/  SYNCS.PHASECHK.TRANS64.TRYWAIT P0, [R8+URZ+0x308a0], R10 ;  /* 0x0308a00a080075a7 */ /* 0x000e64000800017f */
[----:B-1----:R-:W-:Y:S05]  /*22d60*/  @!P0 BRA `(.L_x_1677) ;  /* 0x0000006c00f08947 */ /* 0x002fea0003800000 */
.L_x_1880:
[----:B------:R-:W2:Y:S02]  /*22d70*/  S2R R9, SR_TID.X ;  /* 0x0000000000097919 */ /* 0x000ea40000002100 */
[----:B--2---:R-:W-:-:S04]  /*22d80*/  LOP3.LUT R9, R9, 0x7f, RZ, 0xc0, !PT ;  /* 0x0000007f09097812 */ /* 0x004fc800078ec0ff */
[----:B------:R-:W-:-:S13]  /*22d90*/  ISETP.NE.AND P1, PT, R9, RZ, PT ;  /* 0x000000ff0900720c */ /* 0x000fda0003f25270 */
[----:B------:R-:W-:Y:S05]  /*22da0*/  @P1 BRA `(.L_x_1678) ;  /* 0x00000000001c1947 */ /* 0x000fea0003800000 */
[----:B------:R-:W2:Y:S02]  /*22db0*/  S2R R9, SR_TID.X ;  /* 0x0000000000097919 */ /* 0x000ea40000002100 */
[----:B--2---:R-:W-:-:S04]  /*22dc0*/  LOP3.LUT R9, R9, 0x1f, RZ, 0xc0, !PT ;  /* 0x0000001f09097812 */ /* 0x004fc800078ec0ff */
[----:B------:R-:W-:Y:S01]  /*22dd0*/  ISETP.NE.AND P0, PT, R9, RZ, PT ;  /* 0x000000ff0900720c */ /* 0x000fe20003f05270 */
[----:B------:R-:W-:-:S04]  /*22de0*/  IMAD.MOV.U32 R9, RZ, RZ, 0x8000 ;  /* 0x00008000ff097424 */ /* 0x000fc800078e00ff */
[----:B------:R2:W-:Y:S08]  /*22df0*/  SYNCS.ARRIVE.TRANS64 RZ, [R8+URZ+0x30890], R9 ;  /* 0x0308900908ff79a7 */ /* 0x0005f0000800003f */
[----:B------:R-:W-:Y:S05]  /*22e00*/  @!P0 BRA `(.L_x_1678) ;  /* 0x0000000000048947 */ /* 0x000fea0003800000 */
[----:B------:R-:W-:Y:S01]  /*22e10*/  BPT.TRAP 0x1 ;  /* 0x000000040000795c */ /* 0x000fe20000300000 */
.L_x_1678:
[----:B--2---:R-:W2:Y:S01]  /*22e20*/  LDL R9, [R1+0xc] ;  /* 0x00000c0001097983 */ /* 0x004ea20000100800 */
[----:B------:R-:W-:Y:S01]  /*22e30*/  R2UR UR9, R8 ;  /* 0x00000000080972ca */ /* 0x000fe200000e0000 */
[----:B------:R-:W-:Y:S01]  /*22e40*/  UIADD3 UR4, UP0, UR36, 0x570, URZ ;  /* 0x0000057024047890 */ /* 0x000fe2000ff1e03f */
[----:B------:R-:W-:Y:S01]  /*22e50*/  R2UR UR12, R3 ;  /* 0x00000000030c72ca */ /* 0x000fe200000e0000 */
[----:B------:R-:W-:Y:S01]  /*22e60*/  UMOV UR10, URZ ;  /* 0x0000003f000a7c82 */ /* 0x000fe20008000000 */
[----:B------:R-:W-:Y:S01]  /*22e70*/  R2UR UR13, R6 ;  /* 0x00000000060d72ca */ /* 0x000fe200000e0000 */
[----:B------:R-:W-:Y:S01]  /*22e80*/  UIADD3.X UR5, URZ, UR37, URZ, UP0, !UPT ;  /* 0x000000253f057290 */ /* 0x000fe200087fe43f */
[----:B------:R-:W-:Y:S01]  /*22e90*/  UMOV UR6, 0x0 ;  /* 0x0000000000067882 */ /* 0x000fe20000000000 */
[----:B------:R-:W-:Y:S01]  /*22ea0*/  UMOV UR7, 0x12f00000 ;  /* 0x12f0000000077882 */ /* 0x000fe20000000000 */
[----:B------:R-:W-:-:S05]  /*22eb0*/  UMOV UR17, 0x40 ;  /* 0x0000004000117882 */ /* 0x000fca0000000000 */
[----:B------:R-:W-:Y:S01]  /*22ec0*/  UIADD3 UR9, UR9, 0x30890, URZ ;  /* 0x0003089009097890 */ /* 0x000fe2000fffe03f */
[----:B--2---:R-:W-:-:S04]  /*22ed0*/  LEA R9, R9, R12, 0xf ;  /* 0x0000000c09097211 */ /* 0x004fc800078e78ff */
[----:B------:R-:W-:Y:S01]  /*22ee0*/  R2UR UR14, R9 ;  /* 0x00000000090e72ca */ /* 0x000fe200000e0000 */
[----:B------:R-:W-:-:S04]  /*22ef0*/  IMAD R9, R7, 0x40, R5 ;  /* 0x0000004007097824 */ /* 0x000fc800078e0205 */
[----:B------:R-:W-:-:S05]  /*22f00*/  VIADD R9, R9, 0xffffffc0 ;  /* 0xffffffc009097836 */ /* 0x000fca0000000000 */
[----:B------:R-:W-:-:S03]  /*22f10*/  R2UR UR11, R9 ;  /* 0x00000000090b72ca */ /* 0x000fc600000e0000 */
[----:B------:R-:W-:Y:S02]  /*22f20*/  UIADD3 UR8, UR14, 0x20400, URZ ;  /* 0x000204000e087890 */ /* 0x000fe4000fffe03f */
[----:B------:R-:W-:Y:S02]  /*22f30*/  UIADD3 UR15, UR14, 0x22400, URZ ;  /* 0x000224000e0f7890 */ /* 0x000fe4000fffe03f */
[----:B------:R-:W-:Y:S02]  /*22f40*/  UIADD3 UR16, UR14, 0x24400, URZ ;  /* 0x000244000e107890 */ /* 0x000fe4000fffe03f */
[----:B------:R-:W-:-:S04]  /*22f50*/  UIADD3 UR14, UR14, 0x26400, URZ ;  /* 0x000264000e0e7890 */ /* 0x000fc8000fffe03f */
        /* <DEDUP_REMOVED lines=11> */
[----:B------:R2:W-:Y:S01]  /*23010*/  UTMALDG.4D [UR8], [UR4], desc[UR6] ;  /* 0x00000608040075b4 */ /* 0x0005e20008019000 */
[----:B------:R-:W3:Y:S02]  /*23020*/  SYNCS.PHASECHK.TRANS64.TRYWAIT P0, [R8+URZ+0x308c0], R10 ;  /* 0x0308c00a080075a7 */ /* 0x000ee4000800017f */
[----:B--23--:R-:W-:Y:S05]  /*23030*/  @!P0 BRA `(.L_x_1679) ;  /* 0x0000006c00508947 */ /* 0x00cfea0003800000 */
.L_x_1881:
[----:B------:R-:W1:Y:S02]  /*23040*/  LDL R11, [R1+0xc] ;  /* 0x00000c00010b7983 */ /* 0x000e640000100800 */
[----:B-12---:R-:W-:Y:S01]  /*23050*/  SHF.L.U32 R10, R11, 0xe, RZ ;  /* 0x0000000e0b0a7819 */ /* 0x006fe200000006ff */
[----:B------:R-:W-:Y:S06]  /*23060*/  @P1 BRA `(.L_x_1680) ;  /* 0x00000000001c1947 */ /* 0x000fec0003800000 */
[----:B------:R-:W1:Y:S02]  /*23070*/  S2R R11, SR_TID.X ;  /* 0x00000000000b7919 */ /* 0x000e640000002100 */
[----:B-1----:R-:W-:-:S04]  /*23080*/  LOP3.LUT R11, R11, 0x1f, RZ, 0xc0, !PT ;  /* 0x0000001f0b0b7812 */ /* 0x002fc800078ec0ff */
[----:B------:R-:W-:Y:S01]  /*23090*/  ISETP.NE.AND P0, PT, R11, RZ, PT ;  /* 0x000000ff0b00720c */ /* 0x000fe20003f05270 */
[----:B------:R-:W-:-:S04]  /*230a0*/  IMAD.MOV.U32 R11, RZ, RZ, 0x8000 ;  /* 0x00008000ff0b7424 */ /* 0x000fc800078e00ff */
[----:B------:R1:W-:Y:S08]  /*230b0*/  SYNCS.ARRIVE.TRANS64 RZ, [R8+URZ+0x308b0], R11 ;  /* 0x0308b00b08ff79a7 */ /* 0x0003f0000800003f */
[----:B------:R-:W-:Y:S05]  /*230c0*/  @!P0 BRA `(.L_x_1680) ;  /* 0x0000000000048947 */ /* 0x000fea0003800000 */
[----:B------:R-:W-:Y:S01]  /*230d0*/  BPT.TRAP 0x1 ;  /* 0x000000040000795c */ /* 0x000fe20000300000 */
.L_x_1680:
[----:B------:R-:W-:Y:S01]  /*230e0*/  IMAD R10, R10, 0x2, R12 ;  /* 0x000000020a0a7824 */ /* 0x000fe200078e020c */
        /* <DEDUP_REMOVED lines=11> */
[----:B------:R-:W-:-:S04]  /*231a0*/  UIADD3 UR9, UR9, 0x308b0, URZ ;  /* 0x000308b009097890 */ /* 0x000fc8000fffe03f */
        /* <DEDUP_REMOVED lines=17> */
.L_x_1676:
[----:B------:R-:W-:Y:S05]  /*232c0*/  BSYNC B1 ;  /* 0x0000000000017941 */ /* 0x000fea0003800000 */
.L_x_1675:
[----:B-1----:R-:W2:Y:S04]  /*232d0*/  LDL.LU R8, [R1+0xc] ;  /* 0x00000c0001087983 */ /* 0x002ea80000300800 */
[----:B------:R-:W3:Y:S01]  /*232e0*/  LDL.LU R10, [R1+0x10] ;  /* 0x00001000010a7983 */ /* 0x000ee20000300800 */
[----:B------:R-:W-:Y:S01]  /*232f0*/  VIADD R7, R7, 0xfffffffe ;  /* 0xfffffffe07077836 */ /* 0x000fe20000000000 */
[----:B------:R-:W-:Y:S02]  /*23300*/  PLOP3.LUT P2, PT, PT, PT, PT, 0x8, 0x0 ;  /* 0x000000000000781c */ /* 0x000fe40003f4e170 */
[----:B--2---:R-:W-:-:S04]  /*23310*/  IADD3 R8, R8, 0x1, RZ ;  /* 0x0000000108087810 */ /* 0x004fc80007ffe0ff */
[----:B------:R-:W-:-:S04]  /*23320*/  ISETP.NE.AND P0, PT, R8, 0x2, PT ;  /* 0x000000020800780c */ /* 0x000fc80003f05270 */
[----:B------:R-:W-:Y:S02]  /*23330*/  SEL R9, RZ, 0x1, P0 ;  /* 0x00000001ff097807 */ /* 0x000fe40000000000 */
[----:B------:R-:W-:Y:S02]  /*23340*/  SEL R8, R8, RZ, P0 ;  /* 0x000000ff08087207 */ /* 0x000fe40000000000 */
[----:B---3--:R-:W-:Y:S02]  /*23350*/  LOP3.LUT R10, R10, R9, RZ, 0x3c, !PT ;  /* 0x000000090a0a7212 */ /* 0x008fe400078e3cff */
[----:B------:R-:W-:-:S03]  /*23360*/  ISETP.GE.AND P0, PT, R7, R2, PT ;  /* 0x000000020700720c */ /* 0x000fc60003f06270 */
[----:B------:R1:W-:Y:S04]  /*23370*/  STL [R1+0x10], R10 ;  /* 0x0000100a01007387 */ /* 0x0003e80000100800 */
[----:B------:R1:W-:Y:S06]  /*23380*/  STL [R1+0xc], R8 ;  /* 0x00000c0801007387 */ /* 0x0003ec0000100800 */
[----:B------:R-:W-:Y:S05]  /*23390*/  @!P0 BRA `(.L_x_1670) ;  /* 0x00000004009c8947 */ /* 0x000fea0003800000 */
.L_x_1687:
[----:B------:R-:W-:Y:S05]  /*233a0*/  YIELD ;  /* 0x0000000000007946 */ /* 0x000fea0003800000 */
[----:B------:R-:W-:Y:S04]  /*233b0*/  BSSY B1, `(.L_x_1681) ;  /* 0x0000059000017945 */ /* 0x000fe80003800000 */
[----:B--2---:R-:W-:Y:S05]  /*233c0*/  @!P6 BRA `(.L_x_1682) ;  /* 0x00000004005ce947 */ /* 0x004fea0003800000 */
[----:B-1----:R-:W2:Y:S04]  /*233d0*/  LDL R8, [R1+0xc] ;  /* 0x00000c0001087983 */ /* 0x002ea80000100800 */
[----:B------:R-:W3:Y:S01]  /*233e0*/  LDL R9, [R1+0x10] ;  /* 0x0000100001097983 */ /* 0x000ee20000100800 */
[----:B--2---:R-:W-:Y:S01]  /*233f0*/  IMAD R8, R8, 0x8, R12 ;  /* 0x0000000808087824 */ /* 0x004fe200078e020c */
[----:B---3--:R-:W-:-:S04]  /*23400*/  SHF.L.U32 R9, R9, 0x1f, RZ ;  /* 0x0000001f09097819 */ /* 0x008fc800000006ff */
[----:B------:R-:W1:Y:S02]  /*23410*/  SYNCS.PHASECHK.TRANS64.TRYWAIT P0, [R8+URZ+0x308a0], R9 ;  /* 0x0308a009080075a7 */ /* 0x000e64000800017f */
[----:B-1----:R-:W-:Y:S05]  /*23420*/  @!P0 BRA `(.L_x_1683) ;  /* 0x0000006800688947 */ /* 0x002fea0003800000 */
.L_x_1882:
[----:B------:R-:W2:Y:S02]  /*23430*/  S2R R10, SR_TID.X ;  /* 0x00000000000a7919 */ /* 0x000ea40000002100 */
[----:B--2---:R-:W-:-:S04]  /*23440*/  LOP3.LUT R10, R10, 0x7f, RZ, 0xc0, !PT ;  /* 0x0000007f0a0a7812 */ /* 0x004fc800078ec0ff */
[----:B------:R-:W-:-:S13]  /*23450*/  ISETP.NE.AND P0, PT, R10, RZ, PT ;  /* 0x000000ff0a00720c */ /* 0x000fda0003f05270 */
[----:B------:R-:W-:Y:S05]  /*23460*/  @P0 BRA `(.L_x_1684) ;  /* 0x00000000001c0947 */ /* 0x000fea0003800000 */
[----:B------:R-:W2:Y:S02]  /*23470*/  S2R R10, SR_TID.X ;  /* 0x00000000000a7919 */ /* 0x000ea40000002100 */
[----:B--2---:R-:W-:-:S04]  /*23480*/  LOP3.LUT R10, R10, 0x1f, RZ, 0xc0, !PT ;  /* 0x0000001f0a0a7812 */ /* 0x004fc800078ec0ff */
[----:B------:R-:W-:Y:S02]  /*23490*/  ISETP.NE.AND P1, PT, R10, RZ, PT ;  /* 0x000000ff0a00720c */ /* 0x000fe40003f25270 */
[----:B------:R-:W-:-:S04]  /*234a0*/  MOV R10, 0x8000 ;  /* 0x00008000000a7802 */ /* 0x000fc80000000f00 */
[----:B------:R2:W-:Y:S07]  /*234b0*/  SYNCS.ARRIVE.TRANS64 RZ, [R8+URZ+0x30890], R10 ;  /* 0x0308900a08ff79a7 */ /* 0x0005ee000800003f */
[----:B------:R-:W-:Y:S05]  /*234c0*/  @!P1 BRA `(.L_x_1684) ;  /* 0x0000000000049947 */ /* 0x000fea0003800000 */
[----:B------:R-:W-:Y:S01]  /*234d0*/  BPT.TRAP 0x1 ;  /* 0x000000040000795c */ /* 0x000fe20000300000 */
.L_x_1684:
[----:B--2---:R-:W2:Y:S01]  /*234e0*/  LDL R10, [R1+0xc] ;  /* 0x00000c00010a7983 */ /* 0x004ea20000100800 */
[----:B------:R-:W-:Y:S01]  /*234f0*/  R2UR UR9, R8 ;  /* 0x00000000080972ca */ /* 0x000fe200000e0000 */
[----:B------:R-:W-:Y:S01]  /*23500*/  IMAD R11, R7, 0x40, R5 ;  /* 0x00000040070b7824 */ /* 0x000fe200078e0205 */
        /* <DEDUP_REMOVED lines=8> */
[----:B------:R-:W-:-:S03]  /*23590*/  UMOV UR17, 0x40 ;  /* 0x0000004000117882 */ /* 0x000fc60000000000 */
        /* <DEDUP_REMOVED lines=21> */
.L_x_1883:
[----:B------:R-:W-:Y:S05]  /*236f0*/  @P0 BRA `(.L_x_1686) ;  /* 0x00000000001c0947 */ /* 0x000fea0003800000 */
[----:B0-----:R-:W0:Y:S01]  /*23700*/  S2R R13, SR_TID.X ;  /* 0x00000000000d7919 */ /* 0x001e220000002100 */
[----:B-12---:R-:W-:-:S04]  /*23710*/  MOV R9, 0x8000 ;  /* 0x0000800000097802 */ /* 0x006fc80000000f00 */
[----:B------:R3:W-:Y:S01]  /*23720*/  SYNCS.ARRIVE.TRANS64 RZ, [R8+URZ+0x308b0], R9 ;  /* 0x0308b00908ff79a7 */ /* 0x0007e2000800003f */
[----:B0-----:R-:W-:-:S04]  /*23730*/  LOP3.LUT R13, R13, 0x1f, RZ, 0xc0, !PT ;  /* 0x0000001f0d0d7812 */ /* 0x001fc800078ec0ff */
[----:B------:R-:W-:-:S13]  /*23740*/  ISETP.NE.AND P1, PT, R13, RZ, PT ;  /* 0x000000ff0d00720c */ /* 0x000fda0003f25270 */
[----:B---3--:R-:W-:Y:S05]  /*23750*/  @!P1 BRA `(.L_x_1686) ;  /* 0x0000000000049947 */ /* 0x008fea0003800000 */
[----:B------:R-:W-:Y:S01]  /*23760*/  BPT.TRAP 0x1 ;  /* 0x000000040000795c */ /* 0x000fe20000300000 */
.L_x_1686:
        /* <DEDUP_REMOVED lines=17> */
[----:B---3--:R-:W-:Y:S01]  /*23880*/  UMOV UR8, UR14 ;  /* 0x0000000e00087c82 */ /* 0x008fe20008000000 */
[----:B------:R-:W-:Y:S01]  /*23890*/  UMOV UR10, UR17 ;  /* 0x00000011000a7c82 */ /* 0x000fe20008000000 */
[----:B------:R-:W-:Y:S01]  /*238a0*/  UMOV UR14, 0x80 ;  /* 0x00000080000e7882 */ /* 0x000fe20000000000 */
[----:B------:R3:W-:Y:S02]  /*238b0*/  UTMALDG.4D [UR8], [UR4], desc[UR6] ;  /* 0x00000608040075b4 */ /* 0x0007e40008019000 */
[----:B---3--:R-:W-:Y:S01]  /*238c0*/  UMOV UR8, UR15 ;  /* 0x0000000f00087c82 */ /* 0x008fe20008000000 */
[----:B------:R-:W-:Y:S01]  /*238d0*/  UMOV UR10, UR14 ;  /* 0x0000000e000a7c82 */ /* 0x000fe20008000000 */
[----:B------:R-:W-:Y:S01]  /*238e0*/  UMOV UR14, 0xc0 ;  /* 0x000000c0000e7882 */ /* 0x000fe20000000000 */
[----:B------:R3:W-:Y:S02]  /*238f0*/  UTMALDG.4D [UR8], [UR4], desc[UR6] ;  /* 0x00000608040075b4 */ /* 0x0007e40008019000 */
[----:B---3--:R-:W-:Y:S01]  /*23900*/  UMOV UR8, UR16 ;  /* 0x0000001000087c82 */ /* 0x008fe20008000000 */
[----:B------:R-:W-:-:S02]  /*23910*/  UMOV UR10, UR14 ;  /* 0x0000000e000a7c82 */ /* 0x000fc40008000000 */
[----:B------:R3:W-:Y:S02]  /*23920*/  UTMALDG.4D [UR8], [UR4], desc[UR6] ;  /* 0x00000608040075b4 */ /* 0x0007e40008019000 */
[----:B---3--:R-:W-:Y:S01]  /*23930*/  NOP ;  /* 0x0000000000007918 */ /* 0x008fe20000000000 */
.L_x_1682:
[----:B------:R-:W-:Y:S05]  /*23940*/  BSYNC B1 ;  /* 0x0000000000017941 */ /* 0x000fea0003800000 */
.L_x_1681:
[----:B-12---:R-:W2:Y:S04]  /*23950*/  LDL.LU R8, [R1+0xc] ;  /* 0x00000c0001087983 */ /* 0x006ea80000300800 */
[----:B------:R-:W3:Y:S01]  /*23960*/  LDL.LU R10, [R1+0x10] ;  /* 0x00001000010a7983 */ /* 0x000ee20000300800 */
[----:B--2---:R-:W-:-:S05]  /*23970*/  VIADD R8, R8, 0x1 ;  /* 0x0000000108087836 */ /* 0x004fca0000000000 */
[----:B------:R-:W-:-:S04]  /*23980*/  ISETP.NE.AND P0, PT, R8, 0x2, PT ;  /* 0x000000020800780c */ /* 0x000fc80003f05270 */
[----:B------:R-:W-:Y:S02]  /*23990*/  SEL R9, RZ, 0x1, P0 ;  /* 0x00000001ff097807 */ /* 0x000fe40000000000 */
[----:B------:R-:W-:Y:S02]  /*239a0*/  SEL R8, R8, RZ, P0 ;  /* 0x000000ff08087207 */ /* 0x000fe40000000000 */
[----:B---3--:R-:W-:Y:S02]  /*239b0*/  LOP3.LUT R10, R10, R9, RZ, 0x3c, !PT ;  /* 0x000000090a0a7212 */ /* 0x008fe400078e3cff */
[C---:B------:R-:W-:Y:S01]  /*239c0*/  ISETP.GT.AND P0, PT, R7.reuse, R2, PT ;  /* 0x000000020700720c */ /* 0x040fe20003f04270 */
[----:B------:R-:W-:Y:S02]  /*239d0*/  VIADD R7, R7, 0xffffffff ;  /* 0xffffffff07077836 */ /* 0x000fe40000000000 */
[----:B------:R2:W-:Y:S04]  /*239e0*/  STL [R1+0x10], R10 ;  /* 0x0000100a01007387 */ /* 0x0005e80000100800 */
[----:B------:R2:W-:Y:S06]  /*239f0*/  STL [R1+0xc], R8 ;  /* 0x00000c0801007387 */ /* 0x0005ec0000100800 */
[----:B------:R-:W-:Y:S05]  /*23a00*/  @P0 BRA `(.L_x_1687) ;  /* 0xfffffff800640947 */ /* 0x000fea000383ffff */
.L_x_1670:
[----:B------:R-:W-:Y:S05]  /*23a10*/  BSYNC B0 ;  /* 0x0000000000007941 */ /* 0x000fea0003800000 */
.L_x_1669:
[----:B------:R-:W3:Y:S01]  /*23a20*/  LDC.64 R2, c[0x0][0x9e0] ;  /* 0x00027800ff027b82 */ /* 0x000ee20000000a00 */
[----:B------:R-:W-:Y:S07]  /*23a30*/  @!P2 WARPSYNC.ALL ;  /* 0x000000000000a948 */ /* 0x000fee0003800000 */
[----:B------:R-:W-:Y:S01]  /*23a40*/  @!P2 BAR.SYNC.DEFER_BLOCKING 0xc, 0x120 ;  /* 0x030480000000ab1d */ /* 0x000fe20000010000 */
[----:B---3--:R-:W-:Y:S02]  /*23a50*/  ISETP.GE.AND P0, PT, R3, 0x1, PT ;  /* 0x000000010300780c */ /* 0x008fe40003f06270 */
[----:B------:R-:W-:-:S11]  /*23a60*/  IADD3 R2, R4, R2, RZ ;  /* 0x0000000204027210 */ /* 0x000fd60007ffe0ff */
[----:B------:R-:W-:Y:S05]  /*23a70*/  @!P0 BRA `(.L_x_1688) ;  /* 0x0000000000488947 */ /* 0x000fea0003800000 */
[C---:B------:R-:W-:Y:S01]  /*23a80*/  ISETP.GT.AND P1, PT, R4.reuse, RZ, PT ;  /* 0x000000ff0400720c */ /* 0x040fe20003f24270 */
[----:B------:R-:W-:Y:S01]  /*23a90*/  BSSY B0, `(.L_x_1689) ;  /* 0x000000e000007945 */ /* 0x000fe20003800000 */
[----:B------:R-:W-:-:S11]  /*23aa0*/  VIADD R6, R4, 0xffffffff ;  /* 0xffffffff04067836 */ /* 0x000fd60000000000 */
[----:B------:R-:W-:Y:S05]  /*23ab0*/  @P1 BRA `(.L_x_1690) ;  /* 0x00000000001c1947 */ /* 0x000fea0003800000 */
[----:B------:R-:W-:Y:S01]  /*23ac0*/  ISETP.NE.AND P1, PT, R3, 0x1, PT ;  /* 0x000000010300780c */ /* 0x000fe20003f25270 */
[----:B------:R-:W-:-:S12]  /*23ad0*/  IMAD.MOV R4, RZ, RZ, -R4 ;  /* 0x000000ffff047224 */ /* 0x000fd800078e0a04 */
[----:B------:R-:W3:Y:S02]  /*23ae0*/  @P1 LDC.64 R6, c[0x0][0x9e8] ;  /* 0x00027a00ff061b82 */ /* 0x000ee40000000a00 */
[----:B---3--:R-:W-:-:S05]  /*23af0*/  @P1 IMAD.HI.U32 R6, R4, R6, RZ ;  /* 0x0000000604061227 */ /* 0x008fca00078e00ff */
[----:B------:R-:W-:-:S04]  /*23b00*/  @P1 SHF.R.U32.HI R4, RZ, R7, R6 ;  /* 0x00000007ff041219 */ /* 0x000fc80000011606 */
[----:B------:R-:W-:Y:S01]  /*23b10*/  LOP3.LUT R6, RZ, R4, RZ, 0x33, !PT ;  /* 0x00000004ff067212 */ /* 0x000fe200078e33ff */
[----:B------:R-:W-:Y:S06]  /*23b20*/  BRA `(.L_x_1691) ;  /* 0x0000000000107947 */ /* 0x000fec0003800000 */
.L_x_1690:
[----:B------:R-:W-:-:S13]  /*23b30*/  ISETP.NE.AND P1, PT, R3, 0x1, PT ;  /* 0x000000010300780c */ /* 0x000fda0003f25270 */
[----:B------:R-:W3:Y:S02]  /*23b40*/  @P1 LDC.64 R4, c[0x0][0x9e8] ;  /* 0x00027a00ff041b82 */ /* 0x000ee40000000a00 */
[----:B---3--:R-:W-:-:S05]  /*23b50*/  @P1 IMAD.HI.U32 R4, R6, R4, RZ ;  /* 0x0000000406041227 */ /* 0x008fca00078e00ff */
[----:B------:R-:W-:-:S07]  /*23b60*/  @P1 SHF.R.U32.HI R6, RZ, R5, R4 ;  /* 0x00000005ff061219 */ /* 0x000fce0000011604 */
.L_x_1691:
[----:B------:R-:W-:Y:S05]  /*23b70*/  BSYNC B0 ;  /* 0x0000000000007941 */ /* 0x000fea0003800000 */
.L_x_1689:
[----:B------:R-:W-:-:S05]  /*23b80*/  IMAD R5, R6, R3, R3 ;  /* 0x0000000306057224 */ /* 0x000fca00078e0203 */
[----:B------:R-:W-:-:S07]  /*23b90*/  VIMNMX R2, R2, R5, PT ;  /* 0x0000000502027248 */ /* 0x000fce0003fe0100 */
.L_x_1688:
[----:B------:R-:W-:Y:S01]  /*23ba0*/  IADD3 R2, R2, 0x3f, RZ ;  /* 0x0000003f02027810 */ /* 0x000fe20007ffe0ff */
[----:B------:R-:W-:-:S03]  /*23bb0*/  ULDC UR4, c[0x0][0x9dc] ;  /* 0x0002770000047ab9 */ /* 0x000fc60000000800 */
[----:B------:R-:W-:-:S04]  /*23bc0*/  SHF.R.S32.HI R5, RZ, 0x1f, R2 ;  /* 0x0000001fff057819 */ /* 0x000fc80000011402 */
[----:B------:R-:W-:Y:S01]  /*23bd0*/  LEA.HI R5, R5, R2, RZ, 0x6 ;  /* 0x0000000205057211 */ /* 0x000fe200078f30ff */
[----:B------:R-:W-:-:S03]  /*23be0*/  VIADD R2, R0, -UR4 ;  /* 0x8000000400027c36 */ /* 0x000fc60008000000 */
[----:B------:R-:W-:-:S04]  /*23bf0*/  SHF.R.S32.HI R5, RZ, 0x6, R5 ;  /* 0x00000006ff057819 */ /* 0x000fc80000011405 */
[----:B------:R-:W-:-:S05]  /*23c00*/  VIMNMX R6, R20, R5, PT ;  /* 0x0000000514067248 */ /* 0x000fca0003fe0100 */
[----:B------:R3:W-:Y:S01]  /*23c10*/  STL [R1+0x20], R6 ;  /* 0x0000200601007387 */ /* 0x0007e20000100800 */
[----:B------:R-:W-:Y:S05]  /*23c20*/  @!P0 BRA `(.L_x_1692) ;  /* 0x0000000000448947 */ /* 0x000fea0003800000 */
[----:B------:R-:W-:Y:S01]  /*23c30*/  ISETP.GT.AND P0, PT, R0, -0x1, PT ;  /* 0xffffffff0000780c */ /* 0x000fe20003f04270 */
[----:B------:R-:W-:-:S12]  /*23c40*/  BSSY B0, `(.L_x_1693) ;  /* 0x000000d000007945 */ /* 0x000fd80003800000 */
[----:B------:R-:W-:Y:S05]  /*23c50*/  @P0 BRA `(.L_x_1694) ;  /* 0x00000000001c0947 */ /* 0x000fea0003800000 */
[----:B------:R-:W-:Y:S02]  /*23c60*/  ISETP.NE.AND P0, PT, R3, 0x1, PT ;  /* 0x000000010300780c */ /* 0x000fe40003f05270 */
[----:B------:R-:W-:-:S11]  /*23c70*/  LOP3.LUT R7, RZ, R0, RZ, 0x33, !PT ;  /* 0x00000000ff077212 */ /* 0x000fd600078e33ff */
[----:B------:R-:W4:Y:S02]  /*23c80*/  @P0 LDC.64 R4, c[0x0][0x9e8] ;  /* 0x00027a00ff040b82 */ /* 0x000f240000000a00 */
[----:B----4-:R-:W-:-:S05]  /*23c90*/  @P0 IMAD.HI.U32 R4, R7, R4, RZ ;  /* 0x0000000407040227 */ /* 0x010fca00078e00ff */
[----:B------:R-:W-:-:S04]  /*23ca0*/  @P0 SHF.R.U32.HI R7, RZ, R5, R4 ;  /* 0x00000005ff070219 */ /* 0x000fc80000011604 */
[----:B------:R-:W-:Y:S01]  /*23cb0*/  LOP3.LUT R0, RZ, R7, RZ, 0x33, !PT ;  /* 0x00000007ff007212 */ /* 0x000fe200078e33ff */
[----:B------:R-:W-:Y:S06]  /*23cc0*/  BRA `(.L_x_1695) ;  /* 0x0000000000107947 */ /* 0x000fec0003800000 */
.L_x_1694:
[----:B------:R-:W-:-:S13]  /*23cd0*/  ISETP.NE.AND P0, PT, R3, 0x1, PT ;  /* 0x000000010300780c */ /* 0x000fda0003f05270 */
[----:B------:R-:W4:Y:S02]  /*23ce0*/  @P0 LDC.64 R4, c[0x0][0x9e8] ;  /* 0x00027a00ff040b82 */ /* 0x000f240000000a00 */
[----:B----4-:R-:W-:-:S05]  /*23cf0*/  @P0 IMAD.HI.U32 R4, R0, R4, RZ ;  /* 0x0000000400040227 */ /* 0x010fca00078e00ff */
[----:B------:R-:W-:-:S07]  /*23d00*/  @P0 SHF.R.U32.HI R0, RZ, R5, R4 ;  /* 0x00000005ff000219 */ /* 0x000fce0000011604 */
.L_x_1695:
[----:B------:R-:W-:Y:S05]  /*23d10*/  BSYNC B0 ;  /* 0x0000000000007941 */ /* 0x000fea0003800000 */
.L_x_1693:
[----:B------:R-:W-:-:S05]  /*23d20*/  IMAD R3, R0, R3, RZ ;  /* 0x0000000300037224 */ /* 0x000fca00078e02ff */
[----:B------:R-:W-:-:S07]  /*23d30*/  VIMNMX R2, R2, R3, !PT ;  /* 0x0000000302027248 */ /* 0x000fce0007fe0100 */
.L_x_1692:
[----:B------:R-:W-:Y:S01]  /*23d40*/  SHF.R.S32.HI R3, RZ, 0x1f, R2 ;  /* 0x0000001fff037819 */ /* 0x000fe20000011402 */
[----:B------:R-:W-:Y:S03]  /*23d50*/  BSSY B6, `(.L_x_1696) ;  /* 0x000035d000067945 */ /* 0x000fe60003800000 */
[----:B------:R-:W-:-:S04]  /*23d60*/  LEA.HI R3, R3, R2, RZ, 0x6 ;  /* 0x0000000203037211 */ /* 0x000fc800078f30ff */
[----:B------:R-:W-:-:S04]  /*23d70*/  SHF.R.S32.HI R3, RZ, 0x6, R3 ;  /* 0x00000006ff037819 */ /* 0x000fc80000011403 */
[----:B------:R-:W-:-:S04]  /*23d80*/  VIMNMX R0, RZ, R3, !PT ;  /* 0x00000003ff007248 */ /* 0x000fc80007fe0100 */
[----:B------:R-:W-:Y:S01]  /*23d90*/  ISETP.GT.AND P0, PT, R6, R0, PT ;  /* 0x000000000600720c */ /* 0x000fe20003f04270 */
[----:B------:R4:W-:-:S12]  /*23da0*/  STL [R1+0x1c], R0 ;  /* 0x00001c0001007387 */ /* 0x0009d80000100800 */
[----:B----4-:R-:W-:Y:S05]  /*23db0*/  @P0 BRA `(.L_x_1697) ;  /* 0x0000000000480947 */ /* 0x010fea0003800000 */
[----:B------:R-:W4:Y:S02]  /*23dc0*/  S2R R0, SR_TID.X ;  /* 0x0000000000007919 */ /* 0x000f240000002100 */
[----:B----4-:R-:W-:-:S04]  /*23dd0*/  LOP3.LUT R0, R0, 0x1f, RZ, 0xc0, !PT ;  /* 0x0000001f00007812 */ /* 0x010fc800078ec0ff */
[----:B------:R-:W-:-:S13]  /*23de0*/  ISETP.NE.AND P1, PT, R0, RZ, PT ;  /* 0x000000ff0000720c */ /* 0x000fda0003f25270 */
[----:B------:R-:W-:Y:S05]  /*23df0*/  @P1 BRA `(.L_x_1698) ;  /* 0x0000003400481947 */ /* 0x000fea0003800000 */
[----:B------:R-:W4:Y:S01]  /*23e00*/  S2R R7, SR_LANEID ;  /* 0x0000000000077919 */ /* 0x000f220000000000 */
[----:B------:R-:W-:Y:S01]  /*23e10*/  VOTEU.ANY UR4, UPT, PT ;  /* 0x0000000000047886 */ /* 0x000fe200038e0100 */
[----:B------:R-:W5:Y:S01]  /*23e20*/  LDC.64 R2, c[0x0][0xc38] ;  /* 0x00030e00ff027b82 */ /* 0x000f620000000a00 */
[----:B------:R-:W4:Y:S01]  /*23e30*/  FLO.U32 R0, UR4 ;  /* 0x0000000400007d00 */ /* 0x000f2200080e0000 */
[----:B------:R-:W-:-:S07]  /*23e40*/  ULDC.64 UR6, c[0x0][0x208] ;  /* 0x0000820000067ab9 */ /* 0x000fce0000000a00 */
[----:B------:R-:W5:Y:S01]  /*23e50*/  POPC R5, UR4 ;  /* 0x0000000400057d09 */ /* 0x000f620008000000 */
[----:B----4-:R-:W-:-:S13]  /*23e60*/  ISETP.EQ.U32.AND P0, PT, R0, R7, PT ;  /* 0x000000070000720c */ /* 0x010fda0003f02070 */
[----:B-----5:R-:W4:Y:S01]  /*23e70*/  @P0 ATOMG.E.ADD.STRONG.GPU PT, R3, desc[UR6][R2.64], R5 ;  /* 0x00000005020309a8 */ /* 0x020f2200081ee1c6 */
[----:B------:R-:W5:Y:S02]  /*23e80*/  S2R R4, SR_LTMASK ;  /* 0x0000000000047919 */ /* 0x000f640000003900 */
[----:B-----5:R-:W-:-:S04]  /*23e90*/  LOP3.LUT R4, R4, UR4, RZ, 0xc0, !PT ;  /* 0x0000000404047c12 */ /* 0x020fc8000f8ec0ff */
[----:B------:R-:W5:Y:S01]  /*23ea0*/  POPC R7, R4 ;  /* 0x0000000400077309 */ /* 0x000f620000000000 */
[----:B----4-:R-:W5:Y:S02]  /*23eb0*/  SHFL.IDX PT, R0, R3, R0, 0x1f ;  /* 0x00001f0003007589 */ /* 0x010f6400000e0000 */
[----:B-----5:R-:W-:Y:S01]  /*23ec0*/  IADD3 R16, R0, UR38, R7 ;  /* 0x0000002600107c10 */ /* 0x020fe2000fffe007 */
[----:B------:R-:W-:Y:S06]  /*23ed0*/  BRA `(.L_x_1698) ;  /* 0x0000003400107947 */ /* 0x000fec0003800000 */
.L_x_1697:
[----:B------:R-:W4:Y:S01]  /*23ee0*/  S2R R3, SR_CgaCtaId ;  /* 0x0000000000037919 */ /* 0x000f220000008800 */
[----:B------:R-:W-:-:S04]  /*23ef0*/  MOV R0, 0x400 ;  /* 0x0000040000007802 */ /* 0x000fc80000000f00 */
[----:B----4-:R-:W-:-:S05]  /*23f00*/  LEA R2, R3, R0, 0x18 ;  /* 0x0000000003027211 */ /* 0x010fca00078ec0ff */
[----:B------:R4:W-:Y:S01]  /*23f10*/  STL [R1+0x14], R2 ;  /* 0x0000140201007387 */ /* 0x0009e20000100800 */
[----:B------:R-:W-:-:S05]  /*23f20*/  VIADD R0, R2, 0x20400 ;  /* 0x0002040002007836 */ /* 0x000fca0000000000 */
[----:B------:R-:W-:-:S13]  /*23f30*/  LOP3.LUT P0, RZ, R0, 0x3ff, RZ, 0xc0, !PT ;  /* 0x000003ff00ff7812 */ /* 0x000fda000780c0ff */
[----:B----4-:R-:W-:Y:S05]  /*23f40*/  @!P0 BRA `(.L_x_1699) ;  /* 0x0000000000408947 */ /* 0x010fea0003800000 */
[----:B------:R-:W-:Y:S01]  /*23f50*/  MOV R2, 0x0 ;  /* 0x0000000000027802 */ /* 0x000fe20000000f00 */
[----:B------:R-:W-:Y:S01]  /*23f60*/  ULDC.64 UR6, c[0x4][0xa8] ;  /* 0x01002a0000067ab9 */ /* 0x000fe20000000a00 */
[----:B------:R-:W-:Y:S01]  /*23f70*/  ULDC.64 UR8, c[0x4][0xb0] ;  /* 0x01002c0000087ab9 */ /* 0x000fe20000000a00 */
[----:B------:R-:W-:Y:S01]  /*23f80*/  ULDC.64 UR4, c[0x4][0x30] ;  /* 0x01000c0000047ab9 */ /* 0x000fe20000000a00 */
[----:B------:R-:W-:Y:S01]  /*23f90*/  MOV R4, UR6 ;  /* 0x0000000600047c02 */ /* 0x000fe20008000f00 */
[----:B------:R-:W-:Y:S01]  /*23fa0*/  IMAD.U32 R5, RZ, RZ, UR7 ;  /* 0x00000007ff057e24 */ /* 0x000fe2000f8e00ff */
[----:B------:R-:W4:Y:S01]  /*23fb0*/  LDC.64 R2, c[0x4][R2] ;  /* 0x0100000002027b82 */ /* 0x000f220000000a00 */
[----:B---3--:R-:W-:Y:S01]  /*23fc0*/  IMAD.U32 R6, RZ, RZ, UR8 ;  /* 0x00000008ff067e24 */ /* 0x008fe2000f8e00ff */
[----:B------:R-:W-:Y:S01]  /*23fd0*/  MOV R7, UR9 ;  /* 0x0000000900077c02 */ /* 0x000fe20008000f00 */
[----:B-12---:R-:W-:Y:S01]  /*23fe0*/  IMAD.U32 R10, RZ, RZ, UR4 ;  /* 0x00000004ff0a7e24 */ /* 0x006fe2000f8e00ff */
[----:B------:R-:W-:Y:S01]  /*23ff0*/  MOV R8, 0x70 ;  /* 0x0000007000087802 */ /* 0x000fe20000000f00 */
[----:B------:R-:W-:-:S02]  /*24000*/  IMAD.U32 R11, RZ, RZ, UR5 ;  /* 0x00000005ff0b7e24 */ /* 0x000fc4000f8e00ff */
[----:B------:R-:W-:Y:S02]  /*24010*/  IMAD.MOV.U32 R12, RZ, RZ, 0x1 ;  /* 0x00000001ff0c7424 */ /* 0x000fe400078e00ff */
[----:B0-----:R-:W-:-:S07]  /*24020*/  IMAD.MOV.U32 R13, RZ, RZ, RZ ;  /* 0x000000ffff0d7224 */ /* 0x001fce00078e00ff */
[----:B------:R-:W-:-:S07]  /*24030*/  LEPC R20, `(.L_x_1699) ;  /* 0x000000001014794e */ /* 0x000fce0000000000 */
[----:B----4-:R-:W-:Y:S05]  /*24040*/  CALL.ABS.NOINC R2 ;  /* 0x0000000002007343 */ /* 0x010fea0003c00000 */
.L_x_1699:
[----:B------:R-:W4:Y:S02]  /*24050*/  LDL R2, [R1+0x14] ;  /* 0x0000140001027983 */ /* 0x000f240000100800 */
[----:B----4-:R-:W-:-:S04]  /*24060*/  IADD3 R0, R2, 0x400, RZ ;  /* 0x0000040002007810 */ /* 0x010fc80007ffe0ff */
[----:B------:R-:W-:-:S13]  /*24070*/  LOP3.LUT P0, RZ, R0, 0x3ff, RZ, 0xc0, !PT ;  /* 0x000003ff00ff7812 */ /* 0x000fda000780c0ff */
[----:B------:R-:W-:Y:S05]  /*24080*/  @!P0 BRA `(.L_x_1700) ;  /* 0x0000000000808947 */ /* 0x000fea0003800000 */
[----:B------:R-:W-:Y:S01]  /*24090*/  MOV R0, 0x0 ;  /* 0x0000000000007802 */ /* 0x000fe20000000f00 */
[----:B------:R-:W-:Y:S01]  /*240a0*/  ULDC.64 UR6, c[0x4][0xa8] ;  /* 0x01002a0000067ab9 */ /* 0x000fe20000000a00 */
[----:B------:R-:W-:Y:S01]  /*240b0*/  ULDC.64 UR8, c[0x4][0xb0] ;  /* 0x01002c0000087ab9 */ /* 0x000fe20000000a00 */
[----:B------:R-:W-:Y:S01]  /*240c0*/  ULDC.64 UR4, c[0x4][0x38] ;  /* 0x01000e0000047ab9 */ /* 0x000fe20000000a00 */
[----:B------:R4:W4:Y:S01]  /*240d0*/  LDC.64 R2, c[0x4][R0] ;  /* 0x0100000000027b82 */ /* 0x0009220000000a00 */
[----:B------:R-:W-:Y:S01]  /*240e0*/  IMAD.U32 R4, RZ, RZ, UR6 ;  /* 0x00000006ff047e24 */ /* 0x000fe2000f8e00ff */
[----:B---3--:R-:W-:Y:S01]  /*240f0*/  MOV R6, UR8 ;  /* 0x0000000800067c02 */ /* 0x008fe20008000f00 */
[----:B------:R-:W-:Y:S01]  /*24100*/  IMAD.U32 R5, RZ, RZ, UR7 ;  /* 0x00000007ff057e24 */ /* 0x000fe2000f8e00ff */
[----:B------:R-:W-:Y:S01]  /*24110*/  MOV R11, UR5 ;  /* 0x00000005000b7c02 */ /* 0x000fe20008000f00 */
[----:B------:R-:W-:Y:S01]  /*24120*/  IMAD.U32 R7, RZ, RZ, UR9 ;  /* 0x00000009ff077e24 */ /* 0x000fe2000f8e00ff */
[----:B0-----:R-:W-:Y:S01]  /*24130*/  MOV R13, RZ ;  /* 0x000000ff000d7202 */ /* 0x001fe20000000f00 */
[----:B-12---:R-:W-:-:S02]  /*24140*/  IMAD.U32 R10, RZ, RZ, UR4 ;  /* 0x00000004ff0a7e24 */ /* 0x006fc4000f8e00ff */
[----:B------:R-:W-:Y:S02]  /*24150*/  IMAD.MOV.U32 R8, RZ, RZ, 0x70 ;  /* 0x00000070ff087424 */ /* 0x000fe400078e00ff */
[----:B------:R-:W-:-:S07]  /*24160*/  IMAD.MOV.U32 R12, RZ, RZ, 0x1 ;  /* 0x00000001ff0c7424 */ /* 0x000fce00078e00ff */
[----:B------:R-:W-:-:S07]  /*24170*/  LEPC R20, `(.L_x_1701) ;  /* 0x000000001014794e */ /* 0x000fce0000000000 */
[----:B----4-:R-:W-:Y:S05]  /*24180*/  CALL.ABS.NOINC R2 ;  /* 0x0000000002007343 */ /* 0x010fea0003c00000 */
.L_x_1701:
        /* <DEDUP_REMOVED lines=8> */
[----:B------:R-:W-:Y:S01]  /*24210*/  MOV R11, UR9 ;  /* 0x00000009000b7c02 */ /* 0x000fe20008000f00 */
[----:B------:R-:W-:Y:S01]  /*24220*/  IMAD.U32 R7, RZ, RZ, UR7 ;  /* 0x00000007ff077e24 */ /* 0x000fe2000f8e00ff */
[----:B------:R-:W-:Y:S01]  /*24230*/  MOV R13, RZ ;  /* 0x000000ff000d7202 */ /* 0x000fe20000000f00 */
[----:B------:R-:W-:-:S02]  /*24240*/  IMAD.U32 R10, RZ, RZ, UR8 ;  /* 0x00000008ff0a7e24 */ /* 0x000fc4000f8e00ff */
[----:B------:R-:W-:Y:S02]  /*24250*/  IMAD.MOV.U32 R8, RZ, RZ, 0x70 ;  /* 0x00000070ff087424 */ /* 0x000fe400078e00ff */
[----:B------:R-:W-:-:S07]  /*24260*/  IMAD.MOV.U32 R12, RZ, RZ, 0x1 ;  /* 0x00000001ff0c7424 */ /* 0x000fce00078e00ff */
[----:B------:R-:W-:-:S07]  /*24270*/  LEPC R20, `(.L_x_1700) ;  /* 0x000000001014794e */ /* 0x000fce0000000000 */
[----:B0-----:R-:W-:Y:S05]  /*24280*/  CALL.ABS.NOINC R2 ;  /* 0x0000000002007343 */ /* 0x001fea0003c00000 */
.L_x_1700:
[----:B------:R-:W4:Y:S01]  /*24290*/  LDL.LU R4, [R1+0x28] ;  /* 0x0000280001047983 */ /* 0x000f220000300800 */
[----:B------:R-:W0:Y:S01]  /*242a0*/  LDC R0, c[0x0][0x428] ;  /* 0x00010a00ff007b82 */ /* 0x000e220000000800 */
[----:B------:R-:W-:Y:S01]  /*242b0*/  ULDC.64 UR4, c[0x0][0x9f8] ;  /* 0x00027e0000047ab9 */ /* 0x000fe20000000a00 */
[----:B------:R-:W-:Y:S01]  /*242c0*/  MOV R5, R19 ;  /* 0x0000001300057202 */ /* 0x000fe20000000f00 */
[----:B------:R-:W-:Y:S01]  /*242d0*/  ULDC.64 UR6, c[0x0][0x208] ;  /* 0x0000820000067ab9 */ /* 0x000fe20000000a00 */
[----:B0-----:R-:W-:Y:S01]  /*242e0*/  ISETP.NE.AND P0, PT, R0, 0x1, PT ;  /* 0x000000010000780c */ /* 0x001fe20003f05270 */
[----:B------:R-:W-:-:S12]  /*242f0*/  IMAD.MOV.U32 R0, RZ, RZ, R18 ;  /* 0x000000ffff007224 */ /* 0x000fd800078e0012 */
[----:B------:R-:W0:Y:S08]  /*24300*/  @P0 LDC R3, c[0x0][0x42c] ;  /* 0x00010b00ff030b82 */ /* 0x000e300000000800 */
[----:B------:R-:W1:Y:S01]  /*24310*/  @P0 LDC R2, c[0x0][0x430] ;  /* 0x00010c00ff020b82 */ /* 0x000e620000000800 */
[----:B0-----:R-:W-:-:S05]  /*24320*/  @P0 IMAD.HI.U32 R3, R18, R3, RZ ;  /* 0x0000000312030227 */ /* 0x001fca00078e00ff */
[----:B-1----:R-:W-:Y:S02]  /*24330*/  @P0 SHF.R.U32.HI R0, RZ, R2, R3 ;  /* 0x00000002ff000219 */ /* 0x002fe40000011603 */
[----:B------:R-:W-:-:S04]  /*24340*/  ISETP.NE.U32.AND P0, PT, RZ, UR4, PT ;  /* 0x00000004ff007c0c */ /* 0x000fc8000bf05070 */
[----:B------:R-:W-:Y:S01]  /*24350*/  ISETP.NE.AND.EX P0, PT, RZ, UR5, PT, P0 ;  /* 0x00000005ff007c0c */ /* 0x000fe2000bf05300 */
[----:B------:R-:W-:-:S12]  /*24360*/  ULDC.64 UR4, c[0x0][0xa00] ;  /* 0x0002800000047ab9 */ /* 0x000fd80000000a00 */
[----:B---3--:R-:W0:Y:S02]  /*24370*/  @P0 LDC.64 R6, c[0x0][0x9f8] ;  /* 0x00027e00ff060b82 */ /* 0x008e240000000a00 */
[----:B0-----:R-:W-:-:S05]  /*24380*/  @P0 IMAD.WIDE R6, R19, 0x4, R6 ;  /* 0x0000000413060825 */ /* 0x001fca00078e0206 */
[----:B------:R0:W5:Y:S01]  /*24390*/  @P0 LDG.E R5, desc[UR6][R6.64] ;  /* 0x0000000606050981 */ /* 0x000162000c1e1900 */
[----:B------:R-:W-:-:S04]  /*243a0*/  ISETP.NE.U32.AND P0, PT, RZ, UR4, PT ;  /* 0x00000004ff007c0c */ /* 0x000fc8000bf05070 */
[----:B------:R-:W-:-:S04]  /*243b0*/  ISETP.NE.AND.EX P0, PT, RZ, UR5, PT, P0 ;  /* 0x00000005ff007c0c */ /* 0x000fc8000bf05300 */
[----:B------:R-:W-:Y:S01]  /*243c0*/  SEL R3, R19, RZ, !P0 ;  /* 0x000000ff13037207 */ /* 0x000fe20004000000 */
[----:B----4-:R-:W-:Y:S02]  /*243d0*/  IMAD R2, R17, 0x80, R4 ;  /* 0x0000008011027824 */ /* 0x010fe400078e0204 */
[----:B------:R-:W1:Y:S02]  /*243e0*/  S2R R4, SR_TID.X ;  /* 0x0000000000047919 */ /* 0x000e640000002100 */
[----:B-1----:R-:W-:-:S04]  /*243f0*/  LOP3.LUT R4, R4, 0x1f, RZ, 0xc0, !PT ;  /* 0x0000001f04047812 */ /* 0x002fc800078ec0ff */
[----:B------:R-:W-:-:S04]  /*24400*/  ISETP.NE.AND P6, PT, R4, RZ, PT ;  /* 0x000000ff0400720c */ /* 0x000fc80003fc5270 */
[----:B------:R-:W-:-:S09]  /*24410*/  PLOP3.LUT P1, PT, P6, PT, PT, 0x8, 0x0 ;  /* 0x000000000000781c */ /* 0x000fd2000372e170 */
[----:B------:R-:W-:-:S05]  /*24420*/  VOTEU.ALL UP1, P6 ;  /* 0x00000000003f7886 */ /* 0x000fca0003020000 */
[----:B------:R-:W-:-:S04]  /*24430*/  @!UP1 UIADD3 UR8, UP0, UR36, 0x270, URZ ;  /* 0x0000027024089890 */ /* 0x000fc8000ff1e03f */
[----:B------:R-:W-:-:S03]  /*24440*/  @!UP1 UIADD3.X UR9, URZ, UR37, URZ, UP0, !UPT ;  /* 0x000000253f099290 */ /* 0x000fc600087fe43f */
[----:B0-----:R-:W-:-:S09]  /*24450*/  VOTEU.ALL UP0, P6 ;  /* 0x00000000003f7886 */ /* 0x001fd20003000000 */
.L_x_1702:
        /* <DEDUP_REMOVED lines=16> */
.L_x_1703:
        /* <DEDUP_REMOVED lines=15> */
.L_x_1704:
        /* <DEDUP_REMOVED lines=15> */
.L_x_1705:
        /* <DEDUP_REMOVED lines=9> */
[----:B------:R-:W3:Y:S01]  /*247d0*/  LDL R4, [R1+0x20] ;  /* 0x0000200001047983 */ /* 0x000ee20000100800 */
[----:B--2---:R-:W0:Y:S01]  /*247e0*/  LDC.64 R8, c[0x0][0x3f8] ;  /* 0x0000fe00ff087b82 */ /* 0x004e220000000a00 */
[----:B------:R-:W-:Y:S02]  /*247f0*/  ULDC.64 UR4, c[0x0][0xa08] ;  /* 0x0002820000047ab9 */ /* 0x000fe40000000a00 */
[----:B0-----:R-:W-:Y:S01]  /*24800*/  LOP3.LUT P0, RZ, R8, UR4, RZ, 0xfc, !PT ;  /* 0x0000000408ff7c12 */ /* 0x001fe2000f80fcff */
[----:B------:R-:W-:-:S03]  /*24810*/  UMOV UR4, 0xffffffff ;  /* 0xffffffff00047882 */ /* 0x000fc60000000000 */
[----:B------:R-:W-:-:S04]  /*24820*/  LOP3.LUT P0, RZ, R9, UR5, RZ, 0xfc, P0 ;  /* 0x0000000509ff7c12 */ /* 0x000fc8000800fcff */
[----:B-----5:R-:W-:Y:S01]  /*24830*/  SEL R6, R5, RZ, !P0 ;  /* 0x000000ff05067207 */ /* 0x020fe20004000000 */
[----:B---3--:R-:W-:Y:S01]  /*24840*/  VIADD R4, R4, 0xffffffff ;  /* 0xffffffff04047836 */ /* 0x008fe20000000000 */
[----:B------:R-:W-:Y:S07]  /*24850*/  BRA.DIV UR4, `(.L_x_1706) ;  /* 0x0000005604847947 */ /* 0x000fee000b800000 */
.L_x_1886:
[----:B------:R-:W-:Y:S01]  /*24860*/  UMOV UR4, 0xffffffff ;  /* 0xffffffff00047882 */ /* 0x000fe20000000000 */
[----:B------:R-:W-:Y:S02]  /*24870*/  SHF.R.S32.HI R17, RZ, 0x1f, R5 ;  /* 0x0000001fff117819 */ /* 0x000fe40000011405 */
[----:B------:R-:W-:Y:S05]  /*24880*/  BRA.DIV UR4, `(.L_x_1707) ;  /* 0x0000005604ac7947 */ /* 0x000fea000b800000 */
[----:B------:R-:W-:-:S13]  /*24890*/  ELECT P6, URZ, PT ;  /* 0x00000000003f782f */ /* 0x000fda00038c0000 */
.L_x_1889:
[----:B------:R-:W-:Y:S05]  /*248a0*/  @!P6 BRA `(.L_x_1708) ;  /* 0x000000040038e947 */ /* 0x000fea0003800000 */
[----:B------:R-:W-:-:S04]  /*248b0*/  ISETP.NE.U32.AND P0, PT, R8, RZ, PT ;  /* 0x000000ff0800720c */ /* 0x000fc80003f05070 */
        /* <DEDUP_REMOVED lines=20> */
.L_x_1709:
        /* <DEDUP_REMOVED lines=9> */
.L_x_1890:
        /* <DEDUP_REMOVED lines=11> */
.L_x_1711:
[----:B------:R-:W2:Y:S01]  /*24b40*/  LDL R11, [R1] ;  /* 0x00000000010b7983 */ /* 0x000ea20000100800 */
[----:B------:R-:W-:-:S03]  /*24b50*/  MOV R12, 0x400 ;  /* 0x00000400000c7802 */ /* 0x000fc60000000f00 */
[----:B0-----:R-:W3:Y:S01]  /*24b60*/  LDL R10, [R1+0x4] ;  /* 0x00000400010a7983 */ /* 0x001ee20000100800 */
[----:B------:R-:W0:Y:S01]  /*24b70*/  S2R R13, SR_CgaCtaId ;  /* 0x00000000000d7919 */ /* 0x000e220000008800 */
        /* <DEDUP_REMOVED lines=33> */
.L_x_1708:
[----:B------:R-:W2:Y:S01]  /*24d90*/  LDL.LU R12, [R1+0x24] ;  /* 0x00002400010c7983 */ /* 0x000ea20000300800 */
[----:B------:R-:W-:Y:S01]  /*24da0*/  MOV R10, 0x400 ;  /* 0x00000400000a7802 */ /* 0x000fe20000000f00 */
[----:B------:R-:W-:Y:S05]  /*24db0*/  WARPSYNC.ALL ;  /* 0x0000000000007948 */ /* 0x000fea0003800000 */
[----:B------:R-:W0:Y:S01]  /*24dc0*/  S2R R11, SR_CgaCtaId ;  /* 0x00000000000b7919 */ /* 0x000e220000008800 */
        /* <DEDUP_REMOVED lines=51> */
.L_x_1891:
[----:B------:R-:W-:Y:S05]  /*25100*/  BSYNC B0 ;  /* 0x0000000000007941 */ /* 0x000fea0003800000 */
.L_x_1712:
[----:B0-----:R-:W2:Y:S04]  /*25110*/  LDL R3, [R1+0x20] ;  /* 0x0000200001037983 */ /* 0x001ea80000100800 */
[----:B------:R-:W3:Y:S01]  /*25120*/  LDL R10, [R1+0x1c] ;  /* 0x00001c00010a7983 */ /* 0x000ee20000100800 */
[----:B------:R-:W-:Y:S01]  /*25130*/  BSSY B0, `(.L_x_1714) ;  /* 0x00001c6000007945 */ /* 0x000fe20003800000 */
[----:B--2---:R-:W-:-:S05]  /*25140*/  VIADD R7, R3, 0xfffffffe ;  /* 0xfffffffe03077836 */ /* 0x004fca0000000000 */
[----:B---3--:R-:W-:-:S13]  /*25150*/  ISETP.GE.AND P0, PT, R7, R10, PT ;  /* 0x0000000a0700720c */ /* 0x008fda0003f06270 */
[----:B------:R-:W-:Y:S05]  /*25160*/  @!P0 BRA `(.L_x_1715) ;  /* 0x0000001c00088947 */ /* 0x000fea0003800000 */
[----:B------:R-:W-:Y:S01]  /*25170*/  LOP3.LUT R2, RZ, R10, RZ, 0x33, !PT ;  /* 0x0000000aff027212 */ /* 0x000fe200078e33ff */
[----:B------:R-:W-:Y:S01]  /*25180*/  BSSY B1, `(.L_x_1716) ;  /* 0x000009d000017945 */ /* 0x000fe20003800000 */
[----:B------:R-:W-:-:S04]  /*25190*/  IADD3 R13, -R3, RZ, RZ ;  /* 0x000000ff030d7210 */ /* 0x000fc80007ffe1ff */
        /* <DEDUP_REMOVED lines=14> */
[----:B------:R-:W-:Y:S02]  /*25280*/  ISETP.NE.U32.AND P0, PT, R8, RZ, PT ;  /* 0x000000ff0800720c */ /* 0x000fe40003f05070 */
[----:B------:R-:W-:Y:S02]  /*25290*/  MOV R2, R6 ;  /* 0x0000000600027202 */ /* 0x000fe40000000f00 */
        /* <DEDUP_REMOVED lines=13> */
[----:B------:R-:W-:Y:S01]  /*25370*/  IMAD.WIDE.U32 R10, R5, UR4, R2 ;  /* 0x00000004050a7c25 */ /* 0x000fe2000f8e0002 */
[----:B------:R-:W-:-:S03]  /*25380*/  IADD3 R2, -R2, RZ, RZ ;  /* 0x000000ff02027210 */ /* 0x000fc60007ffe1ff */
[----:B------:R-:W-:Y:S01]  /*25390*/  IMAD.IADD R15, R15, 0x1, R11 ;  /* 0x000000010f0f7824 */ /* 0x000fe200078e020b */
[----:B------:R-:W-:Y:S01]  /*253a0*/  LEA R8, P0, R10, R8, 0x2 ;  /* 0x000000080a087211 */ /* 0x000fe200078010ff */
[----:B------:R-:W-:-:S03]  /*253b0*/  IMAD R7, R18, R2, R7 ;  /* 0x0000000212077224 */ /* 0x000fc600078e0207 */
[----:B------:R-:W-:-:S05]  /*253c0*/  LEA.HI.X R9, R10, R9, R15, 0x2, P0 ;  /* 0x000000090a097211 */ /* 0x000fca00000f140f */
[----:B------:R0:W5:Y:S04]  /*253d0*/  LDG.E R2, desc[UR6][R8.64] ;  /* 0x0000000608027981 */ /* 0x000168000c1e1900 */
.L_x_1720:
[----:B0-----:R-:W0:Y:S01]  /*253e0*/  S2R R8, SR_CgaCtaId ;  /* 0x0000000000087919 */ /* 0x001e220000008800 */
[----:B------:R-:W-:-:S04]  /*253f0*/  MOV R3, 0x400 ;  /* 0x0000040000037802 */ /* 0x000fc80000000f00 */
[----:B0-----:R-:W-:Y:S02]  /*25400*/  LEA R3, R8, R3, 0x18 ;  /* 0x0000000308037211 */ /* 0x001fe400078ec0ff */
[----:B------:R-:W-:-:S03]  /*25410*/  SHF.L.U32 R8, R14, 0x1f, RZ ;  /* 0x0000001f0e087819 */ /* 0x000fc600000006ff */
[----:B------:R-:W-:-:S04]  /*25420*/  IMAD R3, R12, 0x8, R3 ;  /* 0x000000080c037824 */ /* 0x000fc800078e0203 */
[----:B------:R-:W0:Y:S02]  /*25430*/  SYNCS.PHASECHK.TRANS64.TRYWAIT P0, [R3+URZ+0x30840], R8 ;  /* 0x03084008030075a7 */ /* 0x000e24000800017f */
[----:B0-----:R-:W-:Y:S05]  /*25440*/  @!P0 BRA `(.L_x_1721) ;  /* 0x0000004c00108947 */ /* 0x001fea0003800000 */
.L_x_1892:
        /* <DEDUP_REMOVED lines=11> */
.L_x_1722:
        /* <DEDUP_REMOVED lines=10> */
[----:B0-----:R-:W-:-:S04]  /*255a0*/  LEA R8, R10, R8, 0x18 ;  /* 0x000000080a087211 */ /* 0x001fc800078ec0ff */
[----:B------:R-:W-:-:S04]  /*255b0*/  LEA R3, R12, R8, 0xf ;  /* 0x000000080c037211 */ /* 0x000fc800078e78ff */
        /* <DEDUP_REMOVED lines=30> */
.L_x_1893:
        /* <DEDUP_REMOVED lines=8> */
[----:B0-----:R-:W-:-:S03]  /*25820*/  IMAD.MOV.U32 R8, RZ, RZ, 0x8000 ;  /* 0x00008000ff087424 */ /* 0x001fc600078e00ff */
[----:B---3--:R-:W-:-:S04]  /*25830*/  LEA R3, R9, R10, 0x3 ;  /* 0x0000000a09037211 */ /* 0x008fc800078e18ff */
[----:B------:R1:W-:Y:S03]  /*25840*/  SYNCS.ARRIVE.TRANS64 RZ, [R3+URZ+0x30850], R8 ;  /* 0x0308500803ff79a7 */ /* 0x0003e6000800003f */
[----:B------:R-:W-:Y:S05]  /*25850*/  @!P0 BRA `(.L_x_1724) ;  /* 0x0000000000048947 */ /* 0x000fea0003800000 */
[----:B------:R-:W-:Y:S01]  /*25860*/  BPT.TRAP 0x1 ;  /* 0x000000040000795c */ /* 0x000fe20000300000 */
.L_x_1724:
        /* <DEDUP_REMOVED lines=13> */
[----:B------:R-:W-:Y:S01]  /*25940*/  IMAD.MOV.U32 R6, RZ, RZ, R2 ;  /* 0x000000ffff067224 */ /* 0x000fe200078e0002 */
[----:B------:R-:W-:Y:S01]  /*25950*/  MOV R4, R7 ;  /* 0x0000000700047202 */ /* 0x000fe20000000f00 */
[----:B--2---:R-:W-:-:S05]  /*25960*/  IMAD.MOV.U32 R9, RZ, RZ, R3 ;  /* 0x000000ffff097224 */ /* 0x004fca00078e0003 */
[----:B------:R-:W-:-:S04]  /*25970*/  LEA R3, R9, R10, 0x3 ;  /* 0x0000000a09037211 */ /* 0x000fc800078e18ff */
[----:B------:R-:W-:Y:S01]  /*25980*/  R2UR UR9, R3 ;  /* 0x00000000030972ca */ /* 0x000fe200000e0000 */
[----:B------:R-:W-:Y:S01]  /*25990*/  IMAD R3, R9, 0x8000, R10 ;  /* 0x0000800009037824 */ /* 0x000fe200078e020a */
[----:B---3--:R-:W-:-:S04]  /*259a0*/  R2UR UR5, R8 ;  /* 0x00000000080572ca */ /* 0x008fc800000e0000 */
        /* <DEDUP_REMOVED lines=21> */
.L_x_1719:
[----:B------:R-:W-:Y:S05]  /*25b00*/  BSYNC B2 ;  /* 0x0000000000027941 */ /* 0x000fea0003800000 */
.L_x_1718:
[----:B------:R-:W2:Y:S04]  /*25b10*/  LDL R2, [R1+0x20] ;  /* 0x0000200001027983 */ /* 0x000ea80000100800 */
[----:B------:R0:W-:Y:S04]  /*25b20*/  STL [R1], R12 ;  /* 0x0000000c01007387 */ /* 0x0001e80000100800 */
[----:B------:R0:W-:Y:S02]  /*25b30*/  STL [R1+0x8], R14 ;  /* 0x0000080e01007387 */ /* 0x0001e40000100800 */
[----:B0-2---:R-:W-:-:S07]  /*25b40*/  VIADD R7, R2, 0xfffffffd ;  /* 0xfffffffd02077836 */ /* 0x005fce0000000000 */
.L_x_1717:
[----:B------:R-:W-:Y:S05]  /*25b50*/  BSYNC B1 ;  /* 0x0000000000017941 */ /* 0x000fea0003800000 */
.L_x_1716:
[----:B------:R-:W2:Y:S01]  /*25b60*/  LDL.LU R2, [R1+0x20] ;  /* 0x0000200001027983 */ /* 0x000ea20000300800 */
[----:B------:R-:W-:Y:S01]  /*25b70*/  VIADD R13, R13, 0xfffffffe ;  /* 0xfffffffe0d0d7836 */ /* 0x000fe20000000000 */
[----:B--2---:R-:W-:-:S04]  /*25b80*/  LOP3.LUT R2, RZ, R2, RZ, 0x33, !PT ;  /* 0x00000002ff027212 */ /* 0x004fc800078e33ff */
[----:B------:R-:W-:-:S13]  /*25b90*/  ISETP.NE.AND P0, PT, R13, R2, PT ;  /* 0x000000020d00720c */ /* 0x000fda0003f05270 */
[----:B------:R-:W-:Y:S05]  /*25ba0*/  @!P0 BRA `(.L_x_1715) ;  /* 0x0000001000788947 */ /* 0x000fea0003800000 */
[----:B------:R-:W-:-:S07]  /*25bb0*/  MOV R13, R6 ;  /* 0x00000006000d7202 */ /* 0x000fce0000000f00 */
.L_x_1739:
        /* <DEDUP_REMOVED lines=23> */
[----:B------:R-:W-:-:S03]  /*25d30*/  IMAD R10, R17, UR6, RZ ;  /* 0x00000006110a7c24 */ /* 0x000fc6000f8e02ff */
[--C-:B------:R-:W-:Y:S01]  /*25d40*/  SHF.R.S32.HI R3, RZ, 0x1f, R2.reuse ;  /* 0x0000001fff037819 */ /* 0x100fe20000011402 */
[----:B------:R-:W-:Y:S02]  /*25d50*/  IMAD.MOV R12, RZ, RZ, -R2 ;  /* 0x000000ffff0c7224 */ /* 0x000fe400078e0a02 */
[C---:B------:R-:W-:Y:S02]  /*25d60*/  IMAD R10, R5.reuse, UR7, R10 ;  /* 0x00000007050a7c24 */ /* 0x040fe4000f8e020a */
[----:B------:R-:W-:-:S04]  /*25d70*/  IMAD.WIDE.U32 R2, R5, UR6, R2 ;  /* 0x0000000605027c25 */ /* 0x000fc8000f8e0002 */
[----:B------:R-:W-:Y:S01]  /*25d80*/  IMAD.IADD R3, R10, 0x1, R3 ;  /* 0x000000010a037824 */ /* 0x000fe200078e0203 */
[----:B------:R-:W-:Y:S01]  /*25d90*/  LEA R10, P0, R2, UR4, 0x2 ;  /* 0x00000004020a7c11 */ /* 0x000fe2000f8010ff */
[----:B------:R-:W-:-:S03]  /*25da0*/  IMAD R12, R11, R12, R7 ;  /* 0x0000000c0b0c7224 */ /* 0x000fc600078e0207 */
[----:B------:R-:W-:-:S05]  /*25db0*/  LEA.HI.X R11, R2, UR5, R3, 0x2, P0 ;  /* 0x00000005020b7c11 */ /* 0x000fca00080f1403 */
[----:B------:R0:W5:Y:S04]  /*25dc0*/  LDG.E R13, desc[UR8][R10.64] ;  /* 0x000000080a0d7981 */ /* 0x000168000c1e1900 */
.L_x_1727:
[----:B------:R-:W1:Y:S01]  /*25dd0*/  S2R R3, SR_CgaCtaId ;  /* 0x0000000000037919 */ /* 0x000e620000008800 */
[----:B------:R-:W-:-:S04]  /*25de0*/  MOV R2, 0x400 ;  /* 0x0000040000027802 */ /* 0x000fc80000000f00 */
[----:B-1----:R-:W-:Y:S02]  /*25df0*/  LEA R2, R3, R2, 0x18 ;  /* 0x0000000203027211 */ /* 0x002fe400078ec0ff */
[----:B------:R-:W-:Y:S02]  /*25e00*/  SHF.L.U32 R3, R9, 0x1f, RZ ;  /* 0x0000001f09037819 */ /* 0x000fe400000006ff */
[----:B------:R-:W-:-:S04]  /*25e10*/  LEA R2, R8, R2, 0x3 ;  /* 0x0000000208027211 */ /* 0x000fc800078e18ff */
[----:B------:R-:W1:Y:S02]  /*25e20*/  SYNCS.PHASECHK.TRANS64.TRYWAIT P0, [R2+URZ+0x30840], R3 ;  /* 0x03084003020075a7 */ /* 0x000e64000800017f */
[----:B-1----:R-:W-:Y:S05]  /*25e30*/  @!P0 BRA `(.L_x_1728) ;  /* 0x0000004000bc8947 */ /* 0x002fea0003800000 */
.L_x_1894:
        /* <DEDUP_REMOVED lines=11> */
.L_x_1729:
        /* <DEDUP_REMOVED lines=42> */
.L_x_1895:
        /* <DEDUP_REMOVED lines=8> */
.L_x_1731:
        /* <DEDUP_REMOVED lines=15> */
[----:B------:R-:W-:Y:S02]  /*26300*/  IMAD.MOV.U32 R4, RZ, RZ, R12 ;  /* 0x000000ffff047224 */ /* 0x000fe400078e000c */
[----:B------:R-:W-:Y:S01]  /*26310*/  IMAD.MOV.U32 R6, RZ, RZ, R13 ;  /* 0x000000ffff067224 */ /* 0x000fe200078e000d */
[----:B--2---:R-:W-:Y:S02]  /*26320*/  LEA R2, R2, R11, 0xf ;  /* 0x0000000b02027211 */ /* 0x004fe400078e78ff */
[----:B---3--:R-:W-:-:S02]  /*26330*/  R2UR UR5, R10 ;  /* 0x000000000a0572ca */ /* 0x008fc400000e0000 */
[----:B------:R-:W-:-:S11]  /*26340*/  R2UR UR14, R2 ;  /* 0x00000000020e72ca */ /* 0x000fd600000e0000 */
[----:B------:R-:W-:Y:S02]  /*26350*/  ULEA UR11, UR11, UR5, 0x6 ;  /* 0x000000050b0b7291 */ /* 0x000fe4000f8e303f */
        /* <DEDUP_REMOVED lines=18> */
.L_x_1726:
[----:B------:R-:W-:Y:S05]  /*26480*/  BSYNC B1 ;  /* 0x0000000000017941 */ /* 0x000fea0003800000 */
.L_x_1725:
[----:B------:R-:W-:Y:S01]  /*26490*/  IADD3 R3, R8, 0x1, RZ ;  /* 0x0000000108037810 */ /* 0x000fe20007ffe0ff */
[----:B------:R-:W-:Y:S01]  /*264a0*/  BSSY B1, `(.L_x_1732) ;  /* 0x000008a000017945 */ /* 0x000fe20003800000 */
[----:B------:R-:W-:Y:S02]  /*264b0*/  VIADD R11, R7, 0xffffffff ;  /* 0xffffffff070b7836 */ /* 0x000fe40000000000 */
        /* <DEDUP_REMOVED lines=28> */
[----:B------:R-:W-:-:S06]  /*26680*/  LEA.HI.X R13, R2, UR5, R3, 0x2, P0 ;  /* 0x00000005020d7c11 */ /* 0x000fcc00080f1403 */
[----:B------:R1:W5:Y:S03]  /*26690*/  LDG.E R13, desc[UR8][R12.64] ;  /* 0x000000080c0d7981 */ /* 0x000366000c1e1900 */
.L_x_1734:
[----:B------:R-:W2:Y:S01]  /*266a0*/  S2R R3, SR_CgaCtaId ;  /* 0x0000000000037919 */ /* 0x000ea20000008800 */
[----:B------:R-:W-:-:S04]  /*266b0*/  MOV R2, 0x400 ;  /* 0x0000040000027802 */ /* 0x000fc80000000f00 */
[----:B--2---:R-:W-:Y:S02]  /*266c0*/  LEA R2, R3, R2, 0x18 ;  /* 0x0000000203027211 */ /* 0x004fe400078ec0ff */
[----:B------:R-:W-:Y:S02]  /*266d0*/  SHF.L.U32 R3, R14, 0x1f, RZ ;  /* 0x0000001f0e037819 */ /* 0x000fe400000006ff */
[----:B------:R-:W-:-:S04]  /*266e0*/  LEA R2, R15, R2, 0x3 ;  /* 0x000000020f027211 */ /* 0x000fc800078e18ff */
[----:B------:R-:W2:Y:S02]  /*266f0*/  SYNCS.PHASECHK.TRANS64.TRYWAIT P0, [R2+URZ+0x30840], R3 ;  /* 0x03084003020075a7 */ /* 0x000ea4000800017f */
[----:B--2---:R-:W-:Y:S05]  /*26700*/  @!P0 BRA `(.L_x_1735) ;  /* 0x0000003800b08947 */ /* 0x004fea0003800000 */
.L_x_1896:
        /* <DEDUP_REMOVED lines=11> */
.L_x_1736:
        /* <DEDUP_REMOVED lines=42> */
.L_x_1897:
        /* <DEDUP_REMOVED lines=8> */
.L_x_1738:
        /* <DEDUP_REMOVED lines=20> */
[----:B------:R-:W-:Y:S01]  /*26c20*/  IMAD.MOV.U32 R4, RZ, RZ, R10 ;  /* 0x000000ffff047224 */ /* 0x000fe200078e000a */
[----:B------:R-:W-:Y:S02]  /*26c30*/  MOV R6, R13 ;  /* 0x0000000d00067202 */ /* 0x000fe40000000f00 */
        /* <DEDUP_REMOVED lines=16> */
.L_x_1733:
[----:B------:R-:W-:Y:S05]  /*26d40*/  BSYNC B1 ;  /* 0x0000000000017941 */ /* 0x000fea0003800000 */
.L_x_1732:
[----:B------:R-:W2:Y:S01]  /*26d50*/  LDL R2, [R1+0x1c] ;  /* 0x00001c0001027983 */ /* 0x000ea20000100800 */
[----:B------:R-:W-:Y:S01]  /*26d60*/  VIADD R7, R7, 0xfffffffe ;  /* 0xfffffffe07077836 */ /* 0x000fe20000000000 */
[----:B--2---:R-:W-:-:S13]  /*26d70*/  ISETP.GT.AND P0, PT, R11, R2, PT ;  /* 0x000000020b00720c */ /* 0x004fda0003f04270 */
[----:B------:R-:W-:Y:S05]  /*26d80*/  @P0 BRA `(.L_x_1739) ;  /* 0xffffffec008c0947 */ /* 0x000fea000383ffff */
.L_x_1715:
[----:B------:R-:W-:Y:S05]  /*26d90*/  BSYNC B0 ;  /* 0x0000000000007941 */ /* 0x000fea0003800000 */
.L_x_1714:
        /* <DEDUP_REMOVED lines=14> */
[----:B-1----:R-:W-:-:S06]  /*26e80*/  LOP3.LUT R8, R8, UR4, RZ, 0xc0, !PT ;  /* 0x0000000408087c12 */ /* 0x002fcc000f8ec0ff */
[----:B------:R-:W1:Y:S01]  /*26e90*/  POPC R8, R8 ;  /* 0x0000000800087309 */ /* 0x000e620000000000 */
[----:B--2---:R-:W1:Y:S02]  /*26ea0*/  SHFL.IDX PT, R5, R2, R5, 0x1f ;  /* 0x00001f0502057589 */ /* 0x004e6400000e0000 */
[----:B-1----:R-:W-:-:S07]  /*26eb0*/  IADD3 R16, R5, UR38, R8 ;  /* 0x0000002605107c10 */ /* 0x002fce000fffe008 */
.L_x_1741:
[----:B------:R-:W-:Y:S05]  /*26ec0*/  BSYNC B0 ;  /* 0x0000000000007941 */ /* 0x000fea0003800000 */
.L_x_1740:
        /* <DEDUP_REMOVED lines=11> */
.L_x_1898:
        /* <DEDUP_REMOVED lines=11> */
.L_x_1745:
        /* <DEDUP_REMOVED lines=37> */
.L_x_1743:
[----:B------:R-:W-:Y:S05]  /*27280*/  BSYNC B0 ;  /* 0x0000000000007941 */ /* 0x000fea0003800000 */
.L_x_1742:
        /* <DEDUP_REMOVED lines=9> */
.L_x_1698:
[----:B------:R-:W-:Y:S05]  /*27320*/  BSYNC B6 ;  /* 0x0000000000067941 */ /* 0x000fea0003800000 */
.L_x_1696:
[----:B------:R-:W-:-:S03]  /*27330*/  UMOV UR4, 0xffffffff ;  /* 0xffffffff00047882 */ /* 0x000fc60000000000 */
[----:B------:R-:W-:Y:S05]  /*27340*/  BRA.DIV UR4, `(.L_x_1746) ;  /* 0x0000002e04dc7947 */ /* 0x000fea000b800000 */
[----:B------:R0:W0:Y:S04]  /*27350*/  SHFL.IDX PT, R4, R16, RZ, 0x1f ;  /* 0x00001fff10047589 */ /* 0x00002800000e0000 */
[----:B------:R-:W0:Y:S02]  /*27360*/  SHFL.IDX PT, R16, R16, 0x1, 0x1f ;  /* 0x00201f0010107f89 */ /* 0x000e2400000e0000 */
.L_x_1902:
[----:B----4-:R-:W1:Y:S01]  /*27370*/  S2R R0, SR_TID.X ;  /* 0x0000000000007919 */ /* 0x010e620000002100 */
[----:B------:R-:W-:Y:S01]  /*27380*/  ULDC UR4, c[0x0][0xc14] ;  /* 0x0003050000047ab9 */ /* 0x000fe20000000800 */
[----:B------:R-:W-:Y:S01]  /*27390*/  BSSY B0, `(.L_x_1747) ;  /* 0x000000c000007945 */ /* 0x000fe20003800000 */
[----:B------:R-:W-:Y:S01]  /*273a0*/  IMAD.MOV.U32 R3, RZ, RZ, RZ ;  /* 0x000000ffff037224 */ /* 0x000fe200078e00ff */
[----:B-12---:R-:W-:Y:S01]  /*273b0*/  LOP3.LUT R8, R0, 0x1f, RZ, 0xc0, !PT ;  /* 0x0000001f00087812 */ /* 0x006fe200078ec0ff */
[----:B------:R-:W-:-:S03]  /*273c0*/  IMAD.U32 R0, RZ, RZ, UR4 ;  /* 0x00000004ff007e24 */ /* 0x000fc6000f8e00ff */
[C---:B------:R-:W-:Y:S02]  /*273d0*/  ISETP.NE.AND P0, PT, R8.reuse, 0x1f, PT ;  /* 0x0000001f0800780c */ /* 0x040fe40003f05270 */
[----:B------:R-:W-:-:S04]  /*273e0*/  IADD3 R5, R8, R19, RZ ;  /* 0x0000001308057210 */ /* 0x000fc80007ffe0ff */
[----:B------:R-:W-:-:S13]  /*273f0*/  ISETP.GE.OR P0, PT, R5, R0, !P0 ;  /* 0x000000000500720c */ /* 0x000fda0004706670 */
[----:B------:R-:W-:Y:S05]  /*27400*/  @P0 BRA `(.L_x_1748) ;  /* 0x0000000000100947 */ /* 0x000fea0003800000 */
[----:B------:R-:W1:Y:S01]  /*27410*/  LDC.64 R2, c[0x0][0xc58] ;  /* 0x00031600ff027b82 */ /* 0x000e620000000a00 */
[----:B------:R-:W-:Y:S01]  /*27420*/  ULDC.64 UR4, c[0x0][0x208] ;  /* 0x0000820000047ab9 */ /* 0x000fe20000000a00 */
[----:B-1----:R-:W-:-:S06]  /*27430*/  IMAD.WIDE R2, R5, 0x4, R2 ;  /* 0x0000000405027825 */ /* 0x002fcc00078e0202 */
[----:B------:R1:W5:Y:S02]  /*27440*/  LDG.E R3, desc[UR4][R2.64] ;  /* 0x0000000402037981 */ /* 0x000364000c1e1900 */
.L_x_1748:
[----:B------:R-:W-:Y:S05]  /*27450*/  BSYNC B0 ;  /* 0x0000000000007941 */ /* 0x000fea0003800000 */
.L_x_1747:
[----:B------:R-:W-:-:S03]  /*27460*/  UMOV UR4, 0xffffffff ;  /* 0xffffffff00047882 */ /* 0x000fc60000000000 */
[----:B------:R-:W-:Y:S05]  /*27470*/  BRA.DIV UR4, `(.L_x_1749) ;  /* 0x0000002e04dc7947 */ /* 0x000fea000b800000 */
        /* <DEDUP_REMOVED lines=10> */
[----:B------:R-:W3:Y:S02]  /*27520*/  SHFL.UP PT, R14, R5, 0x4, RZ ;  /* 0x04800000050e7989 */ /* 0x000ee400000e00ff */
[----:B---3--:R-:W-:Y:S02]  /*27530*/  SEL R6, R14, RZ, P0 ;  /* 0x000000ff0e067207 */ /* 0x008fe40000000000 */
[----:B------:R-:W-:-:S03]  /*27540*/  ISETP.GE.U32.AND P0, PT, R8, 0x10, PT ;  /* 0x000000100800780c */ /* 0x000fc60003f06070 */
[----:B------:R-:W-:-:S05]  /*27550*/  IMAD.IADD R6, R5, 0x1, R6 ;  /* 0x0000000105067824 */ /* 0x000fca00078e0206 */
[----:B------:R-:W0:Y:S02]  /*27560*/  SHFL.UP PT, R14, R6, 0x8, RZ ;  /* 0x05000000060e7989 */ /* 0x000e2400000e00ff */
[----:B0-----:R-:W-:-:S04]  /*27570*/  SEL R7, R14, RZ, P1 ;  /* 0x000000ff0e077207 */ /* 0x001fc80000800000 */
[----:B------:R-:W-:-:S05]  /*27580*/  IADD3 R7, R6, R7, RZ ;  /* 0x0000000706077210 */ /* 0x000fca0007ffe0ff */
[----:B------:R-:W1:Y:S02]  /*27590*/  SHFL.UP PT, R14, R7, 0x10, RZ ;  /* 0x06000000070e7989 */ /* 0x000e6400000e00ff */
[----:B-1----:R-:W-:-:S05]  /*275a0*/  SEL R2, R14, RZ, P0 ;  /* 0x000000ff0e027207 */ /* 0x002fca0000000000 */
[----:B------:R-:W-:-:S05]  /*275b0*/  IMAD.IADD R2, R7, 0x1, R2 ;  /* 0x0000000107027824 */ /* 0x000fca00078e0202 */
[----:B------:R0:W1:Y:S02]  /*275c0*/  SHFL.IDX PT, R14, R2, 0x1f, 0x1f ;  /* 0x03e01f00020e7f89 */ /* 0x00006400000e0000 */
.L_x_1910:
[----:B------:R-:W-:Y:S02]  /*275d0*/  ULDC UR4, c[0x0][0xc10] ;  /* 0x0003040000047ab9 */ /* 0x000fe40000000800 */
[----:B------:R-:W-:-:S04]  /*275e0*/  IMAD.U32 R5, RZ, RZ, UR4 ;  /* 0x00000004ff057e24 */ /* 0x000fc8000f8e00ff */
[----:B-1----:R-:W-:-:S05]  /*275f0*/  IMAD R7, R14, R5, RZ ;  /* 0x000000050e077224 */ /* 0x002fca00078e02ff */
[----:B------:R-:W-:-:S04]  /*27600*/  IADD3 R16, R16, R7, RZ ;  /* 0x0000000710107210 */ /* 0x000fc80007ffe0ff */
[----:B------:R-:W-:-:S13]  /*27610*/  ISETP.GT.AND P0, PT, R16, R4, PT ;  /* 0x000000041000720c */ /* 0x000fda0003f04270 */
[----:B------:R-:W-:Y:S05]  /*27620*/  @P0 BRA `(.L_x_1750) ;  /* 0x0000000000b80947 */ /* 0x000fea0003800000 */
[----:B------:R-:W1:Y:S02]  /*27630*/  LDC R0, c[0x0][0xc14] ;  /* 0x00030500ff007b82 */ /* 0x000e640000000800 */
.L_x_1755:
[----:B------:R-:W-:-:S05]  /*27640*/  VIADD R19, R19, 0x1f ;  /* 0x0000001f13137836 */ /* 0x000fca0000000000 */
[----:B-1----:R-:W-:-:S13]  /*27650*/  ISETP.GE.AND P0, PT, R19, R0, PT ;  /* 0x000000001300720c */ /* 0x002fda0003f06270 */
[----:B------:R-:W-:Y:S05]  /*27660*/  @P0 BRA `(.L_x_1751) ;  /* 0x0000000400f40947 */ /* 0x000fea0003800000 */
[----:B0-----:R-:W0:Y:S01]  /*27670*/  S2R R2, SR_TID.X ;  /* 0x0000000000027919 */ /* 0x001e220000002100 */
[----:B------:R-:W-:Y:S01]  /*27680*/  BSSY B0, `(.L_x_1752) ;  /* 0x000000b000007945 */ /* 0x000fe20003800000 */
[----:B------:R-:W-:Y:S02]  /*27690*/  MOV R3, RZ ;  /* 0x000000ff00037202 */ /* 0x000fe40000000f00 */
        /* <DEDUP_REMOVED lines=9> */
.L_x_1753:
[----:B------:R-:W-:Y:S05]  /*27730*/  BSYNC B0 ;  /* 0x0000000000007941 */ /* 0x000fea0003800000 */
.L_x_1752:
        /* <DEDUP_REMOVED lines=17> */
[----:B-1----:R-:W-:-:S05]  /*27850*/  SEL R7, R14, RZ, P1 ;  /* 0x000000ff0e077207 */ /* 0x002fca0000800000 */
[----:B------:R-:W-:-:S05]  /*27860*/  IMAD.IADD R7, R6, 0x1, R7 ;  /* 0x0000000106077824 */ /* 0x000fca00078e0207 */
[----:B------:R-:W0:Y:S02]  /*27870*/  SHFL.UP PT, R14, R7, 0x10, RZ ;  /* 0x06000000070e7989 */ /* 0x000e2400000e00ff */
[----:B0-----:R-:W-:-:S05]  /*27880*/  SEL R2, R14, RZ, P0 ;  /* 0x000000ff0e027207 */ /* 0x001fca0000000000 */
[----:B------:R-:W-:-:S05]  /*27890*/  IMAD.IADD R2, R7, 0x1, R2 ;  /* 0x0000000107027824 */ /* 0x000fca00078e0202 */
[----:B------:R0:W1:Y:S02]  /*278a0*/  SHFL.IDX PT, R14, R2, 0x1f, 0x1f ;  /* 0x03e01f00020e7f89 */ /* 0x00006400000e0000 */
.L_x_1918:
[----:B------:R-:W-:Y:S02]  /*278b0*/  ULDC UR4, c[0x0][0xc10] ;  /* 0x0003040000047ab9 */ /* 0x000fe40000000800 */
[----:B------:R-:W-:-:S05]  /*278c0*/  MOV R5, UR4 ;  /* 0x0000000400057c02 */ /* 0x000fca0008000f00 */
[----:B-1----:R-:W-:-:S04]  /*278d0*/  IMAD R7, R14, R5, RZ ;  /* 0x000000050e077224 */ /* 0x002fc800078e02ff */
[----:B------:R-:W-:-:S05]  /*278e0*/  IMAD.IADD R16, R7, 0x1, R16 ;  /* 0x0000000107107824 */ /* 0x000fca00078e0210 */
[----:B------:R-:W-:-:S13]  /*278f0*/  ISETP.GT.AND P0, PT, R16, R4, PT ;  /* 0x000000041000720c */ /* 0x000fda0003f04270 */
[----:B------:R-:W-:Y:S05]  /*27900*/  @!P0 BRA `(.L_x_1755) ;  /* 0xfffffffc004c8947 */ /* 0x000fea000383ffff */
.L_x_1750:
        /* <DEDUP_REMOVED lines=8> */
.L_x_1922:
[----:B------:R-:W-:Y:S02]  /*27990*/  ISETP.NE.AND P0, PT, R6, RZ, PT ;  /* 0x000000ff0600720c */ /* 0x000fe40003f05270 */
[----:B------:R-:W-:-:S11]  /*279a0*/  MOV R6, RZ ;  /* 0x000000ff00067202 */ /* 0x000fd60000000f00 */
[----:B------:R-:W-:Y:S05]  /*279b0*/  @!P0 BRA `(.L_x_1757) ;  /* 0x0000000000108947 */ /* 0x000fea0003800000 */
[----:B------:R-:W-:Y:S01]  /*279c0*/  UMOV UR4, 0xffffffff ;  /* 0xffffffff00047882 */ /* 0x000fe20000000000 */
[----:B------:R-:W-:Y:S02]  /*279d0*/  VIADD R12, R7, 0xffffffff ;  /* 0xffffffff070c7836 */ /* 0x000fe40000000000 */
[----:B------:R-:W-:Y:S05]  /*279e0*/  BRA.DIV UR4, `(.L_x_1758) ;  /* 0x0000003204687947 */ /* 0x000fea000b800000 */
[----:B------:R3:W4:Y:S02]  /*279f0*/  SHFL.IDX PT, R6, R2, R12, 0x1f ;  /* 0x00001f0c02067589 */ /* 0x00072400000e0000 */
.L_x_1757:
[----:B01-3--:R-:W0:Y:S01]  /*27a00*/  LDC.64 R2, c[0x0][0xc68] ;  /* 0x00031a00ff027b82 */ /* 0x00be220000000a00 */
[----:B------:R-:W-:Y:S01]  /*27a10*/  IMAD.IADD R19, R7, 0x1, R19 ;  /* 0x0000000107137824 */ /* 0x000fe200078e0213 */
[----:B------:R-:W-:-:S03]  /*27a20*/  ULDC.64 UR4, c[0x0][0x208] ;  /* 0x0000820000047ab9 */ /* 0x000fc60000000a00 */
[----:B0-----:R-:W-:-:S05]  /*27a30*/  IMAD.WIDE R2, R19, 0x4, R2 ;  /* 0x0000000413027825 */ /* 0x001fca00078e0202 */
[----:B------:R-:W2:Y:S01]  /*27a40*/  LDG.E R9, desc[UR4][R2.64] ;  /* 0x0000000402097981 */ /* 0x000ea2000c1e1900 */
[----:B----4-:R-:W-:Y:S02]  /*27a50*/  IMAD R16, R6, R5, R16 ;  /* 0x0000000506107224 */ /* 0x010fe400078e0210 */
[----:B--2---:R-:W-:-:S05]  /*27a60*/  IMAD R7, R17, R9, RZ ;  /* 0x0000000911077224 */ /* 0x004fca00078e02ff */
[----:B------:R-:W-:-:S04]  /*27a70*/  IABS R8, R7 ;  /* 0x0000000700087213 */ /* 0x000fc80000000000 */
[----:B------:R-:W0:Y:S08]  /*27a80*/  I2F.RP R11, R8 ;  /* 0x00000008000b7306 */ /* 0x000e300000209400 */
[----:B0-----:R-:W0:Y:S02]  /*27a90*/  MUFU.RCP R11, R11 ;  /* 0x0000000b000b7308 */ /* 0x001e240000001000 */
[----:B0-----:R-:W-:-:S06]  /*27aa0*/  IADD3 R12, R11, 0xffffffe, RZ ;  /* 0x0ffffffe0b0c7810 */ /* 0x001fcc0007ffe0ff */
[----:B------:R-:W0:Y:S02]  /*27ab0*/  F2I.FTZ.U32.TRUNC.NTZ R3, R12 ;  /* 0x0000000c00037305 */ /* 0x000e24000021f000 */
[----:B0-----:R-:W-:-:S04]  /*27ac0*/  IMAD.MOV R2, RZ, RZ, -R3 ;  /* 0x000000ffff027224 */ /* 0x001fc800078e0a03 */
[----:B------:R-:W-:Y:S02]  /*27ad0*/  IMAD R10, R2, R8, RZ ;  /* 0x00000008020a7224 */ /* 0x000fe400078e02ff */
[----:B------:R-:W-:-:S04]  /*27ae0*/  IMAD.MOV.U32 R2, RZ, RZ, RZ ;  /* 0x000000ffff027224 */ /* 0x000fc800078e00ff */
[----:B------:R-:W-:Y:S01]  /*27af0*/  IMAD.HI.U32 R10, R3, R10, R2 ;  /* 0x0000000a030a7227 */ /* 0x000fe200078e0002 */
[----:B------:R-:W-:Y:S02]  /*27b00*/  IADD3 R2, R4, -R16, RZ ;  /* 0x8000001004027210 */ /* 0x000fe40007ffe0ff */
[----:B------:R-:W-:Y:S02]  /*27b10*/  IABS R4, R7 ;  /* 0x0000000700047213 */ /* 0x000fe40000000000 */
[----:B------:R-:W-:-:S03]  /*27b20*/  IABS R3, R2 ;  /* 0x0000000200037213 */ /* 0x000fc60000000000 */
[----:B------:R-:W-:Y:S02]  /*27b30*/  IMAD.MOV R4, RZ, RZ, -R4 ;  /* 0x000000ffff047224 */ /* 0x000fe400078e0a04 */
        /* <DEDUP_REMOVED lines=8> */
[----:B------:R-:W-:-:S03]  /*27bc0*/  ISETP.GE.AND P0, PT, R3, RZ, PT ;  /* 0x000000ff0300720c */ /* 0x000fc60003f06270 */
[----:B------:R-:W-:-:S10]  /*27bd0*/  IMAD.MOV.U32 R4, RZ, RZ, R10 ;  /* 0x000000ffff047224 */ /* 0x000fd400078e000a */
[----:B------:R-:W-:Y:S02]  /*27be0*/  @!P0 IADD3 R4, -R4, RZ, RZ ;  /* 0x000000ff04048210 */ /* 0x000fe40007ffe1ff */
[----:B------:R-:W-:-:S13]  /*27bf0*/  ISETP.NE.AND P0, PT, R7, RZ, PT ;  /* 0x000000ff0700720c */ /* 0x000fda0003f05270 */
[----:B------:R-:W-:-:S05]  /*27c00*/  @!P0 LOP3.LUT R4, RZ, R7, RZ, 0x33, !PT ;  /* 0x00000007ff048212 */ /* 0x000fca00078e33ff */
[----:B------:R-:W-:Y:S01]  /*27c10*/  IMAD R6, R9, R4, RZ ;  /* 0x0000000409067224 */ /* 0x000fe200078e02ff */
[----:B------:R-:W-:-:S03]  /*27c20*/  IADD3 R4, -R4, RZ, RZ ;  /* 0x000000ff04047210 */ /* 0x000fc60007ffe1ff */
[----:B------:R-:W-:Y:S02]  /*27c30*/  IMAD.MOV R8, RZ, RZ, -R6 ;  /* 0x000000ffff087224 */ /* 0x000fe400078e0a06 */
[----:B------:R-:W-:-:S03]  /*27c40*/  IMAD R7, R7, R4, R2 ;  /* 0x0000000407077224 */ /* 0x000fc600078e0202 */
[----:B------:R-:W-:-:S04]  /*27c50*/  VIADDMNMX R9, R8, R5, R9, PT ;  /* 0x0000000508097246 */ /* 0x000fc80003800109 */
[-C--:B------:R-:W-:Y:S02]  /*27c60*/  IABS R5, R9.reuse ;  /* 0x0000000900057213 */ /* 0x080fe40000000000 */
[----:B------:R-:W-:Y:S02]  /*27c70*/  IABS R4, R9 ;  /* 0x0000000900047213 */ /* 0x000fe40000000000 */
[----:B------:R-:W0:Y:S02]  /*27c80*/  I2F.RP R8, R5 ;  /* 0x0000000500087306 */ /* 0x000e240000209400 */
[----:B------:R-:W-:-:S06]  /*27c90*/  IADD3 R4, RZ, -R4, RZ ;  /* 0x80000004ff047210 */ /* 0x000fcc0007ffe0ff */
[----:B0-----:R-:W0:Y:S02]  /*27ca0*/  MUFU.RCP R8, R8 ;  /* 0x0000000800087308 */ /* 0x001e240000001000 */
[----:B0-----:R-:W-:-:S06]  /*27cb0*/  VIADD R10, R8, 0xffffffe ;  /* 0x0ffffffe080a7836 */ /* 0x001fcc0000000000 */
[----:B------:R-:W0:Y:S02]  /*27cc0*/  F2I.FTZ.U32.TRUNC.NTZ R3, R10 ;  /* 0x0000000a00037305 */ /* 0x000e24000021f000 */
[----:B0-----:R-:W-:-:S04]  /*27cd0*/  IMAD.MOV R2, RZ, RZ, -R3 ;  /* 0x000000ffff027224 */ /* 0x001fc800078e0a03 */
[----:B------:R-:W-:Y:S02]  /*27ce0*/  IMAD R11, R2, R5, RZ ;  /* 0x00000005020b7224 */ /* 0x000fe400078e02ff */
[----:B------:R-:W-:-:S04]  /*27cf0*/  IMAD.MOV.U32 R2, RZ, RZ, RZ ;  /* 0x000000ffff027224 */ /* 0x000fc800078e00ff */
[----:B------:R-:W-:Y:S01]  /*27d00*/  IMAD.HI.U32 R2, R3, R11, R2 ;  /* 0x0000000b03027227 */ /* 0x000fe200078e0002 */
[----:B------:R-:W-:-:S05]  /*27d10*/  IABS R3, R7 ;  /* 0x0000000700037213 */ /* 0x000fca0000000000 */
[----:B------:R-:W-:-:S04]  /*27d20*/  IMAD.HI.U32 R2, R2, R3, RZ ;  /* 0x0000000302027227 */ /* 0x000fc800078e00ff */
[----:B------:R-:W-:Y:S01]  /*27d30*/  IMAD R4, R2, R4, R3 ;  /* 0x0000000402047224 */ /* 0x000fe200078e0203 */
[C---:B------:R-:W-:Y:S01]  /*27d40*/  LOP3.LUT R3, R7.reuse, R9, RZ, 0x3c, !PT ;  /* 0x0000000907037212 */ /* 0x040fe200078e3cff */
[----:B------:R-:W-:-:S03]  /*27d50*/  IMAD.IADD R7, R7, 0x1, R6 ;  /* 0x0000000107077824 */ /* 0x000fc600078e0206 */
[----:B------:R-:W-:-:S13]  /*27d60*/  ISETP.GT.U32.AND P0, PT, R5, R4, PT ;  /* 0x000000040500720c */ /* 0x000fda0003f04070 */
[----:B------:R-:W-:Y:S02]  /*27d70*/  @!P0 IMAD.IADD R4, R4, 0x1, -R5 ;  /* 0x0000000104048824 */ /* 0x000fe400078e0a05 */
[----:B------:R-:W-:-:S03]  /*27d80*/  @!P0 VIADD R2, R2, 0x1 ;  /* 0x0000000102028836 */ /* 0x000fc60000000000 */
[----:B------:R-:W-:-:S13]  /*27d90*/  ISETP.GE.U32.AND P0, PT, R4, R5, PT ;  /* 0x000000050400720c */ /* 0x000fda0003f06070 */
[----:B------:R-:W-:Y:S02]  /*27da0*/  @P0 IADD3 R2, R2, 0x1, RZ ;  /* 0x0000000102020810 */ /* 0x000fe40007ffe0ff */
[----:B------:R-:W-:-:S13]  /*27db0*/  ISETP.GE.AND P0, PT, R3, RZ, PT ;  /* 0x000000ff0300720c */ /* 0x000fda0003f06270 */
[----:B------:R-:W-:Y:S01]  /*27dc0*/  @!P0 IMAD.MOV R2, RZ, RZ, -R2 ;  /* 0x000000ffff028224 */ /* 0x000fe200078e0a02 */
[----:B------:R-:W-:-:S13]  /*27dd0*/  ISETP.NE.AND P0, PT, R9, RZ, PT ;  /* 0x000000ff0900720c */ /* 0x000fda0003f05270 */
[----:B------:R-:W-:Y:S02]  /*27de0*/  @!P0 LOP3.LUT R2, RZ, R9, RZ, 0x33, !PT ;  /* 0x00000009ff028212 */ /* 0x000fe400078e33ff */
[----:B------:R-:W-:-:S05]  /*27df0*/  IADD3 R9, -R9, RZ, RZ ;  /* 0x000000ff09097210 */ /* 0x000fca0007ffe1ff */
[----:B------:R-:W-:Y:S01]  /*27e00*/  IMAD R18, R2, R9, R7 ;  /* 0x0000000902127224 */ /* 0x000fe200078e0207 */
[----:B------:R-:W-:-:S05]  /*27e10*/  LOP3.LUT R2, RZ, R2, RZ, 0x33, !PT ;  /* 0x00000002ff027212 */ /* 0x000fca00078e33ff */
[----:B------:R-:W-:Y:S01]  /*27e20*/  IMAD.IADD R17, R17, 0x1, R2 ;  /* 0x0000000111117824 */ /* 0x000fe200078e0202 */
[----:B------:R-:W-:Y:S06]  /*27e30*/  BRA `(.L_x_1759) ;  /* 0x00000000001c7947 */ /* 0x000fec0003800000 */
.L_x_1751:
[----:B------:R-:W-:Y:S01]  /*27e40*/  UMOV UR4, URZ ;  /* 0x0000003f00047c82 */ /* 0x000fe20008000000 */
[----:B------:R-:W-:Y:S01]  /*27e50*/  UMOV UR5, URZ ;  /* 0x0000003f00057c82 */ /* 0x000fe20008000000 */
[----:B------:R-:W-:Y:S01]  /*27e60*/  ULDC UR6, c[0x0][0xc14] ;  /* 0x0003050000067ab9 */ /* 0x000fe20000000800 */
[----:B------:R-:W-:Y:S01]  /*27e70*/  IMAD.MOV.U32 R16, RZ, RZ, R4 ;  /* 0x000000ffff107224 */ /* 0x000fe200078e0004 */
[----:B------:R-:W-:Y:S01]  /*27e80*/  MOV R17, UR4 ;  /* 0x0000000400117c02 */ /* 0x000fe20008000f00 */
[----:B------:R-:W-:Y:S02]  /*27e90*/  IMAD.U32 R18, RZ, RZ, UR5 ;  /* 0x00000005ff127e24 */ /* 0x000fe4000f8e00ff */
[----:B------:R-:W-:-:S07]  /*27ea0*/  IMAD.U32 R19, RZ, RZ, UR6 ;  /* 0x00000006ff137e24 */ /* 0x000fce000f8e00ff */
.L_x_1759:
        /* <DEDUP_REMOVED lines=12> */
.L_x_1657:
[----:B-1----:R-:W3:Y:S01]  /*27f70*/  LDL.LU R0, [R1+0x24] ;  /* 0x0000240001007983 */ /* 0x002ee20000300800 */
[----:B------:R-:W-:Y:S01]  /*27f80*/  BSSY B0, `(.L_x_1761) ;  /* 0x000000b000007945 */ /* 0x000fe20003800000 */
[----:B------:R-:W1:Y:S01]  /*27f90*/  S2R R5, SR_CgaCtaId ;  /* 0x0000000000057919 */ /* 0x000e620000008800 */
[----:B---3--:R-:W-:-:S04]  /*27fa0*/  IADD3 R0, R0, 0x1, RZ ;  /* 0x0000000100007810 */ /* 0x008fc80007ffe0ff */
        /* <DEDUP_REMOVED lines=8> */
.L_x_1925:
[----:B------:R-:W-:Y:S05]  /*28030*/  BSYNC B0 ;  /* 0x0000000000007941 */ /* 0x000fea0003800000 */
.L_x_1761:
[----:B------:R-:W-:-:S03]  /*28040*/  UMOV UR4, 0xffffffff ;  /* 0xffffffff00047882 */ /* 0x000fc60000000000 */
[----:B------:R-:W-:Y:S05]  /*28050*/  BRA.DIV UR4, `(.L_x_1763) ;  /* 0x0000002e04087947 */ /* 0x000fea000b800000 */
[----:B------:R-:W2:Y:S02]  /*28060*/  S2R R2, SR_TID.X ;  /* 0x0000000000027919 */ /* 0x000ea40000002100 */
[----:B--2---:R-:W-:-:S04]  /*28070*/  SHF.R.U32.HI R2, RZ, 0x5, R2 ;  /* 0x00000005ff027819 */ /* 0x004fc80000011602 */
[----:B------:R-:W-:-:S05]  /*28080*/  LOP3.LUT R2, R2, 0x3, RZ, 0xc0, !PT ;  /* 0x0000000302027812 */ /* 0x000fca00078ec0ff */
[----:B------:R2:W3:Y:S02]  /*28090*/  SHFL.IDX PT, R14, R2, RZ, 0x1f ;  /* 0x00001fff020e7589 */ /* 0x0004e400000e0000 */
.L_x_1928:
[----:B---3--:R-:W-:-:S13]  /*280a0*/  ISETP.NE.AND P0, PT, R14, RZ, PT ;  /* 0x000000ff0e00720c */ /* 0x008fda0003f05270 */
[----:B------:R-:W-:Y:S05]  /*280b0*/  @P0 BRA `(.L_x_1336) ;  /* 0x0000000000940947 */ /* 0x000fea0003800000 */
[----:B------:R-:W-:-:S03]  /*280c0*/  UMOV UR4, 0xffffffff ;  /* 0xffffffff00047882 */ /* 0x000fc60000000000 */
[----:B------:R-:W-:Y:S05]  /*280d0*/  BRA.DIV UR4, `(.L_x_1764) ;  /* 0x0000002e041c7947 */ /* 0x000fea000b800000 */
[----:B------:R-:W-:-:S13]  /*280e0*/  ELECT P6, URZ, PT ;  /* 0x00000000003f782f */ /* 0x000fda00038c0000 */
.L_x_1931:
[----:B------:R-:W-:Y:S05]  /*280f0*/  @!P6 BRA `(.L_x_1336) ;  /* 0x000000000084e947 */ /* 0x000fea0003800000 */
[----:B--2---:R-:W2:Y:S02]  /*28100*/  LDL.LU R2, [R1+0x2c] ;  /* 0x00002c0001027983 */ /* 0x004ea40000300800 */
[----:B--2---:R-:W-:-:S04]  /*28110*/  LOP3.LUT R2, R2, 0x2, RZ, 0xfc, !PT ;  /* 0x0000000202027812 */ /* 0x004fc800078efcff */
[----:B------:R-:W-:-:S13]  /*28120*/  ISETP.NE.AND P2, PT, R2, 0x3, PT ;  /* 0x000000030200780c */ /* 0x000fda0003f45270 */
[----:B------:R-:W-:Y:S05]  /*28130*/  @!P2 BRA `(.L_x_1765) ;  /* 0x000000000004a947 */ /* 0x000fea0003800000 */
[----:B------:R-:W-:Y:S01]  /*28140*/  BPT.TRAP 0x1 ;  /* 0x000000040000795c */ /* 0x000fe20000300000 */
.L_x_1765:
[----:B-1----:R-:W2:Y:S04]  /*28150*/  LDL R3, [R1] ;  /* 0x0000000001037983 */ /* 0x002ea80000100800 */
[----:B------:R-:W3:Y:S01]  /*28160*/  LDL.LU R7, [R1+0x8] ;  /* 0x0000080001077983 */ /* 0x000ee20000300800 */
[----:B------:R-:W-:-:S05]  /*28170*/  VIADD R2, R0, 0x30840 ;  /* 0x0003084000027836 */ /* 0x000fca0000000000 */
[C---:B--2---:R-:W-:Y:S01]  /*28180*/  LEA R6, R3.reuse, R2, 0x3 ;  /* 0x0000000203067211 */ /* 0x044fe200078e18ff */
        /* <DEDUP_REMOVED lines=10> */
.L_x_1932:
[----:B------:R-:W2:Y:S02]  /*28230*/  SYNCS.PHASECHK.TRANS64.TRYWAIT P0, [R7+URZ], R2 ;  /* 0x00000002070075a7 */ /* 0x000ea4000800017f */
[----:B--2---:R-:W-:Y:S05]  /*28240*/  @!P0 BRA `(.L_x_1767) ;  /* 0x0000002800f48947 */ /* 0x004fea0003800000 */
.L_x_1933:
[----:B------:R-:W-:Y:S05]  /*28250*/  @!P2 BRA `(.L_x_1768) ;  /* 0x000000000004a947 */ /* 0x000fea0003800000 */
[----:B------:R-:W-:Y:S01]  /*28260*/  BPT.TRAP 0x1 ;  /* 0x000000040000795c */ /* 0x000fe20000300000 */
.L_x_1768:
[----:B------:R-:W3:Y:S01]  /*28270*/  LDL.LU R4, [R1] ;  /* 0x0000000001047983 */ /* 0x000ee20000300800 */
[----:B------:R-:W-:-:S05]  /*28280*/  IADD3 R0, R0, 0x30860, RZ ;  /* 0x0003086000007810 */ /* 0x000fca0007ffe0ff */
[----:B---3--:R-:W-:-:S04]  /*28290*/  IMAD R4, R4, 0x8, R0 ;  /* 0x0000000804047824 */ /* 0x008fc800078e0200 */
[----:B------:R-:W3:Y:S02]  /*282a0*/  SYNCS.PHASECHK.TRANS64.TRYWAIT P0, [R4+URZ], R5 ;  /* 0x00000005040075a7 */ /* 0x000ee4000800017f */
[----:B---3--:R-:W-:Y:S05]  /*282b0*/  @!P0 BRA `(.L_x_1769) ;  /* 0x0000002800ec8947 */ /* 0x008fea0003800000 */
.L_x_1934:
[----:B------:R-:W-:-:S07]  /*282c0*/  IMAD R3, R3, 0x8, R0 ;  /* 0x0000000803037824 */ /* 0x000fce00078e0200 */
.L_x_1770:
[----:B----4-:R4:W0:Y:S02]  /*282d0*/  SYNCS.PHASECHK.TRANS64.TRYWAIT P0, [R3+URZ], R2 ;  /* 0x00000002030075a7 */ /* 0x010824000800017f */
[----:B0-----:R-:W-:Y:S05]  /*282e0*/  @!P0 NANOSLEEP.SYNCS 0x989680 ;  /* 0x009896800000895d */ /* 0x001fea0003900000 */
[----:B------:R-:W0:Y:S02]  /*282f0*/  @!P0 SYNCS.PHASECHK.TRANS64 P0, [R3+URZ], R2 ;  /* 0x00000002030085a7 */ /* 0x000e24000800007f */
[----:B0-----:R-:W-:Y:S05]  /*28300*/  @!P0 BRA `(.L_x_1770) ;  /* 0xfffffffc00f08947 */ /* 0x001fea000383ffff */
.L_x_1336:
[----:B------:R-:W-:Y:S05]  /*28310*/  BSYNC B7 ;  /* 0x0000000000077941 */ /* 0x000fea0003800000 */
.L_x_1333:
[----:B------:R-:W-:Y:S05]  /*28320*/  EXIT ;  /* 0x000000000000794d */ /* 0x000fea0003800000 */
.L_x_1362:
[----:B0-----:R0:W1:Y:S02]  /*28330*/  SYNCS.PHASECHK.TRANS64.TRYWAIT P5, [R97+URZ+0x30890], R109 ;  /* 0x0308906d610075a7 */ /* 0x00106400080a017f */
[----:B-1----:R-:W-:Y:S05]  /*28340*/  @!P5 NANOSLEEP.SYNCS 0x989680 ;  /* 0x009896800000d95d */ /* 0x002fea0003900000 */
[----:B------:R-:W1:Y:S02]  /*28350*/  @!P5 SYNCS.PHASECHK.TRANS64 P5, [R97+URZ+0x30890], R109 ;  /* 0x0308906d6100d5a7 */ /* 0x000e6400080a007f */
[----:B-1----:R-:W-:Y:S05]  /*28360*/  @!P5 BRA `(.L_x_1362) ;  /* 0xfffffffc00f0d947 */ /* 0x002fea000383ffff */
[----:B------:R-:W-:Y:S05]  /*28370*/  BRA `(.L_x_1771) ;  /* 0xfffffdb000a87947 */ /* 0x000fea000383ffff */
.L_x_1400:
[----:B-1----:R1:W3:Y:S02]  /*28380*/  SYNCS.PHASECHK.TRANS64.TRYWAIT P5, [R97+URZ+0x30890], R109 ;  /* 0x0308906d610075a7 */ /* 0x0022e400080a017f */
[----:B---3--:R-:W-:Y:S05]  /*28390*/  @!P5 NANOSLEEP.SYNCS 0x989680 ;  /* 0x009896800000d95d */ /* 0x008fea0003900000 */
[----:B------:R-:W3:Y:S02]  /*283a0*/  @!P5 SYNCS.PHASECHK.TRANS64 P5, [R97+URZ+0x30890], R109 ;  /* 0x0308906d6100d5a7 */ /* 0x000ee400080a007f */
[----:B---3--:R-:W-:Y:S05]  /*283b0*/  @!P5 BRA `(.L_x_1400) ;  /* 0xfffffffc00f0d947 */ /* 0x008fea000383ffff */
[----:B------:R-:W-:Y:S05]  /*283c0*/  BRA `(.L_x_1772) ;  /* 0xfffffdd400547947 */ /* 0x000fea000383ffff */
.L_x_1417:
[----:B0-----:R0:W1:Y:S02]  /*283d0*/  SYNCS.PHASECHK.TRANS64.TRYWAIT P0, [R97+URZ+0x30890], R109 ;  /* 0x0308906d610075a7 */ /* 0x001064000800017f */
[----:B-1----:R-:W-:Y:S05]  /*283e0*/  @!P0 NANOSLEEP.SYNCS 0x989680 ;  /* 0x009896800000895d */ /* 0x002fea0003900000 */
[----:B------:R-:W1:Y:S02]  /*283f0*/  @!P0 SYNCS.PHASECHK.TRANS64 P0, [R97+URZ+0x30890], R109 ;  /* 0x0308906d610085a7 */ /* 0x000e64000800007f */
[----:B-1----:R-:W-:Y:S05]  /*28400*/  @!P0 BRA `(.L_x_1417) ;  /* 0xfffffffc00f08947 */ /* 0x002fea000383ffff */
[----:B------:R-:W-:Y:S05]  /*28410*/  BRA `(.L_x_1773) ;  /* 0xfffffdf400907947 */ /* 0x000fea000383ffff */
.L_x_1423:
[----:B-1----:R1:W2:Y:S02]  /*28420*/  SYNCS.PHASECHK.TRANS64.TRYWAIT P1, [R97+URZ+0x308b0], R109 ;  /* 0x0308b06d610075a7 */ /* 0x0022a4000802017f */
[----:B--2---:R-:W-:Y:S05]  /*28430*/  @!P1 NANOSLEEP.SYNCS 0x989680 ;  /* 0x009896800000995d */ /* 0x004fea0003900000 */
[----:B------:R-:W2:Y:S02]  /*28440*/  @!P1 SYNCS.PHASECHK.TRANS64 P1, [R97+URZ+0x308b0], R109 ;  /* 0x0308b06d610095a7 */ /* 0x000ea4000802007f */
[----:B--2---:R-:W-:Y:S05]  /*28450*/  @!P1 BRA `(.L_x_1423) ;  /* 0xfffffffc00f09947 */ /* 0x004fea000383ffff */
[----:B------:R-:W-:Y:S05]  /*28460*/  BRA `(.L_x_1774) ;  /* 0xfffffdf800747947 */ /* 0x000fea000383ffff */
.L_x_1459:
[----:B------:R-:W-:Y:S01]  /*28470*/  BSSY B1, `(.L_x_1775) ;  /* 0x0000008000017945 */ /* 0x000fe20003800000 */
[----:B------:R-:W-:Y:S01]  /*28480*/  MOV R13, R5 ;  /* 0x00000005000d7202 */ /* 0x000fe20000000f00 */
[----:B------:R-:W-:Y:S01]  /*28490*/  IMAD.MOV.U32 R12, RZ, RZ, RZ ;  /* 0x000000ffff0c7224 */ /* 0x000fe200078e00ff */
[----:B------:R-:W-:Y:S01]  /*284a0*/  MOV R15, 0xffffffff ;  /* 0xffffffff000f7802 */ /* 0x000fe20000000f00 */
[----:B------:R-:W-:-:S07]  /*284b0*/  IMAD.MOV.U32 R11, RZ, RZ, 0x181f ;  /* 0x0000181fff0b7424 */ /* 0x000fce00078e00ff */
[----:B-----5:R-:W-:Y:S05]  /*284c0*/  WARPSYNC.COLLECTIVE R15, `(.L_x_1776) ;  /* 0x000000000f087348 */ /* 0x020fea0003c00000 */
[----:B------:R0:W1:Y:S02]  /*284d0*/  SHFL.IDX P6, R14, R13, R12, R11 ;  /* 0x0000000c0d0e7389 */ /* 0x00006400000c000b */
[----:B01---5:R-:W-:Y:S01]  /*284e0*/  ENDCOLLECTIVE ;  /* 0x000000000000791b */ /* 0x023fe20003800000 */
.L_x_1776:
[----:B------:R-:W-:Y:S05]  /*284f0*/  BSYNC B1 ;  /* 0x0000000000017941 */ /* 0x000fea0003800000 */
.L_x_1775:
[----:B------:R-:W-:Y:S05]  /*28500*/  BRA `(.L_x_1777) ;  /* 0xfffffe2000607947 */ /* 0x000fea000383ffff */
.L_x_1460:
[----:B------:R-:W-:Y:S01]  /*28510*/  BSSY B1, `(.L_x_1778) ;  /* 0x0000008000017945 */ /* 0x000fe20003800000 */
[----:B------:R-:W-:Y:S01]  /*28520*/  IMAD.MOV.U32 R13, RZ, RZ, R4 ;  /* 0x000000ffff0d7224 */ /* 0x000fe200078e0004 */
[----:B------:R-:W-:Y:S01]  /*28530*/  MOV R11, 0x181f ;  /* 0x0000181f000b7802 */ /* 0x000fe20000000f00 */
[----:B------:R-:W-:Y:S02]  /*28540*/  IMAD.MOV.U32 R12, RZ, RZ, RZ ;  /* 0x000000ffff0c7224 */ /* 0x000fe400078e00ff */
[----:B------:R-:W-:-:S07]  /*28550*/  IMAD.MOV.U32 R15, RZ, RZ, -0x1 ;  /* 0xffffffffff0f7424 */ /* 0x000fce00078e00ff */
[----:B-----5:R-:W-:Y:S05]  /*28560*/  WARPSYNC.COLLECTIVE R15, `(.L_x_1779) ;  /* 0x000000000f087348 */ /* 0x020fea0003c00000 */
[----:B------:R0:W1:Y:S02]  /*28570*/  SHFL.IDX P6, R14, R13, R12, R11 ;  /* 0x0000000c0d0e7389 */ /* 0x00006400000c000b */
[----:B01---5:R-:W-:Y:S01]  /*28580*/  ENDCOLLECTIVE ;  /* 0x000000000000791b */ /* 0x023fe20003800000 */
.L_x_1779:
[----:B------:R-:W-:Y:S05]  /*28590*/  BSYNC B1 ;  /* 0x0000000000017941 */ /* 0x000fea0003800000 */
.L_x_1778:
[----:B------:R-:W-:Y:S05]  /*285a0*/  BRA `(.L_x_1780) ;  /* 0xfffffe2000407947 */ /* 0x000fea000383ffff */
.L_x_1461:
[----:B------:R-:W-:Y:S01]  /*285b0*/  BSSY B1, `(.L_x_1781) ;  /* 0x0000008000017945 */ /* 0x000fe20003800000 */
[----:B------:R-:W-:Y:S01]  /*285c0*/  IMAD.MOV.U32 R13, RZ, RZ, R3 ;  /* 0x000000ffff0d7224 */ /* 0x000fe200078e0003 */
[----:B------:R-:W-:Y:S01]  /*285d0*/  MOV R12, RZ ;  /* 0x000000ff000c7202 */ /* 0x000fe20000000f00 */
[----:B------:R-:W-:Y:S02]  /*285e0*/  IMAD.MOV.U32 R11, RZ, RZ, 0x181f ;  /* 0x0000181fff0b7424 */ /* 0x000fe400078e00ff */
[----:B------:R-:W-:-:S07]  /*285f0*/  IMAD.MOV.U32 R15, RZ, RZ, -0x1 ;  /* 0xffffffffff0f7424 */ /* 0x000fce00078e00ff */
[----:B-----5:R-:W-:Y:S05]  /*28600*/  WARPSYNC.COLLECTIVE R15, `(.L_x_1782) ;  /* 0x000000000f087348 */ /* 0x020fea0003c00000 */
[----:B------:R0:W1:Y:S02]  /*28610*/  SHFL.IDX P6, R14, R13, R12, R11 ;  /* 0x0000000c0d0e7389 */ /* 0x00006400000c000b */
[----:B01---5:R-:W-:Y:S01]  /*28620*/  ENDCOLLECTIVE ;  /* 0x000000000000791b */ /* 0x023fe20003800000 */
.L_x_1782:
[----:B------:R-:W-:Y:S05]  /*28630*/  BSYNC B1 ;  /* 0x0000000000017941 */ /* 0x000fea0003800000 */
.L_x_1781:
[----:B------:R-:W-:Y:S05]  /*28640*/  BRA `(.L_x_1783) ;  /* 0xfffffe2000207947 */ /* 0x000fea000383ffff */
.L_x_1462:
        /* <DEDUP_REMOVED lines=8> */
.L_x_1785:
[----:B------:R-:W-:Y:S05]  /*286d0*/  BSYNC B1 ;  /* 0x0000000000017941 */ /* 0x000fea0003800000 */
.L_x_1784:
[----:B------:R-:W-:Y:S05]  /*286e0*/  BRA `(.L_x_1786) ;  /* 0xfffffe2000007947 */ /* 0x000fea000383ffff */
.L_x_1463:
[----:B------:R-:W-:Y:S01]  /*286f0*/  BSSY B1, `(.L_x_1787) ;  /* 0x0000008000017945 */ /* 0x000fe20003800000 */
[----:B------:R-:W-:Y:S01]  /*28700*/  IMAD.MOV.U32 R13, RZ, RZ, R5 ;  /* 0x000000ffff0d7224 */ /* 0x000fe200078e0005 */
[----:B------:R-:W-:Y:S01]  /*28710*/  MOV R11, 0x181f ;  /* 0x0000181f000b7802 */ /* 0x000fe20000000f00 */
[----:B------:R-:W-:Y:S02]  /*28720*/  IMAD.MOV.U32 R12, RZ, RZ, 0x1 ;  /* 0x00000001ff0c7424 */ /* 0x000fe400078e00ff */
[----:B------:R-:W-:-:S07]  /*28730*/  IMAD.MOV.U32 R15, RZ, RZ, -0x1 ;  /* 0xffffffffff0f7424 */ /* 0x000fce00078e00ff */
[----:B-----5:R-:W-:Y:S05]  /*28740*/  WARPSYNC.COLLECTIVE R15, `(.L_x_1788) ;  /* 0x000000000f087348 */ /* 0x020fea0003c00000 */
[----:B------:R0:W1:Y:S02]  /*28750*/  SHFL.IDX P6, R14, R13, R12, R11 ;  /* 0x0000000c0d0e7389 */ /* 0x00006400000c000b */
[----:B01---5:R-:W-:Y:S01]  /*28760*/  ENDCOLLECTIVE ;  /* 0x000000000000791b */ /* 0x023fe20003800000 */
.L_x_1788:
[----:B------:R-:W-:Y:S05]  /*28770*/  BSYNC B1 ;  /* 0x0000000000017941 */ /* 0x000fea0003800000 */
.L_x_1787:
[----:B------:R-:W-:Y:S05]  /*28780*/  BRA `(.L_x_1789) ;  /* 0xfffffe1c00e07947 */ /* 0x000fea000383ffff */
.L_x_1464:
        /* <DEDUP_REMOVED lines=8> */
.L_x_1791:
[----:B------:R-:W-:Y:S05]  /*28810*/  BSYNC B1 ;  /* 0x0000000000017941 */ /* 0x000fea0003800000 */
.L_x_1790:
[----:B------:R-:W-:Y:S05]  /*28820*/  BRA `(.L_x_1792) ;  /* 0xfffffe1c00c07947 */ /* 0x000fea000383ffff */
.L_x_1465:
[----:B------:R-:W-:Y:S01]  /*28830*/  BSSY B1, `(.L_x_1793) ;  /* 0x0000008000017945 */ /* 0x000fe20003800000 */
[----:B------:R-:W-:Y:S01]  /*28840*/  MOV R13, R3 ;  /* 0x00000003000d7202 */ /* 0x000fe20000000f00 */
[----:B------:R-:W-:Y:S01]  /*28850*/  IMAD.MOV.U32 R12, RZ, RZ, 0x1 ;  /* 0x00000001ff0c7424 */ /* 0x000fe200078e00ff */
[----:B------:R-:W-:Y:S01]  /*28860*/  MOV R15, 0xffffffff ;  /* 0xffffffff000f7802 */ /* 0x000fe20000000f00 */
[----:B------:R-:W-:-:S07]  /*28870*/  IMAD.MOV.U32 R11, RZ, RZ, 0x181f ;  /* 0x0000181fff0b7424 */ /* 0x000fce00078e00ff */
[----:B-----5:R-:W-:Y:S05]  /*28880*/  WARPSYNC.COLLECTIVE R15, `(.L_x_1794) ;  /* 0x000000000f087348 */ /* 0x020fea0003c00000 */
[----:B------:R0:W1:Y:S02]  /*28890*/  SHFL.IDX P6, R14, R13, R12, R11 ;  /* 0x0000000c0d0e7389 */ /* 0x00006400000c000b */
[----:B01---5:R-:W-:Y:S01]  /*288a0*/  ENDCOLLECTIVE ;  /* 0x000000000000791b */ /* 0x023fe20003800000 */
.L_x_1794:
[----:B------:R-:W-:Y:S05]  /*288b0*/  BSYNC B1 ;  /* 0x0000000000017941 */ /* 0x000fea0003800000 */
.L_x_1793:
[----:B------:R-:W-:Y:S05]  /*288c0*/  BRA `(.L_x_1795) ;  /* 0xfffffe1c00a07947 */ /* 0x000fea000383ffff */
.L_x_1466:
        /* <DEDUP_REMOVED lines=8> */
.L_x_1797:
[----:B------:R-:W-:Y:S05]  /*28950*/  BSYNC B1 ;  /* 0x0000000000017941 */ /* 0x000fea0003800000 */
.L_x_1796:
[----:B------:R-:W-:Y:S05]  /*28960*/  BRA `(.L_x_1798) ;  /* 0xfffffe1c00807947 */ /* 0x000fea000383ffff */
.L_x_1467:
        /* <DEDUP_REMOVED lines=8> */
.L_x_1800:
[----:B------:R-:W-:Y:S05]  /*289f0*/  BSYNC B1 ;  /* 0x0000000000017941 */ /* 0x000fea0003800000 */
.L_x_1799:
[----:B------:R-:W-:Y:S05]  /*28a00*/  BRA `(.L_x_1801) ;  /* 0xfffffe1c00607947 */ /* 0x000fea000383ffff */
.L_x_1468:
        /* <DEDUP_REMOVED lines=8> */
.L_x_1803:
[----:B------:R-:W-:Y:S05]  /*28a90*/  BSYNC B1 ;  /* 0x0000000000017941 */ /* 0x000fea0003800000 */
.L_x_1802:
[----:B------:R-:W-:Y:S05]  /*28aa0*/  BRA `(.L_x_1804) ;  /* 0xfffffe1c00407947 */ /* 0x000fea000383ffff */
.L_x_1469:
        /* <DEDUP_REMOVED lines=8> */
.L_x_1806:
[----:B------:R-:W-:Y:S05]  /*28b30*/  BSYNC B1 ;  /* 0x0000000000017941 */ /* 0x000fea0003800000 */
.L_x_1805:
[----:B------:R-:W-:Y:S05]  /*28b40*/  BRA `(.L_x_1807) ;  /* 0xfffffe1c00207947 */ /* 0x000fea000383ffff */
.L_x_1470:
        /* <DEDUP_REMOVED lines=8> */
.L_x_1809:
[----:B------:R-:W-:Y:S05]  /*28bd0*/  BSYNC B1 ;  /* 0x0000000000017941 */ /* 0x000fea0003800000 */
.L_x_1808:
[----:B------:R-:W-:Y:S05]  /*28be0*/  BRA `(.L_x_1810) ;  /* 0xfffffe1c00007947 */ /* 0x000fea000383ffff */
.L_x_1471:
        /* <DEDUP_REMOVED lines=8> */
.L_x_1812:
[----:B------:R-:W-:Y:S05]  /*28c70*/  BSYNC B1 ;  /* 0x0000000000017941 */ /* 0x000fea0003800000 */
.L_x_1811:
[----:B------:R-:W-:Y:S05]  /*28c80*/  BRA `(.L_x_1813) ;  /* 0xfffffe1800e07947 */ /* 0x000fea000383ffff */
.L_x_1472:
        /* <DEDUP_REMOVED lines=8> */
.L_x_1815:
[----:B------:R-:W-:Y:S05]  /*28d10*/  BSYNC B1 ;  /* 0x0000000000017941 */ /* 0x000fea0003800000 */
.L_x_1814:
[----:B------:R-:W-:Y:S05]  /*28d20*/  BRA `(.L_x_1816) ;  /* 0xfffffe1800c47947 */ /* 0x000fea000383ffff */
.L_x_1473:
        /* <DEDUP_REMOVED lines=8> */
.L_x_1818:
[----:B------:R-:W-:Y:S05]  /*28db0*/  BSYNC B1 ;  /* 0x0000000000017941 */ /* 0x000fea0003800000 */
.L_x_1817:
[----:B------:R-:W-:Y:S05]  /*28dc0*/  BRA `(.L_x_1819) ;  /* 0xfffffe1800a87947 */ /* 0x000fea000383ffff */
.L_x_1474:
        /* <DEDUP_REMOVED lines=8> */
.L_x_1821:
[----:B------:R-:W-:Y:S05]  /*28e50*/  BSYNC B1 ;  /* 0x0000000000017941 */ /* 0x000fea0003800000 */
.L_x_1820:
[----:B------:R-:W-:Y:S05]  /*28e60*/  BRA `(.L_x_1822) ;  /* 0xfffffe18008c7947 */ /* 0x000fea000383ffff */
.L_x_1476:
[----:B0-----:R0:W1:Y:S02]  /*28e70*/  SYNCS.PHASECHK.TRANS64.TRYWAIT P4, [R16+URZ+0x30800], R5 ;  /* 0x03080005100075a7 */ /* 0x001064000808017f */
[----:B-1----:R-:W-:Y:S05]  /*28e80*/  @!P4 NANOSLEEP.SYNCS 0x989680 ;  /* 0x009896800000c95d */ /* 0x002fea0003900000 */
[----:B------:R-:W1:Y:S02]  /*28e90*/  @!P4 SYNCS.PHASECHK.TRANS64 P4, [R16+URZ+0x30800], R5 ;  /* 0x030800051000c5a7 */ /* 0x000e64000808007f */
[----:B-1----:R-:W-:Y:S05]  /*28ea0*/  @!P4 BRA `(.L_x_1476) ;  /* 0xfffffffc00f0c947 */ /* 0x002fea000383ffff */
[----:B------:R-:W-:Y:S05]  /*28eb0*/  BRA `(.L_x_1823) ;  /* 0xfffffe1800f07947 */ /* 0x000fea000383ffff */
.L_x_1516:
[----:B------:R-:W-:Y:S01]  /*28ec0*/  BSSY B1, `(.L_x_1824) ;  /* 0x0000008000017945 */ /* 0x000fe20003800000 */
[----:B------:R-:W-:Y:S01]  /*28ed0*/  IMAD.MOV.U32 R13, RZ, RZ, R9 ;  /* 0x000000ffff0d7224 */ /* 0x000fe200078e0009 */
[----:B------:R-:W-:Y:S01]  /*28ee0*/  MOV R11, 0x181f ;  /* 0x0000181f000b7802 */ /* 0x000fe20000000f00 */
[----:B------:R-:W-:Y:S02]  /*28ef0*/  IMAD.MOV.U32 R12, RZ, RZ, RZ ;  /* 0x000000ffff0c7224 */ /* 0x000fe400078e00ff */
[----:B------:R-:W-:-:S07]  /*28f00*/  IMAD.MOV.U32 R15, RZ, RZ, -0x1 ;  /* 0xffffffffff0f7424 */ /* 0x000fce00078e00ff */
[----:B------:R-:W-:Y:S05]  /*28f10*/  WARPSYNC.COLLECTIVE R15, `(.L_x_1825) ;  /* 0x000000000f087348 */ /* 0x000fea0003c00000 */
[----:B------:R0:W1:Y:S02]  /*28f20*/  SHFL.IDX P6, R14, R13, R12, R11 ;  /* 0x0000000c0d0e7389 */ /* 0x00006400000c000b */
[----:B01----:R-:W-:Y:S01]  /*28f30*/  ENDCOLLECTIVE ;  /* 0x000000000000791b */ /* 0x003fe20003800000 */
.L_x_1825:
[----:B------:R-:W-:Y:S05]  /*28f40*/  BSYNC B1 ;  /* 0x0000000000017941 */ /* 0x000fea0003800000 */
.L_x_1824:
[----:B------:R-:W-:Y:S05]  /*28f50*/  BRA `(.L_x_1826) ;  /* 0xfffffe5800e87947 */ /* 0x000fea000383ffff */
.L_x_1517:
[----:B------:R-:W-:Y:S01]  /*28f60*/  BSSY B1, `(.L_x_1827) ;  /* 0x0000008000017945 */ /* 0x000fe20003800000 */
[----:B------:R-:W-:Y:S01]  /*28f70*/  IMAD.MOV.U32 R13, RZ, RZ, R8 ;  /* 0x000000ffff0d7224 */ /* 0x000fe200078e0008 */
[----:B------:R-:W-:Y:S01]  /*28f80*/  MOV R12, RZ ;  /* 0x000000ff000c7202 */ /* 0x000fe20000000f00 */
[----:B------:R-:W-:Y:S02]  /*28f90*/  IMAD.MOV.U32 R11, RZ, RZ, 0x181f ;  /* 0x0000181fff0b7424 */ /* 0x000fe400078e00ff */
[----:B------:R-:W-:-:S07]  /*28fa0*/  IMAD.MOV.U32 R15, RZ, RZ, -0x1 ;  /* 0xffffffffff0f7424 */ /* 0x000fce00078e00ff */
[----:B------:R-:W-:Y:S05]  /*28fb0*/  WARPSYNC.COLLECTIVE R15, `(.L_x_1828) ;  /* 0x000000000f087348 */ /* 0x000fea0003c00000 */
[----:B------:R0:W1:Y:S02]  /*28fc0*/  SHFL.IDX P6, R14, R13, R12, R11 ;  /* 0x0000000c0d0e7389 */ /* 0x00006400000c000b */
[----:B01----:R-:W-:Y:S01]  /*28fd0*/  ENDCOLLECTIVE ;  /* 0x000000000000791b */ /* 0x003fe20003800000 */
.L_x_1828:
[----:B------:R-:W-:Y:S05]  /*28fe0*/  BSYNC B1 ;  /* 0x0000000000017941 */ /* 0x000fea0003800000 */
.L_x_1827:
[----:B------:R-:W-:Y:S05]  /*28ff0*/  BRA `(.L_x_1829) ;  /* 0xfffffe5800c87947 */ /* 0x000fea000383ffff */
.L_x_1518:
[----:B------:R-:W-:Y:S01]  /*29000*/  BSSY B1, `(.L_x_1830) ;  /* 0x0000008000017945 */ /* 0x000fe20003800000 */
[----:B------:R-:W-:Y:S01]  /*29010*/  MOV R13, R3 ;  /* 0x00000003000d7202 */ /* 0x000fe20000000f00 */
[----:B------:R-:W-:Y:S01]  /*29020*/  IMAD.MOV.U32 R12, RZ, RZ, RZ ;  /* 0x000000ffff0c7224 */ /* 0x000fe200078e00ff */
[----:B------:R-:W-:Y:S01]  /*29030*/  MOV R15, 0xffffffff ;  /* 0xffffffff000f7802 */ /* 0x000fe20000000f00 */
[----:B------:R-:W-:-:S07]  /*29040*/  IMAD.MOV.U32 R11, RZ, RZ, 0x181f ;  /* 0x0000181fff0b7424 */ /* 0x000fce00078e00ff */
[----:B------:R-:W-:Y:S05]  /*29050*/  WARPSYNC.COLLECTIVE R15, `(.L_x_1831) ;  /* 0x000000000f087348 */ /* 0x000fea0003c00000 */
[----:B------:R0:W1:Y:S02]  /*29060*/  SHFL.IDX P6, R14, R13, R12, R11 ;  /* 0x0000000c0d0e7389 */ /* 0x00006400000c000b */
[----:B01----:R-:W-:Y:S01]  /*29070*/  ENDCOLLECTIVE ;  /* 0x000000000000791b */ /* 0x003fe20003800000 */
.L_x_1831:
[----:B------:R-:W-:Y:S05]  /*29080*/  BSYNC B1 ;  /* 0x0000000000017941 */ /* 0x000fea0003800000 */
.L_x_1830:
[----:B------:R-:W-:Y:S05]  /*29090*/  BRA `(.L_x_1832) ;  /* 0xfffffe5800a87947 */ /* 0x000fea000383ffff */
.L_x_1519:
        /* <DEDUP_REMOVED lines=8> */
.L_x_1834:
[----:B------:R-:W-:Y:S05]  /*29120*/  BSYNC B1 ;  /* 0x0000000000017941 */ /* 0x000fea0003800000 */
.L_x_1833:
[----:B------:R-:W-:Y:S05]  /*29130*/  BRA `(.L_x_1835) ;  /* 0xfffffe5800887947 */ /* 0x000fea000383ffff */
.L_x_1520:
[----:B------:R-:W-:Y:S01]  /*29140*/  BSSY B1, `(.L_x_1836) ;  /* 0x0000008000017945 */ /* 0x000fe20003800000 */
[----:B------:R-:W-:Y:S01]  /*29150*/  IMAD.MOV.U32 R13, RZ, RZ, R9 ;  /* 0x000000ffff0d7224 */ /* 0x000fe200078e0009 */
[----:B------:R-:W-:Y:S01]  /*29160*/  MOV R12, 0x1 ;  /* 0x00000001000c7802 */ /* 0x000fe20000000f00 */
[----:B------:R-:W-:Y:S02]  /*29170*/  IMAD.MOV.U32 R11, RZ, RZ, 0x181f ;  /* 0x0000181fff0b7424 */ /* 0x000fe400078e00ff */
[----:B------:R-:W-:-:S07]  /*29180*/  IMAD.MOV.U32 R15, RZ, RZ, -0x1 ;  /* 0xffffffffff0f7424 */ /* 0x000fce00078e00ff */
[----:B------:R-:W-:Y:S05]  /*29190*/  WARPSYNC.COLLECTIVE R15, `(.L_x_1837) ;  /* 0x000000000f087348 */ /* 0x000fea0003c00000 */
[----:B------:R0:W1:Y:S02]  /*291a0*/  SHFL.IDX P6, R14, R13, R12, R11 ;  /* 0x0000000c0d0e7389 */ /* 0x00006400000c000b */
[----:B01----:R-:W-:Y:S01]  /*291b0*/  ENDCOLLECTIVE ;  /* 0x000000000000791b */ /* 0x003fe20003800000 */
.L_x_1837:
[----:B------:R-:W-:Y:S05]  /*291c0*/  BSYNC B1 ;  /* 0x0000000000017941 */ /* 0x000fea0003800000 */
.L_x_1836:
[----:B------:R-:W-:Y:S05]  /*291d0*/  BRA `(.L_x_1838) ;  /* 0xfffffe5800687947 */ /* 0x000fea000383ffff */
.L_x_1521:
[----:B------:R-:W-:Y:S01]  /*291e0*/  BSSY B1, `(.L_x_1839) ;  /* 0x0000008000017945 */ /* 0x000fe20003800000 */
[----:B------:R-:W-:Y:S01]  /*291f0*/  MOV R13, R8 ;  /* 0x00000008000d7202 */ /* 0x000fe20000000f00 */
[----:B------:R-:W-:Y:S01]  /*29200*/  IMAD.MOV.U32 R12, RZ, RZ, 0x1 ;  /* 0x00000001ff0c7424 */ /* 0x000fe200078e00ff */
[----:B------:R-:W-:Y:S01]  /*29210*/  MOV R15, 0xffffffff ;  /* 0xffffffff000f7802 */ /* 0x000fe20000000f00 */
[----:B------:R-:W-:-:S07]  /*29220*/  IMAD.MOV.U32 R11, RZ, RZ, 0x181f ;  /* 0x0000181fff0b7424 */ /* 0x000fce00078e00ff */
[----:B------:R-:W-:Y:S05]  /*29230*/  WARPSYNC.COLLECTIVE R15, `(.L_x_1840) ;  /* 0x000000000f087348 */ /* 0x000fea0003c00000 */
[----:B------:R0:W1:Y:S02]  /*29240*/  SHFL.IDX P6, R14, R13, R12, R11 ;  /* 0x0000000c0d0e7389 */ /* 0x00006400000c000b */
[----:B01----:R-:W-:Y:S01]  /*29250*/  ENDCOLLECTIVE ;  /* 0x000000000000791b */ /* 0x003fe20003800000 */
.L_x_1840:
[----:B------:R-:W-:Y:S05]  /*29260*/  BSYNC B1 ;  /* 0x0000000000017941 */ /* 0x000fea0003800000 */
.L_x_1839:
[----:B------:R-:W-:Y:S05]  /*29270*/  BRA `(.L_x_1841) ;  /* 0xfffffe5800487947 */ /* 0x000fea000383ffff */
.L_x_1522:
        /* <DEDUP_REMOVED lines=8> */
.L_x_1843:
[----:B------:R-:W-:Y:S05]  /*29300*/  BSYNC B1 ;  /* 0x0000000000017941 */ /* 0x000fea0003800000 */
.L_x_1842:
[----:B------:R-:W-:Y:S05]  /*29310*/  BRA `(.L_x_1844) ;  /* 0xfffffe5800287947 */ /* 0x000fea000383ffff */
.L_x_1523:
        /* <DEDUP_REMOVED lines=8> */
.L_x_1846:
[----:B------:R-:W-:Y:S05]  /*293a0*/  BSYNC B1 ;  /* 0x0000000000017941 */ /* 0x000fea0003800000 */
.L_x_1845:
[----:B------:R-:W-:Y:S05]  /*293b0*/  BRA `(.L_x_1847) ;  /* 0xfffffe5800087947 */ /* 0x000fea000383ffff */
.L_x_1524:
        /* <DEDUP_REMOVED lines=8> */
.L_x_1849:
[----:B------:R-:W-:Y:S05]  /*29440*/  BSYNC B1 ;  /* 0x0000000000017941 */ /* 0x000fea0003800000 */
.L_x_1848:
[----:B------:R-:W-:Y:S05]  /*29450*/  BRA `(.L_x_1850) ;  /* 0xfffffe5400e87947 */ /* 0x000fea000383ffff */
.L_x_1525:
        /* <DEDUP_REMOVED lines=8> */
.L_x_1852:
[----:B------:R-:W-:Y:S05]  /*294e0*/  BSYNC B1 ;  /* 0x0000000000017941 */ /* 0x000fea0003800000 */
.L_x_1851:
[----:B------:R-:W-:Y:S05]  /*294f0*/  BRA `(.L_x_1853) ;  /* 0xfffffe5400c87947 */ /* 0x000fea000383ffff */
.L_x_1526:
        /* <DEDUP_REMOVED lines=8> */
.L_x_1855:
[----:B------:R-:W-:Y:S05]  /*29580*/  BSYNC B1 ;  /* 0x0000000000017941 */ /* 0x000fea0003800000 */
.L_x_1854:
[----:B------:R-:W-:Y:S05]  /*29590*/  BRA `(.L_x_1856) ;  /* 0xfffffe5400a87947 */ /* 0x000fea000383ffff */
.L_x_1527:
        /* <DEDUP_REMOVED lines=8> */
.L_x_1858:
[----:B------:R-:W-:Y:S05]  /*29620*/  BSYNC B1 ;  /* 0x0000000000017941 */ /* 0x000fea0003800000 */
.L_x_1857:
[----:B------:R-:W-:Y:S05]  /*29630*/  BRA `(.L_x_1859) ;  /* 0xfffffe5400887947 */ /* 0x000fea000383ffff */
.L_x_1528:
        /* <DEDUP_REMOVED lines=8> */
.L_x_1861:
[----:B------:R-:W-:Y:S05]  /*296c0*/  BSYNC B1 ;  /* 0x0000000000017941 */ /* 0x000fea0003800000 */
.L_x_1860:
[----:B------:R-:W-:Y:S05]  /*296d0*/  BRA `(.L_x_1862) ;  /* 0xfffffe5400687947 */ /* 0x000fea000383ffff */
.L_x_1529:
        /* <DEDUP_REMOVED lines=8> */
.L_x_1864:
[----:B------:R-:W-:Y:S05]  /*29760*/  BSYNC B1 ;  /* 0x0000000000017941 */ /* 0x000fea0003800000 */
.L_x_1863:
[----:B------:R-:W-:Y:S05]  /*29770*/  BRA `(.L_x_1865) ;  /* 0xfffffe54004c7947 */ /* 0x000fea000383ffff */
.L_x_1530:
        /* <DEDUP_REMOVED lines=8> */
.L_x_1867:
[----:B------:R-:W-:Y:S05]  /*29800*/  BSYNC B1 ;  /* 0x0000000000017941 */ /* 0x000fea0003800000 */
.L_x_1866:
[----:B------:R-:W-:Y:S05]  /*29810*/  BRA `(.L_x_1868) ;  /* 0xfffffe5400307947 */ /* 0x000fea000383ffff */
.L_x_1531:
        /* <DEDUP_REMOVED lines=8> */
.L_x_1870:
[----:B------:R-:W-:Y:S05]  /*298a0*/  BSYNC B1 ;  /* 0x0000000000017941 */ /* 0x000fea0003800000 */
.L_x_1869:
[----:B------:R-:W-:Y:S05]  /*298b0*/  BRA `(.L_x_1871) ;  /* 0xfffffe5400187947 */ /* 0x000fea000383ffff */
.L_x_1533:
[----:B0-----:R0:W1:Y:S02]  /*298c0*/  SYNCS.PHASECHK.TRANS64.TRYWAIT P4, [R16+URZ+0x30800], R9 ;  /* 0x03080009100075a7 */ /* 0x001064000808017f */
[----:B-1----:R-:W-:Y:S05]  /*298d0*/  @!P4 NANOSLEEP.SYNCS 0x989680 ;  /* 0x009896800000c95d */ /* 0x002fea0003900000 */
[----:B------:R-:W1:Y:S02]  /*298e0*/  @!P4 SYNCS.PHASECHK.TRANS64 P4, [R16+URZ+0x30800], R9 ;  /* 0x030800091000c5a7 */ /* 0x000e64000808007f */
[----:B-1----:R-:W-:Y:S05]  /*298f0*/  @!P4 BRA `(.L_x_1533) ;  /* 0xfffffffc00f0c947 */ /* 0x002fea000383ffff */
[----:B------:R-:W-:Y:S05]  /*29900*/  BRA `(.L_x_1872) ;  /* 0xfffffe54007c7947 */ /* 0x000fea000383ffff */
.L_x_1551:
[----:B0-----:R0:W1:Y:S02]  /*29910*/  SYNCS.PHASECHK.TRANS64.TRYWAIT P2, [R23+URZ+0x30830], R0 ;  /* 0x03083000170075a7 */ /* 0x001064000804017f */
[----:B-1----:R-:W-:Y:S05]  /*29920*/  @!P2 NANOSLEEP.SYNCS 0x989680 ;  /* 0x009896800000a95d */ /* 0x002fea0003900000 */
[----:B------:R-:W1:Y:S02]  /*29930*/  @!P2 SYNCS.PHASECHK.TRANS64 P2, [R23+URZ+0x30830], R0 ;  /* 0x030830001700a5a7 */ /* 0x000e64000804007f */
[----:B-1----:R-:W-:Y:S05]  /*29940*/  @!P2 BRA `(.L_x_1551) ;  /* 0xfffffffc00f0a947 */ /* 0x002fea000383ffff */
[----:B------:R-:W-:Y:S05]  /*29950*/  BRA `(.L_x_1550) ;  /* 0xfffffe8800b47947 */ /* 0x000fea000383ffff */
.L_x_1571:
[----:B-1----:R1:W2:Y:S02]  /*29960*/  SYNCS.PHASECHK.TRANS64.TRYWAIT P3, [R2+URZ+0x30830], R152 ;  /* 0x03083098020075a7 */ /* 0x0022a4000806017f */
[----:B--2---:R-:W-:Y:S05]  /*29970*/  @!P3 NANOSLEEP.SYNCS 0x989680 ;  /* 0x009896800000b95d */ /* 0x004fea0003900000 */
[----:B------:R-:W2:Y:S02]  /*29980*/  @!P3 SYNCS.PHASECHK.TRANS64 P3, [R2+URZ+0x30830], R152 ;  /* 0x030830980200b5a7 */ /* 0x000ea4000806007f */
[----:B--2---:R-:W-:Y:S05]  /*29990*/  @!P3 BRA `(.L_x_1571) ;  /* 0xfffffffc00f0b947 */ /* 0x004fea000383ffff */
[----:B------:R-:W-:Y:S05]  /*299a0*/  BRA `(.L_x_1570) ;  /* 0xfffffeb800187947 */ /* 0x000fea000383ffff */
.L_x_1576:
[----:B-1----:R1:W2:Y:S02]  /*299b0*/  SYNCS.PHASECHK.TRANS64.TRYWAIT P3, [R0+URZ+0x30850], R23 ;  /* 0x03085017000075a7 */ /* 0x0022a4000806017f */
[----:B--2---:R-:W-:Y:S05]  /*299c0*/  @!P3 NANOSLEEP.SYNCS 0x989680 ;  /* 0x009896800000b95d */ /* 0x004fea0003900000 */
[----:B------:R-:W2:Y:S02]  /*299d0*/  @!P3 SYNCS.PHASECHK.TRANS64 P3, [R0+URZ+0x30850], R23 ;  /* 0x030850170000b5a7 */ /* 0x000ea4000806007f */
[----:B--2---:R-:W-:Y:S05]  /*299e0*/  @!P3 BRA `(.L_x_1576) ;  /* 0xfffffffc00f0b947 */ /* 0x004fea000383ffff */
[----:B------:R-:W-:Y:S05]  /*299f0*/  BRA `(.L_x_1575) ;  /* 0xfffffec800647947 */ /* 0x000fea000383ffff */
.L_x_1597:
[----:B-1----:R1:W2:Y:S02]  /*29a00*/  SYNCS.PHASECHK.TRANS64.TRYWAIT P2, [R2+URZ+0x30830], R3 ;  /* 0x03083003020075a7 */ /* 0x0022a4000804017f */
[----:B--2---:R-:W-:Y:S05]  /*29a10*/  @!P2 NANOSLEEP.SYNCS 0x989680 ;  /* 0x009896800000a95d */ /* 0x004fea0003900000 */
[----:B------:R-:W2:Y:S02]  /*29a20*/  @!P2 SYNCS.PHASECHK.TRANS64 P2, [R2+URZ+0x30830], R3 ;  /* 0x030830030200a5a7 */ /* 0x000ea4000804007f */
[----:B--2---:R-:W-:Y:S05]  /*29a30*/  @!P2 BRA `(.L_x_1597) ;  /* 0xfffffffc00f0a947 */ /* 0x004fea000383ffff */
[----:B------:R-:W-:Y:S05]  /*29a40*/  BRA `(.L_x_1596) ;  /* 0xfffffee800507947 */ /* 0x000fea000383ffff */
.L_x_1602:
[----:B-1----:R1:W2:Y:S02]  /*29a50*/  SYNCS.PHASECHK.TRANS64.TRYWAIT P2, [R232+URZ+0x30850], R0 ;  /* 0x03085000e80075a7 */ /* 0x0022a4000804017f */
[----:B--2---:R-:W-:Y:S05]  /*29a60*/  @!P2 NANOSLEEP.SYNCS 0x989680 ;  /* 0x009896800000a95d */ /* 0x004fea0003900000 */
[----:B------:R-:W2:Y:S02]  /*29a70*/  @!P2 SYNCS.PHASECHK.TRANS64 P2, [R232+URZ+0x30850], R0 ;  /* 0x03085000e800a5a7 */ /* 0x000ea4000804007f */
[----:B--2---:R-:W-:Y:S05]  /*29a80*/  @!P2 BRA `(.L_x_1602) ;  /* 0xfffffffc00f0a947 */ /* 0x004fea000383ffff */
[----:B------:R-:W-:Y:S05]  /*29a90*/  BRA `(.L_x_1601) ;  /* 0xfffffef800987947 */ /* 0x000fea000383ffff */
.L_x_1610:
[----:B-1----:R1:W2:Y:S02]  /*29aa0*/  SYNCS.PHASECHK.TRANS64.TRYWAIT P2, [R4+URZ+0x30830], R2 ;  /* 0x03083002040075a7 */ /* 0x0022a4000804017f */
[----:B--2---:R-:W-:Y:S05]  /*29ab0*/  @!P2 NANOSLEEP.SYNCS 0x989680 ;  /* 0x009896800000a95d */ /* 0x004fea0003900000 */
[----:B------:R-:W2:Y:S02]  /*29ac0*/  @!P2 SYNCS.PHASECHK.TRANS64 P2, [R4+URZ+0x30830], R2 ;  /* 0x030830020400a5a7 */ /* 0x000ea4000804007f */
[----:B--2---:R-:W-:Y:S05]  /*29ad0*/  @!P2 BRA `(.L_x_1610) ;  /* 0xfffffffc00f0a947 */ /* 0x004fea000383ffff */
[----:B------:R-:W-:Y:S05]  /*29ae0*/  BRA `(.L_x_1609) ;  /* 0xffffff0c00647947 */ /* 0x000fea000383ffff */
.L_x_1615:
[----:B-1----:R1:W2:Y:S02]  /*29af0*/  SYNCS.PHASECHK.TRANS64.TRYWAIT P2, [R0+URZ+0x30850], R2 ;  /* 0x03085002000075a7 */ /* 0x0022a4000804017f */
[----:B--2---:R-:W-:Y:S05]  /*29b00*/  @!P2 NANOSLEEP.SYNCS 0x989680 ;  /* 0x009896800000a95d */ /* 0x004fea0003900000 */
[----:B------:R-:W2:Y:S02]  /*29b10*/  @!P2 SYNCS.PHASECHK.TRANS64 P2, [R0+URZ+0x30850], R2 ;  /* 0x030850020000a5a7 */ /* 0x000ea4000804007f */
[----:B--2---:R-:W-:Y:S05]  /*29b20*/  @!P2 BRA `(.L_x_1615) ;  /* 0xfffffffc00f0a947 */ /* 0x004fea000383ffff */
[----:B------:R-:W-:Y:S05]  /*29b30*/  BRA `(.L_x_1614) ;  /* 0xffffff1c00b47947 */ /* 0x000fea000383ffff */
.L_x_1629:
[----:B-1----:R1:W2:Y:S02]  /*29b40*/  SYNCS.PHASECHK.TRANS64.TRYWAIT P0, [R12+URZ+0x30850], R5 ;  /* 0x030850050c0075a7 */ /* 0x0022a4000800017f */
[----:B--2---:R-:W-:Y:S05]  /*29b50*/  @!P0 NANOSLEEP.SYNCS 0x989680 ;  /* 0x009896800000895d */ /* 0x004fea0003900000 */
[----:B------:R-:W2:Y:S02]  /*29b60*/  @!P0 SYNCS.PHASECHK.TRANS64 P0, [R12+URZ+0x30850], R5 ;  /* 0x030850050c0085a7 */ /* 0x000ea4000800007f */
[----:B--2---:R-:W-:Y:S05]  /*29b70*/  @!P0 BRA `(.L_x_1629) ;  /* 0xfffffffc00f08947 */ /* 0x004fea000383ffff */
[----:B------:R-:W-:Y:S05]  /*29b80*/  BRA `(.L_x_1628) ;  /* 0xffffff4000e07947 */ /* 0x000fea000383ffff */
.L_x_1671:
[----:B------:R-:W1:Y:S01]  /*29b90*/  S2R R11, SR_TID.X ;  /* 0x00000000000b7919 */ /* 0x000e620000002100 */
[----:B------:R-:W-:Y:S01]  /*29ba0*/  BSSY B1, `(.L_x_1873) ;  /* 0x000000a000017945 */ /* 0x000fe20003800000 */
[----:B------:R-:W-:Y:S01]  /*29bb0*/  MOV R12, RZ ;  /* 0x000000ff000c7202 */ /* 0x000fe20000000f00 */
[----:B------:R-:W-:Y:S01]  /*29bc0*/  IMAD.MOV.U32 R15, RZ, RZ, -0x1 ;  /* 0xffffffffff0f7424 */ /* 0x000fe200078e00ff */
[----:B-1----:R-:W-:-:S04]  /*29bd0*/  SHF.R.U32.HI R11, RZ, 0x5, R11 ;  /* 0x00000005ff0b7819 */ /* 0x002fc8000001160b */
[----:B------:R-:W-:-:S05]  /*29be0*/  LOP3.LUT R11, R11, 0x3, RZ, 0xc0, !PT ;  /* 0x000000030b0b7812 */ /* 0x000fca00078ec0ff */
[----:B0-----:R-:W-:Y:S02]  /*29bf0*/  IMAD.MOV.U32 R13, RZ, RZ, R11 ;  /* 0x000000ffff0d7224 */ /* 0x001fe400078e000b */
[----:B------:R-:W-:-:S07]  /*29c00*/  IMAD.MOV.U32 R11, RZ, RZ, 0x1f ;  /* 0x0000001fff0b7424 */ /* 0x000fce00078e00ff */
[----:B------:R-:W-:Y:S05]  /*29c10*/  WARPSYNC.COLLECTIVE R15, `(.L_x_1874) ;  /* 0x000000000f087348 */ /* 0x000fea0003c00000 */
[----:B------:R0:W1:Y:S02]  /*29c20*/  SHFL.IDX P6, R14, R13, R12, R11 ;  /* 0x0000000c0d0e7389 */ /* 0x00006400000c000b */
[----:B01----:R-:W-:Y:S01]  /*29c30*/  ENDCOLLECTIVE ;  /* 0x000000000000791b */ /* 0x003fe20003800000 */
.L_x_1874:
[----:B------:R-:W-:Y:S05]  /*29c40*/  BSYNC B1 ;  /* 0x0000000000017941 */ /* 0x000fea0003800000 */
.L_x_1873:
[----:B------:R-:W-:Y:S05]  /*29c50*/  BRA `(.L_x_1875) ;  /* 0xffffff8c00e47947 */ /* 0x000fea000383ffff */
.L_x_1672:
[----:B------:R-:W-:Y:S01]  /*29c60*/  BSSY B1, `(.L_x_1876) ;  /* 0x0000006000017945 */ /* 0x000fe20003800000 */
[----:B------:R-:W-:-:S07]  /*29c70*/  MOV R15, 0xffffffff ;  /* 0xffffffff000f7802 */ /* 0x000fce0000000f00 */
[----:B0-----:R-:W-:Y:S05]  /*29c80*/  WARPSYNC.COLLECTIVE R15, `(.L_x_1877) ;  /* 0x000000000f0c7348 */ /* 0x001fea0003c00000 */
[----:B------:R-:W-:Y:S02]  /*29c90*/  ELECT P6, UR62, PT ;  /* 0x00000000003e782f */ /* 0x000fe400038c0000 */
[----:B------:R-:W-:Y:S01]  /*29ca0*/  MOV R14, UR62 ;  /* 0x0000003e000e7c02 */ /* 0x000fe20008000f00 */
[----:B0-----:R-:W-:Y:S10]  /*29cb0*/  ENDCOLLECTIVE ;  /* 0x000000000000791b */ /* 0x001ff40003800000 */
.L_x_1877:
[----:B------:R-:W-:Y:S05]  /*29cc0*/  BSYNC B1 ;  /* 0x0000000000017941 */ /* 0x000fea0003800000 */
.L_x_1876:
[----:B------:R-:W-:Y:S05]  /*29cd0*/  BRA `(.L_x_1878) ;  /* 0xffffff8c00d07947 */ /* 0x000fea000383ffff */
.L_x_1674:
[----:B-1----:R1:W2:Y:S02]  /*29ce0*/  SYNCS.PHASECHK.TRANS64.TRYWAIT P0, [R12+URZ+0x30820], R8 ;  /* 0x030820080c0075a7 */ /* 0x0022a4000800017f */
[----:B--2---:R-:W-:Y:S05]  /*29cf0*/  @!P0 NANOSLEEP.SYNCS 0x989680 ;  /* 0x009896800000895d */ /* 0x004fea0003900000 */
[----:B------:R-:W2:Y:S02]  /*29d00*/  @!P0 SYNCS.PHASECHK.TRANS64 P0, [R12+URZ+0x30820], R8 ;  /* 0x030820080c0085a7 */ /* 0x000ea4000800007f */
[----:B--2---:R-:W-:Y:S05]  /*29d10*/  @!P0 BRA `(.L_x_1674) ;  /* 0xfffffffc00f08947 */ /* 0x004fea000383ffff */
[----:B------:R-:W-:Y:S05]  /*29d20*/  BRA `(.L_x_1879) ;  /* 0xffffff8c00ec7947 */ /* 0x000fea000383ffff */
.L_x_1677:
[----:B-1----:R1:W2:Y:S02]  /*29d30*/  SYNCS.PHASECHK.TRANS64.TRYWAIT P0, [R8+URZ+0x308a0], R10 ;  /* 0x0308a00a080075a7 */ /* 0x0022a4000800017f */
[----:B--2---:R-:W-:Y:S05]  /*29d40*/  @!P0 NANOSLEEP.SYNCS 0x989680 ;  /* 0x009896800000895d */ /* 0x004fea0003900000 */
[----:B------:R-:W2:Y:S02]  /*29d50*/  @!P0 SYNCS.PHASECHK.TRANS64 P0, [R8+URZ+0x308a0], R10 ;  /* 0x0308a00a080085a7 */ /* 0x000ea4000800007f */
[----:B--2---:R-:W-:Y:S05]  /*29d60*/  @!P0 BRA `(.L_x_1677) ;  /* 0xfffffffc00f08947 */ /* 0x004fea000383ffff */
[----:B------:R-:W-:Y:S05]  /*29d70*/  BRA `(.L_x_1880) ;  /* 0xffffff8c00fc7947 */ /* 0x000fea000383ffff */
.L_x_1679:
[----:B--2---:R2:W3:Y:S02]  /*29d80*/  SYNCS.PHASECHK.TRANS64.TRYWAIT P0, [R8+URZ+0x308c0], R10 ;  /* 0x0308c00a080075a7 */ /* 0x0044e4000800017f */
[----:B---3--:R-:W-:Y:S05]  /*29d90*/  @!P0 NANOSLEEP.SYNCS 0x989680 ;  /* 0x009896800000895d */ /* 0x008fea0003900000 */
[----:B------:R-:W3:Y:S02]  /*29da0*/  @!P0 SYNCS.PHASECHK.TRANS64 P0, [R8+URZ+0x308c0], R10 ;  /* 0x0308c00a080085a7 */ /* 0x000ee4000800007f */
[----:B---3--:R-:W-:Y:S05]  /*29db0*/  @!P0 BRA `(.L_x_1679) ;  /* 0xfffffffc00f08947 */ /* 0x008fea000383ffff */
[----:B------:R-:W-:Y:S05]  /*29dc0*/  BRA `(.L_x_1881) ;  /* 0xffffff90009c7947 */ /* 0x000fea000383ffff */
.L_x_1683:
[----:B-1----:R1:W2:Y:S02]  /*29dd0*/  SYNCS.PHASECHK.TRANS64.TRYWAIT P0, [R8+URZ+0x308a0], R9 ;  /* 0x0308a009080075a7 */ /* 0x0022a4000800017f */
[----:B--2---:R-:W-:Y:S05]  /*29de0*/  @!P0 NANOSLEEP.SYNCS 0x989680 ;  /* 0x009896800000895d */ /* 0x004fea0003900000 */
[----:B------:R-:W2:Y:S02]  /*29df0*/  @!P0 SYNCS.PHASECHK.TRANS64 P0, [R8+URZ+0x308a0], R9 ;  /* 0x0308a009080085a7 */ /* 0x000ea4000800007f */
[----:B--2---:R-:W-:Y:S05]  /*29e00*/  @!P0 BRA `(.L_x_1683) ;  /* 0xfffffffc00f08947 */ /* 0x004fea000383ffff */
[----:B------:R-:W-:Y:S05]  /*29e10*/  BRA `(.L_x_1882) ;  /* 0xffffff9400847947 */ /* 0x000fea000383ffff */
.L_x_1685:
[----:B--2---:R2:W3:Y:S02]  /*29e20*/  SYNCS.PHASECHK.TRANS64.TRYWAIT P1, [R8+URZ+0x308c0], R9 ;  /* 0x0308c009080075a7 */ /* 0x0044e4000802017f */
[----:B---3--:R-:W-:Y:S05]  /*29e30*/  @!P1 NANOSLEEP.SYNCS 0x989680 ;  /* 0x009896800000995d */ /* 0x008fea0003900000 */
[----:B------:R-:W3:Y:S02]  /*29e40*/  @!P1 SYNCS.PHASECHK.TRANS64 P1, [R8+URZ+0x308c0], R9 ;  /* 0x0308c009080095a7 */ /* 0x000ee4000802007f */
[----:B---3--:R-:W-:Y:S05]  /*29e50*/  @!P1 BRA `(.L_x_1685) ;  /* 0xfffffffc00f09947 */ /* 0x008fea000383ffff */
[----:B------:R-:W-:Y:S05]  /*29e60*/  BRA `(.L_x_1883) ;  /* 0xffffff9800207947 */ /* 0x000fea000383ffff */
.L_x_1706:
[----:B------:R-:W0:Y:S01]  /*29e70*/  S2R R7, SR_TID.X ;  /* 0x0000000000077919 */ /* 0x000e220000002100 */
[----:B------:R-:W-:Y:S01]  /*29e80*/  BSSY B0, `(.L_x_1884) ;  /* 0x000000a000007945 */ /* 0x000fe20003800000 */
[----:B------:R-:W-:Y:S01]  /*29e90*/  IMAD.MOV.U32 R12, RZ, RZ, RZ ;  /* 0x000000ffff0c7224 */ /* 0x000fe200078e00ff */
[----:B------:R-:W-:Y:S01]  /*29ea0*/  MOV R11, 0x1f ;  /* 0x0000001f000b7802 */ /* 0x000fe20000000f00 */
[----:B------:R-:W-:Y:S01]  /*29eb0*/  IMAD.MOV.U32 R15, RZ, RZ, -0x1 ;  /* 0xffffffffff0f7424 */ /* 0x000fe200078e00ff */
[----:B0-----:R-:W-:-:S04]  /*29ec0*/  SHF.R.U32.HI R7, RZ, 0x5, R7 ;  /* 0x00000005ff077819 */ /* 0x001fc80000011607 */
[----:B------:R-:W-:-:S05]  /*29ed0*/  LOP3.LUT R7, R7, 0x3, RZ, 0xc0, !PT ;  /* 0x0000000307077812 */ /* 0x000fca00078ec0ff */
[----:B------:R-:W-:-:S07]  /*29ee0*/  IMAD.MOV.U32 R13, RZ, RZ, R7 ;  /* 0x000000ffff0d7224 */ /* 0x000fce00078e0007 */
[----:B------:R-:W-:Y:S05]  /*29ef0*/  WARPSYNC.COLLECTIVE R15, `(.L_x_1885) ;  /* 0x000000000f087348 */ /* 0x000fea0003c00000 */
[----:B------:R0:W1:Y:S02]  /*29f00*/  SHFL.IDX P6, R14, R13, R12, R11 ;  /* 0x0000000c0d0e7389 */ /* 0x00006400000c000b */
[----:B01----:R-:W-:Y:S01]  /*29f10*/  ENDCOLLECTIVE ;  /* 0x000000000000791b */ /* 0x003fe20003800000 */
.L_x_1885:
[----:B------:R-:W-:Y:S05]  /*29f20*/  BSYNC B0 ;  /* 0x0000000000007941 */ /* 0x000fea0003800000 */
.L_x_1884:
[----:B------:R-:W-:Y:S05]  /*29f30*/  BRA `(.L_x_1886) ;  /* 0xffffffa800487947 */ /* 0x000fea000383ffff */
.L_x_1707:
[----:B------:R-:W-:Y:S01]  /*29f40*/  BSSY B0, `(.L_x_1887) ;  /* 0x0000006000007945 */ /* 0x000fe20003800000 */
[----:B------:R-:W-:-:S07]  /*29f50*/  IMAD.MOV.U32 R15, RZ, RZ, -0x1 ;  /* 0xffffffffff0f7424 */ /* 0x000fce00078e00ff */
[----:B------:R-:W-:Y:S05]  /*29f60*/  WARPSYNC.COLLECTIVE R15, `(.L_x_1888) ;  /* 0x000000000f0c7348 */ /* 0x000fea0003c00000 */
[----:B------:R-:W-:Y:S02]  /*29f70*/  ELECT P6, UR62, PT ;  /* 0x00000000003e782f */ /* 0x000fe400038c0000 */
[----:B------:R-:W-:Y:S01]  /*29f80*/  MOV R14, UR62 ;  /* 0x0000003e000e7c02 */ /* 0x000fe20008000f00 */
[----:B------:R-:W-:Y:S10]  /*29f90*/  ENDCOLLECTIVE ;  /* 0x000000000000791b */ /* 0x000ff40003800000 */
.L_x_1888:
[----:B------:R-:W-:Y:S05]  /*29fa0*/  BSYNC B0 ;  /* 0x0000000000007941 */ /* 0x000fea0003800000 */
.L_x_1887:
[----:B------:R-:W-:Y:S05]  /*29fb0*/  BRA `(.L_x_1889) ;  /* 0xffffffa800387947 */ /* 0x000fea000383ffff */
.L_x_1710:
[----:B0-----:R0:W1:Y:S02]  /*29fc0*/  SYNCS.PHASECHK.TRANS64.TRYWAIT P0, [R7+URZ+0x30840], R10 ;  /* 0x0308400a070075a7 */ /* 0x001064000800017f */
[----:B-1----:R-:W-:Y:S05]  /*29fd0*/  @!P0 NANOSLEEP.SYNCS 0x989680 ;  /* 0x009896800000895d */ /* 0x002fea0003900000 */
[----:B------:R-:W1:Y:S02]  /*29fe0*/  @!P0 SYNCS.PHASECHK.TRANS64 P0, [R7+URZ+0x30840], R10 ;  /* 0x0308400a070085a7 */ /* 0x000e64000800007f */
[----:B-1----:R-:W-:Y:S05]  /*29ff0*/  @!P0 BRA `(.L_x_1710) ;  /* 0xfffffffc00f08947 */ /* 0x002fea000383ffff */
[----:B------:R-:W-:Y:S05]  /*2a000*/  BRA `(.L_x_1890) ;  /* 0xffffffa800a07947 */ /* 0x000fea000383ffff */
.L_x_1713:
        /* <DEDUP_REMOVED lines=8> */
.L_x_1721:
[----:B0-----:R0:W1:Y:S02]  /*2a090*/  SYNCS.PHASECHK.TRANS64.TRYWAIT P0, [R3+URZ+0x30840], R8 ;  /* 0x03084008030075a7 */ /* 0x001064000800017f */
[----:B-1----:R-:W-:Y:S05]  /*2a0a0*/  @!P0 NANOSLEEP.SYNCS 0x989680 ;  /* 0x009896800000895d */ /* 0x002fea0003900000 */
[----:B------:R-:W1:Y:S02]  /*2a0b0*/  @!P0 SYNCS.PHASECHK.TRANS64 P0, [R3+URZ+0x30840], R8 ;  /* 0x03084008030085a7 */ /* 0x000e64000800007f */
[----:B-1----:R-:W-:Y:S05]  /*2a0c0*/  @!P0 BRA `(.L_x_1721) ;  /* 0xfffffffc00f08947 */ /* 0x002fea000383ffff */
[----:B------:R-:W-:Y:S05]  /*2a0d0*/  BRA `(.L_x_1892) ;  /* 0xffffffb000dc7947 */ /* 0x000fea000383ffff */
.L_x_1723:
[----:B0-----:R0:W1:Y:S02]  /*2a0e0*/  SYNCS.PHASECHK.TRANS64.TRYWAIT P0, [R8+URZ+0x60], R3 ;  /* 0x00006003080075a7 */ /* 0x001064000800017f */
[----:B-1----:R-:W-:Y:S05]  /*2a0f0*/  @!P0 NANOSLEEP.SYNCS 0x989680 ;  /* 0x009896800000895d */ /* 0x002fea0003900000 */
[----:B------:R-:W1:Y:S02]  /*2a100*/  @!P0 SYNCS.PHASECHK.TRANS64 P0, [R8+URZ+0x60], R3 ;  /* 0x00006003080085a7 */ /* 0x000e64000800007f */
[----:B-1----:R-:W-:Y:S05]  /*2a110*/  @!P0 BRA `(.L_x_1723) ;  /* 0xfffffffc00f08947 */ /* 0x002fea000383ffff */
[----:B------:R-:W-:Y:S05]  /*2a120*/  BRA `(.L_x_1893) ;  /* 0xffffffb4009c7947 */ /* 0x000fea000383ffff */
.L_x_1728:
[----:B-1----:R1:W2:Y:S02]  /*2a130*/  SYNCS.PHASECHK.TRANS64.TRYWAIT P0, [R2+URZ+0x30840], R3 ;  /* 0x03084003020075a7 */ /* 0x0022a4000800017f */
[----:B--2---:R-:W-:Y:S05]  /*2a140*/  @!P0 NANOSLEEP.SYNCS 0x989680 ;  /* 0x009896800000895d */ /* 0x004fea0003900000 */
[----:B------:R-:W2:Y:S02]  /*2a150*/  @!P0 SYNCS.PHASECHK.TRANS64 P0, [R2+URZ+0x30840], R3 ;  /* 0x03084003020085a7 */ /* 0x000ea4000800007f */
[----:B--2---:R-:W-:Y:S05]  /*2a160*/  @!P0 BRA `(.L_x_1728) ;  /* 0xfffffffc00f08947 */ /* 0x004fea000383ffff */
[----:B------:R-:W-:Y:S05]  /*2a170*/  BRA `(.L_x_1894) ;  /* 0xffffffbc00307947 */ /* 0x000fea000383ffff */
.L_x_1730:
[----:B0-----:R0:W1:Y:S02]  /*2a180*/  SYNCS.PHASECHK.TRANS64.TRYWAIT P1, [R3+URZ+0x60], R2 ;  /* 0x00006002030075a7 */ /* 0x001064000802017f */
[----:B-1----:R-:W-:Y:S05]  /*2a190*/  @!P1 NANOSLEEP.SYNCS 0x989680 ;  /* 0x009896800000995d */ /* 0x002fea0003900000 */
[----:B------:R-:W1:Y:S02]  /*2a1a0*/  @!P1 SYNCS.PHASECHK.TRANS64 P1, [R3+URZ+0x60], R2 ;  /* 0x00006002030095a7 */ /* 0x000e64000802007f */
[----:B-1----:R-:W-:Y:S05]  /*2a1b0*/  @!P1 BRA `(.L_x_1730) ;  /* 0xfffffffc00f09947 */ /* 0x002fea000383ffff */
[----:B------:R-:W-:Y:S05]  /*2a1c0*/  BRA `(.L_x_1895) ;  /* 0xffffffbc00f07947 */ /* 0x000fea000383ffff */
.L_x_1735:
[----:B--2---:R2:W3:Y:S02]  /*2a1d0*/  SYNCS.PHASECHK.TRANS64.TRYWAIT P0, [R2+URZ+0x30840], R3 ;  /* 0x03084003020075a7 */ /* 0x0044e4000800017f */
[----:B---3--:R-:W-:Y:S05]  /*2a1e0*/  @!P0 NANOSLEEP.SYNCS 0x989680 ;  /* 0x009896800000895d */ /* 0x008fea0003900000 */
[----:B------:R-:W3:Y:S02]  /*2a1f0*/  @!P0 SYNCS.PHASECHK.TRANS64 P0, [R2+URZ+0x30840], R3 ;  /* 0x03084003020085a7 */ /* 0x000ee4000800007f */
[----:B---3--:R-:W-:Y:S05]  /*2a200*/  @!P0 BRA `(.L_x_1735) ;  /* 0xfffffffc00f08947 */ /* 0x008fea000383ffff */
[----:B------:R-:W-:Y:S05]  /*2a210*/  BRA `(.L_x_1896) ;  /* 0xffffffc4003c7947 */ /* 0x000fea000383ffff */
.L_x_1737:
[----:B0-----:R0:W1:Y:S02]  /*2a220*/  SYNCS.PHASECHK.TRANS64.TRYWAIT P1, [R3+URZ+0x60], R9 ;  /* 0x00006009030075a7 */ /* 0x001064000802017f */
[----:B-1----:R-:W-:Y:S05]  /*2a230*/  @!P1 NANOSLEEP.SYNCS 0x989680 ;  /* 0x009896800000995d */ /* 0x002fea0003900000 */
[----:B------:R-:W1:Y:S02]  /*2a240*/  @!P1 SYNCS.PHASECHK.TRANS64 P1, [R3+URZ+0x60], R9 ;  /* 0x00006009030095a7 */ /* 0x000e64000802007f */
[----:B-1----:R-:W-:Y:S05]  /*2a250*/  @!P1 BRA `(.L_x_1737) ;  /* 0xfffffffc00f09947 */ /* 0x002fea000383ffff */
[----:B------:R-:W-:Y:S05]  /*2a260*/  BRA `(.L_x_1897) ;  /* 0xffffffc400fc7947 */ /* 0x000fea000383ffff */
.L_x_1744:
[----:B-1----:R1:W2:Y:S02]  /*2a270*/  SYNCS.PHASECHK.TRANS64.TRYWAIT P0, [R3+URZ+0x30860], R2 ;  /* 0x03086002030075a7 */ /* 0x0022a4000800017f */
[----:B--2---:R-:W-:Y:S05]  /*2a280*/  @!P0 NANOSLEEP.SYNCS 0x989680 ;  /* 0x009896800000895d */ /* 0x004fea0003900000 */
[----:B------:R-:W2:Y:S02]  /*2a290*/  @!P0 SYNCS.PHASECHK.TRANS64 P0, [R3+URZ+0x30860], R2 ;  /* 0x03086002030085a7 */ /* 0x000ea4000800007f */
[----:B--2---:R-:W-:Y:S05]  /*2a2a0*/  @!P0 BRA `(.L_x_1744) ;  /* 0xfffffffc00f08947 */ /* 0x004fea000383ffff */
[----:B------:R-:W-:Y:S05]  /*2a2b0*/  BRA `(.L_x_1898) ;  /* 0xffffffcc00307947 */ /* 0x000fea000383ffff */
.L_x_1746:
[----:B------:R-:W-:Y:S01]  /*2a2c0*/  BSSY B0, `(.L_x_1899) ;  /* 0x0000008000007945 */ /* 0x000fe20003800000 */
[----:B0-----:R-:W-:Y:S01]  /*2a2d0*/  MOV R13, R16 ;  /* 0x00000010000d7202 */ /* 0x001fe20000000f00 */
[----:B------:R-:W-:Y:S01]  /*2a2e0*/  IMAD.MOV.U32 R12, RZ, RZ, RZ ;  /* 0x000000ffff0c7224 */ /* 0x000fe200078e00ff */
[----:B------:R-:W-:Y:S01]  /*2a2f0*/  MOV R15, 0xffffffff ;  /* 0xffffffff000f7802 */ /* 0x000fe20000000f00 */
[----:B------:R-:W-:-:S07]  /*2a300*/  IMAD.MOV.U32 R11, RZ, RZ, 0x1f ;  /* 0x0000001fff0b7424 */ /* 0x000fce00078e00ff */
[----:B-1234-:R-:W-:Y:S05]  /*2a310*/  WARPSYNC.COLLECTIVE R15, `(.L_x_1900) ;  /* 0x000000000f087348 */ /* 0x01efea0003c00000 */
[----:B------:R0:W0:Y:S02]  /*2a320*/  SHFL.IDX P6, R14, R13, R12, R11 ;  /* 0x0000000c0d0e7389 */ /* 0x00002400000c000b */
[----:B01234-:R-:W-:Y:S01]  /*2a330*/  ENDCOLLECTIVE ;  /* 0x000000000000791b */ /* 0x01ffe20003800000 */
.L_x_1900:
[----:B------:R-:W-:Y:S05]  /*2a340*/  BSYNC B0 ;  /* 0x0000000000007941 */ /* 0x000fea0003800000 */
.L_x_1899:
[----:B------:R-:W-:Y:S01]  /*2a350*/  IMAD.MOV.U32 R13, RZ, RZ, R16 ;  /* 0x000000ffff0d7224 */ /* 0x000fe200078e0010 */
[----:B------:R-:W-:Y:S01]  /*2a360*/  MOV R12, 0x1 ;  /* 0x00000001000c7802 */ /* 0x000fe20000000f00 */
[----:B------:R-:W-:Y:S02]  /*2a370*/  IMAD.MOV.U32 R11, RZ, RZ, 0x1f ;  /* 0x0000001fff0b7424 */ /* 0x000fe400078e00ff */
[----:B------:R-:W-:Y:S02]  /*2a380*/  IMAD.MOV.U32 R15, RZ, RZ, -0x1 ;  /* 0xffffffffff0f7424 */ /* 0x000fe400078e00ff */
[----:B------:R-:W-:-:S07]  /*2a390*/  IMAD.MOV.U32 R4, RZ, RZ, R14 ;  /* 0x000000ffff047224 */ /* 0x000fce00078e000e */
[----:B------:R-:W-:Y:S05]  /*2a3a0*/  WARPSYNC.COLLECTIVE R15, `(.L_x_1901) ;  /* 0x000000000f087348 */ /* 0x000fea0003c00000 */
[----:B------:R0:W1:Y:S02]  /*2a3b0*/  SHFL.IDX P6, R14, R13, R12, R11 ;  /* 0x0000000c0d0e7389 */ /* 0x00006400000c000b */
[----:B01----:R-:W-:Y:S01]  /*2a3c0*/  ENDCOLLECTIVE ;  /* 0x000000000000791b */ /* 0x003fe20003800000 */
.L_x_1901:
[----:B------:R-:W-:Y:S01]  /*2a3d0*/  MOV R16, R14 ;  /* 0x0000000e00107202 */ /* 0x000fe20000000f00 */
[----:B------:R-:W-:Y:S06]  /*2a3e0*/  BRA `(.L_x_1902) ;  /* 0xffffffcc00e07947 */ /* 0x000fec000383ffff */
.L_x_1749:
[----:B------:R-:W-:Y:S01]  /*2a3f0*/  BSSY B0, `(.L_x_1903) ;  /* 0x0000008000007945 */ /* 0x000fe20003800000 */
[----:B0----5:R-:W-:Y:S01]  /*2a400*/  IMAD.MOV.U32 R13, RZ, RZ, R3 ;  /* 0x000000ffff0d7224 */ /* 0x021fe200078e0003 */
[----:B------:R-:W-:Y:S01]  /*2a410*/  MOV R11, RZ ;  /* 0x000000ff000b7202 */ /* 0x000fe20000000f00 */
[----:B------:R-:W-:Y:S02]  /*2a420*/  IMAD.MOV.U32 R12, RZ, RZ, 0x1 ;  /* 0x00000001ff0c7424 */ /* 0x000fe400078e00ff */
[----:B------:R-:W-:-:S07]  /*2a430*/  IMAD.MOV.U32 R15, RZ, RZ, -0x1 ;  /* 0xffffffffff0f7424 */ /* 0x000fce00078e00ff */
[----:B-1-3--:R-:W-:Y:S05]  /*2a440*/  WARPSYNC.COLLECTIVE R15, `(.L_x_1904) ;  /* 0x000000000f087348 */ /* 0x00afea0003c00000 */
[----:B------:R0:W2:Y:S02]  /*2a450*/  SHFL.UP P6, R14, R13, R12, R11 ;  /* 0x0400000c0d0e7389 */ /* 0x0000a400000c000b */
[----:B0123--:R-:W-:Y:S01]  /*2a460*/  ENDCOLLECTIVE ;  /* 0x000000000000791b */ /* 0x00ffe20003800000 */
.L_x_1904:
[----:B------:R-:W-:Y:S05]  /*2a470*/  BSYNC B0 ;  /* 0x0000000000007941 */ /* 0x000fea0003800000 */
.L_x_1903:
[----:B------:R-:W-:Y:S01]  /*2a480*/  ISETP.NE.AND P0, PT, R8, RZ, PT ;  /* 0x000000ff0800720c */ /* 0x000fe20003f05270 */
[----:B------:R-:W-:Y:S01]  /*2a490*/  IMAD.MOV.U32 R11, RZ, RZ, RZ ;  /* 0x000000ffff0b7224 */ /* 0x000fe200078e00ff */
[----:B------:R-:W-:Y:S01]  /*2a4a0*/  MOV R12, 0x2 ;  /* 0x00000002000c7802 */ /* 0x000fe20000000f00 */
[----:B------:R-:W-:Y:S01]  /*2a4b0*/  IMAD.MOV.U32 R15, RZ, RZ, -0x1 ;  /* 0xffffffffff0f7424 */ /* 0x000fe200078e00ff */
[----:B------:R-:W-:Y:S02]  /*2a4c0*/  SEL R14, R14, RZ, P0 ;  /* 0x000000ff0e0e7207 */ /* 0x000fe40000000000 */
[----:B------:R-:W-:-:S03]  /*2a4d0*/  ISETP.GE.U32.AND P0, PT, R8, 0x2, PT ;  /* 0x000000020800780c */ /* 0x000fc60003f06070 */
[----:B------:R-:W-:-:S10]  /*2a4e0*/  IMAD.IADD R13, R3, 0x1, R14 ;  /* 0x00000001030d7824 */ /* 0x000fd400078e020e */
[----:B------:R-:W-:Y:S05]  /*2a4f0*/  WARPSYNC.COLLECTIVE R15, `(.L_x_1905) ;  /* 0x000000000f087348 */ /* 0x000fea0003c00000 */
[----:B------:R0:W1:Y:S02]  /*2a500*/  SHFL.UP P6, R14, R13, R12, R11 ;  /* 0x0400000c0d0e7389 */ /* 0x00006400000c000b */
[----:B01----:R-:W-:Y:S01]  /*2a510*/  ENDCOLLECTIVE ;  /* 0x000000000000791b */ /* 0x003fe20003800000 */
.L_x_1905:
        /* <DEDUP_REMOVED lines=8> */
.L_x_1906:
        /* <DEDUP_REMOVED lines=8> */
.L_x_1907:
        /* <DEDUP_REMOVED lines=8> */
.L_x_1908:
[----:B------:R-:W-:Y:S01]  /*2a6a0*/  IMAD.MOV.U32 R12, RZ, RZ, 0x1f ;  /* 0x0000001fff0c7424 */ /* 0x000fe200078e00ff */
[----:B------:R-:W-:Y:S02]  /*2a6b0*/  MOV R11, 0x1f ;  /* 0x0000001f000b7802 */ /* 0x000fe40000000f00 */
[----:B------:R-:W-:-:S04]  /*2a6c0*/  SEL R2, R14, RZ, P0 ;  /* 0x000000ff0e027207 */ /* 0x000fc80000000000 */
[----:B------:R-:W-:-:S05]  /*2a6d0*/  IADD3 R2, R7, R2, RZ ;  /* 0x0000000207027210 */ /* 0x000fca0007ffe0ff */
[----:B------:R-:W-:-:S07]  /*2a6e0*/  IMAD.MOV.U32 R13, RZ, RZ, R2 ;  /* 0x000000ffff0d7224 */ /* 0x000fce00078e0002 */
[----:B------:R-:W-:Y:S05]  /*2a6f0*/  WARPSYNC.COLLECTIVE R15, `(.L_x_1909) ;  /* 0x000000000f087348 */ /* 0x000fea0003c00000 */
[----:B------:R0:W1:Y:S02]  /*2a700*/  SHFL.IDX P6, R14, R13, R12, R11 ;  /* 0x0000000c0d0e7389 */ /* 0x00006400000c000b */
[----:B01----:R-:W-:Y:S01]  /*2a710*/  ENDCOLLECTIVE ;  /* 0x000000000000791b */ /* 0x003fe20003800000 */
.L_x_1909:
[----:B------:R-:W-:Y:S05]  /*2a720*/  BRA `(.L_x_1910) ;  /* 0xffffffcc00a87947 */ /* 0x000fea000383ffff */
.L_x_1754:
[----:B------:R-:W-:Y:S01]  /*2a730*/  BSSY B0, `(.L_x_1911) ;  /* 0x0000008000007945 */ /* 0x000fe20003800000 */
[----:B-----5:R-:W-:Y:S01]  /*2a740*/  IMAD.MOV.U32 R13, RZ, RZ, R3 ;  /* 0x000000ffff0d7224 */ /* 0x020fe200078e0003 */
[----:B------:R-:W-:Y:S01]  /*2a750*/  MOV R11, RZ ;  /* 0x000000ff000b7202 */ /* 0x000fe20000000f00 */
[----:B------:R-:W-:Y:S02]  /*2a760*/  IMAD.MOV.U32 R12, RZ, RZ, 0x1 ;  /* 0x00000001ff0c7424 */ /* 0x000fe400078e00ff */
[----:B------:R-:W-:-:S07]  /*2a770*/  IMAD.MOV.U32 R15, RZ, RZ, -0x1 ;  /* 0xffffffffff0f7424 */ /* 0x000fce00078e00ff */
[----:B0-----:R-:W-:Y:S05]  /*2a780*/  WARPSYNC.COLLECTIVE R15, `(.L_x_1912) ;  /* 0x000000000f087348 */ /* 0x001fea0003c00000 */
[----:B------:R1:W2:Y:S02]  /*2a790*/  SHFL.UP P6, R14, R13, R12, R11 ;  /* 0x0400000c0d0e7389 */ /* 0x0002a400000c000b */
[----:B012---:R-:W-:Y:S01]  /*2a7a0*/  ENDCOLLECTIVE ;  /* 0x000000000000791b */ /* 0x007fe20003800000 */
.L_x_1912:
[----:B------:R-:W-:Y:S05]  /*2a7b0*/  BSYNC B0 ;  /* 0x0000000000007941 */ /* 0x000fea0003800000 */
.L_x_1911:
        /* <DEDUP_REMOVED lines=10> */
.L_x_1913:
        /* <DEDUP_REMOVED lines=8> */
.L_x_1914:
        /* <DEDUP_REMOVED lines=8> */
.L_x_1915:
        /* <DEDUP_REMOVED lines=8> */
.L_x_1916:
        /* <DEDUP_REMOVED lines=8> */
.L_x_1917:
[----:B------:R-:W-:Y:S05]  /*2aa60*/  BRA `(.L_x_1918) ;  /* 0xffffffcc00907947 */ /* 0x000fea000383ffff */
.L_x_1756:
[----:B------:R-:W-:Y:S01]  /*2aa70*/  BSSY B0, `(.L_x_1919) ;  /* 0x0000006000007945 */ /* 0x000fe20003800000 */
[----:B------:R-:W-:Y:S01]  /*2aa80*/  PLOP3.LUT P6, PT, P6, PT, PT, 0x8, 0x0 ;  /* 0x000000000000781c */ /* 0x000fe200037ce170 */
[----:B------:R-:W-:-:S12]  /*2aa90*/  IMAD.MOV.U32 R15, RZ, RZ, -0x1 ;  /* 0xffffffffff0f7424 */ /* 0x000fd800078e00ff */
[----:B0-----:R-:W-:Y:S05]  /*2aaa0*/  WARPSYNC.COLLECTIVE R15, `(.L_x_1920) ;  /* 0x000000000f087348 */ /* 0x001fea0003c00000 */
[----:B------:R-:W-:Y:S01]  /*2aab0*/  VOTE.ANY R14, PT, P6 ;  /* 0x00000000000e7806 */ /* 0x000fe200030e0100 */
[----:B0-----:R-:W-:Y:S06]  /*2aac0*/  ENDCOLLECTIVE ;  /* 0x000000000000791b */ /* 0x001fec0003800000 */
.L_x_1920:
[----:B------:R-:W-:Y:S05]  /*2aad0*/  BSYNC B0 ;  /* 0x0000000000007941 */ /* 0x000fea0003800000 */
.L_x_1919:
[----:B------:R-:W-:Y:S01]  /*2aae0*/  IMAD.MOV.U32 R6, RZ, RZ, R14 ;  /* 0x000000ffff067224 */ /* 0x000fe200078e000e */
[----:B------:R-:W-:Y:S01]  /*2aaf0*/  MOV R13, R3 ;  /* 0x00000003000d7202 */ /* 0x000fe20000000f00 */
[----:B------:R-:W-:Y:S01]  /*2ab00*/  IMAD.MOV.U32 R11, RZ, RZ, 0x1f ;  /* 0x0000001fff0b7424 */ /* 0x000fe200078e00ff */
[----:B------:R-:W-:Y:S01]  /*2ab10*/  MOV R15, 0xffffffff ;  /* 0xffffffff000f7802 */ /* 0x000fe20000000f00 */
[----:B------:R-:W0:Y:S02]  /*2ab20*/  POPC R7, R6 ;  /* 0x0000000600077309 */ /* 0x000e240000000000 */
[----:B0-----:R-:W-:-:S07]  /*2ab30*/  IMAD.MOV.U32 R12, RZ, RZ, R7 ;  /* 0x000000ffff0c7224 */ /* 0x001fce00078e0007 */
[----:B------:R-:W-:Y:S05]  /*2ab40*/  WARPSYNC.COLLECTIVE R15, `(.L_x_1921) ;  /* 0x000000000f087348 */ /* 0x000fea0003c00000 */
[----:B------:R0:W1:Y:S02]  /*2ab50*/  SHFL.IDX P6, R14, R13, R12, R11 ;  /* 0x0000000c0d0e7389 */ /* 0x00006400000c000b */
[----:B01----:R-:W-:Y:S01]  /*2ab60*/  ENDCOLLECTIVE ;  /* 0x000000000000791b */ /* 0x003fe20003800000 */
.L_x_1921:
[----:B------:R-:W-:Y:S01]  /*2ab70*/  IMAD.MOV.U32 R17, RZ, RZ, R14 ;  /* 0x000000ffff117224 */ /* 0x000fe200078e000e */
[----:B------:R-:W-:Y:S06]  /*2ab80*/  BRA `(.L_x_1922) ;  /* 0xffffffcc00807947 */ /* 0x000fec000383ffff */
.L_x_1758:
[----:B------:R-:W-:Y:S01]  /*2ab90*/  BSSY B0, `(.L_x_1923) ;  /* 0x0000007000007945 */ /* 0x000fe20003800000 */
[----:B------:R-:W-:Y:S01]  /*2aba0*/  IMAD.MOV.U32 R13, RZ, RZ, R2 ;  /* 0x000000ffff0d7224 */ /* 0x000fe200078e0002 */
[----:B------:R-:W-:Y:S01]  /*2abb0*/  MOV R11, 0x1f ;  /* 0x0000001f000b7802 */ /* 0x000fe20000000f00 */
[----:B------:R-:W-:-:S07]  /*2abc0*/  IMAD.MOV.U32 R15, RZ, RZ, -0x1 ;  /* 0xffffffffff0f7424 */ /* 0x000fce00078e00ff */
[----:B012---:R-:W-:Y:S05]  /*2abd0*/  WARPSYNC.COLLECTIVE R15, `(.L_x_1924) ;  /* 0x000000000f087348 */ /* 0x007fea0003c00000 */
[----:B------:R3:W4:Y:S02]  /*2abe0*/  SHFL.IDX P6, R14, R13, R12, R11 ;  /* 0x0000000c0d0e7389 */ /* 0x00072400000c000b */
[----:B01234-:R-:W-:Y:S01]  /*2abf0*/  ENDCOLLECTIVE ;  /* 0x000000000000791b */ /* 0x01ffe20003800000 */
.L_x_1924:
[----:B------:R-:W-:Y:S05]  /*2ac00*/  BSYNC B0 ;  /* 0x0000000000007941 */ /* 0x000fea0003800000 */
.L_x_1923:
[----:B------:R-:W-:Y:S01]  /*2ac10*/  IMAD.MOV.U32 R6, RZ, RZ, R14 ;  /* 0x000000ffff067224 */ /* 0x000fe200078e000e */
[----:B------:R-:W-:Y:S06]  /*2ac20*/  BRA `(.L_x_1757) ;  /* 0xffffffcc00747947 */ /* 0x000fec000383ffff */
.L_x_1762:
[----:B-1----:R1:W2:Y:S02]  /*2ac30*/  SYNCS.PHASECHK.TRANS64.TRYWAIT P0, [R0+URZ+0x30820], R3 ;  /* 0x03082003000075a7 */ /* 0x0022a4000800017f */
[----:B--2---:R-:W-:Y:S05]  /*2ac40*/  @!P0 NANOSLEEP.SYNCS 0x989680 ;  /* 0x009896800000895d */ /* 0x004fea0003900000 */
[----:B------:R-:W2:Y:S02]  /*2ac50*/  @!P0 SYNCS.PHASECHK.TRANS64 P0, [R0+URZ+0x30820], R3 ;  /* 0x03082003000085a7 */ /* 0x000ea4000800007f */
[----:B--2---:R-:W-:Y:S05]  /*2ac60*/  @!P0 BRA `(.L_x_1762) ;  /* 0xfffffffc00f08947 */ /* 0x004fea000383ffff */
[----:B------:R-:W-:Y:S05]  /*2ac70*/  BRA `(.L_x_1925) ;  /* 0xffffffd000ec7947 */ /* 0x000fea000383ffff */
.L_x_1763:
[----:B------:R-:W2:Y:S01]  /*2ac80*/  S2R R2, SR_TID.X ;  /* 0x0000000000027919 */ /* 0x000ea20000002100 */
[----:B------:R-:W-:Y:S01]  /*2ac90*/  BSSY B0, `(.L_x_1926) ;  /* 0x000000a000007945 */ /* 0x000fe20003800000 */
[----:B------:R-:W-:Y:S01]  /*2aca0*/  IMAD.MOV.U32 R12, RZ, RZ, RZ ;  /* 0x000000ffff0c7224 */ /* 0x000fe200078e00ff */
[----:B------:R-:W-:Y:S01]  /*2acb0*/  MOV R15, 0xffffffff ;  /* 0xffffffff000f7802 */ /* 0x000fe20000000f00 */
[----:B------:R-:W-:Y:S01]  /*2acc0*/  IMAD.MOV.U32 R11, RZ, RZ, 0x1f ;  /* 0x0000001fff0b7424 */ /* 0x000fe200078e00ff */
[----:B--2---:R-:W-:-:S04]  /*2acd0*/  SHF.R.U32.HI R2, RZ, 0x5, R2 ;  /* 0x00000005ff027819 */ /* 0x004fc80000011602 */
[----:B------:R-:W-:-:S04]  /*2ace0*/  LOP3.LUT R2, R2, 0x3, RZ, 0xc0, !PT ;  /* 0x0000000302027812 */ /* 0x000fc800078ec0ff */
[----:B0-----:R-:W-:-:S07]  /*2acf0*/  MOV R13, R2 ;  /* 0x00000002000d7202 */ /* 0x001fce0000000f00 */
[----:B-1----:R-:W-:Y:S05]  /*2ad00*/  WARPSYNC.COLLECTIVE R15, `(.L_x_1927) ;  /* 0x000000000f087348 */ /* 0x002fea0003c00000 */
[----:B------:R0:W2:Y:S02]  /*2ad10*/  SHFL.IDX P6, R14, R13, R12, R11 ;  /* 0x0000000c0d0e7389 */ /* 0x0000a400000c000b */
[----:B012---:R-:W-:Y:S01]  /*2ad20*/  ENDCOLLECTIVE ;  /* 0x000000000000791b */ /* 0x007fe20003800000 */
.L_x_1927:
[----:B------:R-:W-:Y:S05]  /*2ad30*/  BSYNC B0 ;  /* 0x0000000000007941 */ /* 0x000fea0003800000 */
.L_x_1926:
[----:B------:R-:W-:Y:S05]  /*2ad40*/  BRA `(.L_x_1928) ;  /* 0xffffffd000d47947 */ /* 0x000fea000383ffff */
.L_x_1764:
[----:B------:R-:W-:Y:S01]  /*2ad50*/  BSSY B0, `(.L_x_1929) ;  /* 0x0000006000007945 */ /* 0x000fe20003800000 */
[----:B------:R-:W-:-:S07]  /*2ad60*/  IMAD.MOV.U32 R15, RZ, RZ, -0x1 ;  /* 0xffffffffff0f7424 */ /* 0x000fce00078e00ff */
[----:B012---:R-:W-:Y:S05]  /*2ad70*/  WARPSYNC.COLLECTIVE R15, `(.L_x_1930) ;  /* 0x000000000f0c7348 */ /* 0x007fea0003c00000 */
[----:B------:R-:W-:Y:S02]  /*2ad80*/  ELECT P6, UR62, PT ;  /* 0x00000000003e782f */ /* 0x000fe400038c0000 */
[----:B------:R-:W-:Y:S01]  /*2ad90*/  MOV R14, UR62 ;  /* 0x0000003e000e7c02 */ /* 0x000fe20008000f00 */
[----:B012---:R-:W-:Y:S10]  /*2ada0*/  ENDCOLLECTIVE ;  /* 0x000000000000791b */ /* 0x007ff40003800000 */
.L_x_1930:
[----:B------:R-:W-:Y:S05]  /*2adb0*/  BSYNC B0 ;  /* 0x0000000000007941 */ /* 0x000fea0003800000 */
.L_x_1929:
[----:B------:R-:W-:Y:S05]  /*2adc0*/  BRA `(.L_x_1931) ;  /* 0xffffffd000c87947 */ /* 0x000fea000383ffff */
.L_x_1766:
[----:B-1----:R1:W2:Y:S02]  /*2add0*/  SYNCS.PHASECHK.TRANS64.TRYWAIT P0, [R6+URZ], R5 ;  /* 0x00000005060075a7 */ /* 0x0022a4000800017f */
[----:B--2---:R-:W-:Y:S05]  /*2ade0*/  @!P0 NANOSLEEP.SYNCS 0x989680 ;  /* 0x009896800000895d */ /* 0x004fea0003900000 */
[----:B------:R-:W2:Y:S02]  /*2adf0*/  @!P0 SYNCS.PHASECHK.TRANS64 P0, [R6+URZ], R5 ;  /* 0x00000005060085a7 */ /* 0x000ea4000800007f */
[----:B--2---:R-:W-:Y:S05]  /*2ae00*/  @!P0 BRA `(.L_x_1766) ;  /* 0xfffffffc00f08947 */ /* 0x004fea000383ffff */
[----:B------:R-:W-:Y:S05]  /*2ae10*/  BRA `(.L_x_1932) ;  /* 0xffffffd400047947 */ /* 0x000fea000383ffff */
.L_x_1767:
[----:B--2---:R2:W3:Y:S02]  /*2ae20*/  SYNCS.PHASECHK.TRANS64.TRYWAIT P0, [R7+URZ], R2 ;  /* 0x00000002070075a7 */ /* 0x0044e4000800017f */
[----:B---3--:R-:W-:Y:S05]  /*2ae30*/  @!P0 NANOSLEEP.SYNCS 0x989680 ;  /* 0x009896800000895d */ /* 0x008fea0003900000 */
[----:B------:R-:W3:Y:S02]  /*2ae40*/  @!P0 SYNCS.PHASECHK.TRANS64 P0, [R7+URZ], R2 ;  /* 0x00000002070085a7 */ /* 0x000ee4000800007f */
[----:B---3--:R-:W-:Y:S05]  /*2ae50*/  @!P0 BRA `(.L_x_1767) ;  /* 0xfffffffc00f08947 */ /* 0x008fea000383ffff */
[----:B------:R-:W-:Y:S05]  /*2ae60*/  BRA `(.L_x_1933) ;  /* 0xffffffd000f87947 */ /* 0x000fea000383ffff */
.L_x_1769:
[----:B---3--:R3:W4:Y:S02]  /*2ae70*/  SYNCS.PHASECHK.TRANS64.TRYWAIT P0, [R4+URZ], R5 ;  /* 0x00000005040075a7 */ /* 0x008724000800017f */
[----:B----4-:R-:W-:Y:S05]  /*2ae80*/  @!P0 NANOSLEEP.SYNCS 0x989680 ;  /* 0x009896800000895d */ /* 0x010fea0003900000 */
[----:B------:R-:W4:Y:S02]  /*2ae90*/  @!P0 SYNCS.PHASECHK.TRANS64 P0, [R4+URZ], R5 ;  /* 0x00000005040085a7 */ /* 0x000f24000800007f */
[----:B----4-:R-:W-:Y:S05]  /*2aea0*/  @!P0 BRA `(.L_x_1769) ;  /* 0xfffffffc00f08947 */ /* 0x010fea000383ffff */
[----:B------:R-:W-:Y:S05]  /*2aeb0*/  BRA `(.L_x_1934) ;  /* 0xffffffd400007947 */ /* 0x000fea000383ffff */
.L_x_1935:
        /* <DEDUP_REMOVED lines=12> */
.L_x_2844:


//--------------------- .text._ZN7cutlass13device_kernelIN5flash11enable_sm90INS1_16FlashAttnFwdSm90INS1_25CollectiveMainloopFwdSm90ILi2EN4cute5tupleIJNS5_1CILi1EEES8_S8_EEENS6_IJNS7_ILi128EEENS7_ILi80EEENS7_ILi256EEEEEELi256ENS_6half_tEfNS_4arch4Sm90ELb1ELb0ELb1ELb0ELb0ELb0ELb0ELb1ELb1ELb0ELb0ELb0EEENS1_21CollectiveEpilogueFwdINS6_IJSA_SC_SB_EEES9_SE_SG_Li256ELb0ELb0ELb0ELb0EEENS1_30DynamicPersistentTileSchedulerILi256ELi32ELb0ELb0ELb1EEEEEEEEEvNT_6ParamsE --------------------------
	.section	.text._ZN7cutlass13device_kernelIN5flash11enable_sm90INS1_16FlashAttnFwdSm90INS1_25CollectiveMainloopFwdSm90ILi2EN4cute5tupleIJNS5_1CILi1EEES8_S8_EEENS6_IJNS7_ILi128EEENS7_ILi80EEENS7_ILi256EEEEEELi256ENS_6half_tEfNS_4arch4Sm90ELb1ELb0ELb1ELb0ELb0ELb0ELb0ELb1ELb1ELb0ELb0ELb0EEENS1_21CollectiveEpilogueFwdINS6_IJSA_SC_SB_EEES9_SE_SG_Li256ELb0ELb0ELb0ELb0EEENS1_30DynamicPersistentTileSchedulerILi256ELi32ELb0ELb0ELb1EEEEEEEEEvNT_6ParamsE,"ax",@progbits
	.align	128
.text._ZN7cutlass13device_kernelIN5flash11enable_sm90INS1_16FlashAttnFwdSm90INS1_25CollectiveMainloopFwdSm90ILi2EN4cute5tupleIJNS5_1CILi1EEES8_S8_EEENS6_IJNS7_ILi128EEENS7_ILi80EEENS7_ILi256EEEEEELi256ENS_6half_tEfNS_4arch4Sm90ELb1ELb0ELb1ELb0ELb0ELb0ELb0ELb1ELb1ELb0ELb0ELb0EEENS1_21CollectiveEpilogueFwdINS6_IJSA_SC_SB_EEES9_SE_SG_Li256ELb0ELb0ELb0ELb0EEENS1_30DynamicPersistentTileSchedulerILi256ELi32ELb0ELb0ELb1EEEEEEEEEvNT_6ParamsE:
        .type           _ZN7cutlass13device_kernelIN5flash11enable_sm90INS1_16FlashAttnFwdSm90INS1_25CollectiveMainloopFwdSm90ILi2EN4cute5tupleIJNS5_1CILi1EEES8_S8_EEENS6_IJNS7_ILi128EEENS7_ILi80EEENS7_ILi256EEEEEELi256ENS_6half_tEfNS_4arch4Sm90ELb1ELb0ELb1ELb0ELb0ELb0ELb0ELb1ELb1ELb0ELb0ELb0EEENS1_21CollectiveEpilogueFwdINS6_IJSA_SC_SB_EEES9_SE_SG_Li256ELb0ELb0ELb0ELb0EEENS1_30DynamicPersistentTileSchedulerILi256ELi32ELb0ELb0ELb1EEEEEEEEEvNT_6ParamsE,@function
        .size           _ZN7cutlass13device_kernelIN5flash11enable_sm90INS1_16FlashAttnFwdSm90INS1_25CollectiveMainloopFwdSm90ILi2EN4cute5tupleIJNS5_1CILi1EEES8_S8_EEENS6_IJNS7_ILi128EEENS7_ILi80EEENS7_ILi256EEEEEELi256ENS_6half_tEfNS_4arch4Sm90ELb1ELb0ELb1ELb0ELb0ELb0ELb0ELb1ELb1ELb0ELb0ELb0EEENS1_21CollectiveEpilogueFwdINS6_IJSA_SC_SB_EEES9_SE_SG_Li256ELb0ELb0ELb0ELb0EEENS1_30DynamicPersistentTileSchedulerILi256ELi32ELb0ELb0ELb1EEEEEEEEEvNT_6ParamsE,(.L_x_2845 - _ZN7cutlass13device_kernelIN5flash11enable_sm90INS1_16FlashAttnFwdSm90INS1_25CollectiveMainloopFwdSm90ILi2EN4cute5tupleIJNS5_1CILi1EEES8_S8_EEENS6_IJNS7_ILi128EEENS7_ILi80EEENS7_ILi256EEEEEELi256ENS_6half_tEfNS_4arch4Sm90ELb1ELb0ELb1ELb0ELb0ELb0ELb0ELb1ELb1ELb0ELb0ELb0EEENS1_21CollectiveEpilogueFwdINS6_IJSA_SC_SB_EEES9_SE_SG_Li256ELb0ELb0ELb0ELb0EEENS1_30DynamicPersistentTileSchedulerILi256ELi32ELb0ELb0ELb1EEEEEEEEEvNT_6ParamsE)
        .other          _ZN7cutlass13device_kernelIN5flash11enable_sm90INS1_16FlashAttnFwdSm90INS1_25CollectiveMainloopFwdSm90ILi2EN4cute5tupleIJNS5_1CILi1EEES8_S8_EEENS6_IJNS7_ILi128EEENS7_ILi80EEENS7_ILi256EEEEEELi256ENS_6half_tEfNS_4arch4Sm90ELb1ELb0ELb1ELb0ELb0ELb0ELb0ELb1ELb1ELb0ELb0ELb0EEENS1_21CollectiveEpilogueFwdINS6_IJSA_SC_SB_EEES9_SE_SG_Li256ELb0ELb0ELb0ELb0EEENS1_30DynamicPersistentTileSchedulerILi256ELi32ELb0ELb0ELb1EEEEEEEEEvNT_6ParamsE,@"STO_CUDA_ENTRY STV_DEFAULT"
_ZN7cutlass13device_kernelIN5flash11enable_sm90INS1_16FlashAttnFwdSm90INS1_25CollectiveMainloopFwdSm90ILi2EN4cute5tupleIJNS5_1CILi1EEES8_S8_EEENS6_IJNS7_ILi128EEENS7_ILi80EEENS7_ILi256EEEEEELi256ENS_6half_tEfNS_4arch4Sm90ELb1ELb0ELb1ELb0ELb0ELb0ELb0ELb1ELb1ELb0ELb0ELb0EEENS1_21CollectiveEpilogueFwdINS6_IJSA_SC_SB_EEES9_SE_SG_Li256ELb0ELb0ELb0ELb0EEENS1_30DynamicPersistentTileSchedulerILi256ELi32ELb0ELb0ELb1EEEEEEEEEvNT_6ParamsE:
        /* <DEDUP_REMOVED lines=24> */
.L_x_1937:
[----:B------:R-:W-:Y:S05]  /*0180*/  BSYNC B0 ;  /* 0x0000000000007941 */ /* 0x000fea0003800000 */
.L_x_1936:
        /* <DEDUP_REMOVED lines=37> */
.L_x_1938:
        /* <DEDUP_REMOVED lines=22> */
.L_x_1939:
        /* <DEDUP_REMOVED lines=18> */
.L_x_1940:
        /* <DEDUP_REMOVED lines=22> */
.L_x_1941:
        /* <DEDUP_REMOVED lines=22> */
.L_x_1942:
        /* <DEDUP_REMOVED lines=8> */
.L_x_1944:
        /* <DEDUP_REMOVED lines=14> */
[----:B-1----:R-:W1:Y:S05]  /*0a80*/  S2R R2, SR_TID.X ;  /* 0x0000000000027919 */ /* 0x002e6a0000002100 */
[----:B------:R-:W4:Y:S01]  /*0a90*/  S2UR UR6, SR_SWINHI ;  /* 0x00000000000679c3 */ /* 0x000f220000002f00 */
[----:B---3--:R-:W-:-:S07]  /*0aa0*/  ULEA UR60, UR4, UR60, 0x18 ;  /* 0x0000003c043c7291 */ /* 0x008fce000f8ec03f */
[----:B------:R-:W-:Y:S01]  /*0ab0*/  UMOV UR4, UR60 ;  /* 0x0000003c00047c82 */ /* 0x000fe20008000000 */
[----:B----4-:R-:W-:Y:S01]  /*0ac0*/  UMOV UR5, UR6 ;  /* 0x0000000600057c82 */ /* 0x010fe20008000000 */
[----:B------:R-:W-:Y:S01]  /*0ad0*/  IMAD.U32 R22, RZ, RZ, UR4 ;  /* 0x00000004ff167e24 */ /* 0x000fe2000f8e00ff */
[----:B-1----:R-:W-:Y:S01]  /*0ae0*/  IADD3 R224, R2, -0x80, RZ ;  /* 0xffffff8002e07810 */ /* 0x002fe20007ffe0ff */
[----:B------:R-:W-:Y:S01]  /*0af0*/  IMAD.U32 R23, RZ, RZ, UR5 ;  /* 0x00000005ff177e24 */ /* 0x000fe2000f8e00ff */
[----:B------:R-:W-:Y:S01]  /*0b00*/  UMOV UR4, UR7 ;  /* 0x0000000700047c82 */ /* 0x000fe20008000000 */
[----:B--2---:R-:W-:Y:S02]  /*0b10*/  R2UR UR8, R3 ;  /* 0x00000000030872ca */ /* 0x004fe400000e0000 */
[----:B------:R-:W-:-:S04]  /*0b20*/  SHF.R.S32.HI R3, RZ, 0x1f, R224 ;  /* 0x0000001fff037819 */ /* 0x000fc800000114e0 */
[CC--:B------:R-:W-:Y:S02]  /*0b30*/  LEA.HI R2, R3.reuse, R224.reuse, RZ, 0x4 ;  /* 0x000000e003027211 */ /* 0x0c0fe400078f20ff */
[CC--:B------:R-:W-:Y:S02]  /*0b40*/  LEA.HI R0, R3.reuse, R224.reuse, RZ, 0x7 ;  /* 0x000000e003007211 */ /* 0x0c0fe400078f38ff */
[----:B------:R-:W-:Y:S02]  /*0b50*/  SHF.R.S32.HI R5, RZ, 0x4, R2 ;  /* 0x00000004ff057819 */ /* 0x000fe40000011402 */
[----:B------:R-:W-:Y:S01]  /*0b60*/  LOP3.LUT R7, R0, 0xffffff80, RZ, 0xc0, !PT ;  /* 0xffffff8000077812 */ /* 0x000fe200078ec0ff */
[----:B------:R-:W-:Y:S01]  /*0b70*/  ULOP3.LUT UR5, UR8, 0x1, URZ, 0xfc, !UPT ;  /* 0x0000000108057892 */ /* 0x000fe2000f8efc3f */
[----:B------:R-:W-:Y:S02]  /*0b80*/  LEA.HI R4, R2, R5, RZ, 0x1 ;  /* 0x0000000502047211 */ /* 0x000fe400078f08ff */
[----:B------:R-:W-:Y:S01]  /*0b90*/  LEA.HI R222, R3, R224, RZ, 0x5 ;  /* 0x000000e003de7211 */ /* 0x000fe200078f28ff */
[----:B------:R-:W-:Y:S01]  /*0ba0*/  IMAD.IADD R220, R224, 0x1, -R7 ;  /* 0x00000001e0dc7824 */ /* 0x000fe200078e0a07 */
[----:B------:R-:W-:Y:S01]  /*0bb0*/  LOP3.LUT R4, R4, 0x1ffffffe, RZ, 0xc0, !PT ;  /* 0x1ffffffe04047812 */ /* 0x000fe200078ec0ff */
[----:B------:R-:W-:Y:S01]  /*0bc0*/  IMAD.U32 R223, RZ, RZ, UR5 ;  /* 0x00000005ffdf7e24 */ /* 0x000fe2000f8e00ff */
[----:B------:R-:W-:Y:S01]  /*0bd0*/  SHF.R.S32.HI R222, RZ, 0x5, R222 ;  /* 0x00000005ffde7819 */ /* 0x000fe200000114de */
[----:B------:R-:W-:Y:S01]  /*0be0*/  UMOV UR5, URZ ;  /* 0x0000003f00057c82 */ /* 0x000fe20008000000 */
[----:B------:R-:W-:Y:S01]  /*0bf0*/  SHF.R.S32.HI R7, RZ, 0x1f, R220 ;  /* 0x0000001fff077819 */ /* 0x000fe200000114dc */
[----:B------:R-:W-:Y:S01]  /*0c00*/  IMAD.IADD R4, R5, 0x1, -R4 ;  /* 0x0000000105047824 */ /* 0x000fe200078e0a04 */
[----:B------:R-:W-:Y:S01]  /*0c10*/  LOP3.LUT R5, R2, 0x3fffff0, RZ, 0xc0, !PT ;  /* 0x03fffff002057812 */ /* 0x000fe200078ec0ff */
[----:B------:R-:W-:Y:S01]  /*0c20*/  IMAD.U32 R219, RZ, RZ, UR5 ;  /* 0x00000005ffdb7e24 */ /* 0x000fe2000f8e00ff */
[----:B------:R-:W-:-:S02]  /*0c30*/  LEA.HI R2, R7, R220, RZ, 0x2 ;  /* 0x000000dc07027211 */ /* 0x000fc400078f10ff */
[----:B------:R-:W-:Y:S02]  /*0c40*/  IADD3 R5, R224, -R5, RZ ;  /* 0x80000005e0057210 */ /* 0x000fe40007ffe0ff */
[--C-:B------:R-:W-:Y:S02]  /*0c50*/  SHF.R.S32.HI R6, RZ, 0x2, R2.reuse ;  /* 0x00000002ff067819 */ /* 0x100fe40000011402 */
[----:B------:R-:W-:Y:S01]  /*0c60*/  SHF.R.S32.HI R9, RZ, 0x1f, R2 ;  /* 0x0000001fff097819 */ /* 0x000fe20000011402 */
[----:B------:R-:W-:Y:S01]  /*0c70*/  IMAD R5, R222, 0x10, R5 ;  /* 0x00000010de057824 */ /* 0x000fe200078e0205 */
[----:B------:R-:W-:Y:S02]  /*0c80*/  SHF.R.S32.HI R221, RZ, 0x7, R0 ;  /* 0x00000007ffdd7819 */ /* 0x000fe40000011400 */
[----:B------:R-:W-:Y:S01]  /*0c90*/  LEA.HI R9, R9, R6, RZ, 0x3 ;  /* 0x0000000609097211 */ /* 0x000fe200078f18ff */
[----:B------:R-:W-:Y:S01]  /*0ca0*/  IMAD R5, R5, 0x8, R4 ;  /* 0x0000000805057824 */ /* 0x000fe200078e0204 */
[----:B------:R-:W-:-:S02]  /*0cb0*/  LEA.HI R7, R7, R220, RZ, 0x5 ;  /* 0x000000dc07077211 */ /* 0x000fc400078f28ff */
[----:B------:R-:W-:Y:S02]  /*0cc0*/  LOP3.LUT R9, R9, 0xfffffff8, RZ, 0xc0, !PT ;  /* 0xfffffff809097812 */ /* 0x000fe400078ec0ff */
[----:B------:R-:W-:Y:S02]  /*0cd0*/  LEA.HI R0, R0, R221, RZ, 0x1 ;  /* 0x000000dd00007211 */ /* 0x000fe400078f08ff */
[----:B------:R-:W-:Y:S02]  /*0ce0*/  IADD3 R6, R6, -R9, RZ ;  /* 0x8000000906067210 */ /* 0x000fe40007ffe0ff */
[----:B------:R-:W-:Y:S02]  /*0cf0*/  SHF.R.S32.HI R7, RZ, 0x5, R7 ;  /* 0x00000005ff077819 */ /* 0x000fe40000011407 */
[----:B------:R-:W-:Y:S02]  /*0d00*/  LOP3.LUT R0, R0, 0x3fffffe, RZ, 0xc0, !PT ;  /* 0x03fffffe00007812 */ /* 0x000fe400078ec0ff */
[----:B------:R-:W-:Y:S01]  /*0d10*/  SHF.L.U32 R5, R5, 0x3, RZ ;  /* 0x0000000305057819 */ /* 0x000fe200000006ff */
[----:B------:R-:W-:Y:S01]  /*0d20*/  IMAD R7, R7, 0x10, R6 ;  /* 0x0000001007077824 */ /* 0x000fe200078e0206 */
[----:B------:R-:W-:Y:S01]  /*0d30*/  LEA.HI R3, R3, R224, RZ, 0x3 ;  /* 0x000000e003037211 */ /* 0x000fe200078f18ff */
[----:B------:R-:W-:Y:S01]  /*0d40*/  IMAD.IADD R0, R221, 0x1, -R0 ;  /* 0x00000001dd007824 */ /* 0x000fe200078e0a00 */
[----:B------:R-:W-:Y:S01]  /*0d50*/  MOV R16, UR5 ;  /* 0x0000000500107c02 */ /* 0x000fe20008000f00 */
[----:B------:R-:W-:Y:S01]  /*0d60*/  IMAD.WIDE R22, R5, 0x2, R22 ;  /* 0x0000000205167825 */ /* 0x000fe200078e0216 */
[----:B------:R-:W-:-:S02]  /*0d70*/  LOP3.LUT R5, R3, 0x1ffffff8, RZ, 0xc0, !PT ;  /* 0x1ffffff803057812 */ /* 0x000fc400078ec0ff */
[----:B------:R-:W-:Y:S02]  /*0d80*/  LEA R215, R0, R7, 0x6 ;  /* 0x0000000700d77211 */ /* 0x000fe400078e30ff */
[----:B------:R-:W-:Y:S01]  /*0d90*/  LOP3.LUT R7, R2, 0x7ffffffc, RZ, 0xc0, !PT ;  /* 0x7ffffffc02077812 */ /* 0x000fe200078ec0ff */
[----:B------:R-:W-:Y:S01]  /*0da0*/  IMAD.IADD R5, R224, 0x1, -R5 ;  /* 0x00000001e0057824 */ /* 0x000fe200078e0a05 */
[----:B------:R-:W-:-:S03]  /*0db0*/  SHF.R.S32.HI R216, RZ, 0x3, R3 ;  /* 0x00000003ffd87819 */ /* 0x000fc60000011403 */
[----:B------:R-:W-:Y:S01]  /*0dc0*/  IMAD.IADD R214, R220, 0x1, -R7 ;  /* 0x00000001dcd67824 */ /* 0x000fe200078e0a07 */
[----:B------:R-:W-:-:S07]  /*0dd0*/  SHF.L.U32 R212, R5, 0x3, RZ ;  /* 0x0000000305d47819 */ /* 0x000fce00000006ff */
.L_x_1991:
        /* <DEDUP_REMOVED lines=21> */
.L_x_1945:
        /* <DEDUP_REMOVED lines=8> */
.L_x_1946:
[----:B------:R-:W-:Y:S01]  /*0fb0*/  R2UR UR5, R218 ;  /* 0x00000000da0572ca */ /* 0x000fe200000e0000 */
[----:B------:R-:W-:Y:S01]  /*0fc0*/  ULDC.64 UR10, c[0x0][0x3f8] ;  /* 0x0000fe00000a7ab9 */ /* 0x000fe20000000a00 */
[----:B------:R-:W-:Y:S01]  /*0fd0*/  UIADD3 UR9, UR7, -UR4, URZ ;  /* 0x8000000407097290 */ /* 0x000fe2000fffe03f */
[----:B------:R-:W-:Y:S01]  /*0fe0*/  PLOP3.LUT P0, PT, PT, PT, PT, 0x80, 0x0 ;  /* 0x000000000000781c */ /* 0x000fe20003f0f070 */
[----:B------:R-:W-:Y:S01]  /*0ff0*/  UISETP.NE.U32.AND UP0, UPT, UR10, URZ, UPT ;  /* 0x0000003f0a00728c */ /* 0x000fe2000bf05070 */
[----:B------:R-:W-:Y:S01]  /*1000*/  CS2R R2, SRZ ;  /* 0x0000000000027805 */ /* 0x000fe2000001ff00 */
[----:B------:R-:W-:Y:S01]  /*1010*/  ULDC UR41, c[0x0][0x404] ;  /* 0x0001010000297ab9 */ /* 0x000fe20000000800 */
[----:B------:R-:W-:Y:S01]  /*1020*/  ULDC UR6, c[0x0][0x2e0] ;  /* 0x0000b80000067ab9 */ /* 0x000fe20000000800 */
[----:B------:R-:W-:Y:S01]  /*1030*/  UISETP.NE.AND.EX UP0, UPT, UR11, URZ, UPT, UP0 ;  /* 0x0000003f0b00728c */ /* 0x000fe2000bf05300 */
[----:B------:R-:W-:Y:S01]  /*1040*/  MOV R0, RZ ;  /* 0x000000ff00007202 */ /* 0x000fe20000000f00 */
[----:B------:R-:W-:Y:S01]  /*1050*/  ULDC UR7, c[0x0][0x288] ;  /* 0x0000a20000077ab9 */ /* 0x000fe20000000800 */
[----:B------:R-:W-:Y:S01]  /*1060*/  ULDC UR43, c[0x0][0xdb8] ;  /* 0x00036e00002b7ab9 */ /* 0x000fe20000000800 */
[----:B------:R-:W-:Y:S01]  /*1070*/  USEL UR41, UR41, 0x1, UP0 ;  /* 0x0000000129297887 */ /* 0x000fe20008000000 */
[----:B------:R-:W-:Y:S01]  /*1080*/  CS2R R150, SRZ ;  /* 0x0000000000967805 */ /* 0x000fe2000001ff00 */
[----:B------:R-:W-:Y:S01]  /*1090*/  ULOP3.LUT UR4, URZ, UR5, URZ, 0x33, !UPT ;  /* 0x000000053f047292 */ /* 0x000fe2000f8e333f */
[----:B------:R-:W-:Y:S01]  /*10a0*/  CS2R R148, SRZ ;  /* 0x0000000000947805 */ /* 0x000fe2000001ff00 */
[----:B------:R-:W-:Y:S01]  /*10b0*/  UIMAD UR41, UR41, UR6, URZ ;  /* 0x00000006292972a4 */ /* 0x000fe2000f8e023f */
[----:B------:R-:W-:Y:S01]  /*10c0*/  CS2R R146, SRZ ;  /* 0x0000000000927805 */ /* 0x000fe2000001ff00 */
[----:B------:R-:W-:Y:S01]  /*10d0*/  ULDC UR5, c[0x0][0xdac] ;  /* 0x00036b0000057ab9 */ /* 0x000fe20000000800 */
[----:B------:R-:W-:Y:S01]  /*10e0*/  UISETP.NE.AND UP1, UPT, UR43, 0x1, UPT ;  /* 0x000000012b00788c */ /* 0x000fe2000bf25270 */
[----:B------:R-:W-:Y:S01]  /*10f0*/  CS2R R144, SRZ ;  /* 0x0000000000907805 */ /* 0x000fe2000001ff00 */
[----:B------:R-:W-:Y:S01]  /*1100*/  UIADD3 UR4, UR4, UR5, URZ ;  /* 0x0000000504047290 */ /* 0x000fe2000fffe03f */
[----:B------:R-:W-:Y:S01]  /*1110*/  CS2R R142, SRZ ;  /* 0x00000000008e7805 */ /* 0x000fe2000001ff00 */
[----:B------:R-:W-:Y:S01]  /*1120*/  ULDC UR10, c[0x0][0xdc4] ;  /* 0x00037100000a7ab9 */ /* 0x000fe20000000800 */
[----:B------:R-:W-:Y:S01]  /*1130*/  CS2R R140, SRZ ;  /* 0x00000000008c7805 */ /* 0x000fe2000001ff00 */
[----:B------:R-:W-:Y:S01]  /*1140*/  USHF.L.U32 UR42, UR4, 0x7, URZ ;  /* 0x00000007042a7899 */ /* 0x000fe2000800063f */
[----:B------:R-:W-:Y:S01]  /*1150*/  CS2R R138, SRZ ;  /* 0x00000000008a7805 */ /* 0x000fe2000001ff00 */
[----:B------:R-:W-:Y:S01]  /*1160*/  UIADD3 UR4, UR41, 0x4f, URZ ;  /* 0x0000004f29047890 */ /* 0x000fe2000fffe03f */
[----:B------:R-:W-:Y:S01]  /*1170*/  CS2R R136, SRZ ;  /* 0x0000000000887805 */ /* 0x000fe2000001ff00 */
[----:B------:R-:W-:Y:S01]  /*1180*/  UIADD3 UR5, UR42, 0xcf, -UR7 ;  /* 0x000000cf2a057890 */ /* 0x000fe2000fffe807 */
[----:B------:R-:W-:Y:S01]  /*1190*/  CS2R R134, SRZ ;  /* 0x0000000000867805 */ /* 0x000fe2000001ff00 */
[----:B------:R-:W-:Y:S01]  /*11a0*/  UIMAD UR9, UR8, UR10, UR9 ;  /* 0x0000000a080972a4 */ /* 0x000fe2000f8e0209 */
[----:B------:R-:W-:Y:S01]  /*11b0*/  CS2R R132, SRZ ;  /* 0x0000000000847805 */ /* 0x000fe2000001ff00 */
[----:B------:R-:W-:Y:S01]  /*11c0*/  UIADD3 UR6, UR41, UR5, URZ ;  /* 0x0000000529067290 */ /* 0x000fe2000fffe03f */
[----:B------:R-:W-:Y:S01]  /*11d0*/  CS2R R130, SRZ ;  /* 0x0000000000827805 */ /* 0x000fe2000001ff00 */
[----:B------:R-:W-:Y:S01]  /*11e0*/  UIMAD.WIDE UR4, UR4, 0x66666667, URZ ;  /* 0x66666667040478a5 */ /* 0x000fe2000f8e023f */
[----:B------:R-:W-:Y:S01]  /*11f0*/  CS2R R128, SRZ ;  /* 0x0000000000807805 */ /* 0x000fe2000001ff00 */
[----:B------:R-:W-:Y:S01]  /*1200*/  UIMAD.WIDE UR6, UR6, 0x66666667, URZ ;  /* 0x66666667060678a5 */ /* 0x000fe2000f8e023f */
[----:B------:R-:W-:Y:S01]  /*1210*/  CS2R R126, SRZ ;  /* 0x00000000007e7805 */ /* 0x000fe2000001ff00 */
[----:B------:R-:W-:Y:S01]  /*1220*/  USHF.R.U32.HI UR4, URZ, 0x1f, UR5 ;  /* 0x0000001f3f047899 */ /* 0x000fe20008011605 */
[----:B------:R-:W-:Y:S01]  /*1230*/  CS2R R124, SRZ ;  /* 0x00000000007c7805 */ /* 0x000fe2000001ff00 */
[----:B------:R-:W-:Y:S01]  /*1240*/  USHF.R.U32.HI UR6, URZ, 0x1f, UR7 ;  /* 0x0000001f3f067899 */ /* 0x000fe20008011607 */
[----:B------:R-:W-:Y:S01]  /*1250*/  CS2R R122, SRZ ;  /* 0x00000000007a7805 */ /* 0x000fe2000001ff00 */
[----:B------:R-:W-:Y:S01]  /*1260*/  ULEA.HI.SX32 UR47, UR5, UR4, 0x1b ;  /* 0x00000004052f7291 */ /* 0x000fe2000f8fda3f */
[----:B------:R-:W-:Y:S01]  /*1270*/  CS2R R120, SRZ ;  /* 0x0000000000787805 */ /* 0x000fe2000001ff00 */
[----:B------:R-:W-:Y:S01]  /*1280*/  ULEA.HI.SX32 UR6, UR7, UR6, 0x1b ;  /* 0x0000000607067291 */ /* 0x000fe2000f8fda3f */
[----:B------:R-:W-:Y:S01]  /*1290*/  CS2R R118, SRZ ;  /* 0x0000000000767805 */ /* 0x000fe2000001ff00 */
[----:B------:R-:W-:Y:S01]  /*12a0*/  @UP1 ULDC UR8, c[0x0][0xdbc] ;  /* 0x00036f0000081ab9 */ /* 0x000fe20000000800 */
[----:B------:R-:W-:Y:S01]  /*12b0*/  @UP1 ULDC UR7, c[0x0][0xdc0] ;  /* 0x0003700000071ab9 */ /* 0x000fe20000000800 */
[----:B------:R-:W-:Y:S01]  /*12c0*/  UISETP.LT.AND UP0, UPT, UR47, UR6, UPT ;  /* 0x000000062f00728c */ /* 0x000fe2000bf01270 */
[----:B------:R-:W-:Y:S01]  /*12d0*/  CS2R R116, SRZ ;  /* 0x0000000000747805 */ /* 0x000fe2000001ff00 */
[----:B------:R-:W-:Y:S01]  /*12e0*/  UIMAD.WIDE.U32 UR4, UR9, UR8, URZ ;  /* 0x00000008090472a5 */ /* 0x000fe2000f8e003f */
[----:B------:R-:W-:Y:S01]  /*12f0*/  CS2R R114, SRZ ;  /* 0x0000000000727805 */ /* 0x000fe2000001ff00 */
[----:B------:R-:W-:Y:S01]  /*1300*/  USEL UR47, UR47, UR6, UP0 ;  /* 0x000000062f2f7287 */ /* 0x000fe20008000000 */
[----:B------:R-:W-:Y:S01]  /*1310*/  CS2R R112, SRZ ;  /* 0x0000000000707805 */ /* 0x000fe2000001ff00 */
[----:B------:R-:W-:Y:S01]  /*1320*/  UMOV UR44, UR9 ;  /* 0x00000009002c7c82 */ /* 0x000fe20008000000 */
[----:B------:R-:W-:Y:S01]  /*1330*/  @UP1 USHF.R.U32.HI UR44, URZ, UR7, UR5 ;  /* 0x000000073f2c1299 */ /* 0x000fe20008011605 */
[----:B------:R-:W-:Y:S01]  /*1340*/  CS2R R110, SRZ ;  /* 0x00000000006e7805 */ /* 0x000fe2000001ff00 */
[----:B------:R-:W-:Y:S01]  /*1350*/  UISETP.GE.AND UP0, UPT, UR47, 0x1, UPT ;  /* 0x000000012f00788c */ /* 0x000fe2000bf06270 */
[----:B------:R-:W-:Y:S01]  /*1360*/  CS2R R108, SRZ ;  /* 0x00000000006c7805 */ /* 0x000fe2000001ff00 */
[----:B------:R-:W-:Y:S01]  /*1370*/  UIADD3 UR4, -UR44, URZ, URZ ;  /* 0x0000003f2c047290 */ /* 0x000fe2000fffe13f */
[----:B------:R-:W-:-:S02]  /*1380*/  CS2R R106, SRZ ;  /* 0x00000000006a7805 */ /* 0x000fc4000001ff00 */
[----:B------:R-:W-:Y:S01]  /*1390*/  CS2R R104, SRZ ;  /* 0x0000000000687805 */ /* 0x000fe2000001ff00 */
[----:B------:R-:W-:Y:S01]  /*13a0*/  IMAD.MOV.U32 R102, RZ, RZ, RZ ;  /* 0x000000ffff667224 */ /* 0x000fe200078e00ff */
[----:B------:R-:W-:Y:S01]  /*13b0*/  PLOP3.LUT P1, PT, PT, PT, UP0, 0x80, 0x0 ;  /* 0x000000000000781c */ /* 0x000fe20003f2f008 */
[----:B------:R-:W-:Y:S01]  /*13c0*/  UIMAD UR43, UR43, UR4, UR9 ;  /* 0x000000042b2b72a4 */ /* 0x000fe2000f8e0209 */
        /* <DEDUP_REMOVED lines=39> */
[----:B------:R-:W-:Y:S01]  /*1640*/  MOV R4, RZ ;  /* 0x000000ff00047202 */ /* 0x000fe20000000f00 */
        /* <DEDUP_REMOVED lines=29> */
.L_x_1948:
[----:B------:R-:W-:Y:S02]  /*1820*/  R2UR UR6, R219 ;  /* 0x00000000db0672ca */ /* 0x000fe400000e0000 */
[----:B------:R-:W-:-:S11]  /*1830*/  R2UR UR5, R223 ;  /* 0x00000000df0572ca */ /* 0x000fd600000e0000 */
[----:B------:R-:W-:Y:S02]  /*1840*/  ULEA.HI UR4, UR6, UR6, URZ, 0x1 ;  /* 0x0000000606047291 */ /* 0x000fe4000f8f083f */
[----:B------:R-:W-:Y:S02]  /*1850*/  IMAD.U32 R2, RZ, RZ, UR5 ;  /* 0x00000005ff027e24 */ /* 0x000fe4000f8e00ff */
[----:B------:R-:W-:-:S03]  /*1860*/  ULOP3.LUT UR4, UR4, 0xfffffffe, URZ, 0xc0, !UPT ;  /* 0xfffffffe04047892 */ /* 0x000fc6000f8ec03f */
[----:B------:R-:W-:Y:S01]  /*1870*/  ISETP.NE.AND P0, PT, R2, 0x3, PT ;  /* 0x000000030200780c */ /* 0x000fe20003f05270 */
[----:B------:R-:W-:-:S06]  /*1880*/  UIADD3 UR4, UR6, -UR4, URZ ;  /* 0x8000000406047290 */ /* 0x000fcc000fffe03f */
[----:B------:R-:W-:-:S05]  /*1890*/  IMAD.U32 R0, RZ, RZ, UR4 ;  /* 0x00000004ff007e24 */ /* 0x000fca000f8e00ff */
[----:B------:R-:W-:-:S04]  /*18a0*/  SHF.L.U32 R0, R0, 0x1f, RZ ;  /* 0x0000001f00007819 */ /* 0x000fc800000006ff */
[----:B------:R-:W1:Y:S02]  /*18b0*/  SYNCS.PHASECHK.TRANS64.TRYWAIT P1, [UR60+0x38800], R0 ;  /* 0x03880000ff0075a7 */ /* 0x000e64000802017c */
[----:B-1----:R-:W-:Y:S05]  /*18c0*/  @!P1 BRA `(.L_x_1949) ;  /* 0x0000012c00349947 */ /* 0x002fea0003800000 */
.L_x_2050:
[----:B------:R-:W-:Y:S05]  /*18d0*/  @!P0 BRA `(.L_x_1950) ;  /* 0x0000000000048947 */ /* 0x000fea0003800000 */
[----:B------:R-:W-:Y:S01]  /*18e0*/  BPT.TRAP 0x1 ;  /* 0x000000040000795c */ /* 0x000fe20000300000 */
.L_x_1950:
[----:B------:R-:W-:Y:S02]  /*18f0*/  R2UR UR4, R16 ;  /* 0x00000000100472ca */ /* 0x000fe400000e0000 */
[----:B-1----:R-:W-:-:S04]  /*1900*/  MOV R0, UR46 ;  /* 0x0000002e00007c02 */ /* 0x002fc80008000f00 */
[----:B------:R-:W-:-:S07]  /*1910*/  LEA R0, R0, UR60, 0x3 ;  /* 0x0000003c00007c11 */ /* 0x000fce000f8e18ff */
[----:B------:R-:W-:-:S05]  /*1920*/  IMAD.U32 R3, RZ, RZ, UR4 ;  /* 0x00000004ff037e24 */ /* 0x000fca000f8e00ff */
[----:B------:R-:W-:-:S04]  /*1930*/  SHF.L.U32 R3, R3, 0x1f, RZ ;  /* 0x0000001f03037819 */ /* 0x000fc800000006ff */
[----:B------:R1:W2:Y:S01]  /*1940*/  SYNCS.PHASECHK.TRANS64.TRYWAIT P2, [R0+URZ+0x38830], R3 ;  /* 0x03883003000075a7 */ /* 0x0002a2000804017f */
[----:B------:R-:W-:Y:S05]  /*1950*/  @!P0 BRA `(.L_x_1951) ;  /* 0x0000000000048947 */ /* 0x000fea0003800000 */
[----:B------:R-:W-:Y:S01]  /*1960*/  BPT.TRAP 0x1 ;  /* 0x000000040000795c */ /* 0x000fe20000300000 */
.L_x_1951:
[----:B------:R-:W3:Y:S01]  /*1970*/  S2R R2, SR_TID.X ;  /* 0x0000000000027919 */ /* 0x000ee20000002100 */
[----:B------:R-:W-:Y:S01]  /*1980*/  IMAD.MOV.U32 R151, RZ, RZ, RZ ;  /* 0x000000ffff977224 */ /* 0x000fe200078e00ff */
[----:B---3--:R-:W-:Y:S01]  /*1990*/  LOP3.LUT P1, RZ, R2, 0x7f, RZ, 0xc0, !PT ;  /* 0x0000007f02ff7812 */ /* 0x008fe2000782c0ff */
[----:B--2---:R-:W-:-:S12]  /*19a0*/  @P2 BRA `(.L_x_1952) ;  /* 0x0000000000082947 */ /* 0x004fd80003800000 */
[----:B------:R-:W2:Y:S02]  /*19b0*/  SYNCS.PHASECHK.TRANS64.TRYWAIT P2, [R0+URZ+0x38830], R3 ;  /* 0x03883003000075a7 */ /* 0x000ea4000804017f */
[----:B--2---:R-:W-:Y:S05]  /*19c0*/  @!P2 BRA `(.L_x_1953) ;  /* 0x0000012c000ca947 */ /* 0x004fea0003800000 */
.L_x_1952:
[----:B------:R-:W-:Y:S05]  /*19d0*/  WARPSYNC.ALL ;  /* 0x0000000000007948 */ /* 0x000fea0003800000 */
[----:B------:R-:W-:Y:S01]  /*19e0*/  UIADD3 UR4, UR60, 0x24400, URZ ;  /* 0x000244003c047890 */ /* 0x000fe2000fffe03f */
[----:B------:R-:W-:Y:S01]  /*19f0*/  WARPGROUP.ARRIVE ;  /* 0x00000000000079c5 */ /* 0x000fe20000000000 */
[----:B------:R-:W-:Y:S01]  /*1a00*/  ULOP3.LUT UR5, UR36, 0x10000, URZ, 0xfc, !UPT ;  /* 0x0001000024057892 */ /* 0x000fe2000f8efc3f */
[----:B------:R-:W-:Y:S01]  /*1a10*/  MOV R2, UR43 ;  /* 0x0000002b00027c02 */ /* 0x000fe20008000f00 */
[----:B------:R-:W-:Y:S01]  /*1a20*/  USHF.R.U32.HI UR4, URZ, 0x4, UR4 ;  /* 0x000000043f047899 */ /* 0x000fe20008011604 */
[----:B-12---:R-:W-:Y:S01]  /*1a30*/  MOV R3, UR42 ;  /* 0x0000002a00037c02 */ /* 0x006fe20008000f00 */
[----:B------:R-:W-:Y:S01]  /*1a40*/  UMOV UR9, 0x40000040 ;  /* 0x4000004000097882 */ /* 0x000fe20000000000 */
[----:B------:R-:W-:Y:S01]  /*1a50*/  UMOV UR11, 0x40000040 ;  /* 0x40000040000b7882 */ /* 0x000fe20000000000 */
[----:B------:R-:W-:Y:S01]  /*1a60*/  ULOP3.LUT UR4, UR4, 0x3fff, URZ, 0xc0, !UPT ;  /* 0x00003fff04047892 */ /* 0x000fe2000f8ec03f */
[----:B------:R-:W-:Y:S01]  /*1a70*/  IMAD.U32 R19, RZ, RZ, UR9 ;  /* 0x00000009ff137e24 */ /* 0x000fe2000f8e00ff */
[----:B------:R-:W-:Y:S01]  /*1a80*/  UMOV UR8, UR5 ;  /* 0x0000000500087c82 */ /* 0x000fe20008000000 */
[----:B------:R-:W-:Y:S01]  /*1a90*/  UMOV UR21, UR9 ;  /* 0x0000000900157c82 */ /* 0x000fe20008000000 */
[----:B------:R-:W-:Y:S01]  /*1aa0*/  ULOP3.LUT UR40, UR4, 0x10000, URZ, 0xfc, !UPT ;  /* 0x0001000004287892 */ /* 0x000fe2000f8efc3f */
[----:B------:R-:W-:Y:S01]  /*1ab0*/  MOV R18, UR8 ;  /* 0x0000000800127c02 */ /* 0x000fe20008000f00 */
[----:B------:R-:W-:Y:S01]  /*1ac0*/  UMOV UR20, UR8 ;  /* 0x0000000800147c82 */ /* 0x000fe20008000000 */
[----:B------:R-:W-:Y:S01]  /*1ad0*/  UMOV UR13, UR21 ;  /* 0x00000015000d7c82 */ /* 0x000fe20008000000 */
[----:B------:R-:W-:Y:S01]  /*1ae0*/  UIMAD UR4, UR46, 0xa00, UR40 ;  /* 0x00000a002e0478a4 */ /* 0x000fe2000f8e0228 */
[----:B------:R-:W-:Y:S01]  /*1af0*/  MOV R4, UR41 ;  /* 0x0000002900047c02 */ /* 0x000fe20008000f00 */
[----:B------:R-:W-:Y:S01]  /*1b00*/  UMOV UR12, UR20 ;  /* 0x00000014000c7c82 */ /* 0x000fe20008000000 */
[----:B------:R-:W-:Y:S01]  /*1b10*/  UMOV UR15, 0x40000040 ;  /* 0x40000040000f7882 */ /* 0x000fe20000000000 */
[----:B------:R-:W-:Y:S01]  /*1b20*/  UIADD3 UR14, UR4, 0x100, URZ ;  /* 0x00000100040e7890 */ /* 0x000fe2000fffe03f */
[----:B------:R-:W-:Y:S01]  /*1b30*/  MOV R5, UR40 ;  /* 0x0000002800057c02 */ /* 0x000fe20008000f00 */
[----:B------:R-:W-:Y:S01]  /*1b40*/  UIADD3 UR18, UR4, 0x180, URZ ;  /* 0x0000018004127890 */ /* 0x000fe2000fffe03f */
[----:B------:R-:W-:Y:S01]  /*1b50*/  @!P1 IADD3 R0, R0, 0x38840, RZ ;  /* 0x0003884000009810 */ /* 0x000fe20007ffe0ff */
[----:B------:R-:W-:Y:S01]  /*1b60*/  UMOV UR10, UR4 ;  /* 0x00000004000a7c82 */ /* 0x000fe20008000000 */
[----:B------:R-:W-:Y:S01]  /*1b70*/  UMOV UR16, UR20 ;  /* 0x0000001400107c82 */ /* 0x000fe20008000000 */
[----:B------:R-:W-:Y:S01]  /*1b80*/  HGMMA.64x16x16.F32 R56, gdesc[UR8], RZ, !UPT, gsb0 ;  /* 0x00200000083879f0 */ /* 0x000fe2000c0008ff */
[----:B------:R-:W-:Y:S01]  /*1b90*/  UIADD3 UR10, UR4, 0x80, URZ ;  /* 0x00000080040a7890 */ /* 0x000fe2000fffe03f */
[----:B------:R-:W-:Y:S01]  /*1ba0*/  @!P1 PRMT R0, RZ, 0x654, R0 ;  /* 0x00000654ff009816 */ /* 0x000fe20000000000 */
[----:B------:R-:W-:Y:S01]  /*1bb0*/  UMOV UR8, UR20 ;  /* 0x0000001400087c82 */ /* 0x000fe20008000000 */
[----:B------:R-:W-:Y:S01]  /*1bc0*/  UMOV UR9, UR21 ;  /* 0x0000001500097c82 */ /* 0x000fe20008000000 */
[----:B------:R-:W-:Y:S01]  /*1bd0*/  UMOV UR11, 0x40000040 ;  /* 0x40000040000b7882 */ /* 0x000fe20000000000 */
[----:B------:R-:W-:Y:S01]  /*1be0*/  UMOV UR17, UR21 ;  /* 0x0000001500117c82 */ /* 0x000fe20008000000 */
[----:B------:R-:W-:Y:S01]  /*1bf0*/  UMOV UR19, 0x40000040 ;  /* 0x4000004000137882 */ /* 0x000fe20000000000 */
        /* <DEDUP_REMOVED lines=119> */
[----:B------:R-:W-:Y:S01]  /*2370*/  UIADD3 UR6, UR5, 0x4, URZ ;  /* 0x0000000405067890 */ /* 0x000fe2000fffe03f */
[--C-:B------:R-:W-:Y:S01]  /*2380*/  IMAD.MOV.U32 R69, RZ, RZ, R151.reuse ;  /* 0x000000ffff457224 */ /* 0x100fe200078e0097 */
[----:B------:R-:W-:Y:S01]  /*2390*/  UIADD3 UR7, UR4, 0x4, URZ ;  /* 0x0000000404077890 */ /* 0x000fe2000fffe03f */
[--C-:B------:R-:W-:Y:S01]  /*23a0*/  IMAD.MOV.U32 R67, RZ, RZ, R151.reuse ;  /* 0x000000ffff437224 */ /* 0x100fe200078e0097 */
[----:B------:R-:W-:Y:S01]  /*23b0*/  MOV R66, R151 ;  /* 0x0000009700427202 */ /* 0x000fe20000000f00 */
[----:B------:R-:W-:Y:S01]  /*23c0*/  IMAD.MOV.U32 R65, RZ, RZ, R151 ;  /* 0x000000ffff417224 */ /* 0x000fe200078e0097 */
        /* <DEDUP_REMOVED lines=205> */
[----:B------:R-:W-:Y:S01]  /*30a0*/  ULDC UR11, c[0x0][0x288] ;  /* 0x0000a200000b7ab9 */ /* 0x000fe20000000800 */
        /* <DEDUP_REMOVED lines=260> */
[----:B------:R-:W-:Y:S02]  /*40f0*/  R2UR UR42, R3 ;  /* 0x00000000032a72ca */ /* 0x000fe400000e0000 */
[----:B------:R-:W-:Y:S02]  /*4100*/  R2UR UR40, R5 ;  /* 0x00000000052872ca */ /* 0x000fe400000e0000 */
[----:B------:R-:W-:-:S09]  /*4110*/  R2UR UR43, R2 ;  /* 0x00000000022b72ca */ /* 0x000fd200000e0000 */
        /* <DEDUP_REMOVED lines=11> */
[----:B------:R-:W-:Y:S01]  /*41d0*/  UIMAD UR5, UR47, -0x50, UR41 ;  /* 0xffffffb02f0578a4 */ /* 0x000fe2000f8e0229 */
[----:B------:R-:W-:Y:S01]  /*41e0*/  IMAD.U32 R7, RZ, RZ, UR57 ;  /* 0x00000039ff077e24 */ /* 0x000fe2000f8e00ff */
[----:B------:R-:W-:Y:S01]  /*41f0*/  UMOV UR7, 0x40000040 ;  /* 0x4000004000077882 */ /* 0x000fe20000000000 */
[----:B------:R-:W-:-:S02]  /*4200*/  UIADD3 UR47, UR47, -0x2, URZ ;  /* 0xfffffffe2f2f7890 */ /* 0x000fc4000fffe03f */
[----:B------:R-:W-:Y:S02]  /*4210*/  UIADD3 UR15, -UR11, 0x51, UR5 ;  /* 0x000000510b0f7890 */ /* 0x000fe4000fffe105 */
[----:B------:R-:W-:-:S03]  /*4220*/  UIADD3 UR14, UR5, 0x50, URZ ;  /* 0x00000050050e7890 */ /* 0x000fc6000fffe03f */
[----:B------:R-:W-:Y:S01]  /*4230*/  UMOV UR5, UR19 ;  /* 0x0000001300057c82 */ /* 0x000fe20008000000 */
[----:B------:R-:W-:Y:S02]  /*4240*/  MOV R3, UR15 ;  /* 0x0000000f00037c02 */ /* 0x000fe40008000f00 */
[----:B------:R-:W-:-:S03]  /*4250*/  IMAD.U32 R5, RZ, RZ, UR14 ;  /* 0x0000000eff057e24 */ /* 0x000fc6000f8e00ff */
[C---:B------:R-:W-:Y:S02]  /*4260*/  IMAD R3, R214.reuse, -0x2, R3 ;  /* 0xfffffffed6037824 */ /* 0x040fe400078e0203 */
[----:B------:R-:W-:-:S03]  /*4270*/  IMAD R2, R214, -0x2, R5 ;  /* 0xfffffffed6027824 */ /* 0x000fc600078e0205 */
[----:B------:R-:W-:-:S04]  /*4280*/  IADD3 R5, R3, 0x8, R4 ;  /* 0x0000000803057810 */ /* 0x000fc80007ffe004 */
[----:B------:R-:W-:Y:S02]  /*4290*/  VIMNMX R5, R2, R5, PT ;  /* 0x0000000502057248 */ /* 0x000fe40003fe0100 */
[----:B------:R-:W-:Y:S02]  /*42a0*/  VIADDMNMX R2, R4, R3, R2, PT ;  /* 0x0000000304027246 */ /* 0x000fe40003800102 */
[C---:B------:R-:W-:Y:S02]  /*42b0*/  ISETP.GT.AND P2, PT, R5.reuse, RZ, PT ;  /* 0x000000ff0500720c */ /* 0x040fe40003f44270 */
[C---:B------:R-:W-:Y:S02]  /*42c0*/  ISETP.GT.AND P3, PT, R5.reuse, 0x1, PT ;  /* 0x000000010500780c */ /* 0x040fe40003f64270 */
[----:B------:R-:W-:Y:S02]  /*42d0*/  ISETP.GT.AND P4, PT, R5, 0x8, PT ;  /* 0x000000080500780c */ /* 0x000fe40003f84270 */
[----:B------:R-:W-:Y:S01]  /*42e0*/  ISETP.GT.AND P5, PT, R2, 0x9, PT ;  /* 0x000000090200780c */ /* 0x000fe20003fa4270 */
        /* <DEDUP_REMOVED lines=35> */
[----:B------:R-:W-:-:S05]  /*4520*/  ISETP.GT.AND P2, PT, R5, 0x9, PT ;  /* 0x000000090500780c */ /* 0x000fca0003f44270 */
[----:B------:R-:W1:Y:S01]  /*4530*/  MUFU.TANH R63, R63 ;  /* 0x0000003f003f7308 */ /* 0x000e620000002400 */
[----:B--2---:R-:W-:Y:S02]  /*4540*/  FSEL R59, R59, -INF , P3 ;  /* 0xff8000003b3b7808 */ /* 0x004fe40001800000 */
[----:B------:R-:W-:Y:S02]  /*4550*/  ISETP.GT.AND P3, PT, R5, 0x10, PT ;  /* 0x000000100500780c */ /* 0x000fe40003f64270 */
[----:B------:R-:W-:-:S03]  /*4560*/  FMNMX.FTZ R17, R58, R59, !PT ;  /* 0x0000003b3a117209 */ /* 0x000fc60007810000 */
[----:B------:R-:W-:Y:S01]  /*4570*/  MUFU.TANH R56, R56 ;  /* 0x0000003800387308 */ /* 0x000fe20000002400 */
[----:B---3--:R-:W-:Y:S02]  /*4580*/  FSEL R62, R62, -INF , P4 ;  /* 0xff8000003e3e7808 */ /* 0x008fe40002000000 */
[----:B------:R-:W-:Y:S02]  /*4590*/  ISETP.GT.AND P4, PT, R2, 0x8, PT ;  /* 0x000000080200780c */ /* 0x000fe40003f84270 */
[----:B------:R-:W-:-:S03]  /*45a0*/  FMNMX.FTZ R20, R62, R17, !PT ;  /* 0x000000113e147209 */ /* 0x000fc60007810000 */
[----:B------:R-:W-:Y:S01]  /*45b0*/  MUFU.TANH R57, R57 ;  /* 0x0000003900397308 */ /* 0x000fe20000002400 */
[----:B-1----:R-:W-:Y:S02]  /*45c0*/  FSEL R63, R63, -INF , P2 ;  /* 0xff8000003f3f7808 */ /* 0x002fe40001000000 */
[----:B------:R-:W-:Y:S02]  /*45d0*/  ISETP.GT.AND P2, PT, R5, 0x11, PT ;  /* 0x000000110500780c */ /* 0x000fe40003f44270 */
[----:B------:R-:W-:-:S03]  /*45e0*/  FMNMX.FTZ R17, R63, R20, !PT ;  /* 0x000000143f117209 */ /* 0x000fc60007810000 */
[----:B------:R-:W1:Y:S01]  /*45f0*/  MUFU.TANH R60, R60 ;  /* 0x0000003c003c7308 */ /* 0x000e620000002400 */
        /* <DEDUP_REMOVED lines=16> */
[----:B------:R-:W-:Y:S01]  /*4700*/  FMUL.FTZ R53, R53, UR10 ;  /* 0x0000000a35357c20 */ /* 0x000fe20008410000 */
[----:B------:R-:W3:Y:S01]  /*4710*/  MUFU.TANH R51, R51 ;  /* 0x0000003300337308 */ /* 0x000ee20000002400 */
[----:B-1----:R-:W-:-:S02]  /*4720*/  FSEL R60, R60, -INF , P4 ;  /* 0xff8000003c3c7808 */ /* 0x002fc40002000000 */
[----:B------:R-:W-:-:S05]  /*4730*/  ISETP.GT.AND P4, PT, R2, 0x19, PT ;  /* 0x000000190200780c */ /* 0x000fca0003f84270 */
[----:B------:R-:W1:Y:S01]  /*4740*/  MUFU.TANH R54, R54 ;  /* 0x0000003600367308 */ /* 0x000e620000002400 */
[----:B--2---:R-:W-:Y:S02]  /*4750*/  FSEL R50, R50, -INF , P3 ;  /* 0xff80000032327808 */ /* 0x004fe40001800000 */
[----:B------:R-:W-:Y:S02]  /*4760*/  ISETP.GT.AND P3, PT, R5, 0x18, PT ;  /* 0x000000180500780c */ /* 0x000fe40003f64270 */
[----:B------:R-:W-:-:S03]  /*4770*/  FMNMX.FTZ R20, R50, R17, !PT ;  /* 0x0000001132147209 */ /* 0x000fc60007810000 */
[----:B------:R-:W2:Y:S01]  /*4780*/  MUFU.TANH R55, R55 ;  /* 0x0000003700377308 */ /* 0x000ea20000002400 */
[----:B---3--:R-:W-:Y:S02]  /*4790*/  FSEL R51, R51, -INF , P2 ;  /* 0xff80000033337808 */ /* 0x008fe40001000000 */
[----:B------:R-:W-:Y:S02]  /*47a0*/  ISETP.GT.AND P2, PT, R5, 0x19, PT ;  /* 0x000000190500780c */ /* 0x000fe40003f44270 */
[----:B------:R-:W-:-:S03]  /*47b0*/  FMNMX.FTZ R17, R51, R20, !PT ;  /* 0x0000001433117209 */ /* 0x000fc60007810000 */
[----:B------:R-:W3:Y:S01]  /*47c0*/  MUFU.TANH R61, R61 ;  /* 0x0000003d003d7308 */ /* 0x000ee20000002400 */
[----:B-1----:R-:W-:Y:S02]  /*47d0*/  FSEL R54, R54, -INF , P3 ;  /* 0xff80000036367808 */ /* 0x002fe40001800000 */
[----:B------:R-:W-:Y:S02]  /*47e0*/  ISETP.GT.AND P3, PT, R5, 0x20, PT ;  /* 0x000000200500780c */ /* 0x000fe40003f64270 */
[----:B------:R-:W-:-:S03]  /*47f0*/  FMNMX.FTZ R20, R54, R17, !PT ;  /* 0x0000001136147209 */ /* 0x000fc60007810000 */
[----:B------:R-:W-:Y:S01]  /*4800*/  MUFU.TANH R48, R48 ;  /* 0x0000003000307308 */ /* 0x000fe20000002400 */
[----:B--2---:R-:W-:Y:S02]  /*4810*/  FSEL R55, R55, -INF , P2 ;  /* 0xff80000037377808 */ /* 0x004fe40001000000 */
[----:B------:R-:W-:Y:S02]  /*4820*/  ISETP.GT.AND P2, PT, R5, 0x21, PT ;  /* 0x000000210500780c */ /* 0x000fe40003f44270 */
[----:B------:R-:W-:-:S03]  /*4830*/  FMNMX.FTZ R17, R55, R20, !PT ;  /* 0x0000001437117209 */ /* 0x000fc60007810000 */
[----:B------:R-:W-:Y:S01]  /*4840*/  MUFU.TANH R49, R49 ;  /* 0x0000003100317308 */ /* 0x000fe20000002400 */
[----:B---3--:R-:W-:Y:S01]  /*4850*/  FSEL R61, R61, -INF , P5 ;  /* 0xff8000003d3d7808 */ /* 0x008fe20002800000 */
[----:B------:R-:W-:Y:S02]  /*4860*/  WARPGROUP.DEPBAR.LE gsb0, 0x0 ;  /* 0x00008000000079c5 */ /* 0x000fe40000010000 */
[----:B------:R-:W-:Y:S01]  /*4870*/  WARPGROUP.ARRIVE ;  /* 0x00000000000079c5 */ /* 0x000fe20000000000 */
[----:B------:R-:W-:Y:S01]  /*4880*/  FMUL.FTZ R42, R42, UR10 ;  /* 0x0000000a2a2a7c20 */ /* 0x000fe20008410000 */
[----:B------:R-:W-:Y:S01]  /*4890*/  FMUL.FTZ R43, R43, UR10 ;  /* 0x0000000a2b2b7c20 */ /* 0x000fe20008410000 */
[----:B------:R-:W-:Y:S01]  /*48a0*/  FMUL.FTZ R46, R46, UR10 ;  /* 0x0000000a2e2e7c20 */ /* 0x000fe20008410000 */
[----:B------:R-:W-:Y:S01]  /*48b0*/  FMUL.FTZ R47, R47, UR10 ;  /* 0x0000000a2f2f7c20 */ /* 0x000fe20008410000 */
[----:B------:R-:W1:Y:S01]  /*48c0*/  MUFU.TANH R52, R52 ;  /* 0x0000003400347308 */ /* 0x000e620000002400 */
[----:B------:R-:W-:Y:S01]  /*48d0*/  HGMMA.64x16x16.F32 R32, gdesc[UR56], R32, gsb0 ;  /* 0x00200000382079f0 */ /* 0x000fe20008000820 */
[----:B------:R-:W-:Y:S01]  /*48e0*/  FMUL.FTZ R40, R40, UR10 ;  /* 0x0000000a28287c20 */ /* 0x000fe20008410000 */
[----:B------:R-:W-:Y:S01]  /*48f0*/  FMUL.FTZ R41, R41, UR10 ;  /* 0x0000000a29297c20 */ /* 0x000fe20008410000 */
[----:B------:R-:W-:Y:S01]  /*4900*/  FMUL.FTZ R44, R44, UR10 ;  /* 0x0000000a2c2c7c20 */ /* 0x000fe20008410000 */
[----:B------:R-:W-:Y:S01]  /*4910*/  ISETP.GT.AND P5, PT, R2, 0x18, PT ;  /* 0x000000180200780c */ /* 0x000fe20003fa4270 */
[----:B------:R-:W-:-:S02]  /*4920*/  FMUL.FTZ R45, R45, UR10 ;  /* 0x0000000a2d2d7c20 */ /* 0x000fc40008410000 */
[----:B------:R-:W2:Y:S08]  /*4930*/  MUFU.TANH R42, R42 ;  /* 0x0000002a002a7308 */ /* 0x000eb00000002400 */
[----:B------:R-:W3:Y:S01]  /*4940*/  MUFU.TANH R43, R43 ;  /* 0x0000002b002b7308 */ /* 0x000ee20000002400 */
[----:B-1----:R-:W-:-:S07]  /*4950*/  FSEL R52, R52, -INF , P5 ;  /* 0xff80000034347808 */ /* 0x002fce0002800000 */
        /* <DEDUP_REMOVED lines=14> */
[----:B------:R-:W-:Y:S01]  /*4a40*/  ISETP.GT.AND P2, PT, R5, 0x31, PT ;  /* 0x000000310500780c */ /* 0x000fe20003f44270 */
[----:B------:R-:W-:Y:S02]  /*4a50*/  WARPGROUP.DEPBAR.LE gsb0, 0x0 ;  /* 0x00008000000079c5 */ /* 0x000fe40000010000 */
[----:B------:R-:W-:Y:S01]  /*4a60*/  WARPGROUP.ARRIVE ;  /* 0x00000000000079c5 */ /* 0x000fe20000000000 */
[----:B------:R-:W-:Y:S01]  /*4a70*/  FMUL.FTZ R34, R34, UR10 ;  /* 0x0000000a22227c20 */ /* 0x000fe20008410000 */
[----:B------:R-:W-:Y:S01]  /*4a80*/  FMUL.FTZ R35, R35, UR10 ;  /* 0x0000000a23237c20 */ /* 0x000fe20008410000 */
[----:B------:R-:W-:Y:S01]  /*4a90*/  FMUL.FTZ R38, R38, UR10 ;  /* 0x0000000a26267c20 */ /* 0x000fe20008410000 */
[----:B------:R-:W-:Y:S01]  /*4aa0*/  FMUL.FTZ R39, R39, UR10 ;  /* 0x0000000a27277c20 */ /* 0x000fe20008410000 */
[----:B------:R-:W-:Y:S01]  /*4ab0*/  FMNMX.FTZ R17, R47, R20, !PT ;  /* 0x000000142f117209 */ /* 0x000fe20007810000 */
[----:B------:R-:W-:Y:S01]  /*4ac0*/  HGMMA.64x16x16.F32 R24, gdesc[UR4], R24, gsb0 ;  /* 0x00200000041879f0 */ /* 0x000fe20008000818 */
[----:B------:R-:W1:Y:S01]  /*4ad0*/  MUFU.TANH R34, R34 ;  /* 0x0000002200227308 */ /* 0x000e620000002400 */
[----:B------:R-:W-:Y:S01]  /*4ae0*/  ULDC UR4, c[0x0][0x988] ;  /* 0x0002620000047ab9 */ /* 0x000fe20000000800 */
[----:B------:R-:W-:Y:S01]  /*4af0*/  FMUL.FTZ R32, R32, UR10 ;  /* 0x0000000a20207c20 */ /* 0x000fe20008410000 */
[----:B---3--:R-:W-:Y:S01]  /*4b00*/  FSEL R53, R53, -INF , P4 ;  /* 0xff80000035357808 */ /* 0x008fe20002000000 */
[----:B------:R-:W-:Y:S01]  /*4b10*/  FMUL.FTZ R33, R33, UR10 ;  /* 0x0000000a21217c20 */ /* 0x000fe20008410000 */
[----:B------:R-:W-:Y:S01]  /*4b20*/  FMUL.FTZ R36, R36, UR10 ;  /* 0x0000000a24247c20 */ /* 0x000fe20008410000 */
[----:B------:R-:W-:Y:S01]  /*4b30*/  FMUL.FTZ R37, R37, UR10 ;  /* 0x0000000a25257c20 */ /* 0x000fe20008410000 */
[----:B------:R-:W-:Y:S01]  /*4b40*/  UIADD3 UR6, UR42, -UR11, UR41 ;  /* 0x8000000b2a067290 */ /* 0x000fe2000fffe029 */
[----:B------:R-:W2:Y:S03]  /*4b50*/  MUFU.TANH R35, R35 ;  /* 0x0000002300237308 */ /* 0x000ea60000002400 */
[----:B------:R-:W-:-:S04]  /*4b60*/  UIMAD.WIDE UR6, UR6, 0x66666667, URZ ;  /* 0x66666667060678a5 */ /* 0x000fc8000f8e023f */
[----:B------:R-:W-:Y:S01]  /*4b70*/  USHF.R.U32.HI UR5, URZ, 0x1f, UR7 ;  /* 0x0000001f3f057899 */ /* 0x000fe20008011607 */
[----:B------:R-:W3:Y:S01]  /*4b80*/  MUFU.TANH R38, R38 ;  /* 0x0000002600267308 */ /* 0x000ee20000002400 */
[----:B-1----:R-:W-:Y:S02]  /*4b90*/  FSEL R34, R34, -INF , P3 ;  /* 0xff80000022227808 */ /* 0x002fe40001800000 */
[----:B------:R-:W-:Y:S01]  /*4ba0*/  ISETP.GT.AND P3, PT, R5, 0x38, PT ;  /* 0x000000380500780c */ /* 0x000fe20003f64270 */
[----:B------:R-:W-:Y:S01]  /*4bb0*/  ULEA.HI.SX32 UR5, UR7, UR5, 0x1b ;  /* 0x0000000507057291 */ /* 0x000fe2000f8fda3f */
[----:B------:R-:W-:-:S03]  /*4bc0*/  FMNMX.FTZ R20, R34, R17, !PT ;  /* 0x0000001122147209 */ /* 0x000fc60007810000 */
[----:B------:R-:W1:Y:S01]  /*4bd0*/  MUFU.TANH R39, R39 ;  /* 0x0000002700277308 */ /* 0x000e620000002400 */
[----:B--2---:R-:W-:Y:S01]  /*4be0*/  FSEL R35, R35, -INF , P2 ;  /* 0xff80000023237808 */ /* 0x004fe20001000000 */
[----:B------:R-:W-:Y:S01]  /*4bf0*/  UISETP.LT.AND UP0, UPT, URZ, UR5, UPT ;  /* 0x000000053f00728c */ /* 0x000fe2000bf01270 */
[----:B------:R-:W-:Y:S02]  /*4c00*/  ISETP.GT.AND P2, PT, R5, 0x39, PT ;  /* 0x000000390500780c */ /* 0x000fe40003f44270 */
[----:B------:R-:W-:Y:S01]  /*4c10*/  FMNMX.FTZ R17, R35, R20, !PT ;  /* 0x0000001423117209 */ /* 0x000fe20007810000 */
[----:B------:R-:W-:Y:S02]  /*4c20*/  USEL UR18, URZ, UR5, !UP0 ;  /* 0x000000053f127287 */ /* 0x000fe4000c000000 */
[----:B------:R-:W-:Y:S01]  /*4c30*/  MUFU.TANH R41, R41 ;  /* 0x0000002900297308 */ /* 0x000fe20000002400 */
[----:B---3--:R-:W-:Y:S01]  /*4c40*/  FSEL R38, R38, -INF , P3 ;  /* 0xff80000026267808 */ /* 0x008fe20001800000 */
[----:B------:R-:W-:Y:S01]  /*4c50*/  UISETP.GE.AND UP0, UPT, UR47, UR18, UPT ;  /* 0x000000122f00728c */ /* 0x000fe2000bf06270 */
[----:B------:R-:W-:-:S02]  /*4c60*/  ISETP.GT.AND P3, PT, R5, 0x40, PT ;  /* 0x000000400500780c */ /* 0x000fc40003f64270 */
[----:B------:R-:W-:Y:S02]  /*4c70*/  FMNMX.FTZ R20, R38, R17, !PT ;  /* 0x0000001126147209 */ /* 0x000fe40007810000 */
[----:B------:R-:W-:Y:S01]  /*4c80*/  MOV R226, UR18 ;  /* 0x0000001200e27c02 */ /* 0x000fe20008000f00 */
[----:B------:R-:W-:Y:S01]  /*4c90*/  MUFU.TANH R44, R44 ;  /* 0x0000002c002c7308 */ /* 0x000fe20000002400 */
[----:B-1----:R-:W-:Y:S02]  /*4ca0*/  FSEL R39, R39, -INF , P2 ;  /* 0xff80000027277808 */ /* 0x002fe40001000000 */
[----:B------:R-:W-:Y:S02]  /*4cb0*/  ISETP.GT.AND P2, PT, R5, 0x41, PT ;  /* 0x000000410500780c */ /* 0x000fe40003f44270 */
[----:B------:R-:W-:-:S03]  /*4cc0*/  FMNMX.FTZ R17, R39, R20, !PT ;  /* 0x0000001427117209 */ /* 0x000fc60007810000 */
[----:B------:R-:W-:Y:S01]  /*4cd0*/  MUFU.TANH R45, R45 ;  /* 0x0000002d002d7308 */ /* 0x000fe20000002400 */
[----:B------:R-:W-:Y:S02]  /*4ce0*/  WARPGROUP.DEPBAR.LE gsb0, 0x0 ;  /* 0x00008000000079c5 */ /* 0x000fe40000010000 */
[----:B------:R-:W-:Y:S01]  /*4cf0*/  FMUL.FTZ R26, R26, UR10 ;  /* 0x0000000a1a1a7c20 */ /* 0x000fe20008410000 */
[----:B------:R-:W-:Y:S01]  /*4d00*/  FMUL.FTZ R27, R27, UR10 ;  /* 0x0000000a1b1b7c20 */ /* 0x000fe20008410000 */
[----:B------:R-:W-:Y:S01]  /*4d10*/  FMUL.FTZ R30, R30, UR10 ;  /* 0x0000000a1e1e7c20 */ /* 0x000fe20008410000 */
[----:B------:R-:W-:Y:S02]  /*4d20*/  FMUL.FTZ R31, R31, UR10 ;  /* 0x0000000a1f1f7c20 */ /* 0x000fe40008410000 */
[----:B------:R-:W-:Y:S01]  /*4d30*/  MUFU.TANH R32, R32 ;  /* 0x0000002000207308 */ /* 0x000fe20000002400 */
[----:B------:R-:W-:Y:S01]  /*4d40*/  FMUL.FTZ R24, R24, UR10 ;  /* 0x0000000a18187c20 */ /* 0x000fe20008410000 */
[----:B------:R-:W-:Y:S01]  /*4d50*/  FMUL.FTZ R25, R25, UR10 ;  /* 0x0000000a19197c20 */ /* 0x000fe20008410000 */
[----:B------:R-:W-:Y:S01]  /*4d60*/  FMUL.FTZ R28, R28, UR10 ;  /* 0x0000000a1c1c7c20 */ /* 0x000fe20008410000 */
[----:B------:R-:W-:Y:S01]  /*4d70*/  FMUL.FTZ R29, R29, UR10 ;  /* 0x0000000a1d1d7c20 */ /* 0x000fe20008410000 */
[----:B------:R1:W-:Y:S03]  /*4d80*/  @!P1 SYNCS.ARRIVE.TRANS64.RED.A1T0 RZ, [R0+URZ], RZ ;  /* 0x000000ff00ff99a7 */ /* 0x0003e6000810043f */
[----:B------:R-:W2:Y:S08]  /*4d90*/  MUFU.TANH R26, R26 ;  /* 0x0000001a001a7308 */ /* 0x000eb00000002400 */
[----:B------:R-:W3:Y:S08]  /*4da0*/  MUFU.TANH R27, R27 ;  /* 0x0000001b001b7308 */ /* 0x000ef00000002400 */
[----:B------:R-:W4:Y:S01]  /*4db0*/  MUFU.TANH R30, R30 ;  /* 0x0000001e001e7308 */ /* 0x000f220000002400 */
[----:B--2---:R-:W-:-:S02]  /*4dc0*/  FSEL R26, R26, -INF , P3 ;  /* 0xff8000001a1a7808 */ /* 0x004fc40001800000 */
[----:B------:R-:W-:Y:S02]  /*4dd0*/  ISETP.GT.AND P3, PT, R5, 0x48, PT ;  /* 0x000000480500780c */ /* 0x000fe40003f64270 */
[----:B------:R-:W-:-:S03]  /*4de0*/  FMNMX.FTZ R20, R26, R17, !PT ;  /* 0x000000111a147209 */ /* 0x000fc60007810000 */
[----:B------:R-:W2:Y:S01]  /*4df0*/  MUFU.TANH R31, R31 ;  /* 0x0000001f001f7308 */ /* 0x000ea20000002400 */
[----:B---3--:R-:W-:Y:S02]  /*4e00*/  FSEL R27, R27, -INF , P2 ;  /* 0xff8000001b1b7808 */ /* 0x008fe40001000000 */
[----:B------:R-:W-:Y:S02]  /*4e10*/  ISETP.GT.AND P2, PT, R5, 0x49, PT ;  /* 0x000000490500780c */ /* 0x000fe40003f44270 */
[----:B------:R-:W-:-:S03]  /*4e20*/  FMNMX.FTZ R5, R27, R20, !PT ;  /* 0x000000141b057209 */ /* 0x000fc60007810000 */
[----:B------:R-:W-:Y:S01]  /*4e30*/  MUFU.TANH R33, R33 ;  /* 0x0000002100217308 */ /* 0x000fe20000002400 */
[----:B----4-:R-:W-:Y:S02]  /*4e40*/  FSEL R30, R30, -INF , P3 ;  /* 0xff8000001e1e7808 */ /* 0x010fe40001800000 */
[----:B------:R-:W-:Y:S02]  /*4e50*/  ISETP.GT.AND P3, PT, R2, 0x1, PT ;  /* 0x000000010200780c */ /* 0x000fe40003f64270 */
[----:B------:R-:W-:Y:S02]  /*4e60*/  FMNMX.FTZ R20, R30, R5, !PT ;  /* 0x000000051e147209 */ /* 0x000fe40007810000 */
[----:B------:R-:W-:Y:S01]  /*4e70*/  FSEL R57, R57, -INF , P3 ;  /* 0xff80000039397808 */ /* 0x000fe20001800000 */
[----:B------:R-:W3:Y:S01]  /*4e80*/  MUFU.TANH R36, R36 ;  /* 0x0000002400247308 */ /* 0x000ee20000002400 */
[----:B--2---:R-:W-:Y:S02]  /*4e90*/  FSEL R31, R31, -INF , P2 ;  /* 0xff8000001f1f7808 */ /* 0x004fe40001000000 */
[----:B------:R-:W-:-:S02]  /*4ea0*/  ISETP.GT.AND P2, PT, R2, RZ, PT ;  /* 0x000000ff0200720c */ /* 0x000fc40003f44270 */
[----:B------:R-:W-:Y:S02]  /*4eb0*/  FMNMX.FTZ R20, R31, R20, !PT ;  /* 0x000000141f147209 */ /* 0x000fe40007810000 */
[----:B------:R-:W-:Y:S01]  /*4ec0*/  FSEL R56, R56, -INF , P2 ;  /* 0xff80000038387808 */ /* 0x000fe20001000000 */
[----:B------:R-:W-:Y:S01]  /*4ed0*/  MUFU.TANH R37, R37 ;  /* 0x0000002500257308 */ /* 0x000fe20000002400 */
[C---:B------:R-:W-:Y:S01]  /*4ee0*/  ISETP.GT.AND P2, PT, R2.reuse, 0x10, PT ;  /* 0x000000100200780c */ /* 0x040fe20003f44270 */
[----:B------:R-:W2:Y:S01]  /*4ef0*/  SHFL.BFLY PT, R5, R20, 0x2, 0x1f ;  /* 0x0c401f0014057f89 */ /* 0x000ea200000e0000 */
[----:B------:R-:W-:Y:S02]  /*4f00*/  ISETP.GT.AND P3, PT, R2, 0x11, PT ;  /* 0x000000110200780c */ /* 0x000fe40003f64270 */
[----:B------:R-:W-:Y:S02]  /*4f10*/  FSEL R48, R48, -INF , P2 ;  /* 0xff80000030307808 */ /* 0x000fe40001000000 */
[----:B------:R-:W-:Y:S01]  /*4f20*/  FSEL R49, R49, -INF , P3 ;  /* 0xff80000031317808 */ /* 0x000fe20001800000 */
[----:B------:R-:W4:Y:S01]  /*4f30*/  MUFU.TANH R24, R24 ;  /* 0x0000001800187308 */ /* 0x000f220000002400 */
[----:B------:R-:W-:-:S04]  /*4f40*/  ISETP.GT.AND P2, PT, R2, 0x20, PT ;  /* 0x000000200200780c */ /* 0x000fc80003f44270 */
[----:B------:R-:W-:Y:S02]  /*4f50*/  FSEL R40, R40, -INF , P2 ;  /* 0xff80000028287808 */ /* 0x000fe40001000000 */
[----:B------:R-:W-:Y:S01]  /*4f60*/  ISETP.GT.AND P2, PT, R2, 0x28, PT ;  /* 0x000000280200780c */ /* 0x000fe20003f44270 */
[----:B------:R-:W-:Y:S03]  /*4f70*/  MUFU.TANH R25, R25 ;  /* 0x0000001900197308 */ /* 0x000fe60000002400 */
[----:B------:R-:W-:Y:S02]  /*4f80*/  FSEL R44, R44, -INF , P2 ;  /* 0xff8000002c2c7808 */ /* 0x000fe40001000000 */
[----:B------:R-:W-:-:S03]  /*4f90*/  ISETP.GT.AND P2, PT, R2, 0x30, PT ;  /* 0x000000300200780c */ /* 0x000fc60003f44270 */
[----:B------:R-:W5:Y:S01]  /*4fa0*/  MUFU.TANH R28, R28 ;  /* 0x0000001c001c7308 */ /* 0x000f620000002400 */
[----:B------:R-:W-:Y:S02]  /*4fb0*/  FSEL R32, R32, -INF , P2 ;  /* 0xff80000020207808 */ /* 0x000fe40001000000 */
[----:B--2---:R-:W-:Y:S02]  /*4fc0*/  FMNMX.FTZ R5, R20, R5, !PT ;  /* 0x0000000514057209 */ /* 0x004fe40007810000 */
[----:B------:R-:W-:-:S03]  /*4fd0*/  ISETP.GT.AND P2, PT, R2, 0x38, PT ;  /* 0x000000380200780c */ /* 0x000fc60003f44270 */
[----:B------:R-:W2:Y:S01]  /*4fe0*/  SHFL.BFLY PT, R20, R5, 0x1, 0x1f ;  /* 0x0c201f0005147f89 */ /* 0x000ea200000e0000 */
[----:B---3--:R-:W-:Y:S01]  /*4ff0*/  FSEL R36, R36, -INF , P2 ;  /* 0xff80000024247808 */ /* 0x008fe20001000000 */
[----:B------:R-:W3:Y:S01]  /*5000*/  MUFU.TANH R29, R29 ;  /* 0x0000001d001d7308 */ /* 0x000ee20000002400 */
[----:B------:R-:W-:-:S04]  /*5010*/  ISETP.GT.AND P2, PT, R2, 0x40, PT ;  /* 0x000000400200780c */ /* 0x000fc80003f44270 */
[----:B----4-:R-:W-:Y:S02]  /*5020*/  FSEL R24, R24, -INF , P2 ;  /* 0xff80000018187808 */ /* 0x010fe40001000000 */
[----:B------:R-:W-:-:S04]  /*5030*/  ISETP.GT.AND P2, PT, R2, 0x48, PT ;  /* 0x000000480200780c */ /* 0x000fc80003f44270 */
[----:B-----5:R-:W-:Y:S02]  /*5040*/  FSEL R28, R28, -INF , P2 ;  /* 0xff8000001c1c7808 */ /* 0x020fe40001000000 */
[----:B--2---:R-:W-:Y:S02]  /*5050*/  FMNMX.FTZ R3, R5, R20, !PT ;  /* 0x0000001405037209 */ /* 0x004fe40007810000 */
[----:B------:R-:W-:Y:S02]  /*5060*/  FMNMX.FTZ R5, R56, R57, !PT ;  /* 0x0000003938057209 */ /* 0x000fe40007810000 */
[C---:B------:R-:W-:Y:S01]  /*5070*/  FSETP.NEU.FTZ.AND P3, PT, R3.reuse, -INF , PT ;  /* 0xff8000000300780b */ /* 0x040fe20003f7d000 */
[----:B------:R-:W-:Y:S01]  /*5080*/  FMUL.FTZ R17, R3, UR4 ;  /* 0x0000000403117c20 */ /* 0x000fe20008410000 */
[----:B------:R-:W-:-:S04]  /*5090*/  FMNMX.FTZ R4, R60, R5, !PT ;  /* 0x000000053c047209 */ /* 0x000fc80007810000 */
[----:B------:R-:W-:Y:S02]  /*50a0*/  FMNMX.FTZ R5, R61, R4, !PT ;  /* 0x000000043d057209 */ /* 0x000fe40007810000 */
[----:B------:R-:W-:Y:S02]  /*50b0*/  FSEL R17, R17, RZ, P3 ;  /* 0x000000ff11117208 */ /* 0x000fe40001800000 */
[----:B------:R-:W-:Y:S02]  /*50c0*/  FMNMX.FTZ R4, R48, R5, !PT ;  /* 0x0000000530047209 */ /* 0x000fe40007810000 */
[----:B------:R-:W-:Y:S01]  /*50d0*/  ISETP.GT.AND P3, PT, R2, 0x21, PT ;  /* 0x000000210200780c */ /* 0x000fe20003f64270 */
[--C-:B------:R-:W-:Y:S01]  /*50e0*/  FFMA.FTZ R58, R58, UR4, -R17.reuse ;  /* 0x000000043a3a7c23 */ /* 0x100fe20008010811 */
[----:B------:R-:W-:Y:S01]  /*50f0*/  FMNMX.FTZ R5, R49, R4, !PT ;  /* 0x0000000431057209 */ /* 0x000fe20007810000 */
[--C-:B------:R-:W-:Y:S01]  /*5100*/  FFMA.FTZ R59, R59, UR4, -R17.reuse ;  /* 0x000000043b3b7c23 */ /* 0x100fe20008010811 */
[----:B------:R-:W-:Y:S01]  /*5110*/  FSEL R41, R41, -INF , P3 ;  /* 0xff80000029297808 */ /* 0x000fe20001800000 */
[--C-:B------:R-:W-:Y:S01]  /*5120*/  FFMA.FTZ R62, R62, UR4, -R17.reuse ;  /* 0x000000043e3e7c23 */ /* 0x100fe20008010811 */
[----:B------:R-:W-:Y:S01]  /*5130*/  FMNMX.FTZ R4, R52, R5, !PT ;  /* 0x0000000534047209 */ /* 0x000fe20007810000 */
[----:B------:R-:W-:Y:S01]  /*5140*/  MUFU.EX2 R58, R58 ;  /* 0x0000003a003a7308 */ /* 0x000fe20000000800 */
[----:B------:R-:W-:Y:S01]  /*5150*/  ISETP.GT.AND P3, PT, R2, 0x29, PT ;  /* 0x000000290200780c */ /* 0x000fe20003f64270 */
[--C-:B------:R-:W-:Y:S01]  /*5160*/  FFMA.FTZ R63, R63, UR4, -R17.reuse ;  /* 0x000000043f3f7c23 */ /* 0x100fe20008010811 */
[----:B------:R-:W-:Y:S01]  /*5170*/  FMNMX.FTZ R5, R53, R4, !PT ;  /* 0x0000000435057209 */ /* 0x000fe20007810000 */
[--C-:B------:R-:W-:Y:S01]  /*5180*/  FFMA.FTZ R50, R50, UR4, -R17.reuse ;  /* 0x0000000432327c23 */ /* 0x100fe20008010811 */
[----:B------:R-:W-:Y:S01]  /*5190*/  FSEL R45, R45, -INF , P3 ;  /* 0xff8000002d2d7808 */ /* 0x000fe20001800000 */
[--C-:B------:R-:W-:Y:S01]  /*51a0*/  FFMA.FTZ R51, R51, UR4, -R17.reuse ;  /* 0x0000000433337c23 */ /* 0x100fe20008010811 */
[----:B------:R-:W-:Y:S01]  /*51b0*/  FMNMX.FTZ R4, R40, R5, !PT ;  /* 0x0000000528047209 */ /* 0x000fe20007810000 */
[----:B------:R-:W2:Y:S01]  /*51c0*/  MUFU.EX2 R59, R59 ;  /* 0x0000003b003b7308 */ /* 0x000ea20000000800 */
        /* <DEDUP_REMOVED lines=15> */
[----:B------:R-:W4:Y:S01]  /*52c0*/  MUFU.EX2 R63, R63 ;  /* 0x0000003f003f7308 */ /* 0x000f220000000800 */
        /* <DEDUP_REMOVED lines=12> */
[----:B---3--:R-:W-:Y:S01]  /*5390*/  FSEL R29, R29, -INF , P3 ;  /* 0xff8000001d1d7808 */ /* 0x008fe20001800000 */
[--C-:B------:R-:W-:Y:S01]  /*53a0*/  FFMA.FTZ R27, R27, UR4, -R17.reuse ;  /* 0x000000041b1b7c23 */ /* 0x100fe20008010811 */
[----:B------:R-:W-:Y:S01]  /*53b0*/  FMNMX.FTZ R4, R24, R5, !PT ;  /* 0x0000000518047209 */ /* 0x000fe20007810000 */
[----:B------:R-:W3:Y:S01]  /*53c0*/  MUFU.EX2 R51, R51 ;  /* 0x0000003300337308 */ /* 0x000ee20000000800 */
[--C-:B------:R-:W-:Y:S01]  /*53d0*/  FFMA.FTZ R30, R30, UR4, -R17.reuse ;  /* 0x000000041e1e7c23 */ /* 0x100fe20008010811 */
[----:B------:R-:W-:Y:S01]  /*53e0*/  FFMA.FTZ R17, R31, UR4, -R17 ;  /* 0x000000041f117c23 */ /* 0x000fe20008010811 */
[----:B------:R-:W-:-:S02]  /*53f0*/  FMNMX.FTZ R5, R25, R4, !PT ;  /* 0x0000000419057209 */ /* 0x000fc40007810000 */
[----:B--2---:R-:W-:Y:S02]  /*5400*/  F2FP.F16.F32.PACK_AB R209, R59, R58 ;  /* 0x0000003a3bd1723e */ /* 0x004fe400000000ff */
[----:B------:R-:W-:Y:S01]  /*5410*/  FMNMX.FTZ R2, R28, R5, !PT ;  /* 0x000000051c027209 */ /* 0x000fe20007810000 */
[----:B------:R-:W-:Y:S01]  /*5420*/  MUFU.EX2 R54, R54 ;  /* 0x0000003600367308 */ /* 0x000fe20000000800 */
[----:B----4-:R-:W-:Y:S02]  /*5430*/  F2FP.F16.F32.PACK_AB R211, R63, R62 ;  /* 0x0000003e3fd3723e */ /* 0x010fe400000000ff */
[----:B------:R-:W-:Y:S02]  /*5440*/  FMNMX.FTZ R2, R29, R2, !PT ;  /* 0x000000021d027209 */ /* 0x000fe40007810000 */
[----:B------:R-:W-:-:S03]  /*5450*/  MOV R31, R151 ;  /* 0x00000097001f7202 */ /* 0x000fc60000000f00 */
[----:B------:R-:W2:Y:S01]  /*5460*/  SHFL.BFLY PT, R5, R2, 0x2, 0x1f ;  /* 0x0c401f0002057f89 */ /* 0x000ea200000e0000 */
[----:B------:R-:W4:Y:S01]  /*5470*/  MUFU.EX2 R55, R55 ;  /* 0x0000003700377308 */ /* 0x000f220000000800 */
[----:B---3--:R-:W-:-:S07]  /*5480*/  F2FP.F16.F32.PACK_AB R205, R51, R50 ;  /* 0x0000003233cd723e */ /* 0x008fce00000000ff */
[----:B------:R-:W-:Y:S08]  /*5490*/  MUFU.EX2 R42, R42 ;  /* 0x0000002a002a7308 */ /* 0x000ff00000000800 */
[----:B------:R-:W3:Y:S01]  /*54a0*/  MUFU.EX2 R43, R43 ;  /* 0x0000002b002b7308 */ /* 0x000ee20000000800 */
[----:B----4-:R-:W-:Y:S02]  /*54b0*/  F2FP.F16.F32.PACK_AB R207, R55, R54 ;  /* 0x0000003637cf723e */ /* 0x010fe400000000ff */
[----:B--2---:R-:W-:-:S05]  /*54c0*/  FMNMX.FTZ R5, R2, R5, !PT ;  /* 0x0000000502057209 */ /* 0x004fca0007810000 */
[----:B------:R-:W-:Y:S01]  /*54d0*/  MUFU.EX2 R46, R46 ;  /* 0x0000002e002e7308 */ /* 0x000fe20000000800 */
[----:B------:R-:W2:Y:S07]  /*54e0*/  SHFL.BFLY PT, R4, R5, 0x1, 0x1f ;  /* 0x0c201f0005047f89 */ /* 0x000eae00000e0000 */
[----:B------:R-:W4:Y:S01]  /*54f0*/  MUFU.EX2 R47, R47 ;  /* 0x0000002f002f7308 */ /* 0x000f220000000800 */
[----:B---3--:R-:W-:-:S07]  /*5500*/  F2FP.F16.F32.PACK_AB R201, R43, R42 ;  /* 0x0000002a2bc9723e */ /* 0x008fce00000000ff */
[----:B------:R-:W-:Y:S08]  /*5510*/  MUFU.EX2 R34, R34 ;  /* 0x0000002200227308 */ /* 0x000ff00000000800 */
[----:B------:R-:W3:Y:S01]  /*5520*/  MUFU.EX2 R35, R35 ;  /* 0x0000002300237308 */ /* 0x000ee20000000800 */
[----:B----4-:R-:W-:Y:S02]  /*5530*/  F2FP.F16.F32.PACK_AB R203, R47, R46 ;  /* 0x0000002e2fcb723e */ /* 0x010fe400000000ff */
[----:B--2---:R-:W-:Y:S01]  /*5540*/  FMNMX.FTZ R4, R5, R4, !PT ;  /* 0x0000000405047209 */ /* 0x004fe20007810000 */
[----:B------:R-:W-:Y:S01]  /*5550*/  FADD.FTZ R5, R58, R59 ;  /* 0x0000003b3a057221 */ /* 0x000fe20000010000 */
[----:B------:R-:W-:Y:S01]  /*5560*/  IMAD.MOV.U32 R59, RZ, RZ, R151 ;  /* 0x000000ffff3b7224 */ /* 0x000fe200078e0097 */
[----:B------:R-:W-:-:S02]  /*5570*/  MOV R58, R151 ;  /* 0x00000097003a7202 */ /* 0x000fc40000000f00 */
[----:B------:R-:W-:Y:S01]  /*5580*/  MUFU.EX2 R38, R38 ;  /* 0x0000002600267308 */ /* 0x000fe20000000800 */
[C---:B------:R-:W-:Y:S01]  /*5590*/  FMUL.FTZ R2, R4.reuse, UR4 ;  /* 0x0000000404027c20 */ /* 0x040fe20008410000 */
[----:B------:R-:W-:Y:S01]  /*55a0*/  FSETP.NEU.FTZ.AND P2, PT, R4, -INF , PT ;  /* 0xff8000000400780b */ /* 0x000fe20003f5d000 */
[----:B------:R-:W-:Y:S01]  /*55b0*/  FADD.FTZ R20, R62, R5 ;  /* 0x000000053e147221 */ /* 0x000fe20000010000 */
[----:B------:R-:W-:Y:S02]  /*55c0*/  MOV R62, R151 ;  /* 0x00000097003e7202 */ /* 0x000fe40000000f00 */
[----:B------:R-:W-:Y:S01]  /*55d0*/  FSEL R2, R2, RZ, P2 ;  /* 0x000000ff02027208 */ /* 0x000fe20001000000 */
[----:B------:R-:W-:Y:S01]  /*55e0*/  FADD.FTZ R5, R63, R20 ;  /* 0x000000143f057221 */ /* 0x000fe20000010000 */
[----:B------:R-:W-:Y:S01]  /*55f0*/  MUFU.EX2 R39, R39 ;  /* 0x0000002700277308 */ /* 0x000fe20000000800 */
        /* <DEDUP_REMOVED lines=10> */
[----:B------:R-:W-:Y:S01]  /*56a0*/  FADD.FTZ R20, R50, R5 ;  /* 0x0000000532147221 */ /* 0x000fe20000010000 */
[--C-:B------:R-:W-:Y:S01]  /*56b0*/  FFMA.FTZ R53, R53, UR4, -R2.reuse ;  /* 0x0000000435357c23 */ /* 0x100fe20008010802 */
[--C-:B------:R-:W-:Y:S01]  /*56c0*/  FFMA.FTZ R40, R40, UR4, -R2.reuse ;  /* 0x0000000428287c23 */ /* 0x100fe20008010802 */
[----:B------:R-:W-:Y:S01]  /*56d0*/  FFMA.FTZ R41, R41, UR4, -R2 ;  /* 0x0000000429297c23 */ /* 0x000fe20008010802 */
[----:B------:R-:W-:Y:S01]  /*56e0*/  FADD.FTZ R21, R51, R20 ;  /* 0x0000001433157221 */ /* 0x000fe20000010000 */
[--C-:B------:R-:W-:Y:S01]  /*56f0*/  FFMA.FTZ R44, R44, UR4, -R2.reuse ;  /* 0x000000042c2c7c23 */ /* 0x100fe20008010802 */
[----:B------:R-:W2:Y:S01]  /*5700*/  MUFU.EX2 R57, R57 ;  /* 0x0000003900397308 */ /* 0x000ea20000000800 */
[--C-:B------:R-:W-:Y:S01]  /*5710*/  FFMA.FTZ R45, R45, UR4, -R2.reuse ;  /* 0x000000042d2d7c23 */ /* 0x100fe20008010802 */
[----:B------:R-:W-:Y:S01]  /*5720*/  FADD.FTZ R64, R54, R21 ;  /* 0x0000001536407221 */ /* 0x000fe20000010000 */
[--C-:B------:R-:W-:Y:S01]  /*5730*/  FFMA.FTZ R32, R32, UR4, -R2.reuse ;  /* 0x0000000420207c23 */ /* 0x100fe20008010802 */
[--C-:B------:R-:W-:Y:S01]  /*5740*/  FFMA.FTZ R33, R33, UR4, -R2.reuse ;  /* 0x0000000421217c23 */ /* 0x100fe20008010802 */
[----:B------:R-:W-:Y:S01]  /*5750*/  FFMA.FTZ R36, R36, UR4, -R2 ;  /* 0x0000000424247c23 */ /* 0x000fe20008010802 */
[----:B------:R-:W-:Y:S01]  /*5760*/  FADD.FTZ R21, R55, R64 ;  /* 0x0000004037157221 */ /* 0x000fe20000010000 */
[--C-:B------:R-:W-:Y:S01]  /*5770*/  FFMA.FTZ R37, R37, UR4, -R2.reuse ;  /* 0x0000000425257c23 */ /* 0x100fe20008010802 */
[----:B------:R-:W4:Y:S01]  /*5780*/  MUFU.EX2 R60, R60 ;  /* 0x0000003c003c7308 */ /* 0x000f220000000800 */
[--C-:B------:R-:W-:Y:S01]  /*5790*/  FFMA.FTZ R24, R24, UR4, -R2.reuse ;  /* 0x0000000418187c23 */ /* 0x100fe20008010802 */
[----:B------:R-:W-:Y:S01]  /*57a0*/  FADD.FTZ R64, R42, R21 ;  /* 0x000000152a407221 */ /* 0x000fe20000010000 */
[--C-:B------:R-:W-:Y:S01]  /*57b0*/  FFMA.FTZ R25, R25, UR4, -R2.reuse ;  /* 0x0000000419197c23 */ /* 0x100fe20008010802 */
[--C-:B------:R-:W-:Y:S01]  /*57c0*/  FFMA.FTZ R28, R28, UR4, -R2.reuse ;  /* 0x000000041c1c7c23 */ /* 0x100fe20008010802 */
[----:B------:R-:W-:Y:S01]  /*57d0*/  FFMA.FTZ R2, R29, UR4, -R2 ;  /* 0x000000041d027c23 */ /* 0x000fe20008010802 */
[----:B------:R-:W-:Y:S01]  /*57e0*/  FADD.FTZ R21, R43, R64 ;  /* 0x000000402b157221 */ /* 0x000fe20000010000 */
[----:B---3--:R-:W-:Y:S01]  /*57f0*/  F2FP.F16.F32.PACK_AB R197, R35, R34 ;  /* 0x0000002223c5723e */ /* 0x008fe200000000ff */
[----:B------:R-:W3:Y:S01]  /*5800*/  MUFU.EX2 R61, R61 ;  /* 0x0000003d003d7308 */ /* 0x000ee20000000800 */
[----:B--2---:R-:W-:Y:S01]  /*5810*/  FADD.FTZ R5, R56, R57 ;  /* 0x0000003938057221 */ /* 0x004fe20000010000 */
[----:B-1----:R-:W-:Y:S01]  /*5820*/  FADD.FTZ R0, R46, R21 ;  /* 0x000000152e007221 */ /* 0x002fe20000010000 */
[----:B------:R-:W-:Y:S01]  /*5830*/  F2FP.F16.F32.PACK_AB R199, R39, R38 ;  /* 0x0000002627c7723e */ /* 0x000fe200000000ff */
[----:B------:R-:W-:Y:S01]  /*5840*/  IMAD.MOV.U32 R55, RZ, RZ, R151 ;  /* 0x000000ffff377224 */ /* 0x000fe200078e0097 */
[----:B------:R-:W-:Y:S01]  /*5850*/  F2FP.F16.F32.PACK_AB R208, R57, R56 ;  /* 0x0000003839d0723e */ /* 0x000fe200000000ff */
[----:B------:R-:W-:Y:S01]  /*5860*/  FADD.FTZ R21, R47, R0 ;  /* 0x000000002f157221 */ /* 0x000fe20000010000 */
[-C--:B------:R-:W-:Y:S01]  /*5870*/  MOV R64, R151.reuse ;  /* 0x0000009700407202 */ /* 0x080fe20000000f00 */
[----:B------:R-:W1:Y:S01]  /*5880*/  MUFU.EX2 R48, R48 ;  /* 0x0000003000307308 */ /* 0x000e620000000800 */
[----:B----4-:R-:W-:Y:S01]  /*5890*/  FADD.FTZ R20, R60, R5 ;  /* 0x000000053c147221 */ /* 0x010fe20000010000 */
[--C-:B------:R-:W-:Y:S01]  /*58a0*/  IMAD.MOV.U32 R57, RZ, RZ, R151.reuse ;  /* 0x000000ffff397224 */ /* 0x100fe200078e0097 */
[-C--:B------:R-:W-:Y:S01]  /*58b0*/  MOV R56, R151.reuse ;  /* 0x0000009700387202 */ /* 0x080fe20000000f00 */
[--C-:B------:R-:W-:Y:S01]  /*58c0*/  IMAD.MOV.U32 R51, RZ, RZ, R151.reuse ;  /* 0x000000ffff337224 */ /* 0x100fe200078e0097 */
[-C--:B------:R-:W-:Y:S01]  /*58d0*/  MOV R54, R151.reuse ;  /* 0x0000009700367202 */ /* 0x080fe20000000f00 */
[--C-:B------:R-:W-:Y:S01]  /*58e0*/  IMAD.MOV.U32 R47, RZ, RZ, R151.reuse ;  /* 0x000000ffff2f7224 */ /* 0x100fe200078e0097 */
[-C--:B------:R-:W-:Y:S01]  /*58f0*/  MOV R50, R151.reuse ;  /* 0x0000009700327202 */ /* 0x080fe20000000f00 */
[----:B------:R-:W2:Y:S01]  /*5900*/  MUFU.EX2 R49, R49 ;  /* 0x0000003100317308 */ /* 0x000ea20000000800 */
[C---:B---3--:R-:W-:Y:S01]  /*5910*/  FADD.FTZ R5, R61.reuse, R20 ;  /* 0x000000143d057221 */ /* 0x048fe20000010000 */
[----:B------:R-:W-:Y:S01]  /*5920*/  F2FP.F16.F32.PACK_AB R210, R61, R60 ;  /* 0x0000003c3dd2723e */ /* 0x000fe200000000ff */
[--C-:B------:R-:W-:Y:S01]  /*5930*/  IMAD.MOV.U32 R61, RZ, RZ, R151.reuse ;  /* 0x000000ffff3d7224 */ /* 0x100fe200078e0097 */
[-C--:B------:R-:W-:Y:S01]  /*5940*/  MOV R60, R151.reuse ;  /* 0x00000097003c7202 */ /* 0x080fe20000000f00 */
[----:B------:R-:W-:Y:S01]  /*5950*/  IMAD.MOV.U32 R43, RZ, RZ, R151 ;  /* 0x000000ffff2b7224 */ /* 0x000fe200078e0097 */
[----:B------:R-:W-:-:S02]  /*5960*/  MOV R46, R151 ;  /* 0x00000097002e7202 */ /* 0x000fc40000000f00 */
[----:B------:R-:W3:Y:S01]  /*5970*/  MUFU.EX2 R52, R52 ;  /* 0x0000003400347308 */ /* 0x000ee20000000800 */
[----:B-1----:R-:W-:Y:S01]  /*5980*/  FADD.FTZ R20, R48, R5 ;  /* 0x0000000530147221 */ /* 0x002fe20000010000 */
[----:B------:R-:W-:-:S06]  /*5990*/  MOV R42, R151 ;  /* 0x00000097002a7202 */ /* 0x000fcc0000000f00 */
[----:B------:R-:W1:Y:S01]  /*59a0*/  MUFU.EX2 R53, R53 ;  /* 0x0000003500357308 */ /* 0x000e620000000800 */
[C---:B--2---:R-:W-:Y:S01]  /*59b0*/  FADD.FTZ R5, R49.reuse, R20 ;  /* 0x0000001431057221 */ /* 0x044fe20000010000 */
[----:B------:R-:W-:Y:S01]  /*59c0*/  F2FP.F16.F32.PACK_AB R204, R49, R48 ;  /* 0x0000003031cc723e */ /* 0x000fe200000000ff */
[----:B------:R-:W-:Y:S01]  /*59d0*/  IMAD.MOV.U32 R49, RZ, RZ, R151 ;  /* 0x000000ffff317224 */ /* 0x000fe200078e0097 */
[----:B------:R-:W-:-:S04]  /*59e0*/  MOV R48, R151 ;  /* 0x0000009700307202 */ /* 0x000fc80000000f00 */
[----:B------:R-:W2:Y:S01]  /*59f0*/  MUFU.EX2 R40, R40 ;  /* 0x0000002800287308 */ /* 0x000ea20000000800 */
[----:B---3--:R-:W-:-:S07]  /*5a00*/  FADD.FTZ R20, R52, R5 ;  /* 0x0000000534147221 */ /* 0x008fce0000010000 */
[----:B------:R-:W3:Y:S01]  /*5a10*/  MUFU.EX2 R41, R41 ;  /* 0x0000002900297308 */ /* 0x000ee20000000800 */
[C---:B-1----:R-:W-:Y:S01]  /*5a20*/  FADD.FTZ R5, R53.reuse, R20 ;  /* 0x0000001435057221 */ /* 0x042fe20000010000 */
[----:B------:R-:W-:Y:S01]  /*5a30*/  FADD.FTZ R20, R34, R21 ;  /* 0x0000001522147221 */ /* 0x000fe20000010000 */
[----:B------:R-:W-:Y:S01]  /*5a40*/  F2FP.F16.F32.PACK_AB R206, R53, R52 ;  /* 0x0000003435ce723e */ /* 0x000fe200000000ff */
[--C-:B------:R-:W-:Y:S01]  /*5a50*/  IMAD.MOV.U32 R53, RZ, RZ, R151.reuse ;  /* 0x000000ffff357224 */ /* 0x100fe200078e0097 */
[-C--:B------:R-:W-:Y:S01]  /*5a60*/  MOV R52, R151.reuse ;  /* 0x0000009700347202 */ /* 0x080fe20000000f00 */
[----:B------:R-:W-:Y:S01]  /*5a70*/  FADD.FTZ R21, R35, R20 ;  /* 0x0000001423157221 */ /* 0x000fe20000010000 */
[----:B------:R-:W-:Y:S01]  /*5a80*/  IMAD.MOV.U32 R35, RZ, RZ, R151 ;  /* 0x000000ffff237224 */ /* 0x000fe200078e0097 */
[----:B------:R-:W1:Y:S01]  /*5a90*/  MUFU.EX2 R44, R44 ;  /* 0x0000002c002c7308 */ /* 0x000e620000000800 */
[----:B--2---:R-:W-:Y:S01]  /*5aa0*/  FADD.FTZ R0, R40, R5 ;  /* 0x0000000528007221 */ /* 0x004fe20000010000 */
[----:B------:R-:W-:Y:S01]  /*5ab0*/  FADD.FTZ R20, R38, R21 ;  /* 0x0000001526147221 */ /* 0x000fe20000010000 */
[----:B------:R-:W-:Y:S01]  /*5ac0*/  MOV R38, R151 ;  /* 0x0000009700267202 */ /* 0x000fe20000000f00 */
[----:B------:R-:W-:-:S02]  /*5ad0*/  IMAD.MOV.U32 R34, RZ, RZ, R151 ;  /* 0x000000ffff227224 */ /* 0x000fc400078e0097 */
[----:B------:R-:W-:Y:S01]  /*5ae0*/  FADD.FTZ R21, R39, R20 ;  /* 0x0000001427157221 */ /* 0x000fe20000010000 */
[--C-:B------:R-:W-:Y:S01]  /*5af0*/  IMAD.MOV.U32 R39, RZ, RZ, R151.reuse ;  /* 0x000000ffff277224 */ /* 0x100fe200078e0097 */
[----:B------:R-:W2:Y:S01]  /*5b00*/  MUFU.EX2 R45, R45 ;  /* 0x0000002d002d7308 */ /* 0x000ea20000000800 */
[C---:B---3--:R-:W-:Y:S01]  /*5b10*/  FADD.FTZ R5, R41.reuse, R0 ;  /* 0x0000000029057221 */ /* 0x048fe20000010000 */
[----:B------:R-:W-:Y:S01]  /*5b20*/  F2FP.F16.F32.PACK_AB R200, R41, R40 ;  /* 0x0000002829c8723e */ /* 0x000fe200000000ff */
[----:B------:R-:W-:Y:S01]  /*5b30*/  IMAD.MOV.U32 R41, RZ, RZ, R151 ;  /* 0x000000ffff297224 */ /* 0x000fe200078e0097 */
[----:B------:R-:W-:-:S04]  /*5b40*/  MOV R40, R151 ;  /* 0x0000009700287202 */ /* 0x000fc80000000f00 */
[----:B------:R-:W3:Y:S01]  /*5b50*/  MUFU.EX2 R32, R32 ;  /* 0x0000002000207308 */ /* 0x000ee20000000800 */
[----:B-1----:R-:W-:-:S07]  /*5b60*/  FADD.FTZ R0, R44, R5 ;  /* 0x000000052c007221 */ /* 0x002fce0000010000 */
        /* <DEDUP_REMOVED lines=22> */
[----:B--2---:R-:W-:-:S07]  /*5cd0*/  FADD.FTZ R20, R30, R21 ;  /* 0x000000151e147221 */ /* 0x004fce0000010000 */
[----:B------:R-:W2:Y:S01]  /*5ce0*/  MUFU.EX2 R17, R17 ;  /* 0x0000001100117308 */ /* 0x000ea20000000800 */
[C---:B---3--:R-:W-:Y:S01]  /*5cf0*/  FADD.FTZ R29, R37.reuse, R0 ;  /* 0x00000000251d7221 */ /* 0x048fe20000010000 */
[----:B------:R-:W-:Y:S01]  /*5d00*/  F2FP.F16.F32.PACK_AB R198, R37, R36 ;  /* 0x0000002425c6723e */ /* 0x000fe200000000ff */
[----:B------:R-:W-:Y:S01]  /*5d10*/  IMAD.MOV.U32 R37, RZ, RZ, R151 ;  /* 0x000000ffff257224 */ /* 0x000fe200078e0097 */
[----:B------:R-:W-:-:S04]  /*5d20*/  MOV R36, R151 ;  /* 0x0000009700247202 */ /* 0x000fc80000000f00 */
[----:B------:R-:W3:Y:S01]  /*5d30*/  MUFU.EX2 R25, R25 ;  /* 0x0000001900197308 */ /* 0x000ee20000000800 */
[----:B-1----:R-:W-:Y:S01]  /*5d40*/  FADD.FTZ R0, R24, R29 ;  /* 0x0000001d18007221 */ /* 0x002fe20000010000 */
[----:B------:R-:W-:-:S06]  /*5d50*/  MOV R29, R151 ;  /* 0x00000097001d7202 */ /* 0x000fcc0000000f00 */
[----:B------:R-:W1:Y:S01]  /*5d60*/  MUFU.EX2 R28, R28 ;  /* 0x0000001c001c7308 */ /* 0x000e620000000800 */
[C---:B--2---:R-:W-:Y:S01]  /*5d70*/  FADD.FTZ R5, R17.reuse, R20 ;  /* 0x0000001411057221 */ /* 0x044fe20000010000 */
[----:B------:R-:W-:Y:S01]  /*5d80*/  F2FP.F16.F32.PACK_AB R195, R17, R30 ;  /* 0x0000001e11c3723e */ /* 0x000fe200000000ff */
[----:B------:R-:W-:-:S05]  /*5d90*/  IMAD.MOV.U32 R30, RZ, RZ, R151 ;  /* 0x000000ffff1e7224 */ /* 0x000fca00078e0097 */
[----:B------:R2:W4:Y:S01]  /*5da0*/  MUFU.EX2 R21, R2 ;  /* 0x0000000200157308 */ /* 0x0005220000000800 */
[C---:B---3--:R-:W-:Y:S01]  /*5db0*/  FADD.FTZ R17, R25.reuse, R0 ;  /* 0x0000000019117221 */ /* 0x048fe20000010000 */
[----:B------:R-:W-:Y:S01]  /*5dc0*/  F2FP.F16.F32.PACK_AB R192, R25, R24 ;  /* 0x0000001819c0723e */ /* 0x000fe200000000ff */
[----:B------:R-:W-:Y:S01]  /*5dd0*/  IMAD.MOV.U32 R24, RZ, RZ, R151 ;  /* 0x000000ffff187224 */ /* 0x000fe200078e0097 */
[----:B------:R-:W-:Y:S01]  /*5de0*/  MOV R25, R151 ;  /* 0x0000009700197202 */ /* 0x000fe20000000f00 */
[----:B-1----:R-:W-:Y:S01]  /*5df0*/  FADD.FTZ R0, R28, R17 ;  /* 0x000000111c007221 */ /* 0x002fe20000010000 */
[----:B--2---:R-:W-:-:S03]  /*5e00*/  IMAD.MOV.U32 R2, RZ, RZ, 0x3f800000 ;  /* 0x3f800000ff027424 */ /* 0x004fc600078e00ff */
[C---:B----4-:R-:W-:Y:S01]  /*5e10*/  FADD.FTZ R17, R21.reuse, R0 ;  /* 0x0000000015117221 */ /* 0x050fe20000010000 */
[----:B------:R-:W-:Y:S01]  /*5e20*/  F2FP.F16.F32.PACK_AB R194, R21, R28 ;  /* 0x0000001c15c2723e */ /* 0x000fe200000000ff */
[----:B------:R-:W-:Y:S02]  /*5e30*/  IMAD.MOV.U32 R0, RZ, RZ, 0x3f800000 ;  /* 0x3f800000ff007424 */ /* 0x000fe400078e00ff */
[----:B------:R-:W-:Y:S01]  /*5e40*/  IMAD.MOV.U32 R28, RZ, RZ, R151 ;  /* 0x000000ffff1c7224 */ /* 0x000fe200078e0097 */
[----:B------:R-:W-:Y:S06]  /*5e50*/  @!P2 BRA `(.L_x_1954) ;  /* 0x0000004400a8a947 */ /* 0x000fec0003800000 */
[----:B------:R-:W-:Y:S01]  /*5e60*/  R2UR UR61, R16 ;  /* 0x00000000103d72ca */ /* 0x000fe200000e0000 */
[----:B------:R-:W-:Y:S01]  /*5e70*/  ULDC.64 UR4, c[0x0][0x3f8] ;  /* 0x0000fe0000047ab9 */ /* 0x000fe20000000a00 */
[----:B------:R-:W-:Y:S01]  /*5e80*/  MOV R20, R3 ;  /* 0x0000000300147202 */ /* 0x000fe20000000f00 */
        /* <DEDUP_REMOVED lines=66> */
[----:B------:R-:W-:Y:S01]  /*62b0*/  IMAD.U32 R225, RZ, RZ, UR4 ;  /* 0x00000004ffe17e24 */ /* 0x000fe2000f8e00ff */
[----:B------:R-:W-:Y:S01]  /*62c0*/  MOV R227, UR5 ;  /* 0x0000000500e37c02 */ /* 0x000fe20008000f00 */
[----:B------:R-:W-:Y:S01]  /*62d0*/  UMOV UR45, UR47 ;  /* 0x0000002f002d7c82 */ /* 0x000fe20008000000 */
[----:B------:R-:W-:-:S05]  /*62e0*/  UMOV UR41, UR46 ;  /* 0x0000002e00297c82 */ /* 0x000fca0008000000 */
.L_x_1963:
        /* <DEDUP_REMOVED lines=8> */
.L_x_1955:
[----:B------:R-:W-:Y:S01]  /*6370*/  R2UR UR4, R16 ;  /* 0x00000000100472ca */ /* 0x000fe200000e0000 */
[----:B------:R-:W-:-:S12]  /*6380*/  ULEA UR47, UR46, UR60, 0x3 ;  /* 0x0000003c2e2f7291 */ /* 0x000fd8000f8e183f */
[----:B------:R-:W-:-:S04]  /*6390*/  MOV R3, UR4 ;  /* 0x0000000400037c02 */ /* 0x000fc80008000f00 */
[----:B------:R-:W-:-:S04]  /*63a0*/  SHF.L.U32 R3, R3, 0x1f, RZ ;  /* 0x0000001f03037819 */ /* 0x000fc800000006ff */
[----:B------:R1:W2:Y:S01]  /*63b0*/  SYNCS.PHASECHK.TRANS64.TRYWAIT P2, [UR47+0x38830], R3 ;  /* 0x03883003ff0075a7 */ /* 0x0002a2000804016f */
[----:B------:R-:W-:Y:S05]  /*63c0*/  @!P0 BRA `(.L_x_1956) ;  /* 0x0000000000048947 */ /* 0x000fea0003800000 */
[----:B------:R-:W-:Y:S01]  /*63d0*/  BPT.TRAP 0x1 ;  /* 0x000000040000795c */ /* 0x000fe20000300000 */
.L_x_1956:
[----:B--2---:R-:W-:Y:S05]  /*63e0*/  @P2 BRA `(.L_x_1957) ;  /* 0x0000000000082947 */ /* 0x004fea0003800000 */
[----:B------:R-:W2:Y:S02]  /*63f0*/  SYNCS.PHASECHK.TRANS64.TRYWAIT P2, [UR47+0x38830], R3 ;  /* 0x03883003ff0075a7 */ /* 0x000ea4000804016f */
[----:B--2---:R-:W-:Y:S05]  /*6400*/  @!P2 BRA `(.L_x_1958) ;  /* 0x000000e00090a947 */ /* 0x004fea0003800000 */
.L_x_1957:
[----:B------:R-:W-:Y:S01]  /*6410*/  R2UR UR10, R18 ;  /* 0x00000000120a72ca */ /* 0x000fe200000e0000 */
[----:B------:R-:W-:Y:S01]  /*6420*/  UIMAD UR4, UR46, 0xa00, UR40 ;  /* 0x00000a002e0478a4 */ /* 0x000fe2000f8e0228 */
[----:B------:R-:W-:Y:S01]  /*6430*/  R2UR UR11, R19 ;  /* 0x00000000130b72ca */ /* 0x000fe200000e0000 */
[----:B------:R-:W-:Y:S01]  /*6440*/  WARPGROUP.ARRIVE ;  /* 0x00000000000079c5 */ /* 0x000fe20000000000 */
[----:B------:R-:W-:Y:S01]  /*6450*/  UMOV UR59, 0x40000040 ;  /* 0x40000040003b7882 */ /* 0x000fe20000000000 */
[----:B------:R-:W-:Y:S01]  /*6460*/  R2UR UR6, R14 ;  /* 0x000000000e0672ca */ /* 0x000fe200000e0000 */
[----:B------:R-:W-:Y:S01]  /*6470*/  UIADD3 UR18, UR4, 0x286, URZ ;  /* 0x0000028604127890 */ /* 0x000fe2000fffe03f */
[----:B------:R-:W-:Y:S01]  /*6480*/  R2UR UR7, R15 ;  /* 0x000000000f0772ca */ /* 0x000fe200000e0000 */
[----:B------:R-:W-:Y:S01]  /*6490*/  UMOV UR58, UR4 ;  /* 0x00000004003a7c82 */ /* 0x000fe20008000000 */
[----:B------:R-:W-:Y:S01]  /*64a0*/  R2UR UR14, R12 ;  /* 0x000000000c0e72ca */ /* 0x000fe200000e0000 */
[----:B------:R-:W-:Y:S01]  /*64b0*/  UMOV UR19, 0x40000040 ;  /* 0x4000004000137882 */ /* 0x000fe20000000000 */
[----:B------:R-:W-:Y:S01]  /*64c0*/  R2UR UR15, R13 ;  /* 0x000000000d0f72ca */ /* 0x000fe200000e0000 */
[----:B------:R-:W-:Y:S01]  /*64d0*/  UIADD3 UR22, UR4, 0x500, URZ ;  /* 0x0000050004167890 */ /* 0x000fe2000fffe03f */
[-C--:B------:R-:W-:Y:S01]  /*64e0*/  FMUL.FTZ R24, R24, R0.reuse ;  /* 0x0000000018187220 */ /* 0x080fe20000410000 */
[----:B------:R-:W-:Y:S01]  /*64f0*/  UMOV UR56, UR10 ;  /* 0x0000000a00387c82 */ /* 0x000fe20008000000 */
[----:B------:R-:W-:Y:S01]  /*6500*/  UMOV UR57, UR11 ;  /* 0x0000000b00397c82 */ /* 0x000fe20008000000 */
[----:B------:R-:W-:Y:S01]  /*6510*/  UMOV UR23, 0x40000040 ;  /* 0x4000004000177882 */ /* 0x000fe20000000000 */
[----:B------:R-:W-:Y:S01]  /*6520*/  HGMMA.64x16x16.F32 R184, gdesc[UR56], RZ, !UPT, gsb0 ;  /* 0x0020000038b879f0 */ /* 0x000fe2000c0008ff */
[----:B------:R-:W-:Y:S01]  /*6530*/  UIADD3 UR58, UR4, 0x80, URZ ;  /* 0x00000080043a7890 */ /* 0x000fe2000fffe03f */
[-C--:B------:R-:W-:Y:S01]  /*6540*/  FMUL.FTZ R25, R25, R0.reuse ;  /* 0x0000000019197220 */ /* 0x080fe20000410000 */
[----:B------:R-:W-:Y:S01]  /*6550*/  UMOV UR59, 0x40000040 ;  /* 0x40000040003b7882 */ /* 0x000fe20000000000 */
[----:B------:R-:W-:Y:S01]  /*6560*/  UMOV UR56, UR10 ;  /* 0x0000000a00387c82 */ /* 0x000fe20008000000 */
[----:B------:R-:W-:Y:S01]  /*6570*/  UMOV UR57, UR11 ;  /* 0x0000000b00397c82 */ /* 0x000fe20008000000 */
        /* <DEDUP_REMOVED lines=56> */
[----:B------:R-:W-:Y:S01]  /*6900*/  UMOV UR59, 0x40000040 ;  /* 0x40000040003b7882 */ /* 0x000fe20000000000 */
[----:B------:R-:W-:Y:S01]  /*6910*/  UMOV UR56, UR10 ;  /* 0x0000000a00387c82 */ /* 0x000fe20008000000 */
[----:B------:R-:W-:Y:S01]  /*6920*/  UMOV UR57, UR11 ;  /* 0x0000000b00397c82 */ /* 0x000fe20008000000 */
        /* <DEDUP_REMOVED lines=97> */
[----:B------:R-:W-:Y:S01]  /*6f40*/  UMOV UR59, 0x40000040 ;  /* 0x40000040003b7882 */ /* 0x000fe20000000000 */
[----:B------:R-:W-:Y:S01]  /*6f50*/  UMOV UR56, UR10 ;  /* 0x0000000a00387c82 */ /* 0x000fe20008000000 */
[----:B------:R-:W-:Y:S01]  /*6f60*/  UMOV UR57, UR11 ;  /* 0x0000000b00397c82 */ /* 0x000fe20008000000 */
[----:B------:R-:W-:Y:S02]  /*6f70*/  R2UR UR10, R10 ;  /* 0x000000000a0a72ca */ /* 0x000fe400000e0000 */
[----:B------:R-:W-:Y:S01]  /*6f80*/  R2UR UR11, R11 ;  /* 0x000000000b0b72ca */ /* 0x000fe200000e0000 */
[----:B------:R-:W-:Y:S02]  /*6f90*/  WARPGROUP.DEPBAR.LE gsb0, 0x0 ;  /* 0x00008000000079c5 */ /* 0x000fe40000010000 */
[----:B------:R-:W-:-:S06]  /*6fa0*/  WARPGROUP.ARRIVE ;  /* 0x00000000000079c5 */ /* 0x000fcc0000000000 */
[----:B------:R-:W-:Y:S01]  /*6fb0*/  HGMMA.64x16x16.F32 R152, gdesc[UR56], RZ, !UPT, gsb0 ;  /* 0x00200000389879f0 */ /* 0x000fe2000c0008ff */
[----:B------:R-:W-:Y:S01]  /*6fc0*/  UIADD3 UR58, UR4, 0x2, URZ ;  /* 0x00000002043a7890 */ /* 0x000fe2000fffe03f */
[----:B------:R-:W-:Y:S01]  /*6fd0*/  UMOV UR59, 0x40000040 ;  /* 0x40000040003b7882 */ /* 0x000fe20000000000 */
[----:B------:R-:W-:Y:S01]  /*6fe0*/  UMOV UR56, UR6 ;  /* 0x0000000600387c82 */ /* 0x000fe20008000000 */
[----:B------:R-:W-:Y:S01]  /*6ff0*/  UMOV UR57, UR7 ;  /* 0x0000000700397c82 */ /* 0x000fe20008000000 */
[----:B------:R-:W-:Y:S02]  /*7000*/  WARPGROUP.DEPBAR.LE gsb0, 0x0 ;  /* 0x00008000000079c5 */ /* 0x000fe40000010000 */
[----:B------:R-:W-:-:S06]  /*7010*/  WARPGROUP.ARRIVE ;  /* 0x00000000000079c5 */ /* 0x000fcc0000000000 */
[----:B------:R-:W-:Y:S01]  /*7020*/  HGMMA.64x16x16.F32 R184, gdesc[UR56], R184, gsb0 ;  /* 0x0020000038b879f0 */ /* 0x000fe200080008b8 */
        /* <DEDUP_REMOVED lines=62> */
[----:B------:R-:W-:Y:S01]  /*7410*/  UIADD3 UR14, UR4, 0x284, URZ ;  /* 0x00000284040e7890 */ /* 0x000fe2000fffe03f */
[----:B------:R-:W-:Y:S01]  /*7420*/  UMOV UR15, 0x40000040 ;  /* 0x40000040000f7882 */ /* 0x000fe20000000000 */
        /* <DEDUP_REMOVED lines=345> */
.L_x_1959:
[----:B------:R-:W-:Y:S01]  /*89c0*/  ULEA UR5, UR41, UR60, 0x3 ;  /* 0x0000003c29057291 */ /* 0x000fe2000f8e183f */
[----:B------:R-:W-:-:S05]  /*89d0*/  IMAD.U32 R0, RZ, RZ, UR61 ;  /* 0x0000003dff007e24 */ /* 0x000fca000f8e00ff */
[----:B------:R-:W-:-:S04]  /*89e0*/  SHF.L.U32 R0, R0, 0x1f, RZ ;  /* 0x0000001f00007819 */ /* 0x000fc800000006ff */
[----:B------:R3:W4:Y:S01]  /*89f0*/  SYNCS.PHASECHK.TRANS64.TRYWAIT P2, [UR5+0x38850], R0 ;  /* 0x03885000ff0075a7 */ /* 0x0007220008040145 */
[----:B------:R-:W-:Y:S05]  /*8a00*/  @!P0 BRA `(.L_x_1960) ;  /* 0x0000000000048947 */ /* 0x000fea0003800000 */
[----:B------:R-:W-:Y:S01]  /*8a10*/  BPT.TRAP 0x1 ;  /* 0x000000040000795c */ /* 0x000fe20000300000 */
.L_x_1960:
[----:B----4-:R-:W-:Y:S05]  /*8a20*/  @P2 BRA `(.L_x_1961) ;  /* 0x0000000000082947 */ /* 0x010fea0003800000 */
[----:B------:R-:W4:Y:S02]  /*8a30*/  SYNCS.PHASECHK.TRANS64.TRYWAIT P2, [UR5+0x38850], R0 ;  /* 0x03885000ff0075a7 */ /* 0x000f240008040145 */
[----:B----4-:R-:W-:Y:S05]  /*8a40*/  @!P2 BRA `(.L_x_1962) ;  /* 0x000000bc0018a947 */ /* 0x010fea0003800000 */
.L_x_1961:
[----:B------:R-:W-:Y:S01]  /*8a50*/  UIADD3 UR4, UR60, 0x400, URZ ;  /* 0x000004003c047890 */ /* 0x000fe2000fffe03f */
[----:B------:R-:W-:Y:S01]  /*8a60*/  WARPGROUP.ARRIVE ;  /* 0x00000000000079c5 */ /* 0x000fe20000000000 */
[----:B------:R-:W-:Y:S01]  /*8a70*/  UMOV UR7, 0x40000040 ;  /* 0x4000004000077882 */ /* 0x000fe20000000000 */
[----:B------:R-:W-:Y:S01]  /*8a80*/  UMOV UR11, 0x40000040 ;  /* 0x40000040000b7882 */ /* 0x000fe20000000000 */
[----:B------:R-:W-:Y:S01]  /*8a90*/  USHF.R.U32.HI UR4, URZ, 0x4, UR4 ;  /* 0x000000043f047899 */ /* 0x000fe20008011604 */
[----:B------:R-:W-:Y:S02]  /*8aa0*/  R2UR UR15, R225 ;  /* 0x00000000e10f72ca */ /* 0x000fe400000e0000 */
[----:B------:R-:W-:Y:S01]  /*8ab0*/  R2UR UR14, R227 ;  /* 0x00000000e30e72ca */ /* 0x000fe200000e0000 */
[----:B------:R-:W-:Y:S01]  /*8ac0*/  ULOP3.LUT UR4, UR4, 0x3fff, URZ, 0xc0, !UPT ;  /* 0x00003fff04047892 */ /* 0x000fe2000f8ec03f */
[----:B------:R-:W-:-:S03]  /*8ad0*/  R2UR UR61, R16 ;  /* 0x00000000103d72ca */ /* 0x000fc600000e0000 */
[----:B------:R-:W-:-:S04]  /*8ae0*/  ULOP3.LUT UR4, UR4, 0x2800000, URZ, 0xfc, !UPT ;  /* 0x0280000004047892 */ /* 0x000fc8000f8efc3f */
[----:B------:R-:W-:Y:S02]  /*8af0*/  UIMAD UR6, UR41, 0xa00, UR4 ;  /* 0x00000a00290678a4 */ /* 0x000fe4000f8e0204 */
[----:B------:R-:W-:Y:S02]  /*8b00*/  UISETP.NE.U32.AND UP0, UPT, UR15, URZ, UPT ;  /* 0x0000003f0f00728c */ /* 0x000fe4000bf05070 */
[----:B------:R-:W-:Y:S02]  /*8b10*/  UIADD3 UR10, UR6, 0x80, URZ ;  /* 0x00000080060a7890 */ /* 0x000fe4000fffe03f */
[----:B------:R-:W-:Y:S02]  /*8b20*/  UIMAD UR4, UR45, -0x50, UR42 ;  /* 0xffffffb02d0478a4 */ /* 0x000fe4000f8e022a */
[----:B------:R-:W-:-:S07]  /*8b30*/  UISETP.NE.AND.EX UP0, UPT, UR14, URZ, UPT, UP0 ;  /* 0x0000003f0e00728c */ /* 0x000fce000bf05300 */
[----:B------:R-:W-:Y:S01]  /*8b40*/  HGMMA.64x256x16.F32 R24, R208, gdesc[UR4].tnspB, R24, gsb0 ;  /* 0x43e00004d0187df0 */ /* 0x000fe20008000818 */
[----:B------:R-:W-:Y:S01]  /*8b50*/  UIADD3 UR4, UR4, 0x1, URZ ;  /* 0x0000000104047890 */ /* 0x000fe2000fffe03f */
[----:B------:R-:W-:Y:S01]  /*8b60*/  ULDC UR14, c[0x0][0x404] ;  /* 0x00010100000e7ab9 */ /* 0x000fe20000000800 */
[----:B------:R-:W-:Y:S01]  /*8b70*/  UMOV UR41, UR46 ;  /* 0x0000002e00297c82 */ /* 0x000fe20008000000 */
[----:B------:R-:W-:Y:S01]  /*8b80*/  USEL UR7, UR14, 0x1, UP0 ;  /* 0x000000010e077887 */ /* 0x000fe20008000000 */
[----:B------:R-:W-:-:S13]  /*8b90*/  R2UR UR14, R226 ;  /* 0x00000000e20e72ca */ /* 0x000fda00000e0000 */
[----:B------:R-:W-:Y:S02]  /*8ba0*/  UISETP.GT.AND UP0, UPT, UR45, UR14, UPT ;  /* 0x0000000e2d00728c */ /* 0x000fe4000bf04270 */
[----:B------:R-:W-:Y:S01]  /*8bb0*/  UIADD3 UR45, UR45, -0x1, URZ ;  /* 0xffffffff2d2d7890 */ /* 0x000fe2000fffe03f */
        /* <DEDUP_REMOVED lines=9> */
[----:B------:R-:W-:Y:S01]  /*8c50*/  ULDC UR10, c[0x0][0x2e0] ;  /* 0x0000b800000a7ab9 */ /* 0x000fe20000000800 */
[----:B------:R-:W-:Y:S01]  /*8c60*/  UMOV UR11, 0x40000040 ;  /* 0x40000040000b7882 */ /* 0x000fe20000000000 */
[----:B------:R-:W-:Y:S02]  /*8c70*/  UIMAD UR7, UR7, UR10, UR4 ;  /* 0x0000000a070772a4 */ /* 0x000fe4000f8e0204 */
[----:B------:R-:W-:Y:S01]  /*8c80*/  UIADD3 UR10, UR6, 0x180, URZ ;  /* 0x00000180060a7890 */ /* 0x000fe2000fffe03f */
[----:B------:R-:W-:Y:S01]  /*8c90*/  ULDC UR4, c[0x0][0x9d8] ;  /* 0x0002760000047ab9 */ /* 0x000fe20000000800 */
[----:B------:R-:W-:Y:S01]  /*8ca0*/  UIADD3 UR6, UR6, 0x200, URZ ;  /* 0x0000020006067890 */ /* 0x000fe2000fffe03f */
[----:B------:R-:W-:Y:S01]  /*8cb0*/  FMUL.FTZ R2, R187, UR4 ;  /* 0x00000004bb027c20 */ /* 0x000fe20008410000 */
[----:B------:R-:W-:Y:S01]  /*8cc0*/  FMUL.FTZ R187, R189, UR4 ;  /* 0x00000004bdbb7c20 */ /* 0x000fe20008410000 */
[----:B-1-3--:R-:W-:Y:S01]  /*8cd0*/  FMUL.FTZ R0, R186, UR4 ;  /* 0x00000004ba007c20 */ /* 0x00afe20008410000 */
[----:B------:R-:W1:Y:S01]  /*8ce0*/  LDC R189, c[0x0][0x288] ;  /* 0x0000a200ffbd7b82 */ /* 0x000e620000000800 */
[----:B--2---:R-:W-:Y:S01]  /*8cf0*/  FMUL.FTZ R4, R184, UR4 ;  /* 0x00000004b8047c20 */ /* 0x004fe20008410000 */
        /* <DEDUP_REMOVED lines=14> */
[----:B------:R-:W3:Y:S01]  /*8de0*/  MUFU.TANH R185, R185 ;  /* 0x000000b900b97308 */ /* 0x000ee20000002400 */
[----:B------:R-:W-:Y:S01]  /*8df0*/  FMUL.FTZ R179, R183, UR4 ;  /* 0x00000004b7b37c20 */ /* 0x000fe20008410000 */
[----:B------:R-:W-:Y:S01]  /*8e00*/  FMUL.FTZ R183, R172, UR4 ;  /* 0x00000004acb77c20 */ /* 0x000fe20008410000 */
[----:B------:R-:W-:Y:S01]  /*8e10*/  FMUL.FTZ R172, R160, UR4 ;  /* 0x00000004a0ac7c20 */ /* 0x000fe20008410000 */
[----:B------:R-:W-:Y:S01]  /*8e20*/  FMUL.FTZ R174, R174, UR4 ;  /* 0x00000004aeae7c20 */ /* 0x000fe20008410000 */
[----:B------:R-:W-:Y:S01]  /*8e30*/  FMUL.FTZ R175, R175, UR4 ;  /* 0x00000004afaf7c20 */ /* 0x000fe20008410000 */
[----:B------:R-:W-:Y:S01]  /*8e40*/  FMUL.FTZ R162, R162, UR4 ;  /* 0x00000004a2a27c20 */ /* 0x000fe20008410000 */
[----:B------:R-:W-:Y:S01]  /*8e50*/  FMUL.FTZ R163, R163, UR4 ;  /* 0x00000004a3a37c20 */ /* 0x000fe20008410000 */
[----:B-1----:R-:W-:Y:S01]  /*8e60*/  IADD3 R169, -R189, UR7, RZ ;  /* 0x00000007bda97c10 */ /* 0x002fe2000fffe1ff */
[----:B------:R-:W1:Y:S01]  /*8e70*/  MUFU.TANH R186, R186 ;  /* 0x000000ba00ba7308 */ /* 0x000e620000002400 */
[----:B------:R-:W-:Y:S01]  /*8e80*/  FMUL.FTZ R166, R166, UR4 ;  /* 0x00000004a6a67c20 */ /* 0x000fe20008410000 */
[----:B------:R-:W-:Y:S01]  /*8e90*/  FMUL.FTZ R167, R167, UR4 ;  /* 0x00000004a7a77c20 */ /* 0x000fe20008410000 */
[----:B------:R-:W-:Y:S01]  /*8ea0*/  FMUL.FTZ R154, R154, UR4 ;  /* 0x000000049a9a7c20 */ /* 0x000fe20008410000 */
[----:B------:R-:W-:-:S02]  /*8eb0*/  IMAD R168, R214, -0x2, R169 ;  /* 0xfffffffed6a87824 */ /* 0x000fc400078e02a9 */
[----:B------:R-:W-:Y:S01]  /*8ec0*/  FMUL.FTZ R155, R155, UR4 ;  /* 0x000000049b9b7c20 */ /* 0x000fe20008410000 */
[----:B------:R-:W-:Y:S01]  /*8ed0*/  FMUL.FTZ R158, R158, UR4 ;  /* 0x000000049e9e7c20 */ /* 0x000fe20008410000 */
[----:B------:R-:W-:Y:S01]  /*8ee0*/  UMOV UR7, 0x40000040 ;  /* 0x4000004000077882 */ /* 0x000fe20000000000 */
[----:B------:R-:W4:Y:S01]  /*8ef0*/  MUFU.TANH R187, R187 ;  /* 0x000000bb00bb7308 */ /* 0x000f220000002400 */
[----:B------:R-:W-:-:S04]  /*8f00*/  IADD3 R189, R215, R168, RZ ;  /* 0x000000a8d7bd7210 */ /* 0x000fc80007ffe0ff */
[C---:B------:R-:W-:Y:S02]  /*8f10*/  ISETP.GT.AND P2, PT, R189.reuse, RZ, PT ;  /* 0x000000ffbd00720c */ /* 0x040fe40003f44270 */
[C---:B------:R-:W-:Y:S01]  /*8f20*/  ISETP.GT.AND P3, PT, R189.reuse, 0x1, PT ;  /* 0x00000001bd00780c */ /* 0x040fe20003f64270 */
[----:B------:R-:W5:Y:S01]  /*8f30*/  MUFU.TANH R188, R188 ;  /* 0x000000bc00bc7308 */ /* 0x000f620000002400 */
[----:B--2---:R-:W-:Y:S02]  /*8f40*/  FSEL R160, R4, -INF , P2 ;  /* 0xff80000004a07808 */ /* 0x004fe40001000000 */
[----:B------:R-:W-:Y:S02]  /*8f50*/  ISETP.GT.AND P2, PT, R189, 0x8, PT ;  /* 0x00000008bd00780c */ /* 0x000fe40003f44270 */
[----:B---3--:R-:W-:Y:S01]  /*8f60*/  FSEL R168, R185, -INF , P3 ;  /* 0xff800000b9a87808 */ /* 0x008fe20001800000 */
[----:B------:R-:W-:Y:S01]  /*8f70*/  FMUL.FTZ R185, R161, UR4 ;  /* 0x00000004a1b97c20 */ /* 0x000fe20008410000 */
[----:B------:R-:W-:Y:S01]  /*8f80*/  FMNMX.FTZ R169, R160, R21, !PT ;  /* 0x00000015a0a97209 */ /* 0x000fe20007810000 */
[----:B------:R-:W-:Y:S01]  /*8f90*/  MUFU.TANH R190, R190 ;  /* 0x000000be00be7308 */ /* 0x000fe20000002400 */
[----:B-1----:R-:W-:-:S02]  /*8fa0*/  FSEL R161, R186, -INF , P2 ;  /* 0xff800000baa17808 */ /* 0x002fc40001000000 */
[C---:B------:R-:W-:Y:S02]  /*8fb0*/  ISETP.GT.AND P3, PT, R189.reuse, 0x9, PT ;  /* 0x00000009bd00780c */ /* 0x040fe40003f64270 */
[----:B------:R-:W-:Y:S02]  /*8fc0*/  FMNMX.FTZ R186, R168, R169, !PT ;  /* 0x000000a9a8ba7209 */ /* 0x000fe40007810000 */
[----:B------:R-:W-:Y:S01]  /*8fd0*/  ISETP.GT.AND P2, PT, R189, 0x10, PT ;  /* 0x00000010bd00780c */ /* 0x000fe20003f44270 */
[----:B------:R-:W1:Y:S01]  /*8fe0*/  MUFU.TANH R191, R191 ;  /* 0x000000bf00bf7308 */ /* 0x000e620000002400 */
[----:B----4-:R-:W-:Y:S01]  /*8ff0*/  FSEL R169, R187, -INF , P3 ;  /* 0xff800000bba97808 */ /* 0x010fe20001800000 */
[----:B------:R-:W-:Y:S01]  /*9000*/  FMUL.FTZ R187, R165, UR4 ;  /* 0x00000004a5bb7c20 */ /* 0x000fe20008410000 */
[----:B------:R-:W-:-:S05]  /*9010*/  ISETP.GT.AND P3, PT, R189, 0x11, PT ;  /* 0x00000011bd00780c */ /* 0x000fca0003f64270 */
[----:B------:R-:W2:Y:S08]  /*9020*/  MUFU.TANH R180, R180 ;  /* 0x000000b400b47308 */ /* 0x000eb00000002400 */
[----:B------:R-:W3:Y:S08]  /*9030*/  MUFU.TANH R181, R181 ;  /* 0x000000b500b57308 */ /* 0x000ef00000002400 */
[----:B------:R5:W-:Y:S08]  /*9040*/  MUFU.TANH R4, R172 ;  /* 0x000000ac00047308 */ /* 0x000bf00000002400 */
[----:B------:R-:W4:Y:S01]  /*9050*/  MUFU.TANH R182, R182 ;  /* 0x000000b600b67308 */ /* 0x000f220000002400 */
[----:B-----5:R-:W-:-:S02]  /*9060*/  FSEL R172, R188, -INF , P2 ;  /* 0xff800000bcac7808 */ /* 0x020fc40001000000 */
[----:B------:R-:W-:-:S04]  /*9070*/  ISETP.GT.AND P2, PT, R189, 0x18, PT ;  /* 0x00000018bd00780c */ /* 0x000fc80003f44270 */
[----:B-1----:R-:W-:Y:S01]  /*9080*/  FSEL R165, R191, -INF , P2 ;  /* 0xff800000bfa57808 */ /* 0x002fe20001000000 */
[----:B------:R-:W1:Y:S01]  /*9090*/  MUFU.TANH R183, R183 ;  /* 0x000000b700b77308 */ /* 0x000e620000002400 */
[----:B------:R-:W-:-:S07]  /*90a0*/  ISETP.GT.AND P2, PT, R189, 0x20, PT ;  /* 0x00000020bd00780c */ /* 0x000fce0003f44270 */
        /* <DEDUP_REMOVED lines=21> */
[----:B------:R-:W-:Y:S01]  /*9200*/  FMNMX.FTZ R202, R161, R186, !PT ;  /* 0x000000baa1ca7209 */ /* 0x000fe20007810000 */
[----:B------:R-:W-:Y:S01]  /*9210*/  FMUL.FTZ R200, R173, UR4 ;  /* 0x00000004adc87c20 */ /* 0x000fe20008410000 */
[----:B------:R-:W-:Y:S01]  /*9220*/  FMUL.FTZ R186, R164, UR4 ;  /* 0x00000004a4ba7c20 */ /* 0x000fe20008410000 */
[----:B------:R-:W-:Y:S01]  /*9230*/  FSEL R164, R190, -INF , P3 ;  /* 0xff800000bea47808 */ /* 0x000fe20001800000 */
[----:B------:R-:W-:Y:S01]  /*9240*/  FMUL.FTZ R190, R153, UR4 ;  /* 0x0000000499be7c20 */ /* 0x000fe20008410000 */
[----:B------:R-:W-:Y:S01]  /*9250*/  HGMMA.64x256x16.F32 R24, R196, gdesc[UR8].tnspB, R24, gsb0 ;  /* 0x43e00008c4187df0 */ /* 0x000fe20008000818 */
[----:B------:R-:W-:Y:S01]  /*9260*/  FMNMX.FTZ R173, R169, R202, !PT ;  /* 0x000000caa9ad7209 */ /* 0x000fe20007810000 */
[----:B------:R-:W5:Y:S01]  /*9270*/  MUFU.TANH R200, R200 ;  /* 0x000000c800c87308 */ /* 0x000f620000002400 */
[----:B------:R-:W-:Y:S02]  /*9280*/  ISETP.GT.AND P3, PT, R189, 0x19, PT ;  /* 0x00000019bd00780c */ /* 0x000fe40003f64270 */
[----:B------:R-:W-:-:S04]  /*9290*/  FMNMX.FTZ R173, R172, R173, !PT ;  /* 0x000000adacad7209 */ /* 0x000fc80007810000 */
[----:B------:R-:W-:Y:S01]  /*92a0*/  FMNMX.FTZ R188, R164, R173, !PT ;  /* 0x000000ada4bc7209 */ /* 0x000fe20007810000 */
[----:B------:R-:W5:Y:S01]  /*92b0*/  MUFU.TANH R186, R186 ;  /* 0x000000ba00ba7308 */ /* 0x000f620000002400 */
[----:B--2---:R-:W-:Y:S02]  /*92c0*/  FSEL R173, R180, -INF , P3 ;  /* 0xff800000b4ad7808 */ /* 0x004fe40001800000 */
[----:B------:R-:W-:Y:S01]  /*92d0*/  FMNMX.FTZ R180, R165, R188, !PT ;  /* 0x000000bca5b47209 */ /* 0x000fe20007810000 */
[----:B------:R-:W-:Y:S01]  /*92e0*/  FMUL.FTZ R188, R152, UR4 ;  /* 0x0000000498bc7c20 */ /* 0x000fe20008410000 */
[----:B---3--:R-:W-:Y:S02]  /*92f0*/  FSEL R152, R181, -INF , P2 ;  /* 0xff800000b5987808 */ /* 0x008fe40001000000 */
[----:B------:R-:W-:Y:S01]  /*9300*/  ISETP.GT.AND P3, PT, R189, 0x21, PT ;  /* 0x00000021bd00780c */ /* 0x000fe20003f64270 */
[----:B------:R-:W-:Y:S01]  /*9310*/  MUFU.TANH R190, R190 ;  /* 0x000000be00be7308 */ /* 0x000fe20000002400 */
[----:B------:R-:W-:-:S02]  /*9320*/  FMNMX.FTZ R181, R173, R180, !PT ;  /* 0x000000b4adb57209 */ /* 0x000fc40007810000 */
[C---:B------:R-:W-:Y:S02]  /*9330*/  ISETP.GT.AND P2, PT, R189.reuse, 0x28, PT ;  /* 0x00000028bd00780c */ /* 0x040fe40003f44270 */
[----:B----4-:R-:W-:Y:S02]  /*9340*/  FSEL R180, R182, -INF , P3 ;  /* 0xff800000b6b47808 */ /* 0x010fe40001800000 */
[----:B------:R-:W-:Y:S01]  /*9350*/  FMNMX.FTZ R191, R152, R181, !PT ;  /* 0x000000b598bf7209 */ /* 0x000fe20007810000 */
[----:B------:R-:W2:Y:S01]  /*9360*/  MUFU.TANH R188, R188 ;  /* 0x000000bc00bc7308 */ /* 0x000ea20000002400 */
[----:B------:R-:W-:Y:S02]  /*9370*/  ISETP.GT.AND P3, PT, R189, 0x29, PT ;  /* 0x00000029bd00780c */ /* 0x000fe40003f64270 */
[----:B-1----:R-:W-:Y:S02]  /*9380*/  FSEL R181, R183, -INF , P2 ;  /* 0xff800000b7b57808 */ /* 0x002fe40001000000 */
[----:B------:R-:W-:Y:S01]  /*9390*/  FMNMX.FTZ R182, R180, R191, !PT ;  /* 0x000000bfb4b67209 */ /* 0x000fe20007810000 */
[----:B------:R-:W-:Y:S01]  /*93a0*/  FMUL.FTZ R191, R156, UR4 ;  /* 0x000000049cbf7c20 */ /* 0x000fe20008410000 */
[----:B------:R-:W-:-:S02]  /*93b0*/  ISETP.GT.AND P2, PT, R189, 0x30, PT ;  /* 0x00000030bd00780c */ /* 0x000fc40003f44270 */
[----:B-----5:R-:W-:Y:S02]  /*93c0*/  FSEL R153, R200, -INF , P3 ;  /* 0xff800000c8997808 */ /* 0x020fe40001800000 */
[----:B------:R-:W-:Y:S01]  /*93d0*/  FMNMX.FTZ R182, R181, R182, !PT ;  /* 0x000000b6b5b67209 */ /* 0x000fe20007810000 */
[----:B------:R-:W1:Y:S01]  /*93e0*/  MUFU.TANH R191, R191 ;  /* 0x000000bf00bf7308 */ /* 0x000e620000002400 */
[----:B------:R-:W-:Y:S02]  /*93f0*/  ISETP.GT.AND P3, PT, R189, 0x31, PT ;  /* 0x00000031bd00780c */ /* 0x000fe40003f64270 */
[----:B------:R-:W-:Y:S01]  /*9400*/  FSEL R156, R4, -INF , P2 ;  /* 0xff800000049c7808 */ /* 0x000fe20001000000 */
[----:B------:R-:W-:Y:S01]  /*9410*/  FMUL.FTZ R4, R157, UR4 ;  /* 0x000000049d047c20 */ /* 0x000fe20008410000 */
[----:B------:R-:W-:Y:S02]  /*9420*/  FMNMX.FTZ R183, R153, R182, !PT ;  /* 0x000000b699b77209 */ /* 0x000fe40007810000 */
[----:B------:R-:W-:-:S02]  /*9430*/  ISETP.GT.AND P2, PT, R189, 0x38, PT ;  /* 0x00000038bd00780c */ /* 0x000fc40003f44270 */
[----:B------:R-:W-:Y:S01]  /*9440*/  FSEL R182, R185, -INF , P3 ;  /* 0xff800000b9b67808 */ /* 0x000fe20001800000 */
[----:B------:R-:W3:Y:S01]  /*9450*/  MUFU.TANH R4, R4 ;  /* 0x0000000400047308 */ /* 0x000ee20000002400 */
[----:B------:R-:W-:Y:S02]  /*9460*/  FMNMX.FTZ R183, R156, R183, !PT ;  /* 0x000000b79cb77209 */ /* 0x000fe40007810000 */
[----:B------:R-:W-:Y:S02]  /*9470*/  FSEL R157, R186, -INF , P2 ;  /* 0xff800000ba9d7808 */ /* 0x000fe40001000000 */
[C---:B------:R-:W-:Y:S02]  /*9480*/  ISETP.GT.AND P3, PT, R189.reuse, 0x39, PT ;  /* 0x00000039bd00780c */ /* 0x040fe40003f64270 */
[----:B------:R-:W-:Y:S02]  /*9490*/  FMNMX.FTZ R186, R182, R183, !PT ;  /* 0x000000b7b6ba7209 */ /* 0x000fe40007810000 */
[----:B------:R-:W-:-:S02]  /*94a0*/  ISETP.GT.AND P2, PT, R189, 0x40, PT ;  /* 0x00000040bd00780c */ /* 0x000fc40003f44270 */
[----:B------:R-:W-:Y:S01]  /*94b0*/  FSEL R183, R187, -INF , P3 ;  /* 0xff800000bbb77808 */ /* 0x000fe20001800000 */
[----:B------:R-:W-:Y:S01]  /*94c0*/  FMUL.FTZ R187, R170, UR4 ;  /* 0x00000004aabb7c20 */ /* 0x000fe20008410000 */
[----:B------:R-:W-:Y:S02]  /*94d0*/  FMNMX.FTZ R186, R157, R186, !PT ;  /* 0x000000ba9dba7209 */ /* 0x000fe40007810000 */
[----:B------:R-:W-:Y:S02]  /*94e0*/  ISETP.GT.AND P3, PT, R189, 0x41, PT ;  /* 0x00000041bd00780c */ /* 0x000fe40003f64270 */
[----:B--2---:R-:W-:Y:S01]  /*94f0*/  FSEL R170, R188, -INF , P2 ;  /* 0xff800000bcaa7808 */ /* 0x004fe20001000000 */
[----:B------:R-:W-:Y:S01]  /*9500*/  FMUL.FTZ R188, R171, UR4 ;  /* 0x00000004abbc7c20 */ /* 0x000fe20008410000 */
[----:B------:R-:W-:Y:S01]  /*9510*/  FMNMX.FTZ R201, R183, R186, !PT ;  /* 0x000000bab7c97209 */ /* 0x000fe20007810000 */
[----:B------:R-:W2:Y:S01]  /*9520*/  MUFU.TANH R187, R187 ;  /* 0x000000bb00bb7308 */ /* 0x000ea20000002400 */
[----:B------:R-:W-:-:S02]  /*9530*/  ISETP.GT.AND P2, PT, R189, 0x48, PT ;  /* 0x00000048bd00780c */ /* 0x000fc40003f44270 */
[----:B------:R-:W-:Y:S02]  /*9540*/  FSEL R185, R190, -INF , P3 ;  /* 0xff800000beb97808 */ /* 0x000fe40001800000 */
[----:B------:R-:W-:Y:S02]  /*9550*/  FMNMX.FTZ R190, R170, R201, !PT ;  /* 0x000000c9aabe7209 */ /* 0x000fe40007810000 */
[C---:B------:R-:W-:Y:S01]  /*9560*/  ISETP.GT.AND P3, PT, R189.reuse, 0x49, PT ;  /* 0x00000049bd00780c */ /* 0x040fe20003f64270 */
[----:B------:R-:W-:Y:S01]  /*9570*/  VIADD R189, R189, 0x8 ;  /* 0x00000008bdbd7836 */ /* 0x000fe20000000000 */
[----:B-1----:R-:W-:Y:S01]  /*9580*/  FSEL R186, R191, -INF , P2 ;  /* 0xff800000bfba7808 */ /* 0x002fe20001000000 */
[----:B------:R-:W1:Y:S01]  /*9590*/  MUFU.TANH R188, R188 ;  /* 0x000000bc00bc7308 */ /* 0x000e620000002400 */
[----:B------:R-:W-:Y:S02]  /*95a0*/  FMNMX.FTZ R191, R185, R190, !PT ;  /* 0x000000beb9bf7209 */ /* 0x000fe40007810000 */
[----:B---3--:R-:W-:-:S02]  /*95b0*/  FSEL R171, R4, -INF , P3 ;  /* 0xff80000004ab7808 */ /* 0x008fc40001800000 */
[----:B------:R-:W-:Y:S02]  /*95c0*/  FMNMX.FTZ R4, R186, R191, !PT ;  /* 0x000000bfba047209 */ /* 0x000fe40007810000 */
[----:B------:R-:W-:Y:S02]  /*95d0*/  ISETP.GT.AND P2, PT, R189, RZ, PT ;  /* 0x000000ffbd00720c */ /* 0x000fe40003f44270 */
[----:B------:R-:W-:Y:S02]  /*95e0*/  FMNMX.FTZ R4, R171, R4, !PT ;  /* 0x00000004ab047209 */ /* 0x000fe40007810000 */
[C---:B------:R-:W-:Y:S02]  /*95f0*/  ISETP.GT.AND P3, PT, R189.reuse, 0x1, PT ;  /* 0x00000001bd00780c */ /* 0x040fe40003f64270 */
[----:B------:R-:W-:Y:S01]  /*9600*/  ISETP.GT.AND P4, PT, R189, 0x8, PT ;  /* 0x00000008bd00780c */ /* 0x000fe20003f84270 */
[----:B------:R-:W3:Y:S01]  /*9610*/  SHFL.BFLY PT, R191, R4, 0x2, 0x1f ;  /* 0x0c401f0004bf7f89 */ /* 0x000ee200000e0000 */
[----:B------:R-:W-:-:S02]  /*9620*/  FSEL R2, R2, -INF , P3 ;  /* 0xff80000002027808 */ /* 0x000fc40001800000 */
[C---:B------:R-:W-:Y:S02]  /*9630*/  ISETP.GT.AND P5, PT, R189.reuse, 0x9, PT ;  /* 0x00000009bd00780c */ /* 0x040fe40003fa4270 */
[C---:B------:R-:W-:Y:S02]  /*9640*/  ISETP.GT.AND P3, PT, R189.reuse, 0x10, PT ;  /* 0x00000010bd00780c */ /* 0x040fe40003f64270 */
[----:B------:R-:W-:Y:S02]  /*9650*/  FSEL R184, R184, -INF , P5 ;  /* 0xff800000b8b87808 */ /* 0x000fe40002800000 */
[----:B------:R-:W-:Y:S02]  /*9660*/  FSEL R176, R176, -INF , P3 ;  /* 0xff800000b0b07808 */ /* 0x000fe40001800000 */
[----:B------:R-:W-:-:S04]  /*9670*/  ISETP.GT.AND P3, PT, R189, 0x18, PT ;  /* 0x00000018bd00780c */ /* 0x000fc80003f64270 */
[----:B------:R-:W-:Y:S02]  /*9680*/  FSEL R178, R178, -INF , P3 ;  /* 0xff800000b2b27808 */ /* 0x000fe40001800000 */
[----:B------:R-:W-:-:S04]  /*9690*/  ISETP.GT.AND P3, PT, R189, 0x20, PT ;  /* 0x00000020bd00780c */ /* 0x000fc80003f64270 */
[----:B--2---:R-:W-:Y:S02]  /*96a0*/  FSEL R187, R187, -INF , P3 ;  /* 0xff800000bbbb7808 */ /* 0x004fe40001800000 */
[----:B------:R-:W-:Y:S02]  /*96b0*/  ISETP.GT.AND P3, PT, R189, 0x28, PT ;  /* 0x00000028bd00780c */ /* 0x000fe40003f64270 */
[----:B---3--:R-:W-:Y:S01]  /*96c0*/  FMNMX.FTZ R190, R4, R191, !PT ;  /* 0x000000bf04be7209 */ /* 0x008fe20007810000 */
[----:B------:R-:W-:Y:S01]  /*96d0*/  FMUL.FTZ R191, R159, UR4 ;  /* 0x000000049fbf7c20 */ /* 0x000fe20008410000 */
[----:B------:R-:W-:Y:S01]  /*96e0*/  FSEL R159, R0, -INF , P2 ;  /* 0xff800000009f7808 */ /* 0x000fe20001000000 */
[----:B------:R-:W-:Y:S01]  /*96f0*/  ULDC UR4, c[0x0][0x988] ;  /* 0x0002620000047ab9 */ /* 0x000fe20000000800 */
[----:B------:R-:W-:Y:S01]  /*9700*/  FSEL R174, R174, -INF , P3 ;  /* 0xff800000aeae7808 */ /* 0x000fe20001800000 */
[----:B------:R-:W2:Y:S01]  /*9710*/  SHFL.BFLY PT, R201, R190, 0x1, 0x1f ;  /* 0x0c201f00bec97f89 */ /* 0x000ea200000e0000 */
[----:B------:R-:W-:Y:S01]  /*9720*/  ISETP.GT.AND P3, PT, R189, 0x30, PT ;  /* 0x00000030bd00780c */ /* 0x000fe20003f64270 */
[----:B------:R-:W3:Y:S03]  /*9730*/  MUFU.TANH R191, R191 ;  /* 0x000000bf00bf7308 */ /* 0x000ee60000002400 */
[----:B------:R-:W-:-:S02]  /*9740*/  FSEL R162, R162, -INF , P3 ;  /* 0xff800000a2a27808 */ /* 0x000fc40001800000 */
[----:B------:R-:W-:-:S04]  /*9750*/  ISETP.GT.AND P3, PT, R189, 0x38, PT ;  /* 0x00000038bd00780c */ /* 0x000fc80003f64270 */
[----:B------:R-:W-:Y:S02]  /*9760*/  FSEL R166, R166, -INF , P3 ;  /* 0xff800000a6a67808 */ /* 0x000fe40001800000 */
[----:B------:R-:W-:-:S04]  /*9770*/  ISETP.GT.AND P3, PT, R189, 0x40, PT ;  /* 0x00000040bd00780c */ /* 0x000fc80003f64270 */
[----:B------:R-:W-:Y:S02]  /*9780*/  FSEL R154, R154, -INF , P3 ;  /* 0xff8000009a9a7808 */ /* 0x000fe40001800000 */
[----:B------:R-:W-:-:S04]  /*9790*/  ISETP.GT.AND P3, PT, R189, 0x48, PT ;  /* 0x00000048bd00780c */ /* 0x000fc80003f64270 */
[----:B------:R-:W-:Y:S02]  /*97a0*/  FSEL R158, R158, -INF , P3 ;  /* 0xff8000009e9e7808 */ /* 0x000fe40001800000 */
[----:B--2---:R-:W-:Y:S02]  /*97b0*/  FMNMX.FTZ R4, R190, R201, !PT ;  /* 0x000000c9be047209 */ /* 0x004fe40007810000 */
[----:B------:R-:W-:Y:S02]  /*97c0*/  FSEL R190, R3, -INF , P4 ;  /* 0xff80000003be7808 */ /* 0x000fe40002000000 */
[C---:B------:R-:W-:Y:S01]  /*97d0*/  FSETP.NEU.FTZ.AND P2, PT, R4.reuse, -INF , PT ;  /* 0xff8000000400780b */ /* 0x040fe20003f5d000 */
[----:B------:R-:W-:Y:S01]  /*97e0*/  FMUL.FTZ R0, R4, UR4 ;  /* 0x0000000404007c20 */ /* 0x000fe20008410000 */
[----:B------:R-:W-:-:S04]  /*97f0*/  ISETP.GT.AND P4, PT, R189, 0x11, PT ;  /* 0x00000011bd00780c */ /* 0x000fc80003f84270 */
[----:B------:R-:W-:-:S05]  /*9800*/  FSEL R0, R0, RZ, P2 ;  /* 0x000000ff00007208 */ /* 0x000fca0001000000 */
[--C-:B------:R-:W-:Y:S01]  /*9810*/  FFMA.FTZ R3, R160, UR4, -R0.reuse ;  /* 0x00000004a0037c23 */ /* 0x100fe20008010800 */
[----:B------:R-:W-:Y:S01]  /*9820*/  FSEL R160, R177, -INF , P4 ;  /* 0xff800000b1a07808 */ /* 0x000fe20002000000 */
[--C-:B------:R-:W-:Y:S01]  /*9830*/  FFMA.FTZ R208, R168, UR4, -R0.reuse ;  /* 0x00000004a8d07c23 */ /* 0x100fe20008010800 */
[----:B------:R-:W-:Y:S01]  /*9840*/  ISETP.GT.AND P4, PT, R189, 0x19, PT ;  /* 0x00000019bd00780c */ /* 0x000fe20003f84270 */
[----:B------:R-:W-:Y:S01]  /*9850*/  MUFU.EX2 R177, R3 ;  /* 0x0000000300b17308 */ /* 0x000fe20000000800 */
[--C-:B------:R-:W-:Y:S01]  /*9860*/  FFMA.FTZ R210, R161, UR4, -R0.reuse ;  /* 0x00000004a1d27c23 */ /* 0x100fe20008010800 */
[--C-:B------:R-:W-:Y:S01]  /*9870*/  FFMA.FTZ R161, R169, UR4, -R0.reuse ;  /* 0x00000004a9a17c23 */ /* 0x100fe20008010800 */
[----:B------:R-:W-:Y:S01]  /*9880*/  FSEL R179, R179, -INF , P4 ;  /* 0xff800000b3b37808 */ /* 0x000fe20002000000 */
[--C-:B------:R-:W-:Y:S01]  /*9890*/  FFMA.FTZ R169, R164, UR4, -R0.reuse ;  /* 0x00000004a4a97c23 */ /* 0x100fe20008010800 */
[----:B------:R-:W-:Y:S01]  /*98a0*/  ISETP.GT.AND P4, PT, R189, 0x21, PT ;  /* 0x00000021bd00780c */ /* 0x000fe20003f84270 */
[--C-:B------:R-:W-:Y:S01]  /*98b0*/  FFMA.FTZ R204, R172, UR4, -R0.reuse ;  /* 0x00000004accc7c23 */ /* 0x100fe20008010800 */
[--C-:B------:R-:W-:Y:S01]  /*98c0*/  FFMA.FTZ R200, R152, UR4, -R0.reuse ;  /* 0x0000000498c87c23 */ /* 0x100fe20008010800 */
[--C-:B------:R-:W-:Y:S01]  /*98d0*/  FFMA.FTZ R206, R165, UR4, -R0.reuse ;  /* 0x00000004a5ce7c23 */ /* 0x100fe20008010800 */
[----:B-1----:R-:W-:Y:S01]  /*98e0*/  FSEL R188, R188, -INF , P4 ;  /* 0xff800000bcbc7808 */ /* 0x002fe20002000000 */
[--C-:B------:R-:W-:Y:S01]  /*98f0*/  FFMA.FTZ R152, R170, UR4, -R0.reuse ;  /* 0x00000004aa987c23 */ /* 0x100fe20008010800 */
[----:B------:R-:W-:Y:S01]  /*9900*/  ISETP.GT.AND P4, PT, R189, 0x29, PT ;  /* 0x00000029bd00780c */ /* 0x000fe20003f84270 */
[--C-:B------:R-:W-:Y:S01]  /*9910*/  FFMA.FTZ R165, R173, UR4, -R0.reuse ;  /* 0x00000004ada57c23 */ /* 0x100fe20008010800 */
[--C-:B------:R-:W-:Y:S01]  /*9920*/  FFMA.FTZ R202, R181, UR4, -R0.reuse ;  /* 0x00000004b5ca7c23 */ /* 0x100fe20008010800 */
[--C-:B------:R-:W-:Y:S01]  /*9930*/  FFMA.FTZ R170, R171, UR4, -R0.reuse ;  /* 0x00000004abaa7c23 */ /* 0x100fe20008010800 */
[----:B------:R-:W-:Y:S01]  /*9940*/  FSEL R175, R175, -INF , P4 ;  /* 0xff800000afaf7808 */ /* 0x000fe20002000000 */
[--C-:B------:R-:W-:Y:S01]  /*9950*/  FFMA.FTZ R153, R153, UR4, -R0.reuse ;  /* 0x0000000499997c23 */ /* 0x100fe20008010800 */
[----:B------:R-:W-:Y:S01]  /*9960*/  ISETP.GT.AND P4, PT, R189, 0x31, PT ;  /* 0x00000031bd00780c */ /* 0x000fe20003f84270 */
[--C-:B------:R-:W-:Y:S01]  /*9970*/  FFMA.FTZ R173, R182, UR4, -R0.reuse ;  /* 0x00000004b6ad7c23 */ /* 0x100fe20008010800 */
[----:B------:R-:W-:Y:S01]  /*9980*/  FFMA.FTZ R181, R185, UR4, -R0 ;  /* 0x00000004b9b57c23 */ /* 0x000fe20008010800 */
[----:B------:R-:W-:Y:S01]  /*9990*/  MUFU.EX2 R208, R208 ;  /* 0x000000d000d07308 */ /* 0x000fe20000000800 */
[----:B------:R-:W-:-:S02]  /*99a0*/  FSEL R163, R163, -INF , P4 ;  /* 0xff800000a3a37808 */ /* 0x000fc40002000000 */
[----:B------:R-:W-:-:S04]  /*99b0*/  ISETP.GT.AND P4, PT, R189, 0x39, PT ;  /* 0x00000039bd00780c */ /* 0x000fc80003f84270 */
[----:B------:R-:W-:Y:S01]  /*99c0*/  FSEL R164, R167, -INF , P4 ;  /* 0xff800000a7a47808 */ /* 0x000fe20002000000 */
[----:B------:R-:W-:Y:S01]  /*99d0*/  MUFU.EX2 R210, R210 ;  /* 0x000000d200d27308 */ /* 0x000fe20000000800 */
[----:B------:R-:W-:-:S04]  /*99e0*/  ISETP.GT.AND P4, PT, R189, 0x41, PT ;  /* 0x00000041bd00780c */ /* 0x000fc80003f84270 */
[----:B------:R-:W-:Y:S02]  /*99f0*/  FSEL R155, R155, -INF , P4 ;  /* 0xff8000009b9b7808 */ /* 0x000fe40002000000 */
[----:B------:R-:W-:Y:S01]  /*9a00*/  ISETP.GT.AND P4, PT, R189, 0x49, PT ;  /* 0x00000049bd00780c */ /* 0x000fe20003f84270 */
[----:B------:R1:W-:Y:S03]  /*9a10*/  MUFU.EX2 R167, R169 ;  /* 0x000000a900a77308 */ /* 0x0003e60000000800 */
[----:B---3--:R-:W-:-:S05]  /*9a20*/  FSEL R191, R191, -INF , P4 ;  /* 0xff800000bfbf7808 */ /* 0x008fca0002000000 */
[----:B------:R-:W-:Y:S01]  /*9a30*/  MUFU.EX2 R161, R161 ;  /* 0x000000a100a17308 */ /* 0x000fe20000000800 */
[----:B-1----:R-:W-:-:S07]  /*9a40*/  FFMA.FTZ R169, R180, UR4, -R0 ;  /* 0x00000004b4a97c23 */ /* 0x002fce0008010800 */
        /* <DEDUP_REMOVED lines=8> */
[----:B------:R-:W-:Y:S01]  /*9ad0*/  FMNMX.FTZ R197, R159, R20, !PT ;  /* 0x000000149fc57209 */ /* 0x000fe20007810000 */
[----:B------:R-:W-:Y:S01]  /*9ae0*/  WARPGROUP.ARRIVE ;  /* 0x00000000000079c5 */ /* 0x000fe20000000000 */
[--C-:B------:R-:W-:Y:S01]  /*9af0*/  FFMA.FTZ R196, R156, UR4, -R0.reuse ;  /* 0x000000049cc47c23 */ /* 0x100fe20008010800 */
[--C-:B------:R-:W-:Y:S01]  /*9b00*/  FFMA.FTZ R198, R157, UR4, -R0.reuse ;  /* 0x000000049dc67c23 */ /* 0x100fe20008010800 */
[----:B------:R-:W-:Y:S01]  /*9b10*/  FMNMX.FTZ R197, R2, R197, !PT ;  /* 0x000000c502c57209 */ /* 0x000fe20007810000 */
[--C-:B------:R-:W-:Y:S01]  /*9b20*/  FFMA.FTZ R157, R183, UR4, -R0.reuse ;  /* 0x00000004b79d7c23 */ /* 0x100fe20008010800 */
[----:B------:R-:W-:Y:S01]  /*9b30*/  FFMA.FTZ R156, R186, UR4, -R0 ;  /* 0x00000004ba9c7c23 */ /* 0x000fe20008010800 */
[----:B------:R-:W-:Y:S01]  /*9b40*/  HGMMA.64x256x16.F32 R24, R192, gdesc[UR4].tnspB, R24, gsb0 ;  /* 0x43e00004c0187df0 */ /* 0x000fe20008000818 */
[----:B------:R-:W-:Y:S01]  /*9b50*/  FMNMX.FTZ R197, R190, R197, !PT ;  /* 0x000000c5bec57209 */ /* 0x000fe20007810000 */
[----:B------:R-:W-:Y:S03]  /*9b60*/  MUFU.EX2 R196, R196 ;  /* 0x000000c400c47308 */ /* 0x000fe60000000800 */
[----:B------:R-:W-:-:S04]  /*9b70*/  FMNMX.FTZ R197, R184, R197, !PT ;  /* 0x000000c5b8c57209 */ /* 0x000fc80007810000 */
        /* <DEDUP_REMOVED lines=18> */
[----:B------:R-:W-:-:S04]  /*9ca0*/  FMNMX.FTZ R168, R154, R3, !PT ;  /* 0x000000039aa87209 */ /* 0x000fc80007810000 */
[----:B------:R-:W-:-:S04]  /*9cb0*/  FMNMX.FTZ R3, R155, R168, !PT ;  /* 0x000000a89b037209 */ /* 0x000fc80007810000 */
[----:B------:R-:W-:-:S04]  /*9cc0*/  FMNMX.FTZ R168, R158, R3, !PT ;  /* 0x000000039ea87209 */ /* 0x000fc80007810000 */
[----:B------:R-:W-:-:S05]  /*9cd0*/  FMNMX.FTZ R168, R191, R168, !PT ;  /* 0x000000a8bfa87209 */ /* 0x000fca0007810000 */
[----:B------:R-:W1:Y:S02]  /*9ce0*/  SHFL.BFLY PT, R3, R168, 0x2, 0x1f ;  /* 0x0c401f00a8037f89 */ /* 0x000e6400000e0000 */
[----:B-1----:R-:W-:Y:S02]  /*9cf0*/  FMNMX.FTZ R172, R168, R3, !PT ;  /* 0x00000003a8ac7209 */ /* 0x002fe40007810000 */
[----:B------:R-:W-:-:S03]  /*9d00*/  FSEL R168, R4, RZ, P2 ;  /* 0x000000ff04a87208 */ /* 0x000fc60001000000 */
[----:B------:R-:W1:Y:S02]  /*9d10*/  SHFL.BFLY PT, R3, R172, 0x1, 0x1f ;  /* 0x0c201f00ac037f89 */ /* 0x000e6400000e0000 */
[----:B------:R-:W-:Y:S02]  /*9d20*/  FADD.FTZ R168, -R168, R21 ;  /* 0x00000015a8a87221 */ /* 0x000fe40000010100 */
[----:B------:R-:W-:Y:S02]  /*9d30*/  MUFU.EX2 R21, R170 ;  /* 0x000000aa00157308 */ /* 0x000fe40000000800 */
[----:B------:R-:W-:-:S06]  /*9d40*/  FMUL.FTZ R0, R168, UR4 ;  /* 0x00000004a8007c20 */ /* 0x000fcc0008410000 */
[----:B------:R-:W2:Y:S01]  /*9d50*/  MUFU.EX2 R0, R0 ;  /* 0x0000000000007308 */ /* 0x000ea20000000800 */
[----:B-1----:R-:W-:-:S04]  /*9d60*/  FMNMX.FTZ R3, R172, R3, !PT ;  /* 0x00000003ac037209 */ /* 0x002fc80007810000 */
[C---:B------:R-:W-:Y:S01]  /*9d70*/  FSETP.NEU.FTZ.AND P2, PT, R3.reuse, -INF , PT ;  /* 0xff8000000300780b */ /* 0x040fe20003f5d000 */
[----:B------:R-:W-:Y:S01]  /*9d80*/  FMUL.FTZ R171, R3, UR4 ;  /* 0x0000000403ab7c20 */ /* 0x000fe20008410000 */
[----:B--2---:R-:W-:-:S04]  /*9d90*/  FFMA.FTZ R17, R0, R17, R177 ;  /* 0x0000001100117223 */ /* 0x004fc800000100b1 */
[----:B------:R-:W-:Y:S01]  /*9da0*/  FSEL R171, R171, RZ, P2 ;  /* 0x000000ffabab7208 */ /* 0x000fe20001000000 */
[C---:B------:R-:W-:Y:S01]  /*9db0*/  FADD.FTZ R17, R208.reuse, R17 ;  /* 0x00000011d0117221 */ /* 0x040fe20000010000 */
[----:B------:R-:W-:-:S03]  /*9dc0*/  F2FP.F16.F32.PACK_AB R208, R208, R177 ;  /* 0x000000b1d0d0723e */ /* 0x000fc600000000ff */
        /* <DEDUP_REMOVED lines=8> */
[----:B------:R-:W-:Y:S01]  /*9e50*/  FADD.FTZ R176, R210, R17 ;  /* 0x00000011d2b07221 */ /* 0x000fe20000010000 */
[--C-:B------:R-:W-:Y:S01]  /*9e60*/  FFMA.FTZ R203, R174, UR4, -R171.reuse ;  /* 0x00000004aecb7c23 */ /* 0x100fe200080108ab */
[----:B------:R-:W-:Y:S01]  /*9e70*/  FMUL.FTZ R159, R159, UR4 ;  /* 0x000000049f9f7c20 */ /* 0x000fe20008410000 */
[--C-:B------:R-:W-:Y:S01]  /*9e80*/  FFMA.FTZ R174, R175, UR4, -R171.reuse ;  /* 0x00000004afae7c23 */ /* 0x100fe200080108ab */
[----:B------:R-:W-:Y:S01]  /*9e90*/  FADD.FTZ R175, R161, R176 ;  /* 0x000000b0a1af7221 */ /* 0x000fe20000010000 */
[--C-:B------:R-:W-:Y:S01]  /*9ea0*/  FFMA.FTZ R160, R160, UR4, -R171.reuse ;  /* 0x00000004a0a07c23 */ /* 0x100fe200080108ab */
[----:B------:R-:W-:Y:S01]  /*9eb0*/  FFMA.FTZ R207, R178, UR4, -R171 ;  /* 0x00000004b2cf7c23 */ /* 0x000fe200080108ab */
[----:B------:R1:W2:Y:S01]  /*9ec0*/  MUFU.EX2 R2, R159 ;  /* 0x0000009f00027308 */ /* 0x0002a20000000800 */
[----:B------:R-:W-:Y:S01]  /*9ed0*/  FADD.FTZ R176, R204, R175 ;  /* 0x000000afccb07221 */ /* 0x000fe20000010000 */
[--C-:B------:R-:W-:Y:S01]  /*9ee0*/  FFMA.FTZ R172, R179, UR4, -R171.reuse ;  /* 0x00000004b3ac7c23 */ /* 0x100fe200080108ab */
[----:B------:R-:W-:Y:S01]  /*9ef0*/  MOV R17, UR47 ;  /* 0x0000002f00117c02 */ /* 0x000fe20008000f00 */
[--C-:B------:R-:W-:Y:S01]  /*9f00*/  FFMA.FTZ R201, R187, UR4, -R171.reuse ;  /* 0x00000004bbc97c23 */ /* 0x100fe200080108ab */
[--C-:B------:R-:W-:Y:S01]  /*9f10*/  FFMA.FTZ R188, R188, UR4, -R171.reuse ;  /* 0x00000004bcbc7c23 */ /* 0x100fe200080108ab */
[--C-:B------:R-:W-:Y:S01]  /*9f20*/  FFMA.FTZ R199, R166, UR4, -R171.reuse ;  /* 0x00000004a6c77c23 */ /* 0x100fe200080108ab */
[----:B------:R-:W-:Y:S01]  /*9f30*/  FFMA.FTZ R197, R162, UR4, -R171 ;  /* 0x00000004a2c57c23 */ /* 0x000fe200080108ab */
[----:B------:R-:W3:Y:S01]  /*9f40*/  MUFU.EX2 R168, R168 ;  /* 0x000000a800a87308 */ /* 0x000ee20000000800 */
[----:B-1----:R-:W-:Y:S01]  /*9f50*/  FADD.FTZ R159, R167, R176 ;  /* 0x000000b0a79f7221 */ /* 0x002fe20000010000 */
[----:B------:R-:W-:-:S02]  /*9f60*/  @!P1 VIADD R17, R17, 0x38840 ;  /* 0x0003884011119836 */ /* 0x000fc40000000000 */
[--C-:B------:R-:W-:Y:S01]  /*9f70*/  FFMA.FTZ R162, R163, UR4, -R171.reuse ;  /* 0x00000004a3a27c23 */ /* 0x100fe200080108ab */
[----:B------:R-:W-:Y:S01]  /*9f80*/  FFMA.FTZ R164, R164, UR4, -R171 ;  /* 0x00000004a4a47c23 */ /* 0x000fe200080108ab */
[----:B------:R-:W-:Y:S01]  /*9f90*/  FADD.FTZ R178, R206, R159 ;  /* 0x0000009fceb27221 */ /* 0x000fe20000010000 */
[----:B------:R-:W-:Y:S01]  /*9fa0*/  FFMA.FTZ R155, R155, UR4, -R171 ;  /* 0x000000049b9b7c23 */ /* 0x000fe200080108ab */
[----:B------:R-:W-:Y:S01]  /*9fb0*/  @!P1 PRMT R17, RZ, 0x654, R17 ;  /* 0x00000654ff119816 */ /* 0x000fe20000000011 */
[----:B------:R-:W1:Y:S01]  /*9fc0*/  MUFU.EX2 R211, R211 ;  /* 0x000000d300d37308 */ /* 0x000e620000000800 */
[----:B--2---:R-:W-:Y:S01]  /*9fd0*/  FFMA.FTZ R5, R2, R5, R209 ;  /* 0x0000000502057223 */ /* 0x004fe200000100d1 */
[----:B------:R-:W-:Y:S01]  /*9fe0*/  FFMA.FTZ R158, R158, UR4, -R171 ;  /* 0x000000049e9e7c23 */ /* 0x000fe200080108ab */
[----:B------:R-:W-:Y:S02]  /*9ff0*/  MOV R159, UR5 ;  /* 0x00000005009f7c02 */ /* 0x000fe40008000f00 */
[----:B------:R-:W-:-:S02]  /*a000*/  PLOP3.LUT P2, PT, PT, PT, UP0, 0x80, 0x0 ;  /* 0x000000000000781c */ /* 0x000fc40003f4f008 */
[----:B------:R-:W-:Y:S01]  /*a010*/  F2FP.F16.F32.PACK_AB R210, R161, R210 ;  /* 0x000000d2a1d2723e */ /* 0x000fe200000000ff */
[----:B------:R-:W2:Y:S01]  /*a020*/  MUFU.EX2 R170, R170 ;  /* 0x000000aa00aa7308 */ /* 0x000ea20000000800 */
[C---:B---3--:R-:W-:Y:S01]  /*a030*/  FADD.FTZ R176, R168.reuse, R5 ;  /* 0x00000005a8b07221 */ /* 0x048fe20000010000 */
[----:B------:R-:W-:Y:S01]  /*a040*/  @!P1 VIADD R159, R159, 0x38860 ;  /* 0x000388609f9f9836 */ /* 0x000fe20000000000 */
[----:B------:R-:W-:Y:S02]  /*a050*/  F2FP.F16.F32.PACK_AB R204, R167, R204 ;  /* 0x000000cca7cc723e */ /* 0x000fe400000000ff */
[----:B------:R-:W-:Y:S02]  /*a060*/  F2FP.F16.F32.PACK_AB R206, R165, R206 ;  /* 0x000000cea5ce723e */ /* 0x000fe400000000ff */
[----:B------:R-:W-:Y:S01]  /*a070*/  @!P1 PRMT R159, RZ, 0x654, R159 ;  /* 0x00000654ff9f9816 */ /* 0x000fe2000000009f */
[----:B------:R-:W3:Y:S01]  /*a080*/  MUFU.EX2 R205, R205 ;  /* 0x000000cd00cd7308 */ /* 0x000ee20000000800 */
[----:B-1----:R-:W-:Y:S01]  /*a090*/  FADD.FTZ R5, R211, R176 ;  /* 0x000000b0d3057221 */ /* 0x002fe20000010000 */
[----:B------:R-:W-:-:S06]  /*a0a0*/  F2FP.F16.F32.PACK_AB R209, R168, R209 ;  /* 0x000000d1a8d1723e */ /* 0x000fcc00000000ff */
        /* <DEDUP_REMOVED lines=14> */
[----:B-1----:R-:W-:-:S07]  /*a190*/  FADD.FTZ R5, R201, R166 ;  /* 0x000000a6c9057221 */ /* 0x002fce0000010000 */
[----:B------:R-:W1:Y:S01]  /*a1a0*/  MUFU.EX2 R174, R174 ;  /* 0x000000ae00ae7308 */ /* 0x000e620000000800 */
[C---:B--2---:R-:W-:Y:S01]  /*a1b0*/  FADD.FTZ R166, R20.reuse, R5 ;  /* 0x0000000514a67221 */ /* 0x044fe20000010000 */
[----:B------:R-:W-:Y:S01]  /*a1c0*/  F2FP.F16.F32.PACK_AB R201, R20, R201 ;  /* 0x000000c914c9723e */ /* 0x000fe200000000ff */
[----:B------:R-:W-:-:S05]  /*a1d0*/  IMAD.MOV.U32 R20, RZ, RZ, R3 ;  /* 0x000000ffff147224 */ /* 0x000fca00078e0003 */
[----:B------:R-:W2:Y:S01]  /*a1e0*/  MUFU.EX2 R197, R197 ;  /* 0x000000c500c57308 */ /* 0x000ea20000000800 */
[----:B---3--:R-:W-:-:S07]  /*a1f0*/  FADD.FTZ R5, R203, R166 ;  /* 0x000000a6cb057221 */ /* 0x008fce0000010000 */
[----:B------:R-:W3:Y:S01]  /*a200*/  MUFU.EX2 R162, R162 ;  /* 0x000000a200a27308 */ /* 0x000ee20000000800 */
[----:B-1----:R-:W-:-:S07]  /*a210*/  F2FP.F16.F32.PACK_AB R203, R174, R203 ;  /* 0x000000cbaecb723e */ /* 0x002fce00000000ff */
[----:B------:R-:W1:Y:S01]  /*a220*/  MUFU.EX2 R199, R199 ;  /* 0x000000c700c77308 */ /* 0x000e620000000800 */
[----:B------:R-:W-:Y:S02]  /*a230*/  WARPGROUP.DEPBAR.LE gsb0, 0x0 ;  /* 0x00008000000079c5 */ /* 0x000fe40000010000 */
[----:B------:R4:W-:Y:S01]  /*a240*/  @!P1 SYNCS.ARRIVE.TRANS64.RED.A1T0 RZ, [R17+URZ], RZ ;  /* 0x000000ff11ff99a7 */ /* 0x0009e2000810043f */
[--C-:B------:R-:W-:Y:S01]  /*a250*/  FFMA.FTZ R193, R154, UR4, -R171.reuse ;  /* 0x000000049ac17c23 */ /* 0x100fe200080108ab */
[----:B------:R-:W-:Y:S01]  /*a260*/  FFMA.FTZ R171, R191, UR4, -R171 ;  /* 0x00000004bfab7c23 */ /* 0x000fe200080108ab */
[----:B------:R-:W-:Y:S02]  /*a270*/  F2FP.F16.F32.PACK_AB R192, R181, R152 ;  /* 0x00000098b5c0723e */ /* 0x000fe400000000ff */
[----:B------:R5:W1:Y:S01]  /*a280*/  MUFU.EX2 R154, R164 ;  /* 0x000000a4009a7308 */ /* 0x000a620000000800 */
[----:B------:R-:W-:Y:S01]  /*a290*/  F2FP.F16.F32.PACK_AB R194, R21, R156 ;  /* 0x0000009c15c2723e */ /* 0x000fe200000000ff */
[----:B----4-:R-:W-:Y:S01]  /*a2a0*/  FADD.FTZ R17, R165, R178 ;  /* 0x000000b2a5117221 */ /* 0x010fe20000010000 */
[----:B------:R4:W-:Y:S03]  /*a2b0*/  @!P1 SYNCS.ARRIVE.TRANS64.RED.A1T0 RZ, [R159+URZ], RZ ;  /* 0x000000ff9fff99a7 */ /* 0x0009e6000810043f */
[----:B------:R-:W-:-:S02]  /*a2c0*/  FADD.FTZ R178, R200, R17 ;  /* 0x00000011c8b27221 */ /* 0x000fc40000010000 */
[----:B------:R-:W4:Y:S01]  /*a2d0*/  MUFU.EX2 R193, R193 ;  /* 0x000000c100c17308 */ /* 0x000f220000000800 */
[----:B-----5:R-:W-:Y:S01]  /*a2e0*/  FADD.FTZ R164, R174, R5 ;  /* 0x00000005aea47221 */ /* 0x020fe20000010000 */
[C---:B------:R-:W-:Y:S01]  /*a2f0*/  F2FP.F16.F32.PACK_AB R200, R169.reuse, R200 ;  /* 0x000000c8a9c8723e */ /* 0x040fe200000000ff */
[----:B------:R-:W-:Y:S02]  /*a300*/  FADD.FTZ R17, R169, R178 ;  /* 0x000000b2a9117221 */ /* 0x000fe40000010000 */
[----:B--2---:R-:W-:Y:S01]  /*a310*/  FADD.FTZ R5, R197, R164 ;  /* 0x000000a4c5057221 */ /* 0x004fe20000010000 */
[----:B---3--:R-:W-:Y:S01]  /*a320*/  F2FP.F16.F32.PACK_AB R197, R162, R197 ;  /* 0x000000c5a2c5723e */ /* 0x008fe200000000ff */
[----:B------:R-:W-:Y:S01]  /*a330*/  FADD.FTZ R176, R202, R17 ;  /* 0x00000011cab07221 */ /* 0x000fe20000010000 */
[----:B------:R-:W2:Y:S01]  /*a340*/  MUFU.EX2 R155, R155 ;  /* 0x0000009b009b7308 */ /* 0x000ea20000000800 */
[----:B------:R-:W-:Y:S01]  /*a350*/  FADD.FTZ R164, R162, R5 ;  /* 0x00000005a2a47221 */ /* 0x000fe20000010000 */
[C---:B------:R-:W-:Y:S01]  /*a360*/  F2FP.F16.F32.PACK_AB R202, R153.reuse, R202 ;  /* 0x000000ca99ca723e */ /* 0x040fe200000000ff */
[----:B------:R-:W-:-:S02]  /*a370*/  FADD.FTZ R17, R153, R176 ;  /* 0x000000b099117221 */ /* 0x000fc40000010000 */
[----:B-1----:R-:W-:Y:S01]  /*a380*/  FADD.FTZ R5, R199, R164 ;  /* 0x000000a4c7057221 */ /* 0x002fe20000010000 */
[----:B------:R-:W-:Y:S01]  /*a390*/  F2FP.F16.F32.PACK_AB R199, R154, R199 ;  /* 0x000000c79ac7723e */ /* 0x000fe200000000ff */
[----:B------:R-:W-:Y:S01]  /*a3a0*/  FADD.FTZ R176, R196, R17 ;  /* 0x00000011c4b07221 */ /* 0x000fe20000010000 */
[----:B------:R-:W1:Y:S01]  /*a3b0*/  MUFU.EX2 R195, R158 ;  /* 0x0000009e00c37308 */ /* 0x000e620000000800 */
[C---:B------:R-:W-:Y:S02]  /*a3c0*/  F2FP.F16.F32.PACK_AB R196, R173.reuse, R196 ;  /* 0x000000c4adc4723e */ /* 0x040fe400000000ff */
[----:B------:R-:W-:-:S04]  /*a3d0*/  FADD.FTZ R17, R173, R176 ;  /* 0x000000b0ad117221 */ /* 0x000fc80000010000 */
[----:B------:R-:W-:Y:S01]  /*a3e0*/  FADD.FTZ R176, R198, R17 ;  /* 0x00000011c6b07221 */ /* 0x000fe20000010000 */
[----:B------:R-:W3:Y:S01]  /*a3f0*/  MUFU.EX2 R171, R171 ;  /* 0x000000ab00ab7308 */ /* 0x000ee20000000800 */
[C---:B------:R-:W-:Y:S02]  /*a400*/  F2FP.F16.F32.PACK_AB R198, R157.reuse, R198 ;  /* 0x000000c69dc6723e */ /* 0x040fe400000000ff */
[----:B------:R-:W-:-:S04]  /*a410*/  FADD.FTZ R17, R157, R176 ;  /* 0x000000b09d117221 */ /* 0x000fc80000010000 */
[----:B------:R-:W-:Y:S01]  /*a420*/  FADD.FTZ R166, R152, R17 ;  /* 0x0000001198a67221 */ /* 0x000fe20000010000 */
[----:B------:R-:W-:-:S03]  /*a430*/  FADD.FTZ R152, R154, R5 ;  /* 0x000000059a987221 */ /* 0x000fc60000010000 */
[----:B------:R-:W-:Y:S01]  /*a440*/  FADD.FTZ R17, R181, R166 ;  /* 0x000000a6b5117221 */ /* 0x000fe20000010000 */
[----:B----4-:R-:W-:Y:S01]  /*a450*/  FADD.FTZ R152, R193, R152 ;  /* 0x00000098c1987221 */ /* 0x010fe20000010000 */
[C---:B--2---:R-:W-:Y:S02]  /*a460*/  F2FP.F16.F32.PACK_AB R193, R155.reuse, R193 ;  /* 0x000000c19bc1723e */ /* 0x044fe400000000ff */
[----:B------:R-:W-:Y:S01]  /*a470*/  FADD.FTZ R166, R156, R17 ;  /* 0x000000119ca67221 */ /* 0x000fe20000010000 */
[----:B------:R-:W-:-:S03]  /*a480*/  FADD.FTZ R152, R155, R152 ;  /* 0x000000989b987221 */ /* 0x000fc60000010000 */
[----:B------:R-:W-:Y:S01]  /*a490*/  FADD.FTZ R17, R21, R166 ;  /* 0x000000a615117221 */ /* 0x000fe20000010000 */
[----:B-1----:R-:W-:Y:S01]  /*a4a0*/  FADD.FTZ R152, R195, R152 ;  /* 0x00000098c3987221 */ /* 0x002fe20000010000 */
[C---:B---3--:R-:W-:Y:S02]  /*a4b0*/  F2FP.F16.F32.PACK_AB R195, R171.reuse, R195 ;  /* 0x000000c3abc3723e */ /* 0x048fe400000000ff */
[----:B------:R-:W-:Y:S01]  /*a4c0*/  MOV R21, R4 ;  /* 0x0000000400157202 */ /* 0x000fe20000000f00 */
[----:B------:R-:W-:Y:S01]  /*a4d0*/  FADD.FTZ R5, R171, R152 ;  /* 0x00000098ab057221 */ /* 0x000fe20000010000 */
[----:B------:R-:W-:Y:S06]  /*a4e0*/  @P2 BRA `(.L_x_1963) ;  /* 0xffffffbc00802947 */ /* 0x000fec000383ffff */
[----:B------:R-:W-:-:S05]  /*a4f0*/  UMOV UR47, UR45 ;  /* 0x0000002d002f7c82 */ /* 0x000fca0008000000 */
.L_x_1954:
[----:B------:R-:W-:-:S13]  /*a500*/  ISETP.LE.AND P2, PT, RZ, UR47, PT ;  /* 0x0000002fff007c0c */ /* 0x000fda000bf43270 */
[----:B------:R-:W-:Y:S05]  /*a510*/  @!P2 BRA `(.L_x_1964) ;  /* 0x0000003c000ca947 */ /* 0x000fea0003800000 */
[----:B------:R-:W-:Y:S01]  /*a520*/  R2UR UR61, R16 ;  /* 0x00000000103d72ca */ /* 0x000fe200000e0000 */
[----:B------:R-:W-:Y:S01]  /*a530*/  IMAD.MOV.U32 R21, RZ, RZ, R4 ;  /* 0x000000ffff157224 */ /* 0x000fe200078e0004 */
[----:B------:R-:W-:Y:S01]  /*a540*/  MOV R20, R3 ;  /* 0x0000000300147202 */ /* 0x000fe20000000f00 */
[----:B------:R-:W-:Y:S01]  /*a550*/  UMOV UR45, UR46 ;  /* 0x0000002e002d7c82 */ /* 0x000fe20008000000 */
[----:B------:R-:W-:-:S11]  /*a560*/  ULDC UR41, c[0x0][0x9d8] ;  /* 0x0002760000297ab9 */ /* 0x000fd60000000800 */
.L_x_1973:
[----:B------:R-:W-:-:S04]  /*a570*/  UIADD3 UR46, UR45, 0x1, URZ ;  /* 0x000000012d2e7890 */ /* 0x000fc8000fffe03f */
[----:B------:R-:W-:-:S04]  /*a580*/  UISETP.NE.AND UP0, UPT, UR46, 0x2, UPT ;  /* 0x000000022e00788c */ /* 0x000fc8000bf05270 */
[----:B------:R-:W-:Y:S02]  /*a590*/  USEL UR4, URZ, 0x1, UP0 ;  /* 0x000000013f047887 */ /* 0x000fe40008000000 */
[----:B------:R-:W-:Y:S02]  /*a5a0*/  USEL UR46, UR46, URZ, UP0 ;  /* 0x0000003f2e2e7287 */ /* 0x000fe40008000000 */
[----:B------:R-:W-:-:S06]  /*a5b0*/  ULOP3.LUT UR4, UR61, UR4, URZ, 0x3c, !UPT ;  /* 0x000000043d047292 */ /* 0x000fcc000f8e3c3f */
[----:B------:R-:W-:Y:S01]  /*a5c0*/  MOV R16, UR4 ;  /* 0x0000000400107c02 */ /* 0x000fe20008000f00 */
[----:B------:R-:W-:Y:S06]  /*a5d0*/  @!P0 BRA `(.L_x_1965) ;  /* 0x0000000000048947 */ /* 0x000fec0003800000 */
[----:B------:R-:W-:Y:S01]  /*a5e0*/  BPT.TRAP 0x1 ;  /* 0x000000040000795c */ /* 0x000fe20000300000 */
.L_x_1965:
[----:B------:R-:W-:Y:S01]  /*a5f0*/  R2UR UR5, R16 ;  /* 0x00000000100572ca */ /* 0x000fe200000e0000 */
[----:B------:R-:W-:-:S12]  /*a600*/  ULEA UR4, UR46, UR60, 0x3 ;  /* 0x0000003c2e047291 */ /* 0x000fd8000f8e183f */
[----:B------:R-:W-:-:S05]  /*a610*/  IMAD.U32 R3, RZ, RZ, UR5 ;  /* 0x00000005ff037e24 */ /* 0x000fca000f8e00ff */
[----:B------:R-:W-:-:S04]  /*a620*/  SHF.L.U32 R3, R3, 0x1f, RZ ;  /* 0x0000001f03037819 */ /* 0x000fc800000006ff */
[----:B------:R1:W2:Y:S01]  /*a630*/  SYNCS.PHASECHK.TRANS64.TRYWAIT P2, [UR4+0x38830], R3 ;  /* 0x03883003ff0075a7 */ /* 0x0002a20008040144 */
[----:B------:R-:W-:Y:S05]  /*a640*/  @!P0 BRA `(.L_x_1966) ;  /* 0x0000000000048947 */ /* 0x000fea0003800000 */
[----:B------:R-:W-:Y:S01]  /*a650*/  BPT.TRAP 0x1 ;  /* 0x000000040000795c */ /* 0x000fe20000300000 */
.L_x_1966:
[----:B--2---:R-:W-:Y:S05]  /*a660*/  @P2 BRA `(.L_x_1967) ;  /* 0x0000000000082947 */ /* 0x004fea0003800000 */
[----:B------:R-:W2:Y:S02]  /*a670*/  SYNCS.PHASECHK.TRANS64.TRYWAIT P2, [UR4+0x38830], R3 ;  /* 0x03883003ff0075a7 */ /* 0x000ea40008040144 */
[----:B--2---:R-:W-:Y:S05]  /*a680*/  @!P2 BRA `(.L_x_1968) ;  /* 0x000000a00020a947 */ /* 0x004fea0003800000 */
.L_x_1967:
        /* <DEDUP_REMOVED lines=604> */
.L_x_1969:
[----:B------:R-:W-:Y:S01]  /*cc50*/  ULEA UR5, UR45, UR60, 0x3 ;  /* 0x0000003c2d057291 */ /* 0x000fe2000f8e183f */
[----:B------:R-:W-:-:S04]  /*cc60*/  MOV R0, UR61 ;  /* 0x0000003d00007c02 */ /* 0x000fc80008000f00 */
[----:B------:R-:W-:-:S04]  /*cc70*/  SHF.L.U32 R0, R0, 0x1f, RZ ;  /* 0x0000001f00007819 */ /* 0x000fc800000006ff */
[----:B------:R3:W4:Y:S01]  /*cc80*/  SYNCS.PHASECHK.TRANS64.TRYWAIT P2, [UR5+0x38850], R0 ;  /* 0x03885000ff0075a7 */ /* 0x0007220008040145 */
[----:B------:R-:W-:Y:S05]  /*cc90*/  @!P0 BRA `(.L_x_1970) ;  /* 0x0000000000048947 */ /* 0x000fea0003800000 */
[----:B------:R-:W-:Y:S01]  /*cca0*/  BPT.TRAP 0x1 ;  /* 0x000000040000795c */ /* 0x000fe20000300000 */
.L_x_1970:
[----:B----4-:R-:W-:Y:S05]  /*ccb0*/  @P2 BRA `(.L_x_1971) ;  /* 0x0000000000082947 */ /* 0x010fea0003800000 */
[----:B------:R-:W4:Y:S02]  /*ccc0*/  SYNCS.PHASECHK.TRANS64.TRYWAIT P2, [UR5+0x38850], R0 ;  /* 0x03885000ff0075a7 */ /* 0x000f240008040145 */
[----:B----4-:R-:W-:Y:S05]  /*ccd0*/  @!P2 BRA `(.L_x_1972) ;  /* 0x0000007800a4a947 */ /* 0x010fea0003800000 */
.L_x_1971:
[----:B------:R-:W-:Y:S01]  /*cce0*/  UIADD3 UR4, UR60, 0x400, URZ ;  /* 0x000004003c047890 */ /* 0x000fe2000fffe03f */
[----:B------:R-:W-:Y:S01]  /*ccf0*/  WARPGROUP.ARRIVE ;  /* 0x00000000000079c5 */ /* 0x000fe20000000000 */
[----:B------:R-:W-:Y:S01]  /*cd00*/  UMOV UR7, 0x40000040 ;  /* 0x4000004000077882 */ /* 0x000fe20000000000 */
[----:B------:R-:W-:Y:S01]  /*cd10*/  FMUL.FTZ R2, R184, UR41 ;  /* 0x00000029b8027c20 */ /* 0x000fe20008410000 */
[----:B------:R-:W-:Y:S01]  /*cd20*/  USHF.R.U32.HI UR4, URZ, 0x4, UR4 ;  /* 0x000000043f047899 */ /* 0x000fe20008011604 */
[----:B-12---:R-:W-:Y:S01]  /*cd30*/  FMUL.FTZ R3, R185, UR41 ;  /* 0x00000029b9037c20 */ /* 0x006fe20008410000 */
[----:B------:R-:W-:Y:S01]  /*cd40*/  FMUL.FTZ R184, R187, UR41 ;  /* 0x00000029bbb87c20 */ /* 0x000fe20008410000 */
[----:B------:R-:W-:Y:S01]  /*cd50*/  FMUL.FTZ R187, R188, UR41 ;  /* 0x00000029bcbb7c20 */ /* 0x000fe20008410000 */
[----:B------:R-:W-:Y:S01]  /*cd60*/  ULOP3.LUT UR4, UR4, 0x3fff, URZ, 0xc0, !UPT ;  /* 0x00003fff04047892 */ /* 0x000fe2000f8ec03f */
[----:B------:R-:W3:Y:S01]  /*cd70*/  MUFU.TANH R2, R2 ;  /* 0x0000000200027308 */ /* 0x000ee20000002400 */
[----:B------:R-:W-:Y:S01]  /*cd80*/  FMUL.FTZ R188, R189, UR41 ;  /* 0x00000029bdbc7c20 */ /* 0x000fe20008410000 */
[----:B------:R-:W-:Y:S01]  /*cd90*/  FMUL.FTZ R185, R186, UR41 ;  /* 0x00000029bab97c20 */ /* 0x000fe20008410000 */
[----:B------:R-:W-:Y:S01]  /*cda0*/  ULOP3.LUT UR4, UR4, 0x2800000, URZ, 0xfc, !UPT ;  /* 0x0280000004047892 */ /* 0x000fe2000f8efc3f */
[----:B------:R-:W-:Y:S01]  /*cdb0*/  FMUL.FTZ R186, R190, UR41 ;  /* 0x00000029beba7c20 */ /* 0x000fe20008410000 */
[----:B------:R-:W-:Y:S01]  /*cdc0*/  FMUL.FTZ R190, R176, UR41 ;  /* 0x00000029b0be7c20 */ /* 0x000fe20008410000 */
[----:B------:R-:W-:Y:S01]  /*cdd0*/  FMUL.FTZ R177, R177, UR41 ;  /* 0x00000029b1b17c20 */ /* 0x000fe20008410000 */
[----:B------:R-:W-:Y:S01]  /*cde0*/  UIMAD UR10, UR45, 0xa00, UR4 ;  /* 0x00000a002d0a78a4 */ /* 0x000fe2000f8e0204 */
[----:B------:R-:W1:Y:S01]  /*cdf0*/  MUFU.TANH R3, R3 ;  /* 0x0000000300037308 */ /* 0x000e620000002400 */
        /* <DEDUP_REMOVED lines=9> */
[----:B------:R-:W2:Y:S01]  /*ce90*/  MUFU.TANH R187, R187 ;  /* 0x000000bb00bb7308 */ /* 0x000ea20000002400 */
[----:B------:R-:W-:Y:S01]  /*cea0*/  UMOV UR7, 0x40000040 ;  /* 0x4000004000077882 */ /* 0x000fe20000000000 */
[----:B---3--:R-:W-:Y:S01]  /*ceb0*/  FMNMX.FTZ R0, R2, R21, !PT ;  /* 0x0000001502007209 */ /* 0x008fe20007810000 */
[----:B------:R-:W-:Y:S01]  /*cec0*/  FMUL.FTZ R168, R169, UR41 ;  /* 0x00000029a9a87c20 */ /* 0x000fe20008410000 */
[----:B------:R-:W-:Y:S01]  /*ced0*/  FMUL.FTZ R169, R172, UR41 ;  /* 0x00000029aca97c20 */ /* 0x000fe20008410000 */
[----:B------:R-:W-:Y:S01]  /*cee0*/  FMUL.FTZ R172, R173, UR41 ;  /* 0x00000029adac7c20 */ /* 0x000fe20008410000 */
[----:B------:R-:W-:Y:S01]  /*cef0*/  FMUL.FTZ R160, R160, UR41 ;  /* 0x00000029a0a07c20 */ /* 0x000fe20008410000 */
[----:B-1----:R-:W-:Y:S01]  /*cf00*/  FMNMX.FTZ R0, R3, R0, !PT ;  /* 0x0000000003007209 */ /* 0x002fe20007810000 */
        /* <DEDUP_REMOVED lines=9> */
[----:B--2---:R-:W-:Y:S01]  /*cfa0*/  FMNMX.FTZ R173, R187, R0, !PT ;  /* 0x00000000bbad7209 */ /* 0x004fe20007810000 */
[----:B------:R-:W-:Y:S01]  /*cfb0*/  FMUL.FTZ R170, R170, UR41 ;  /* 0x00000029aaaa7c20 */ /* 0x000fe20008410000 */
[----:B------:R-:W-:Y:S01]  /*cfc0*/  ULDC UR11, c[0x0][0x988] ;  /* 0x00026200000b7ab9 */ /* 0x000fe20000000800 */
[----:B------:R-:W-:Y:S01]  /*cfd0*/  FMUL.FTZ R171, R171, UR41 ;  /* 0x00000029abab7c20 */ /* 0x000fe20008410000 */
[----:B------:R-:W-:Y:S01]  /*cfe0*/  UMOV UR4, UR11 ;  /* 0x0000000b00047c82 */ /* 0x000fe20008000000 */
[----:B------:R-:W-:Y:S01]  /*cff0*/  FMUL.FTZ R174, R174, UR41 ;  /* 0x00000029aeae7c20 */ /* 0x000fe20008410000 */
[----:B------:R-:W-:Y:S01]  /*d000*/  FMUL.FTZ R175, R175, UR41 ;  /* 0x00000029afaf7c20 */ /* 0x000fe20008410000 */
[----:B------:R-:W2:Y:S01]  /*d010*/  MUFU.TANH R177, R177 ;  /* 0x000000b100b17308 */ /* 0x000ea20000002400 */
[----:B-1----:R-:W-:Y:S01]  /*d020*/  FMNMX.FTZ R173, R188, R173, !PT ;  /* 0x000000adbcad7209 */ /* 0x002fe20007810000 */
[----:B------:R-:W-:Y:S01]  /*d030*/  FMUL.FTZ R162, R162, UR41 ;  /* 0x00000029a2a27c20 */ /* 0x000fe20008410000 */
[----:B------:R-:W-:Y:S01]  /*d040*/  FMUL.FTZ R163, R163, UR41 ;  /* 0x00000029a3a37c20 */ /* 0x000fe20008410000 */
[----:B------:R-:W-:Y:S01]  /*d050*/  FMUL.FTZ R166, R166, UR41 ;  /* 0x00000029a6a67c20 */ /* 0x000fe20008410000 */
[----:B------:R-:W-:Y:S01]  /*d060*/  FMUL.FTZ R167, R167, UR41 ;  /* 0x00000029a7a77c20 */ /* 0x000fe20008410000 */
[----:B------:R-:W-:Y:S01]  /*d070*/  FMUL.FTZ R154, R154, UR41 ;  /* 0x000000299a9a7c20 */ /* 0x000fe20008410000 */
[----:B------:R-:W-:Y:S01]  /*d080*/  FMUL.FTZ R155, R155, UR41 ;  /* 0x000000299b9b7c20 */ /* 0x000fe20008410000 */
[----:B------:R-:W1:Y:S01]  /*d090*/  MUFU.TANH R180, R180 ;  /* 0x000000b400b47308 */ /* 0x000e620000002400 */
[----:B---3--:R-:W-:Y:S01]  /*d0a0*/  FMNMX.FTZ R0, R190, R173, !PT ;  /* 0x000000adbe007209 */ /* 0x008fe20007810000 */
[----:B------:R-:W-:Y:S01]  /*d0b0*/  FMUL.FTZ R158, R158, UR41 ;  /* 0x000000299e9e7c20 */ /* 0x000fe20008410000 */
[----:B------:R-:W-:Y:S01]  /*d0c0*/  FMUL.FTZ R159, R159, UR41 ;  /* 0x000000299f9f7c20 */ /* 0x000fe20008410000 */
[----:B------:R-:W-:Y:S01]  /*d0d0*/  ISETP.LT.AND P2, PT, RZ, UR47, PT ;  /* 0x0000002fff007c0c */ /* 0x000fe2000bf41270 */
[----:B------:R-:W-:Y:S01]  /*d0e0*/  UMOV UR45, UR46 ;  /* 0x0000002e002d7c82 */ /* 0x000fe20008000000 */
[----:B------:R-:W-:-:S02]  /*d0f0*/  R2UR UR61, R16 ;  /* 0x00000000103d72ca */ /* 0x000fc400000e0000 */
[----:B------:R-:W3:Y:S01]  /*d100*/  MUFU.TANH R181, R181 ;  /* 0x000000b500b57308 */ /* 0x000ee20000002400 */
[----:B--2---:R-:W-:-:S07]  /*d110*/  FMNMX.FTZ R173, R177, R0, !PT ;  /* 0x00000000b1ad7209 */ /* 0x004fce0007810000 */
[----:B------:R-:W2:Y:S01]  /*d120*/  MUFU.TANH R182, R182 ;  /* 0x000000b600b67308 */ /* 0x000ea20000002400 */
[----:B-1----:R-:W-:-:S07]  /*d130*/  FMNMX.FTZ R0, R180, R173, !PT ;  /* 0x000000adb4007209 */ /* 0x002fce0007810000 */
[----:B------:R-:W1:Y:S01]  /*d140*/  MUFU.TANH R168, R168 ;  /* 0x000000a800a87308 */ /* 0x000e620000002400 */
[----:B---3--:R-:W-:-:S07]  /*d150*/  FMNMX.FTZ R173, R181, R0, !PT ;  /* 0x00000000b5ad7209 */ /* 0x008fce0007810000 */
        /* <DEDUP_REMOVED lines=9> */
[----:B-1----:R-:W-:Y:S01]  /*d1f0*/  FMNMX.FTZ R0, R160, R173, !PT ;  /* 0x000000ada0007209 */ /* 0x002fe20007810000 */
[----:B------:R-:W-:-:S06]  /*d200*/  FMUL.FTZ R173, R157, UR41 ;  /* 0x000000299dad7c20 */ /* 0x000fcc0008410000 */
[----:B------:R-:W1:Y:S01]  /*d210*/  MUFU.TANH R165, R165 ;  /* 0x000000a500a57308 */ /* 0x000e620000002400 */
[----:B---3--:R-:W-:-:S07]  /*d220*/  FMNMX.FTZ R157, R161, R0, !PT ;  /* 0x00000000a19d7209 */ /* 0x008fce0007810000 */
[----:B------:R-:W3:Y:S01]  /*d230*/  MUFU.TANH R152, R152 ;  /* 0x0000009800987308 */ /* 0x000ee20000002400 */
[----:B--2---:R-:W-:Y:S01]  /*d240*/  FMNMX.FTZ R0, R164, R157, !PT ;  /* 0x0000009da4007209 */ /* 0x004fe20007810000 */
[----:B------:R-:W-:-:S06]  /*d250*/  FMUL.FTZ R157, R183, UR41 ;  /* 0x00000029b79d7c20 */ /* 0x000fcc0008410000 */
        /* <DEDUP_REMOVED lines=9> */
[----:B---3--:R-:W-:-:S05]  /*d2f0*/  FMNMX.FTZ R0, R173, R0, !PT ;  /* 0x00000000ad007209 */ /* 0x008fca0007810000 */
[----:B------:R-:W3:Y:S02]  /*d300*/  SHFL.BFLY PT, R183, R0, 0x2, 0x1f ;  /* 0x0c401f0000b77f89 */ /* 0x000ee400000e0000 */
[----:B------:R-:W4:Y:S08]  /*d310*/  MUFU.TANH R186, R186 ;  /* 0x000000ba00ba7308 */ /* 0x000f300000002400 */
[----:B------:R-:W5:Y:S08]  /*d320*/  MUFU.TANH R189, R189 ;  /* 0x000000bd00bd7308 */ /* 0x000f700000002400 */
[----:B------:R-:W5:Y:S01]  /*d330*/  MUFU.TANH R176, R176 ;  /* 0x000000b000b07308 */ /* 0x000f620000002400 */
[----:B---3--:R-:W-:-:S07]  /*d340*/  FMNMX.FTZ R183, R0, R183, !PT ;  /* 0x000000b700b77209 */ /* 0x008fce0007810000 */
[----:B------:R-:W3:Y:S01]  /*d350*/  MUFU.TANH R178, R178 ;  /* 0x000000b200b27308 */ /* 0x000ee20000002400 */
[----:B------:R-:W2:Y:S07]  /*d360*/  SHFL.BFLY PT, R4, R183, 0x1, 0x1f ;  /* 0x0c201f00b7047f89 */ /* 0x000eae00000e0000 */
[----:B------:R-:W3:Y:S08]  /*d370*/  MUFU.TANH R179, R179 ;  /* 0x000000b300b37308 */ /* 0x000ef00000002400 */
[----:B------:R-:W3:Y:S08]  /*d380*/  MUFU.TANH R157, R157 ;  /* 0x0000009d009d7308 */ /* 0x000ef00000002400 */
[----:B------:R-:W3:Y:S01]  /*d390*/  MUFU.TANH R170, R170 ;  /* 0x000000aa00aa7308 */ /* 0x000ee20000002400 */
[----:B--2---:R-:W-:-:S02]  /*d3a0*/  FMNMX.FTZ R4, R183, R4, !PT ;  /* 0x00000004b7047209 */ /* 0x004fc40007810000 */
[----:B------:R-:W-:-:S03]  /*d3b0*/  FMNMX.FTZ R183, R185, R20, !PT ;  /* 0x00000014b9b77209 */ /* 0x000fc60007810000 */
[----:B------:R-:W-:Y:S01]  /*d3c0*/  FADD.FTZ R0, -R4, R21 ;  /* 0x0000001504007221 */ /* 0x000fe20000010100 */
[----:B-1----:R-:W-:Y:S01]  /*d3d0*/  FMNMX.FTZ R183, R184, R183, !PT ;  /* 0x000000b7b8b77209 */ /* 0x002fe20007810000 */
[----:B------:R-:W1:Y:S02]  /*d3e0*/  MUFU.TANH R171, R171 ;  /* 0x000000ab00ab7308 */ /* 0x000e640000002400 */
[----:B------:R-:W-:-:S06]  /*d3f0*/  FMUL.FTZ R0, R0, UR4 ;  /* 0x0000000400007c20 */ /* 0x000fcc0008410000 */
[----:B------:R-:W2:Y:S08]  /*d400*/  MUFU.TANH R174, R174 ;  /* 0x000000ae00ae7308 */ /* 0x000eb00000002400 */
[----:B------:R-:W2:Y:S08]  /*d410*/  MUFU.TANH R175, R175 ;  /* 0x000000af00af7308 */ /* 0x000eb00000002400 */
[----:B------:R-:W2:Y:S08]  /*d420*/  MUFU.TANH R162, R162 ;  /* 0x000000a200a27308 */ /* 0x000eb00000002400 */
[----:B------:R-:W2:Y:S08]  /*d430*/  MUFU.TANH R163, R163 ;  /* 0x000000a300a37308 */ /* 0x000eb00000002400 */
[----:B------:R-:W2:Y:S08]  /*d440*/  MUFU.TANH R166, R166 ;  /* 0x000000a600a67308 */ /* 0x000eb00000002400 */
[----:B------:R-:W2:Y:S01]  /*d450*/  MUFU.TANH R167, R167 ;  /* 0x000000a700a77308 */ /* 0x000ea20000002400 */
[----:B------:R-:W-:-:S02]  /*d460*/  WARPGROUP.DEPBAR.LE gsb0, 0x0 ;  /* 0x00008000000079c5 */ /* 0x000fc40000010000 */
[----:B------:R-:W-:-:S05]  /*d470*/  WARPGROUP.ARRIVE ;  /* 0x00000000000079c5 */ /* 0x000fca0000000000 */
[----:B------:R-:W2:Y:S01]  /*d480*/  MUFU.TANH R154, R154 ;  /* 0x0000009a009a7308 */ /* 0x000ea20000002400 */
[----:B------:R-:W-:Y:S01]  /*d490*/  HGMMA.64x256x16.F32 R24, R204, gdesc[UR4].tnspB, R24, gsb0 ;  /* 0x43e00004cc187df0 */ /* 0x000fe20008000818 */
[----:B------:R-:W-:Y:S01]  /*d4a0*/  UIADD3 UR6, UR10, 0x100, URZ ;  /* 0x000001000a067890 */ /* 0x000fe2000fffe03f */
[----:B------:R-:W-:-:S05]  /*d4b0*/  UMOV UR7, 0x40000040 ;  /* 0x4000004000077882 */ /* 0x000fca0000000000 */
[----:B------:R-:W2:Y:S08]  /*d4c0*/  MUFU.TANH R155, R155 ;  /* 0x0000009b009b7308 */ /* 0x000eb00000002400 */
[----:B------:R-:W2:Y:S08]  /*d4d0*/  MUFU.TANH R158, R158 ;  /* 0x0000009e009e7308 */ /* 0x000eb00000002400 */
[----:B------:R-:W2:Y:S08]  /*d4e0*/  MUFU.TANH R159, R159 ;  /* 0x0000009f009f7308 */ /* 0x000eb00000002400 */
[----:B------:R-:W-:Y:S01]  /*d4f0*/  MUFU.EX2 R0, R0 ;  /* 0x0000000000007308 */ /* 0x000fe20000000800 */
        /* <DEDUP_REMOVED lines=13> */
[----:B----4-:R-:W-:Y:S01]  /*d5d0*/  FMNMX.FTZ R196, R186, R183, !PT ;  /* 0x000000b7bac47209 */ /* 0x010fe20007810000 */
[----:B------:R-:W-:-:S03]  /*d5e0*/  FMUL.FTZ R199, R4, UR4 ;  /* 0x0000000404c77c20 */ /* 0x000fc60008410000 */
[----:B-----5:R-:W-:-:S15]  /*d5f0*/  FMNMX.FTZ R21, R189, R196, !PT ;  /* 0x000000c4bd157209 */ /* 0x020fde0007810000 */
[----:B------:R-:W-:-:S03]  /*d600*/  NOP ;  /* 0x0000000000007918 */ /* 0x000fc60000000000 */
[----:B------:R-:W-:Y:S01]  /*d610*/  HGMMA.64x256x16.F32 R24, R192, gdesc[UR4].tnspB, R24, gsb0 ;  /* 0x43e00004c0187df0 */ /* 0x000fe20008000818 */
[--C-:B------:R-:W-:Y:S01]  /*d620*/  FFMA.FTZ R183, R2, UR4, -R199.reuse ;  /* 0x0000000402b77c23 */ /* 0x100fe200080108c7 */
[--C-:B------:R-:W-:Y:S01]  /*d630*/  FFMA.FTZ R208, R3, UR4, -R199.reuse ;  /* 0x0000000403d07c23 */ /* 0x100fe200080108c7 */
[----:B------:R-:W-:Y:S01]  /*d640*/  FMNMX.FTZ R21, R176, R21, !PT ;  /* 0x00000015b0157209 */ /* 0x000fe20007810000 */
[--C-:B------:R-:W-:Y:S01]  /*d650*/  FFMA.FTZ R196, R160, UR4, -R199.reuse ;  /* 0x00000004a0c47c23 */ /* 0x100fe200080108c7 */
[--C-:B------:R-:W-:Y:S01]  /*d660*/  FFMA.FTZ R202, R169, UR4, -R199.reuse ;  /* 0x00000004a9ca7c23 */ /* 0x100fe200080108c7 */
[--C-:B------:R-:W-:Y:S01]  /*d670*/  FFMA.FTZ R169, R172, UR4, -R199.reuse ;  /* 0x00000004aca97c23 */ /* 0x100fe200080108c7 */
[----:B---3--:R-:W-:Y:S01]  /*d680*/  FMNMX.FTZ R2, R178, R21, !PT ;  /* 0x00000015b2027209 */ /* 0x008fe20007810000 */
        /* <DEDUP_REMOVED lines=15> */
[----:B-1----:R-:W-:Y:S01]  /*d780*/  FMNMX.FTZ R3, R171, R2, !PT ;  /* 0x00000002ab037209 */ /* 0x002fe20007810000 */
[--C-:B------:R-:W-:Y:S01]  /*d790*/  FFMA.FTZ R187, R161, UR4, -R199.reuse ;  /* 0x00000004a1bb7c23 */ /* 0x100fe200080108c7 */
[--C-:B------:R-:W-:Y:S01]  /*d7a0*/  FFMA.FTZ R161, R165, UR4, -R199.reuse ;  /* 0x00000004a5a17c23 */ /* 0x100fe200080108c7 */
[--C-:B------:R-:W-:Y:S01]  /*d7b0*/  FFMA.FTZ R206, R180, UR4, -R199.reuse ;  /* 0x00000004b4ce7c23 */ /* 0x100fe200080108c7 */
[----:B--2---:R-:W-:Y:S01]  /*d7c0*/  FMNMX.FTZ R2, R174, R3, !PT ;  /* 0x00000003ae027209 */ /* 0x004fe20007810000 */
[----:B------:R-:W-:Y:S01]  /*d7d0*/  MUFU.EX2 R210, R210 ;  /* 0x000000d200d27308 */ /* 0x000fe20000000800 */
[--C-:B------:R-:W-:Y:S01]  /*d7e0*/  FFMA.FTZ R200, R182, UR4, -R199.reuse ;  /* 0x00000004b6c87c23 */ /* 0x100fe200080108c7 */
[----:B------:R-:W-:Y:S01]  /*d7f0*/  FFMA.FTZ R173, R173, UR4, -R199 ;  /* 0x00000004adad7c23 */ /* 0x000fe200080108c7 */
        /* <DEDUP_REMOVED lines=12> */
[----:B------:R-:W-:-:S05]  /*d8c0*/  FMNMX.FTZ R2, R159, R2, !PT ;  /* 0x000000029f027209 */ /* 0x000fca0007810000 */
[----:B------:R-:W1:Y:S01]  /*d8d0*/  SHFL.BFLY PT, R3, R2, 0x2, 0x1f ;  /* 0x0c401f0002037f89 */ /* 0x000e6200000e0000 */
[----:B------:R-:W-:Y:S08]  /*d8e0*/  MUFU.EX2 R191, R191 ;  /* 0x000000bf00bf7308 */ /* 0x000ff00000000800 */
[----:B------:R-:W-:Y:S08]  /*d8f0*/  MUFU.EX2 R200, R200 ;  /* 0x000000c800c87308 */ /* 0x000ff00000000800 */
[----:B------:R-:W-:Y:S01]  /*d900*/  MUFU.EX2 R181, R181 ;  /* 0x000000b500b57308 */ /* 0x000fe20000000800 */
[----:B-1----:R-:W-:-:S07]  /*d910*/  FMNMX.FTZ R160, R2, R3, !PT ;  /* 0x0000000302a07209 */ /* 0x002fce0007810000 */
[----:B------:R-:W-:Y:S01]  /*d920*/  MUFU.EX2 R202, R202 ;  /* 0x000000ca00ca7308 */ /* 0x000fe20000000800 */
[----:B------:R-:W1:Y:S07]  /*d930*/  SHFL.BFLY PT, R3, R160, 0x1, 0x1f ;  /* 0x0c201f00a0037f89 */ /* 0x000e6e00000e0000 */
[----:B------:R-:W-:Y:S08]  /*d940*/  MUFU.EX2 R169, R169 ;  /* 0x000000a900a97308 */ /* 0x000ff00000000800 */
[----:B------:R-:W-:Y:S08]  /*d950*/  MUFU.EX2 R196, R196 ;  /* 0x000000c400c47308 */ /* 0x000ff00000000800 */
[----:B------:R-:W-:Y:S01]  /*d960*/  MUFU.EX2 R187, R187 ;  /* 0x000000bb00bb7308 */ /* 0x000fe20000000800 */
[----:B-1----:R-:W-:-:S07]  /*d970*/  FMNMX.FTZ R3, R160, R3, !PT ;  /* 0x00000003a0037209 */ /* 0x002fce0007810000 */
        /* <DEDUP_REMOVED lines=12> */
[----:B------:R-:W-:Y:S01]  /*da40*/  @!P1 LEA R157, R157, UR60, 0x3 ;  /* 0x0000003c9d9d9c11 */ /* 0x000fe2000f8e18ff */
[--C-:B------:R-:W-:Y:S01]  /*da50*/  FFMA.FTZ R168, R178, UR4, -R156.reuse ;  /* 0x00000004b2a87c23 */ /* 0x100fe2000801089c */
[--C-:B------:R-:W-:Y:S01]  /*da60*/  FFMA.FTZ R207, R179, UR4, -R156.reuse ;  /* 0x00000004b3cf7c23 */ /* 0x100fe2000801089c */
[--C-:B------:R-:W-:Y:S01]  /*da70*/  FFMA.FTZ R201, R170, UR4, -R156.reuse ;  /* 0x00000004aac97c23 */ /* 0x100fe2000801089c */
[----:B------:R-:W-:Y:S01]  /*da80*/  @!P1 IADD3 R157, R157, 0x38840, RZ ;  /* 0x000388409d9d9810 */ /* 0x000fe20007ffe0ff */
[----:B------:R-:W1:Y:S01]  /*da90*/  MUFU.EX2 R209, R209 ;  /* 0x000000d100d17308 */ /* 0x000e620000000800 */
[--C-:B------:R-:W-:Y:S01]  /*daa0*/  FFMA.FTZ R199, R166, UR4, -R156.reuse ;  /* 0x00000004a6c77c23 */ /* 0x100fe2000801089c */
[--C-:B------:R-:W-:Y:S01]  /*dab0*/  FFMA.FTZ R170, R171, UR4, -R156.reuse ;  /* 0x00000004abaa7c23 */ /* 0x100fe2000801089c */
[----:B------:R-:W-:Y:S01]  /*dac0*/  @!P1 PRMT R157, RZ, 0x654, R157 ;  /* 0x00000654ff9d9816 */ /* 0x000fe2000000009d */
[--C-:B------:R-:W-:Y:S01]  /*dad0*/  FFMA.FTZ R203, R174, UR4, -R156.reuse ;  /* 0x00000004aecb7c23 */ /* 0x100fe2000801089c */
[--C-:B------:R-:W-:Y:S01]  /*dae0*/  FFMA.FTZ R174, R175, UR4, -R156.reuse ;  /* 0x00000004afae7c23 */ /* 0x100fe2000801089c */
[--C-:B------:R-:W-:Y:S01]  /*daf0*/  FFMA.FTZ R167, R167, UR4, -R156.reuse ;  /* 0x00000004a7a77c23 */ /* 0x100fe2000801089c */
[--C-:B------:R-:W-:Y:S01]  /*db00*/  FFMA.FTZ R155, R155, UR4, -R156.reuse ;  /* 0x000000049b9b7c23 */ /* 0x100fe2000801089c */
[----:B------:R-:W2:Y:S01]  /*db10*/  MUFU.EX2 R160, R160 ;  /* 0x000000a000a07308 */ /* 0x000ea20000000800 */
[----:B------:R-:W-:Y:S01]  /*db20*/  FFMA.FTZ R158, R158, UR4, -R156 ;  /* 0x000000049e9e7c23 */ /* 0x000fe2000801089c */
[----:B------:R-:W-:Y:S01]  /*db30*/  IMAD.U32 R171, RZ, RZ, UR5 ;  /* 0x00000005ffab7e24 */ /* 0x000fe2000f8e00ff */
[----:B------:R-:W-:-:S04]  /*db40*/  UIADD3 UR5, UR47, -0x1, URZ ;  /* 0xffffffff2f057890 */ /* 0x000fc8000fffe03f */
[----:B------:R-:W-:Y:S01]  /*db50*/  @!P1 IADD3 R171, R171, 0x38860, RZ ;  /* 0x00038860abab9810 */ /* 0x000fe20007ffe0ff */
[----:B------:R-:W-:Y:S01]  /*db60*/  MUFU.EX2 R211, R211 ;  /* 0x000000d300d37308 */ /* 0x000fe20000000800 */
[----:B-1----:R-:W-:Y:S01]  /*db70*/  FFMA.FTZ R165, R2, R5, R209 ;  /* 0x0000000502a57223 */ /* 0x002fe200000100d1 */
[----:B------:R-:W-:Y:S01]  /*db80*/  UMOV UR47, UR5 ;  /* 0x00000005002f7c82 */ /* 0x000fe20008000000 */
[----:B------:R-:W-:-:S05]  /*db90*/  @!P1 PRMT R171, RZ, 0x654, R171 ;  /* 0x00000654ffab9816 */ /* 0x000fca00000000ab */
[----:B------:R-:W-:Y:S01]  /*dba0*/  MUFU.EX2 R164, R164 ;  /* 0x000000a400a47308 */ /* 0x000fe20000000800 */
[C---:B--2---:R-:W-:Y:S01]  /*dbb0*/  FADD.FTZ R176, R160.reuse, R165 ;  /* 0x000000a5a0b07221 */ /* 0x044fe20000010000 */
[----:B------:R-:W-:-:S06]  /*dbc0*/  F2FP.F16.F32.PACK_AB R209, R160, R209 ;  /* 0x000000d1a0d1723e */ /* 0x000fcc00000000ff */
        /* <DEDUP_REMOVED lines=11> */
[----:B------:R-:W1:Y:S01]  /*dc80*/  MUFU.EX2 R152, R152 ;  /* 0x0000009800987308 */ /* 0x000e620000000800 */
[----:B------:R-:W-:-:S02]  /*dc90*/  WARPGROUP.DEPBAR.LE gsb0, 0x0 ;  /* 0x00008000000079c5 */ /* 0x000fc40000010000 */
[----:B------:R2:W-:Y:S05]  /*dca0*/  @!P1 SYNCS.ARRIVE.TRANS64.RED.A1T0 RZ, [R157+URZ], RZ ;  /* 0x000000ff9dff99a7 */ /* 0x0005ea000810043f */
[----:B------:R-:W-:Y:S01]  /*dcb0*/  MUFU.EX2 R155, R155 ;  /* 0x0000009b009b7308 */ /* 0x000fe20000000800 */
[----:B--2---:R-:W-:Y:S01]  /*dcc0*/  FFMA.FTZ R157, R0, R17, R183 ;  /* 0x00000011009d7223 */ /* 0x004fe200000100b7 */
[--C-:B------:R-:W-:Y:S01]  /*dcd0*/  FFMA.FTZ R17, R162, UR4, -R156.reuse ;  /* 0x00000004a2117c23 */ /* 0x100fe2000801089c */
[----:B------:R-:W-:-:S05]  /*dce0*/  FFMA.FTZ R162, R163, UR4, -R156 ;  /* 0x00000004a3a27c23 */ /* 0x000fca000801089c */
[----:B------:R-:W-:Y:S01]  /*dcf0*/  MUFU.EX2 R153, R153 ;  /* 0x0000009900997308 */ /* 0x000fe20000000800 */
[----:B------:R-:W-:Y:S01]  /*dd00*/  FADD.FTZ R157, R208, R157 ;  /* 0x0000009dd09d7221 */ /* 0x000fe20000010000 */
[----:B-1----:R-:W-:Y:S01]  /*dd10*/  F2FP.F16.F32.PACK_AB R192, R152, R21 ;  /* 0x0000001598c0723e */ /* 0x002fe200000000ff */
[----:B------:R1:W-:Y:S01]  /*dd20*/  @!P1 SYNCS.ARRIVE.TRANS64.RED.A1T0 RZ, [R171+URZ], RZ ;  /* 0x000000ffabff99a7 */ /* 0x0003e2000810043f */
[----:B------:R-:W-:Y:S01]  /*dd30*/  F2FP.F16.F32.PACK_AB R208, R208, R183 ;  /* 0x000000b7d0d0723e */ /* 0x000fe200000000ff */
[----:B------:R-:W-:Y:S01]  /*dd40*/  FADD.FTZ R178, R210, R157 ;  /* 0x0000009dd2b27221 */ /* 0x000fe20000010000 */
[----:B------:R-:W-:Y:S01]  /*dd50*/  FADD.FTZ R157, R211, R176 ;  /* 0x000000b0d39d7221 */ /* 0x000fe20000010000 */
[C---:B------:R-:W-:Y:S01]  /*dd60*/  F2FP.F16.F32.PACK_AB R211, R164.reuse, R211 ;  /* 0x000000d3a4d3723e */ /* 0x040fe200000000ff */
[----:B------:R2:W-:Y:S01]  /*dd70*/  MUFU.EX2 R5, R17 ;  /* 0x0000001100057308 */ /* 0x0005e20000000800 */
[C---:B------:R-:W-:Y:S01]  /*dd80*/  FADD.FTZ R163, R197.reuse, R178 ;  /* 0x000000b2c5a37221 */ /* 0x040fe20000010000 */
[----:B------:R-:W-:Y:S01]  /*dd90*/  FADD.FTZ R166, R164, R157 ;  /* 0x0000009da4a67221 */ /* 0x000fe20000010000 */
[----:B------:R-:W-:-:S02]  /*dda0*/  F2FP.F16.F32.PACK_AB R210, R197, R210 ;  /* 0x000000d2c5d2723e */ /* 0x000fc400000000ff */
[----:B------:R-:W-:Y:S01]  /*ddb0*/  FADD.FTZ R176, R204, R163 ;  /* 0x000000a3ccb07221 */ /* 0x000fe20000010000 */
[----:B------:R-:W-:Y:S01]  /*ddc0*/  FADD.FTZ R157, R205, R166 ;  /* 0x000000a6cd9d7221 */ /* 0x000fe20000010000 */
[C---:B------:R-:W-:Y:S01]  /*ddd0*/  F2FP.F16.F32.PACK_AB R204, R177.reuse, R204 ;  /* 0x000000ccb1cc723e */ /* 0x040fe200000000ff */
[----:B------:R-:W3:Y:S01]  /*dde0*/  MUFU.EX2 R162, R162 ;  /* 0x000000a200a27308 */ /* 0x000ee20000000800 */
[----:B--2---:R-:W-:Y:S01]  /*ddf0*/  FFMA.FTZ R17, R154, UR4, -R156 ;  /* 0x000000049a117c23 */ /* 0x004fe2000801089c */
[----:B------:R-:W-:Y:S01]  /*de00*/  FADD.FTZ R163, R177, R176 ;  /* 0x000000b0b1a37221 */ /* 0x000fe20000010000 */
[C---:B------:R-:W-:Y:S01]  /*de10*/  FADD.FTZ R154, R168.reuse, R157 ;  /* 0x0000009da89a7221 */ /* 0x040fe20000010000 */
[----:B------:R-:W-:Y:S01]  /*de20*/  FFMA.FTZ R156, R159, UR4, -R156 ;  /* 0x000000049f9c7c23 */ /* 0x000fe2000801089c */
[----:B------:R-:W-:Y:S01]  /*de30*/  F2FP.F16.F32.PACK_AB R205, R168, R205 ;  /* 0x000000cda8cd723e */ /* 0x000fe200000000ff */
[----:B------:R-:W-:Y:S01]  /*de40*/  FADD.FTZ R166, R206, R163 ;  /* 0x000000a3cea67221 */ /* 0x000fe20000010000 */
[----:B------:R-:W-:Y:S01]  /*de50*/  FADD.FTZ R157, R207, R154 ;  /* 0x0000009acf9d7221 */ /* 0x000fe20000010000 */
[----:B------:R-:W-:Y:S01]  /*de60*/  MUFU.EX2 R158, R158 ;  /* 0x0000009e009e7308 */ /* 0x000fe20000000800 */
[C---:B------:R-:W-:Y:S01]  /*de70*/  F2FP.F16.F32.PACK_AB R206, R191.reuse, R206 ;  /* 0x000000cebfce723e */ /* 0x040fe200000000ff */
[----:B------:R-:W-:Y:S01]  /*de80*/  FADD.FTZ R159, R191, R166 ;  /* 0x000000a6bf9f7221 */ /* 0x000fe20000010000 */
[C---:B------:R-:W-:Y:S01]  /*de90*/  FADD.FTZ R166, R172.reuse, R157 ;  /* 0x0000009daca67221 */ /* 0x040fe20000010000 */
[----:B------:R-:W-:-:S02]  /*dea0*/  F2FP.F16.F32.PACK_AB R207, R172, R207 ;  /* 0x000000cfaccf723e */ /* 0x000fc400000000ff */
[----:B------:R-:W-:Y:S01]  /*deb0*/  FADD.FTZ R176, R200, R159 ;  /* 0x0000009fc8b07221 */ /* 0x000fe20000010000 */
[----:B------:R-:W-:Y:S01]  /*dec0*/  FADD.FTZ R157, R201, R166 ;  /* 0x000000a6c99d7221 */ /* 0x000fe20000010000 */
[----:B------:R-:W2:Y:S01]  /*ded0*/  MUFU.EX2 R154, R167 ;  /* 0x000000a7009a7308 */ /* 0x000ea20000000800 */
[----:B---3--:R-:W-:Y:S01]  /*dee0*/  F2FP.F16.F32.PACK_AB R197, R162, R5 ;  /* 0x00000005a2c5723e */ /* 0x008fe200000000ff */
[C---:B------:R-:W-:Y:S01]  /*def0*/  FADD.FTZ R159, R181.reuse, R176 ;  /* 0x000000b0b59f7221 */ /* 0x040fe20000010000 */
[----:B------:R-:W-:Y:S01]  /*df00*/  FADD.FTZ R160, R170, R157 ;  /* 0x0000009daaa07221 */ /* 0x000fe20000010000 */
[----:B------:R-:W-:Y:S02]  /*df10*/  F2FP.F16.F32.PACK_AB R200, R181, R200 ;  /* 0x000000c8b5c8723e */ /* 0x000fe400000000ff */
[----:B------:R-:W-:Y:S01]  /*df20*/  FADD.FTZ R164, R202, R159 ;  /* 0x0000009fcaa47221 */ /* 0x000fe20000010000 */
[----:B------:R-:W-:Y:S01]  /*df30*/  FADD.FTZ R157, R203, R160 ;  /* 0x000000a0cb9d7221 */ /* 0x000fe20000010000 */
[----:B------:R3:W4:Y:S01]  /*df40*/  MUFU.EX2 R166, R17 ;  /* 0x0000001100a67308 */ /* 0x0007220000000800 */
[----:B------:R-:W-:Y:S01]  /*df50*/  F2FP.F16.F32.PACK_AB R201, R170, R201 ;  /* 0x000000c9aac9723e */ /* 0x000fe200000000ff */
[C---:B------:R-:W-:Y:S01]  /*df60*/  FADD.FTZ R159, R169.reuse, R164 ;  /* 0x000000a4a99f7221 */ /* 0x040fe20000010000 */
[----:B------:R-:W-:Y:S01]  /*df70*/  FADD.FTZ R160, R174, R157 ;  /* 0x0000009daea07221 */ /* 0x000fe20000010000 */
[----:B------:R-:W-:-:S02]  /*df80*/  F2FP.F16.F32.PACK_AB R202, R169, R202 ;  /* 0x000000caa9ca723e */ /* 0x000fc400000000ff */
[----:B------:R-:W-:Y:S01]  /*df90*/  FADD.FTZ R164, R196, R159 ;  /* 0x0000009fc4a47221 */ /* 0x000fe20000010000 */
[----:B------:R-:W-:Y:S01]  /*dfa0*/  F2FP.F16.F32.PACK_AB R203, R174, R203 ;  /* 0x000000cbaecb723e */ /* 0x000fe200000000ff */
[----:B------:R-:W5:Y:S01]  /*dfb0*/  MUFU.EX2 R20, R173 ;  /* 0x000000ad00147308 */ /* 0x000f620000000800 */
[----:B---3--:R-:W-:Y:S01]  /*dfc0*/  FADD.FTZ R17, R5, R160 ;  /* 0x000000a005117221 */ /* 0x008fe20000010000 */
[C---:B------:R-:W-:Y:S01]  /*dfd0*/  FADD.FTZ R157, R187.reuse, R164 ;  /* 0x000000a4bb9d7221 */ /* 0x040fe20000010000 */
[----:B------:R-:W-:Y:S02]  /*dfe0*/  F2FP.F16.F32.PACK_AB R196, R187, R196 ;  /* 0x000000c4bbc4723e */ /* 0x000fe400000000ff */
[----:B------:R-:W-:Y:S01]  /*dff0*/  FADD.FTZ R160, R162, R17 ;  /* 0x00000011a2a07221 */ /* 0x000fe20000010000 */
[----:B------:R-:W-:Y:S01]  /*e000*/  FADD.FTZ R164, R198, R157 ;  /* 0x0000009dc6a47221 */ /* 0x000fe20000010000 */
[----:B------:R-:W-:Y:S01]  /*e010*/  F2FP.F16.F32.PACK_AB R198, R161, R198 ;  /* 0x000000c6a1c6723e */ /* 0x000fe200000000ff */
[----:B------:R-:W3:Y:S01]  /*e020*/  MUFU.EX2 R156, R156 ;  /* 0x0000009c009c7308 */ /* 0x000ee20000000800 */
[----:B------:R-:W-:Y:S01]  /*e030*/  FADD.FTZ R17, R199, R160 ;  /* 0x000000a0c7117221 */ /* 0x000fe20000010000 */
[----:B------:R-:W-:Y:S01]  /*e040*/  FADD.FTZ R164, R161, R164 ;  /* 0x000000a4a1a47221 */ /* 0x000fe20000010000 */
[----:B--2---:R-:W-:-:S02]  /*e050*/  F2FP.F16.F32.PACK_AB R199, R154, R199 ;  /* 0x000000c79ac7723e */ /* 0x004fc400000000ff */
[----:B------:R-:W-:Y:S01]  /*e060*/  FADD.FTZ R17, R154, R17 ;  /* 0x000000119a117221 */ /* 0x000fe20000010000 */
[----:B------:R-:W-:Y:S01]  /*e070*/  FADD.FTZ R5, R21, R164 ;  /* 0x000000a415057221 */ /* 0x000fe20000010000 */
[C---:B----4-:R-:W-:Y:S02]  /*e080*/  F2FP.F16.F32.PACK_AB R193, R155.reuse, R166 ;  /* 0x000000a69bc1723e */ /* 0x050fe400000000ff */
[----:B------:R-:W-:Y:S01]  /*e090*/  FADD.FTZ R17, R166, R17 ;  /* 0x00000011a6117221 */ /* 0x000fe20000010000 */
[----:B------:R-:W-:Y:S01]  /*e0a0*/  FADD.FTZ R154, R152, R5 ;  /* 0x00000005989a7221 */ /* 0x000fe20000010000 */
[----:B-----5:R-:W-:Y:S02]  /*e0b0*/  F2FP.F16.F32.PACK_AB R194, R20, R153 ;  /* 0x0000009914c2723e */ /* 0x020fe400000000ff */
[----:B------:R-:W-:Y:S01]  /*e0c0*/  FADD.FTZ R17, R155, R17 ;  /* 0x000000119b117221 */ /* 0x000fe20000010000 */
[----:B------:R-:W-:-:S03]  /*e0d0*/  FADD.FTZ R5, R153, R154 ;  /* 0x0000009a99057221 */ /* 0x000fc60000010000 */
[----:B------:R-:W-:Y:S01]  /*e0e0*/  FADD.FTZ R21, R158, R17 ;  /* 0x000000119e157221 */ /* 0x000fe20000010000 */
[----:B------:R-:W-:Y:S01]  /*e0f0*/  FADD.FTZ R17, R20, R5 ;  /* 0x0000000514117221 */ /* 0x000fe20000010000 */
[C---:B---3--:R-:W-:Y:S01]  /*e100*/  F2FP.F16.F32.PACK_AB R195, R156.reuse, R158 ;  /* 0x0000009e9cc3723e */ /* 0x048fe200000000ff */
[----:B------:R-:W-:Y:S02]  /*e110*/  IMAD.MOV.U32 R20, RZ, RZ, R3 ;  /* 0x000000ffff147224 */ /* 0x000fe400078e0003 */
[----:B------:R-:W-:Y:S01]  /*e120*/  FADD.FTZ R5, R156, R21 ;  /* 0x000000159c057221 */ /* 0x000fe20000010000 */
[----:B------:R-:W-:Y:S01]  /*e130*/  MOV R21, R4 ;  /* 0x0000000400157202 */ /* 0x000fe20000000f00 */
[----:B-1----:R-:W-:Y:S06]  /*e140*/  @P2 BRA `(.L_x_1973) ;  /* 0xffffffc400082947 */ /* 0x002fec000383ffff */
.L_x_1964:
        /* <DEDUP_REMOVED lines=131> */
.L_x_1974:
[----:B------:R-:W-:Y:S01]  /*e980*/  R2UR UR6, R16 ;  /* 0x00000000100672ca */ /* 0x000fe200000e0000 */
[----:B------:R-:W-:-:S12]  /*e990*/  ULEA UR5, UR46, UR60, 0x3 ;  /* 0x0000003c2e057291 */ /* 0x000fd8000f8e183f */
[----:B------:R-:W-:-:S05]  /*e9a0*/  IMAD.U32 R0, RZ, RZ, UR6 ;  /* 0x00000006ff007e24 */ /* 0x000fca000f8e00ff */
[----:B------:R-:W-:-:S04]  /*e9b0*/  SHF.L.U32 R0, R0, 0x1f, RZ ;  /* 0x0000001f00007819 */ /* 0x000fc800000006ff */
[----:B------:R1:W2:Y:S01]  /*e9c0*/  SYNCS.PHASECHK.TRANS64.TRYWAIT P2, [UR5+0x38850], R0 ;  /* 0x03885000ff0075a7 */ /* 0x0002a20008040145 */
[----:B------:R-:W-:Y:S05]  /*e9d0*/  @!P0 BRA `(.L_x_1975) ;  /* 0x0000000000048947 */ /* 0x000fea0003800000 */
[----:B------:R-:W-:Y:S01]  /*e9e0*/  BPT.TRAP 0x1 ;  /* 0x000000040000795c */ /* 0x000fe20000300000 */
.L_x_1975:
[----:B--2---:R-:W-:Y:S05]  /*e9f0*/  @P2 BRA `(.L_x_1976) ;  /* 0x0000000000082947 */ /* 0x004fea0003800000 */
[----:B------:R-:W2:Y:S02]  /*ea00*/  SYNCS.PHASECHK.TRANS64.TRYWAIT P0, [UR5+0x38850], R0 ;  /* 0x03885000ff0075a7 */ /* 0x000ea40008000145 */
[----:B--2---:R-:W-:Y:S05]  /*ea10*/  @!P0 BRA `(.L_x_1977) ;  /* 0x0000005c006c8947 */ /* 0x004fea0003800000 */
.L_x_1976:
[----:B------:R-:W-:Y:S01]  /*ea20*/  UIADD3 UR60, UR60, 0x400, URZ ;  /* 0x000004003c3c7890 */ /* 0x000fe2000fffe03f */
[----:B------:R-:W-:Y:S01]  /*ea30*/  WARPGROUP.ARRIVE ;  /* 0x00000000000079c5 */ /* 0x000fe20000000000 */
[----:B------:R-:W-:Y:S01]  /*ea40*/  UMOV UR7, 0x40000040 ;  /* 0x4000004000077882 */ /* 0x000fe20000000000 */
[----:B------:R-:W-:Y:S01]  /*ea50*/  UMOV UR11, 0x40000040 ;  /* 0x40000040000b7882 */ /* 0x000fe20000000000 */
[----:B------:R-:W-:Y:S01]  /*ea60*/  USHF.R.U32.HI UR60, URZ, 0x4, UR60 ;  /* 0x000000043f3c7899 */ /* 0x000fe2000801163c */
[----:B------:R-:W3:Y:S01]  /*ea70*/  SHFL.BFLY PT, R2, R5, 0x2, 0x1f ;  /* 0x0c401f0005027f89 */ /* 0x000ee200000e0000 */
[----:B------:R-:W-:Y:S02]  /*ea80*/  R2UR UR12, R219 ;  /* 0x00000000db0c72ca */ /* 0x000fe400000e0000 */
[----:B------:R-:W-:Y:S01]  /*ea90*/  ULOP3.LUT UR60, UR60, 0x3fff, URZ, 0xc0, !UPT ;  /* 0x00003fff3c3c7892 */ /* 0x000fe2000f8ec03f */
[----:B-12---:R-:W1:Y:S01]  /*eaa0*/  SHFL.BFLY PT, R0, R17, 0x2, 0x1f ;  /* 0x0c401f0011007f89 */ /* 0x006e6200000e0000 */
[----:B------:R-:W-:-:S02]  /*eab0*/  R2UR UR9, R16 ;  /* 0x00000000100972ca */ /* 0x000fc400000e0000 */
[----:B------:R-:W-:Y:S01]  /*eac0*/  ULOP3.LUT UR6, UR60, 0x2800000, URZ, 0xfc, !UPT ;  /* 0x028000003c067892 */ /* 0x000fe2000f8efc3f */
[----:B------:R-:W-:Y:S02]  /*ead0*/  MOV R13, UR4 ;  /* 0x00000004000d7c02 */ /* 0x000fe40008000f00 */
[----:B------:R-:W-:Y:S01]  /*eae0*/  MOV R12, UR5 ;  /* 0x00000005000c7c02 */ /* 0x000fe20008000f00 */
[----:B------:R-:W-:Y:S02]  /*eaf0*/  UIMAD UR6, UR46, 0xa00, UR6 ;  /* 0x00000a002e0678a4 */ /* 0x000fe4000f8e0206 */
[----:B------:R-:W-:Y:S02]  /*eb00*/  UIADD3 UR46, UR46, 0x1, URZ ;  /* 0x000000012e2e7890 */ /* 0x000fe4000fffe03f */
[----:B------:R-:W-:Y:S02]  /*eb10*/  UIADD3 UR8, UR6, 0x80, URZ ;  /* 0x0000008006087890 */ /* 0x000fe4000fffe03f */
[----:B------:R-:W-:-:S02]  /*eb20*/  UISETP.NE.AND UP0, UPT, UR46, 0x2, UPT ;  /* 0x000000022e00788c */ /* 0x000fc4000bf05270 */
[----:B------:R-:W-:Y:S01]  /*eb30*/  UIADD3 UR12, UR12, 0x1, URZ ;  /* 0x000000010c0c7890 */ /* 0x000fe2000fffe03f */
[----:B------:R-:W-:Y:S01]  /*eb40*/  HGMMA.64x256x16.F32 R24, R208, gdesc[UR4].tnspB, R24, gsb0 ;  /* 0x43e00004d0187df0 */ /* 0x000fe20008000818 */
[----:B------:R-:W-:Y:S01]  /*eb50*/  UMOV UR7, 0x40000040 ;  /* 0x4000004000077882 */ /* 0x000fe20000000000 */
[----:B------:R-:W-:Y:S01]  /*eb60*/  UMOV UR10, UR8 ;  /* 0x00000008000a7c82 */ /* 0x000fe20008000000 */
[----:B------:R-:W-:Y:S01]  /*eb70*/  UIADD3 UR8, UR6, 0x100, URZ ;  /* 0x0000010006087890 */ /* 0x000fe2000fffe03f */
[----:B---3--:R-:W-:Y:S01]  /*eb80*/  FADD.FTZ R2, R2, R5 ;  /* 0x0000000502027221 */ /* 0x008fe20000010000 */
[----:B------:R-:W-:Y:S01]  /*eb90*/  IMAD.MOV.U32 R5, RZ, RZ, RZ ;  /* 0x000000ffff057224 */ /* 0x000fe200078e00ff */
[----:B------:R-:W-:Y:S01]  /*eba0*/  MOV R219, UR12 ;  /* 0x0000000c00db7c02 */ /* 0x000fe20008000f00 */
[----:B------:R-:W-:Y:S01]  /*ebb0*/  USEL UR46, UR46, URZ, UP0 ;  /* 0x0000003f2e2e7287 */ /* 0x000fe20008000000 */
[----:B-1----:R-:W-:Y:S01]  /*ebc0*/  FADD.FTZ R0, R0, R17 ;  /* 0x0000001100007221 */ /* 0x002fe20000010000 */
[----:B------:R-:W1:Y:S04]  /*ebd0*/  SHFL.BFLY PT, R9, R2, 0x1, 0x1f ;  /* 0x0c201f0002097f89 */ /* 0x000e6800000e0000 */
[----:B------:R-:W2:Y:S01]  /*ebe0*/  SHFL.BFLY PT, R7, R0, 0x1, 0x1f ;  /* 0x0c201f0000077f89 */ /* 0x000ea200000e0000 */
[----:B-1----:R-:W-:Y:S01]  /*ebf0*/  FADD.FTZ R11, R2, R9 ;  /* 0x00000009020b7221 */ /* 0x002fe20000010000 */
[----:B------:R-:W-:Y:S01]  /*ec00*/  MOV R9, UR4 ;  /* 0x0000000400097c02 */ /* 0x000fe20008000f00 */
[----:B------:R-:W-:Y:S01]  /*ec10*/  USEL UR4, URZ, 0x1, UP0 ;  /* 0x000000013f047887 */ /* 0x000fe20008000000 */
[----:B------:R-:W-:-:S02]  /*ec20*/  IMAD.MOV.U32 R2, RZ, RZ, -0x800000 ;  /* 0xff800000ff027424 */ /* 0x000fc400078e00ff */
[----:B--2---:R-:W-:Y:S01]  /*ec30*/  FADD.FTZ R10, R0, R7 ;  /* 0x00000007000a7221 */ /* 0x004fe20000010000 */
[----:B------:R-:W-:Y:S01]  /*ec40*/  FSETP.NE.FTZ.AND P2, PT, R11, RZ, PT ;  /* 0x000000ff0b00720b */ /* 0x000fe20003f55000 */
[----:B------:R-:W-:Y:S01]  /*ec50*/  ULOP3.LUT UR9, UR9, UR4, URZ, 0x3c, !UPT ;  /* 0x0000000409097292 */ /* 0x000fe2000f8e3c3f */
[----:B------:R-:W-:Y:S01]  /*ec60*/  MOV R7, RZ ;  /* 0x000000ff00077202 */ /* 0x000fe20000000f00 */
[----:B------:R-:W-:Y:S01]  /*ec70*/  IMAD.MOV.U32 R0, RZ, RZ, -0x800000 ;  /* 0xff800000ff007424 */ /* 0x000fe200078e00ff */
[----:B------:R-:W-:-:S03]  /*ec80*/  FSETP.NE.FTZ.AND P0, PT, R10, RZ, PT ;  /* 0x000000ff0a00720b */ /* 0x000fc60003f15000 */
[----:B------:R-:W-:-:S06]  /*ec90*/  IMAD.U32 R16, RZ, RZ, UR9 ;  /* 0x00000009ff107e24 */ /* 0x000fcc000f8e00ff */
[----:B------:R-:W1:Y:S01]  /*eca0*/  @P2 MUFU.LG2 R8, R11 ;  /* 0x0000000b00082308 */ /* 0x000e620000000c00 */
[----:B------:R-:W-:-:S03]  /*ecb0*/  @P2 FMUL.FTZ R13, R13, 0.69314718246459960938 ;  /* 0x3f3172180d0d2820 */ /* 0x000fc60000410000 */
[----:B------:R-:W-:-:S04]  /*ecc0*/  @P0 FMUL.FTZ R9, R9, 0.69314718246459960938 ;  /* 0x3f31721809090820 */ /* 0x000fc80000410000 */
[----:B------:R-:W-:Y:S08]  /*ecd0*/  @P2 MUFU.RCP R5, R11 ;  /* 0x0000000b00052308 */ /* 0x000ff00000001000 */
[----:B------:R-:W2:Y:S01]  /*ece0*/  @P0 MUFU.LG2 R6, R10 ;  /* 0x0000000a00060308 */ /* 0x000ea20000000c00 */
[----:B-1----:R-:W-:-:S04]  /*ecf0*/  @P2 FMUL.FTZ R8, R8, 0.69314718246459960938 ;  /* 0x3f31721808082820 */ /* 0x002fc80000410000 */
[----:B------:R-:W-:-:S03]  /*ed00*/  @P2 FFMA.FTZ R2, R13, R3, R8 ;  /* 0x000000030d022223 */ /* 0x000fc60000010008 */
[----:B------:R1:W3:Y:S02]  /*ed10*/  @P0 MUFU.RCP R7, R10 ;  /* 0x0000000a00070308 */ /* 0x0002e40000001000 */
[----:B-1----:R-:W-:Y:S02]  /*ed20*/  @!P1 VIADD R10, R12, 0x38860 ;  /* 0x000388600c0a9836 */ /* 0x002fe40000000000 */
[----:B--2---:R-:W-:-:S03]  /*ed30*/  @P0 FMUL.FTZ R6, R6, 0.69314718246459960938 ;  /* 0x3f31721806060820 */ /* 0x004fc60000410000 */
[----:B------:R-:W-:Y:S01]  /*ed40*/  @!P1 PRMT R3, RZ, 0x654, R10 ;  /* 0x00000654ff039816 */ /* 0x000fe2000000000a */
[----:B------:R-:W-:Y:S01]  /*ed50*/  @P0 FFMA.FTZ R0, R9, R4, R6 ;  /* 0x0000000409000223 */ /* 0x000fe20000010006 */
[----:B------:R-:W-:Y:S01]  /*ed60*/  PLOP3.LUT P0, PT, PT, PT, PT, 0x8, 0x0 ;  /* 0x000000000000781c */ /* 0x000fe20003f0e170 */
        /* <DEDUP_REMOVED lines=18> */
[----:B------:R-:W-:-:S15]  /*ee90*/  WARPGROUP.ARRIVE ;  /* 0x00000000000079c5 */ /* 0x000fde0000000000 */
[----:B------:R-:W-:-:S08]  /*eea0*/  NOP ;  /* 0x0000000000007918 */ /* 0x000fd00000000000 */
[----:B------:R-:W-:Y:S03]  /*eeb0*/  HGMMA.64x256x16.F32 R24, R192, gdesc[UR4].tnspB, R24, gsb0 ;  /* 0x43e00004c0187df0 */ /* 0x000fe60008000818 */
[----:B------:R-:W-:Y:S02]  /*eec0*/  WARPGROUP.DEPBAR.LE gsb0, 0x0 ;  /* 0x00008000000079c5 */ /* 0x000fe40000010000 */
[-C--:B------:R-:W-:Y:S01]  /*eed0*/  FMUL.FTZ R163, R83, R5.reuse ;  /* 0x0000000553a37220 */ /* 0x080fe20000410000 */
[-C--:B------:R-:W-:Y:S01]  /*eee0*/  FMUL.FTZ R83, R86, R5.reuse ;  /* 0x0000000556537220 */ /* 0x080fe20000410000 */
[-C--:B------:R-:W-:Y:S01]  /*eef0*/  FMUL.FTZ R86, R87, R5.reuse ;  /* 0x0000000557567220 */ /* 0x080fe20000410000 */
[-C--:B------:R-:W-:Y:S01]  /*ef00*/  FMUL.FTZ R87, R91, R5.reuse ;  /* 0x000000055b577220 */ /* 0x080fe20000410000 */
[-C--:B------:R-:W-:Y:S01]  /*ef10*/  FMUL.FTZ R91, R94, R5.reuse ;  /* 0x000000055e5b7220 */ /* 0x080fe20000410000 */
[----:B------:R-:W-:Y:S01]  /*ef20*/  FMUL.FTZ R94, R95, R5 ;  /* 0x000000055f5e7220 */ /* 0x000fe20000410000 */
[-C--:B---3--:R-:W-:Y:S01]  /*ef30*/  FMUL.FTZ R4, R24, R7.reuse ;  /* 0x0000000718047220 */ /* 0x088fe20000410000 */
        /* <DEDUP_REMOVED lines=122> */
.L_x_1947:
        /* <DEDUP_REMOVED lines=9> */
[----:B------:R-:W-:Y:S01]  /*f770*/  BAR.SYNC.DEFER_BLOCKING 0x1, 0x100 ;  /* 0x0044000000007b1d */ /* 0x000fe20000010000 */
[C---:B------:R-:W-:Y:S01]  /*f780*/  IADD3 R31, P3, R22.reuse, 0x4000, RZ ;  /* 0x00004000161f7810 */ /* 0x040fe20007f7e0ff */
[----:B------:R-:W-:Y:S01]  /*f790*/  USHF.R.S32.HI UR5, URZ, 0x1f, UR43 ;  /* 0x0000001f3f057899 */ /* 0x000fe2000801142b */
[----:B------:R-:W-:Y:S02]  /*f7a0*/  LOP3.LUT R26, R27, 0x380, RZ, 0xc0, !PT ;  /* 0x000003801b1a7812 */ /* 0x000fe400078ec0ff */
[C---:B------:R-:W-:Y:S01]  /*f7b0*/  IADD3 R19, P6, R22.reuse, 0x20, RZ ;  /* 0x0000002016137810 */ /* 0x040fe20007fde0ff */
[----:B------:R-:W-:Y:S01]  /*f7c0*/  ULDC UR10, c[0x0][0xa88] ;  /* 0x0002a200000a7ab9 */ /* 0x000fe20000000800 */
[----:B------:R-:W-:Y:S01]  /*f7d0*/  IADD3 R21, P5, R22, 0x40, RZ ;  /* 0x0000004016157810 */ /* 0x000fe20007fbe0ff */
[----:B------:R-:W-:Y:S01]  /*f7e0*/  ULDC.64 UR6, c[0x0][0xb70] ;  /* 0x0002dc0000067ab9 */ /* 0x000fe20000000a00 */
[----:B------:R-:W-:Y:S01]  /*f7f0*/  LOP3.LUT R30, R31, 0x380, RZ, 0xc0, !PT ;  /* 0x000003801f1e7812 */ /* 0x000fe200078ec0ff */
[----:B------:R-:W-:Y:S01]  /*f800*/  UIMAD UR5, UR5, UR6, URZ ;  /* 0x00000006050572a4 */ /* 0x000fe2000f8e023f */
[----:B------:R-:W-:Y:S01]  /*f810*/  SHF.R.U64 R26, R26, 0x3, RZ ;  /* 0x000000031a1a7819 */ /* 0x000fe200000012ff */
[----:B------:R-:W-:Y:S01]  /*f820*/  UIMAD.WIDE.U32 UR8, UR43, UR6, URZ ;  /* 0x000000062b0872a5 */ /* 0x000fe2000f8e003f */
[----:B------:R-:W-:Y:S01]  /*f830*/  LOP3.LUT R18, R19, 0x380, RZ, 0xc0, !PT ;  /* 0x0000038013127812 */ /* 0x000fe200078ec0ff */
[----:B------:R-:W-:Y:S01]  /*f840*/  UIMAD UR5, UR43, UR7, UR5 ;  /* 0x000000072b0572a4 */ /* 0x000fe2000f8e0205 */
[----:B------:R-:W-:Y:S01]  /*f850*/  IADD3 R35, P2, R22, 0x4020, RZ ;  /* 0x0000402016237810 */ /* 0x000fe20007f5e0ff */
[----:B------:R-:W-:Y:S01]  /*f860*/  ULDC.64 UR12, c[0x0][0x208] ;  /* 0x00008200000c7ab9 */ /* 0x000fe20000000a00 */
[----:B------:R-:W-:Y:S01]  /*f870*/  LOP3.LUT R20, R21, 0x380, RZ, 0xc0, !PT ;  /* 0x0000038015147812 */ /* 0x000fe200078ec0ff */
[----:B------:R-:W-:Y:S01]  /*f880*/  UIADD3 UR5, UR9, UR5, URZ ;  /* 0x0000000509057290 */ /* 0x000fe2000fffe03f */
[----:B------:R-:W-:Y:S01]  /*f890*/  SHF.R.U64 R30, R30, 0x3, RZ ;  /* 0x000000031e1e7819 */ /* 0x000fe200000012ff */
[----:B------:R-:W-:Y:S01]  /*f8a0*/  ULDC.64 UR6, c[0x0][0xb40] ;  /* 0x0002d00000067ab9 */ /* 0x000fe20000000a00 */
[----:B------:R-:W-:-:S02]  /*f8b0*/  LOP3.LUT R26, R26, R27, RZ, 0x3c, !PT ;  /* 0x0000001b1a1a7212 */ /* 0x000fc400078e3cff */
[----:B------:R-:W-:Y:S02]  /*f8c0*/  IADD3.X R27, RZ, R23, RZ, P4, !PT ;  /* 0x00000017ff1b7210 */ /* 0x000fe400027fe4ff */
[----:B------:R-:W-:Y:S02]  /*f8d0*/  SHF.R.U64 R18, R18, 0x3, RZ ;  /* 0x0000000312127819 */ /* 0x000fe400000012ff */
[----:B------:R-:W-:Y:S02]  /*f8e0*/  IADD3 R47, P4, R22, 0x8000, RZ ;  /* 0x00008000162f7810 */ /* 0x000fe40007f9e0ff */
[----:B------:R-:W-:Y:S02]  /*f8f0*/  LOP3.LUT R34, R35, 0x380, RZ, 0xc0, !PT ;  /* 0x0000038023227812 */ /* 0x000fe400078ec0ff */
[----:B------:R-:W-:Y:S02]  /*f900*/  SHF.R.U64 R20, R20, 0x3, RZ ;  /* 0x0000000314147819 */ /* 0x000fe400000012ff */
[----:B------:R-:W-:Y:S01]  /*f910*/  LOP3.LUT R30, R30, R31, RZ, 0x3c, !PT ;  /* 0x0000001f1e1e7212 */ /* 0x000fe200078e3cff */
[----:B------:R-:W-:Y:S01]  /*f920*/  IMAD.X R31, RZ, RZ, R23, P3 ;  /* 0x000000ffff1f7224 */ /* 0x000fe200018e0617 */
[----:B------:R-:W-:-:S02]  /*f930*/  IADD3 R103, R215, UR42, RZ ;  /* 0x0000002ad7677c10 */ /* 0x000fc4000fffe0ff */
[----:B------:R-:W-:Y:S02]  /*f940*/  LOP3.LUT R18, R18, R19, RZ, 0x3c, !PT ;  /* 0x0000001312127212 */ /* 0x000fe400078e3cff */
[----:B------:R-:W-:Y:S01]  /*f950*/  LOP3.LUT R46, R47, 0x380, RZ, 0xc0, !PT ;  /* 0x000003802f2e7812 */ /* 0x000fe200078ec0ff */
[----:B------:R-:W-:Y:S01]  /*f960*/  VIADD R5, R103, 0x8 ;  /* 0x0000000867057836 */ /* 0x000fe20000000000 */
[----:B------:R-:W-:Y:S02]  /*f970*/  SHF.R.U64 R34, R34, 0x3, RZ ;  /* 0x0000000322227819 */ /* 0x000fe400000012ff */
[----:B------:R-:W-:Y:S02]  /*f980*/  IADD3 R51, P3, R22, 0x8020, RZ ;  /* 0x0000802016337810 */ /* 0x000fe40007f7e0ff */
[----:B------:R-:W-:Y:S02]  /*f990*/  IADD3.X R19, RZ, R23, RZ, P6, !PT ;  /* 0x00000017ff137210 */ /* 0x000fe400037fe4ff */
[----:B------:R-:W-:Y:S01]  /*f9a0*/  LOP3.LUT R20, R20, R21, RZ, 0x3c, !PT ;  /* 0x0000001514147212 */ /* 0x000fe200078e3cff */
[----:B------:R-:W-:Y:S01]  /*f9b0*/  IMAD.X R21, RZ, RZ, R23, P5 ;  /* 0x000000ffff157224 */ /* 0x000fe200028e0617 */
[----:B------:R-:W-:-:S02]  /*f9c0*/  IADD3 R39, P6, R22, 0x4040, RZ ;  /* 0x0000404016277810 */ /* 0x000fc40007fde0ff */
[C---:B------:R-:W-:Y:S02]  /*f9d0*/  LOP3.LUT R67, R22.reuse, 0x380, RZ, 0xc0, !PT ;  /* 0x0000038016437812 */ /* 0x040fe400078ec0ff */
[----:B------:R-:W-:Y:S02]  /*f9e0*/  IADD3 R43, P5, R22, 0x4060, RZ ;  /* 0x00004060162b7810 */ /* 0x000fe40007fbe0ff */
[----:B------:R-:W-:Y:S02]  /*f9f0*/  SHF.R.U64 R46, R46, 0x3, RZ ;  /* 0x000000032e2e7819 */ /* 0x000fe400000012ff */
[----:B------:R-:W-:Y:S02]  /*fa00*/  LOP3.LUT R34, R34, R35, RZ, 0x3c, !PT ;  /* 0x0000002322227212 */ /* 0x000fe400078e3cff */
[----:B------:R-:W-:Y:S02]  /*fa10*/  LOP3.LUT R50, R51, 0x380, RZ, 0xc0, !PT ;  /* 0x0000038033327812 */ /* 0x000fe400078ec0ff */
[----:B------:R-:W-:-:S02]  /*fa20*/  LOP3.LUT P0, RZ, R220, 0x3, RZ, 0xc0, !PT ;  /* 0x00000003dcff7812 */ /* 0x000fc4000780c0ff */
[----:B------:R-:W-:Y:S02]  /*fa30*/  IADD3.X R35, RZ, R23, RZ, P2, !PT ;  /* 0x00000017ff237210 */ /* 0x000fe400017fe4ff */
[----:B------:R-:W-:Y:S02]  /*fa40*/  LOP3.LUT R38, R39, 0x380, RZ, 0xc0, !PT ;  /* 0x0000038027267812 */ /* 0x000fe400078ec0ff */
[----:B------:R-:W-:Y:S02]  /*fa50*/  IADD3 R55, P2, R22, 0x8040, RZ ;  /* 0x0000804016377810 */ /* 0x000fe40007f5e0ff */
[----:B------:R-:W-:Y:S02]  /*fa60*/  SHF.R.U64 R67, R67, 0x3, RZ ;  /* 0x0000000343437819 */ /* 0x000fe400000012ff */
[----:B------:R-:W-:Y:S02]  /*fa70*/  LOP3.LUT R42, R43, 0x380, RZ, 0xc0, !PT ;  /* 0x000003802b2a7812 */ /* 0x000fe400078ec0ff */
[----:B------:R-:W-:-:S02]  /*fa80*/  LOP3.LUT R46, R46, R47, RZ, 0x3c, !PT ;  /* 0x0000002f2e2e7212 */ /* 0x000fc400078e3cff */
[----:B------:R-:W-:Y:S02]  /*fa90*/  SHF.R.U64 R50, R50, 0x3, RZ ;  /* 0x0000000332327819 */ /* 0x000fe400000012ff */
[----:B------:R-:W-:Y:S02]  /*faa0*/  ISETP.GE.OR P1, PT, R5, UR10, P0 ;  /* 0x0000000a05007c0c */ /* 0x000fe40008726670 */
[----:B------:R-:W-:Y:S02]  /*fab0*/  IADD3.X R47, RZ, R23, RZ, P4, !PT ;  /* 0x00000017ff2f7210 */ /* 0x000fe400027fe4ff */
[----:B------:R-:W-:Y:S02]  /*fac0*/  SHF.R.U64 R38, R38, 0x3, RZ ;  /* 0x0000000326267819 */ /* 0x000fe400000012ff */
[----:B------:R-:W-:Y:S02]  /*fad0*/  LOP3.LUT R54, R55, 0x380, RZ, 0xc0, !PT ;  /* 0x0000038037367812 */ /* 0x000fe400078ec0ff */
[----:B------:R-:W-:-:S02]  /*fae0*/  IADD3 R75, P4, R22, 0xc020, RZ ;  /* 0x0000c020164b7810 */ /* 0x000fc40007f9e0ff */
[----:B------:R-:W-:Y:S02]  /*faf0*/  F2FP.F16.F32.PACK_AB R5, R165, R162 ;  /* 0x000000a2a505723e */ /* 0x000fe400000000ff */
[----:B------:R-:W-:Y:S01]  /*fb00*/  LOP3.LUT R66, R67, R22, RZ, 0x3c, !PT ;  /* 0x0000001643427212 */ /* 0x000fe200078e3cff */
[--C-:B------:R-:W-:Y:S01]  /*fb10*/  IMAD.MOV.U32 R67, RZ, RZ, R23.reuse ;  /* 0x000000ffff437224 */ /* 0x100fe200078e0017 */
[----:B------:R-:W-:Y:S02]  /*fb20*/  MOV R165, R20 ;  /* 0x0000001400a57202 */ /* 0x000fe40000000f00 */
[----:B------:R-:W-:Y:S01]  /*fb30*/  SHF.R.U64 R42, R42, 0x3, RZ ;  /* 0x000000032a2a7819 */ /* 0x000fe200000012ff */
[----:B------:R-:W1:Y:S01]  /*fb40*/  LDC.64 R20, c[0x0][0xb78] ;  /* 0x0002de00ff147b82 */ /* 0x000e620000000a00 */
[----:B------:R-:W-:Y:S01]  /*fb50*/  LOP3.LUT R50, R50, R51, RZ, 0x3c, !PT ;  /* 0x0000003332327212 */ /* 0x000fe200078e3cff */
[----:B------:R-:W-:Y:S01]  /*fb60*/  IMAD.X R51, RZ, RZ, R23, P3 ;  /* 0x000000ffff337224 */ /* 0x000fe200018e0617 */
[----:B------:R-:W-:-:S02]  /*fb70*/  F2FP.F16.F32.PACK_AB R4, R25, R4 ;  /* 0x000000041904723e */ /* 0x000fc400000000ff */
[----:B------:R-:W-:Y:S01]  /*fb80*/  LOP3.LUT R38, R38, R39, RZ, 0x3c, !PT ;  /* 0x0000002726267212 */ /* 0x000fe200078e3cff */
[----:B------:R-:W-:Y:S01]  /*fb90*/  IMAD.X R39, RZ, RZ, R23, P6 ;  /* 0x000000ffff277224 */ /* 0x000fe200030e0617 */
[----:B------:R-:W-:Y:S02]  /*fba0*/  SHF.R.U64 R54, R54, 0x3, RZ ;  /* 0x0000000336367819 */ /* 0x000fe400000012ff */
[----:B------:R-:W-:Y:S02]  /*fbb0*/  IADD3 R25, P3, R22, 0xc040, RZ ;  /* 0x0000c04016197810 */ /* 0x000fe40007f7e0ff */
[----:B------:R-:W-:Y:S02]  /*fbc0*/  LOP3.LUT R74, R75, 0x380, RZ, 0xc0, !PT ;  /* 0x000003804b4a7812 */ /* 0x000fe400078ec0ff */
[----:B------:R-:W-:Y:S02]  /*fbd0*/  LOP3.LUT R42, R42, R43, RZ, 0x3c, !PT ;  /* 0x0000002b2a2a7212 */ /* 0x000fe400078e3cff */
[----:B------:R-:W-:-:S02]  /*fbe0*/  IADD3 R59, P6, R22, 0x8060, RZ ;  /* 0x00008060163b7810 */ /* 0x000fc40007fde0ff */
[----:B------:R-:W-:Y:S02]  /*fbf0*/  IADD3.X R43, RZ, R23, RZ, P5, !PT ;  /* 0x00000017ff2b7210 */ /* 0x000fe40002ffe4ff */
[----:B------:R-:W-:Y:S02]  /*fc00*/  MOV R67, R66 ;  /* 0x0000004200437202 */ /* 0x000fe40000000f00 */
[----:B------:R-:W-:Y:S02]  /*fc10*/  IADD3 R63, P5, R22, 0xc000, RZ ;  /* 0x0000c000163f7810 */ /* 0x000fe40007fbe0ff */
[----:B------:R-:W-:Y:S02]  /*fc20*/  LOP3.LUT R54, R54, R55, RZ, 0x3c, !PT ;  /* 0x0000003736367212 */ /* 0x000fe400078e3cff */
[----:B------:R-:W-:Y:S02]  /*fc30*/  LOP3.LUT R66, R25, 0x380, RZ, 0xc0, !PT ;  /* 0x0000038019427812 */ /* 0x000fe400078ec0ff */
[----:B------:R-:W-:-:S02]  /*fc40*/  F2FP.F16.F32.PACK_AB R6, R29, R6 ;  /* 0x000000061d06723e */ /* 0x000fc400000000ff */
[----:B------:R-:W-:Y:S02]  /*fc50*/  SHF.R.U64 R74, R74, 0x3, RZ ;  /* 0x000000034a4a7819 */ /* 0x000fe400000012ff */
[----:B------:R-:W-:Y:S02]  /*fc60*/  F2FP.F16.F32.PACK_AB R7, R164, R7 ;  /* 0x00000007a407723e */ /* 0x000fe400000000ff */
[----:B------:R-:W-:Y:S02]  /*fc70*/  IADD3.X R55, RZ, R23, RZ, P2, !PT ;  /* 0x00000017ff377210 */ /* 0x000fe400017fe4ff */
[----:B------:R-:W-:Y:S01]  /*fc80*/  LOP3.LUT R58, R59, 0x380, RZ, 0xc0, !PT ;  /* 0x000003803b3a7812 */ /* 0x000fe200078ec0ff */
[----:B------:R2:W-:Y:S01]  /*fc90*/  STSM.16.M88.4 [R67], R4 ;  /* 0x0000000443007844 */ /* 0x0005e20000000200 */
[----:B------:R-:W-:Y:S02]  /*fca0*/  IADD3 R71, P2, R22, 0xc060, RZ ;  /* 0x0000c06016477810 */ /* 0x000fe40007f5e0ff */
[----:B------:R-:W-:-:S02]  /*fcb0*/  LOP3.LUT R62, R63, 0x380, RZ, 0xc0, !PT ;  /* 0x000003803f3e7812 */ /* 0x000fc400078ec0ff */
[----:B------:R-:W-:Y:S02]  /*fcc0*/  SHF.R.U64 R66, R66, 0x3, RZ ;  /* 0x0000000342427819 */ /* 0x000fe400000012ff */
[----:B------:R-:W-:Y:S01]  /*fcd0*/  LOP3.LUT R74, R74, R75, RZ, 0x3c, !PT ;  /* 0x0000004b4a4a7212 */ /* 0x000fe200078e3cff */
[----:B------:R-:W-:Y:S01]  /*fce0*/  IMAD.X R75, RZ, RZ, R23, P4 ;  /* 0x000000ffff4b7224 */ /* 0x000fe200020e0617 */
[----:B------:R-:W-:Y:S02]  /*fcf0*/  SHF.R.U64 R58, R58, 0x3, RZ ;  /* 0x000000033a3a7819 */ /* 0x000fe400000012ff */
[----:B------:R-:W-:Y:S02]  /*fd00*/  LOP3.LUT R70, R71, 0x380, RZ, 0xc0, !PT ;  /* 0x0000038047467812 */ /* 0x000fe400078ec0ff */
[----:B------:R-:W-:Y:S01]  /*fd10*/  MOV R166, R18 ;  /* 0x0000001200a67202 */ /* 0x000fe20000000f00 */
[----:B------:R-:W-:Y:S01]  /*fd20*/  IMAD.U32 R19, RZ, RZ, UR9 ;  /* 0x00000009ff137e24 */ /* 0x000fe2000f8e00ff */
[----:B------:R-:W-:-:S02]  /*fd30*/  F2FP.F16.F32.PACK_AB R8, R41, R8 ;  /* 0x000000082908723e */ /* 0x000fc400000000ff */
[----:B--2---:R-:W-:Y:S02]  /*fd40*/  F2FP.F16.F32.PACK_AB R4, R33, R32 ;  /* 0x000000202104723e */ /* 0x004fe400000000ff */
[----:B------:R-:W-:Y:S02]  /*fd50*/  F2FP.F16.F32.PACK_AB R5, R153, R56 ;  /* 0x000000389905723e */ /* 0x000fe400000000ff */
[----:B------:R-:W-:Y:S02]  /*fd60*/  F2FP.F16.F32.PACK_AB R6, R37, R36 ;  /* 0x000000242506723e */ /* 0x000fe400000000ff */
[----:B------:R-:W-:Y:S02]  /*fd70*/  F2FP.F16.F32.PACK_AB R7, R155, R52 ;  /* 0x000000349b07723e */ /* 0x000fe400000000ff */
[----:B------:R-:W-:Y:S02]  /*fd80*/  F2FP.F16.F32.PACK_AB R9, R64, R9 ;  /* 0x000000094009723e */ /* 0x000fe400000000ff */
[----:B------:R-:W-:Y:S01]  /*fd90*/  F2FP.F16.F32.PACK_AB R10, R45, R10 ;  /* 0x0000000a2d0a723e */ /* 0x000fe200000000ff */
[----:B------:R1:W-:Y:S01]  /*fda0*/  STSM.16.M88.4 [R166], R4 ;  /* 0x00000004a6007844 */ /* 0x0003e20000000200 */
[----:B------:R-:W-:-:S02]  /*fdb0*/  F2FP.F16.F32.PACK_AB R11, R152, R11 ;  /* 0x0000000b980b723e */ /* 0x000fc400000000ff */
[----:B------:R-:W-:Y:S02]  /*fdc0*/  SHF.R.U64 R62, R62, 0x3, RZ ;  /* 0x000000033e3e7819 */ /* 0x000fe400000012ff */
[----:B------:R-:W-:Y:S01]  /*fdd0*/  LOP3.LUT R66, R66, R25, RZ, 0x3c, !PT ;  /* 0x0000001942427212 */ /* 0x000fe200078e3cff */
[----:B------:R-:W-:Y:S01]  /*fde0*/  STSM.16.M88.4 [R165], R8 ;  /* 0x00000008a5007844 */ /* 0x000fe20000000200 */
[----:B------:R-:W-:Y:S02]  /*fdf0*/  MOV R164, R26 ;  /* 0x0000001a00a47202 */ /* 0x000fe40000000f00 */
[----:B------:R-:W-:Y:S02]  /*fe00*/  F2FP.F16.F32.PACK_AB R12, R49, R12 ;  /* 0x0000000c310c723e */ /* 0x000fe400000000ff */
[----:B------:R-:W-:Y:S02]  /*fe10*/  F2FP.F16.F32.PACK_AB R13, R154, R13 ;  /* 0x0000000d9a0d723e */ /* 0x000fe400000000ff */
[----:B------:R-:W-:-:S02]  /*fe20*/  F2FP.F16.F32.PACK_AB R14, R53, R14 ;  /* 0x0000000e350e723e */ /* 0x000fc400000000ff */
[----:B------:R-:W-:Y:S02]  /*fe30*/  F2FP.F16.F32.PACK_AB R15, R156, R15 ;  /* 0x0000000f9c0f723e */ /* 0x000fe400000000ff */
[----:B------:R-:W-:Y:S02]  /*fe40*/  MOV R162, R30 ;  /* 0x0000001e00a27202 */ /* 0x000fe40000000f00 */
[----:B------:R-:W-:Y:S01]  /*fe50*/  MOV R35, R34 ;  /* 0x0000002200237202 */ /* 0x000fe20000000f00 */
[----:B------:R-:W-:Y:S01]  /*fe60*/  STSM.16.M88.4 [R164], R12 ;  /* 0x0000000ca4007844 */ /* 0x000fe20000000200 */
[----:B------:R-:W-:Y:S02]  /*fe70*/  F2FP.F16.F32.PACK_AB R24, R57, R24 ;  /* 0x000000183918723e */ /* 0x000fe400000000ff */
[----:B------:R-:W-:Y:S02]  /*fe80*/  F2FP.F16.F32.PACK_AB R25, R157, R48 ;  /* 0x000000309d19723e */ /* 0x000fe400000000ff */
[----:B------:R-:W-:-:S02]  /*fe90*/  F2FP.F16.F32.PACK_AB R26, R61, R60 ;  /* 0x0000003c3d1a723e */ /* 0x000fc400000000ff */
[----:B------:R-:W-:Y:S02]  /*fea0*/  F2FP.F16.F32.PACK_AB R27, R159, R44 ;  /* 0x0000002c9f1b723e */ /* 0x000fe400000000ff */
[----:B------:R-:W-:Y:S01]  /*feb0*/  LOP3.LUT R58, R58, R59, RZ, 0x3c, !PT ;  /* 0x0000003b3a3a7212 */ /* 0x000fe200078e3cff */
[----:B------:R-:W-:Y:S01]  /*fec0*/  IMAD.X R59, RZ, RZ, R23, P6 ;  /* 0x000000ffff3b7224 */ /* 0x000fe200030e0617 */
[----:B------:R-:W-:Y:S01]  /*fed0*/  SHF.R.U64 R70, R70, 0x3, RZ ;  /* 0x0000000346467819 */ /* 0x000fe200000012ff */
[----:B------:R-:W-:Y:S01]  /*fee0*/  STSM.16.M88.4 [R162], R24 ;  /* 0x00000018a2007844 */ /* 0x000fe20000000200 */
[----:B------:R-:W-:Y:S02]  /*fef0*/  MOV R34, R74 ;  /* 0x0000004a00227202 */ /* 0x000fe40000000f00 */
[----:B------:R-:W-:Y:S02]  /*ff00*/  F2FP.F16.F32.PACK_AB R28, R65, R28 ;  /* 0x0000001c411c723e */ /* 0x000fe400000000ff */
[----:B------:R-:W-:-:S02]  /*ff10*/  F2FP.F16.F32.PACK_AB R29, R161, R40 ;  /* 0x00000028a11d723e */ /* 0x000fc400000000ff */
[----:B------:R-:W-:Y:S02]  /*ff20*/  F2FP.F16.F32.PACK_AB R30, R69, R68 ;  /* 0x00000044451e723e */ /* 0x000fe400000000ff */
[----:B------:R-:W-:Y:S02]  /*ff30*/  F2FP.F16.F32.PACK_AB R31, R158, R17 ;  /* 0x000000119e1f723e */ /* 0x000fe400000000ff */
[----:B------:R-:W-:Y:S02]  /*ff40*/  F2FP.F16.F32.PACK_AB R72, R73, R72 ;  /* 0x000000484948723e */ /* 0x000fe400000000ff */
[----:B------:R-:W-:Y:S01]  /*ff50*/  F2FP.F16.F32.PACK_AB R80, R81, R80 ;  /* 0x000000505150723e */ /* 0x000fe200000000ff */
[----:B------:R-:W-:Y:S01]  /*ff60*/  STSM.16.M88.4 [R35], R28 ;  /* 0x0000001c23007844 */ /* 0x000fe20000000200 */
[----:B------:R-:W-:Y:S02]  /*ff70*/  MOV R38, R38 ;  /* 0x0000002600267202 */ /* 0x000fe40000000f00 */
[----:B------:R-:W-:Y:S01]  /*ff80*/  MOV R19, UR5 ;  /* 0x0000000500137c02 */ /* 0x000fe20008000f00 */
[----:B------:R-:W-:Y:S01]  /*ff90*/  USHF.R.S32.HI UR5, URZ, 0x1f, UR44 ;  /* 0x0000001f3f057899 */ /* 0x000fe2000801142c */
[----:B------:R-:W-:-:S02]  /*ffa0*/  F2FP.F16.F32.PACK_AB R73, R160, R3 ;  /* 0x00000003a049723e */ /* 0x000fc400000000ff */
[----:B------:R-:W-:Y:S02]  /*ffb0*/  F2FP.F16.F32.PACK_AB R74, R77, R76 ;  /* 0x0000004c4d4a723e */ /* 0x000fe400000000ff */
[----:B------:R-:W-:Y:S01]  /*ffc0*/  F2FP.F16.F32.PACK_AB R75, R79, R78 ;  /* 0x0000004e4f4b723e */ /* 0x000fe200000000ff */
[----:B-1----:R-:W-:Y:S01]  /*ffd0*/  IMAD R4, R20, UR5, RZ ;  /* 0x0000000514047c24 */ /* 0x002fe2000f8e02ff */
[----:B------:R-:W-:Y:S02]  /*ffe0*/  F2FP.F16.F32.PACK_AB R81, R163, R82 ;  /* 0x00000052a351723e */ /* 0x000fe400000000ff */
[----:B------:R-:W-:Y:S01]  /*fff0*/  F2FP.F16.F32.PACK_AB R88, R89, R88 ;  /* 0x000000585958723e */ /* 0x000fe200000000ff */
[----:B------:R-:W-:Y:S01]  /*10000*/  STSM.16.M88.4 [R38], R72 ;  /* 0x0000004826007844 */ /* 0x000fe20000000200 */
[----:B------:R-:W-:Y:S01]  /*10010*/  LOP3.LUT R62, R62, R63, RZ, 0x3c, !PT ;  /* 0x0000003f3e3e7212 */ /* 0x000fe200078e3cff */
[----:B------:R-:W-:Y:S01]  /*10020*/  IMAD R4, R21, UR44, R4 ;  /* 0x0000002c15047c24 */ /* 0x000fe2000f8e0204 */
[----:B------:R-:W-:-:S02]  /*10030*/  MOV R42, R42 ;  /* 0x0000002a002a7202 */ /* 0x000fc40000000f00 */
[----:B------:R-:W-:Y:S02]  /*10040*/  F2FP.F16.F32.PACK_AB R82, R85, R84 ;  /* 0x000000545552723e */ /* 0x000fe400000000ff */
[----:B------:R-:W-:Y:S02]  /*10050*/  F2FP.F16.F32.PACK_AB R83, R86, R83 ;  /* 0x000000535653723e */ /* 0x000fe400000000ff */
[----:B------:R-:W-:Y:S02]  /*10060*/  F2FP.F16.F32.PACK_AB R89, R87, R90 ;  /* 0x0000005a5759723e */ /* 0x000fe400000000ff */
[----:B------:R-:W-:Y:S01]  /*10070*/  F2FP.F16.F32.PACK_AB R96, R97, R96 ;  /* 0x000000606160723e */ /* 0x000fe200000000ff */
[----:B------:R-:W-:Y:S01]  /*10080*/  STSM.16.M88.4 [R42], R80 ;  /* 0x000000502a007844 */ /* 0x000fe20000000200 */
[----:B------:R-:W-:Y:S02]  /*10090*/  MOV R46, R46 ;  /* 0x0000002e002e7202 */ /* 0x000fe40000000f00 */
[----:B------:R-:W-:-:S02]  /*100a0*/  IADD3.X R63, RZ, R23, RZ, P5, !PT ;  /* 0x00000017ff3f7210 */ /* 0x000fc40002ffe4ff */
[----:B------:R-:W-:Y:S02]  /*100b0*/  MOV R18, UR8 ;  /* 0x0000000800127c02 */ /* 0x000fe40008000f00 */
[----:B------:R-:W-:Y:S02]  /*100c0*/  F2FP.F16.F32.PACK_AB R90, R93, R92 ;  /* 0x0000005c5d5a723e */ /* 0x000fe400000000ff */
[----:B------:R-:W-:Y:S01]  /*100d0*/  F2FP.F16.F32.PACK_AB R91, R94, R91 ;  /* 0x0000005b5e5b723e */ /* 0x000fe200000000ff */
[----:B------:R-:W-:Y:S01]  /*100e0*/  IMAD.WIDE.U32 R18, R20, UR44, R18 ;  /* 0x0000002c14127c25 */ /* 0x000fe2000f8e0012 */
[----:B------:R-:W-:Y:S02]  /*100f0*/  F2FP.F16.F32.PACK_AB R97, R95, R98 ;  /* 0x000000625f61723e */ /* 0x000fe400000000ff */
[----:B------:R-:W-:Y:S01]  /*10100*/  F2FP.F16.F32.PACK_AB R104, R105, R104 ;  /* 0x000000686968723e */ /* 0x000fe200000000ff */
[----:B------:R-:W-:Y:S01]  /*10110*/  STSM.16.M88.4 [R46], R88 ;  /* 0x000000582e007844 */ /* 0x000fe20000000200 */
[----:B------:R-:W-:Y:S01]  /*10120*/  LOP3.LUT R70, R70, R71, RZ, 0x3c, !PT ;  /* 0x0000004746467212 */ /* 0x000fe200078e3cff */
[----:B------:R-:W-:Y:S01]  /*10130*/  IMAD.X R71, RZ, RZ, R23, P2 ;  /* 0x000000ffff477224 */ /* 0x000fe200010e0617 */
        /* <DEDUP_REMOVED lines=34> */
[----:B------:R-:W-:Y:S01]  /*10360*/  MOV R70, R70 ;  /* 0x0000004600467202 */ /* 0x000fe20000000f00 */
[----:B------:R-:W-:Y:S01]  /*10370*/  STSM.16.M88.4 [R66], R136 ;  /* 0x0000008842007844 */ /* 0x000fe20000000200 */
[----:B------:R-:W-:Y:S02]  /*10380*/  F2FP.F16.F32.PACK_AB R146, R149, R148 ;  /* 0x000000949592723e */ /* 0x000fe400000000ff */
[----:B------:R-:W-:-:S02]  /*10390*/  F2FP.F16.F32.PACK_AB R147, R151, R150 ;  /* 0x000000969793723e */ /* 0x000fc400000000ff */
        /* <DEDUP_REMOVED lines=50> */
.L_x_1981:
[----:B------:R-:W-:Y:S05]  /*106c0*/  BSYNC B0 ;  /* 0x0000000000007941 */ /* 0x000fea0003800000 */
.L_x_1980:
[----:B------:R-:W-:Y:S05]  /*106d0*/  BRA `(.L_x_1979) ;  /* 0x0000000800947947 */ /* 0x000fea0003800000 */
.L_x_1978:
        /* <DEDUP_REMOVED lines=31> */
[----:B------:R-:W-:Y:S02]  /*108d0*/  LEA.HI.X R5, R2, UR9, R3, 0x2, P0 ;  /* 0x0000000902057c11 */ /* 0x000fe400080f1403 */
[----:B------:R-:W-:-:S05]  /*108e0*/  MOV R3, 0xff800000 ;  /* 0xff80000000037802 */ /* 0x000fca0000000f00 */
[----:B------:R1:W-:Y:S02]  /*108f0*/  STG.E desc[UR10][R4.64], R3 ;  /* 0x0000000304007986 */ /* 0x0003e4000c10190a */
.L_x_1983:
[----:B------:R-:W-:Y:S05]  /*10900*/  BSYNC B0 ;  /* 0x0000000000007941 */ /* 0x000fea0003800000 */
.L_x_1982:
[----:B------:R-:W-:Y:S01]  /*10910*/  R2UR UR7, R218 ;  /* 0x00000000da0772ca */ /* 0x000fe200000e0000 */
[----:B------:R-:W-:Y:S01]  /*10920*/  ULDC UR5, c[0x0][0xa88] ;  /* 0x0002a20000057ab9 */ /* 0x000fe20000000800 */
[C---:B------:R-:W-:Y:S01]  /*10930*/  VIADD R0, R216.reuse, 0x20 ;  /* 0x00000020d8007836 */ /* 0x040fe20000000000 */
[----:B------:R-:W-:Y:S01]  /*10940*/  UIADD3 UR42, -UR42, UR5, URZ ;  /* 0x000000052a2a7290 */ /* 0x000fe2000fffe13f */
[----:B-1----:R-:W-:Y:S01]  /*10950*/  IMAD R3, R9, UR43, R8 ;  /* 0x0000002b09037c24 */ /* 0x002fe2000f8e0208 */
[----:B------:R-:W-:Y:S01]  /*10960*/  SHF.R.S32.HI R217, RZ, 0x1f, R216 ;  /* 0x0000001fffd97819 */ /* 0x000fe200000114d8 */
[----:B------:R-:W-:Y:S01]  /*10970*/  BSSY B0, `(.L_x_1984) ;  /* 0x0000026000007945 */ /* 0x000fe20003800000 */
[C---:B------:R-:W-:Y:S01]  /*10980*/  IADD3 R2, R216.reuse, 0x40, RZ ;  /* 0x00000040d8027810 */ /* 0x040fe20007ffe0ff */
        /* <DEDUP_REMOVED lines=9> */
[----:B--2---:R-:W-:-:S04]  /*10a20*/  IADD3 R5, R14, UR5, RZ ;  /* 0x000000050e057c10 */ /* 0x004fc8000fffe0ff */
[----:B------:R-:W-:Y:S01]  /*10a30*/  IADD3 R11, R7, R3, RZ ;  /* 0x00000003070b7210 */ /* 0x000fe20007ffe0ff */
        /* <DEDUP_REMOVED lines=17> */
[----:B------:R-:W-:-:S02]  /*10b50*/  ULDC.64 UR6, c[0x0][0xa80] ;  /* 0x0002a00000067ab9 */ /* 0x000fc40000000a00 */
[----:B------:R-:W-:Y:S02]  /*10b60*/  LEA R12, P6, R2, UR6, 0x1 ;  /* 0x00000006020c7c11 */ /* 0x000fe4000f8c08ff */
[----:B------:R-:W-:-:S04]  /*10b70*/  IADD3 R3, R3, R9, RZ ;  /* 0x0000000903037210 */ /* 0x000fc80007ffe0ff */
[----:B------:R-:W-:-:S05]  /*10b80*/  LEA.HI.X R13, R2, UR7, R3, 0x1, P6 ;  /* 0x00000007020d7c11 */ /* 0x000fca000b0f0c03 */
[----:B------:R1:W-:Y:S04]  /*10b90*/  @!P2 STG.E.128 desc[UR8][R12.64], RZ ;  /* 0x000000ff0c00a986 */ /* 0x0003e8000c101d08 */
[----:B------:R1:W-:Y:S04]  /*10ba0*/  @!P3 STG.E.128 desc[UR8][R12.64+0x80], RZ ;  /* 0x000080ff0c00b986 */ /* 0x0003e8000c101d08 */
[----:B------:R1:W-:Y:S04]  /*10bb0*/  @!P4 STG.E.128 desc[UR8][R12.64+0x100], RZ ;  /* 0x000100ff0c00c986 */ /* 0x0003e8000c101d08 */
[----:B------:R1:W-:Y:S02]  /*10bc0*/  @!P5 STG.E.128 desc[UR8][R12.64+0x180], RZ ;  /* 0x000180ff0c00d986 */ /* 0x0003e4000c101d08 */
.L_x_1985:
[----:B------:R-:W-:Y:S05]  /*10bd0*/  BSYNC B0 ;  /* 0x0000000000007941 */ /* 0x000fea0003800000 */
.L_x_1984:
        /* <DEDUP_REMOVED lines=10> */
[----:B------:R-:W-:Y:S01]  /*10c80*/  ULDC.64 UR8, c[0x0][0x208] ;  /* 0x0000820000087ab9 */ /* 0x000fe20000000a00 */
[----:B------:R-:W-:Y:S01]  /*10c90*/  ISETP.GE.AND P4, PT, R2, UR5, PT ;  /* 0x0000000502007c0c */ /* 0x000fe2000bf86270 */
[----:B------:R-:W-:Y:S01]  /*10ca0*/  IMAD.MOV.U32 R2, RZ, RZ, R6 ;  /* 0x000000ffff027224 */ /* 0x000fe200078e0006 */
[----:B------:R-:W-:Y:S01]  /*10cb0*/  MOV R3, R11 ;  /* 0x0000000b00037202 */ /* 0x000fe20000000f00 */
[----:B------:R-:W-:Y:S01]  /*10cc0*/  IMAD R0, R0, UR6, RZ ;  /* 0x0000000600007c24 */ /* 0x000fe2000f8e02ff */
[----:B------:R-:W-:-:S02]  /*10cd0*/  IADD3 R8, R212, 0xc0, RZ ;  /* 0x000000c0d4087810 */ /* 0x000fc40007ffe0ff */
[----:B------:R-:W-:Y:S01]  /*10ce0*/  ISETP.GE.AND P3, PT, R212, UR5, PT ;  /* 0x00000005d4007c0c */ /* 0x000fe2000bf66270 */
[----:B------:R-:W-:Y:S01]  /*10cf0*/  IMAD.WIDE.U32 R2, R9, UR6, R2 ;  /* 0x0000000609027c25 */ /* 0x000fe2000f8e0002 */
        /* <DEDUP_REMOVED lines=10> */
.L_x_1987:
[----:B------:R-:W-:Y:S05]  /*10da0*/  BSYNC B0 ;  /* 0x0000000000007941 */ /* 0x000fea0003800000 */
.L_x_1986:
[----:B------:R-:W-:Y:S04]  /*10db0*/  BSSY B0, `(.L_x_1988) ;  /* 0x000001b000007945 */ /* 0x000fe80003800000 */
[----:B------:R-:W-:Y:S05]  /*10dc0*/  @P1 BRA `(.L_x_1989) ;  /* 0x0000000000641947 */ /* 0x000fea0003800000 */
[----:B--2---:R-:W-:Y:S01]  /*10dd0*/  IADD3 R9, P0, R4, 0x40, RZ ;  /* 0x0000004004097810 */ /* 0x004fe20007f1e0ff */
[C---:B------:R-:W-:Y:S01]  /*10de0*/  VIADD R3, R212.reuse, 0x80 ;  /* 0x00000080d4037836 */ /* 0x040fe20000000000 */
[----:B------:R-:W-:Y:S01]  /*10df0*/  IADD3 R2, R212, 0x40, RZ ;  /* 0x00000040d4027810 */ /* 0x000fe20007ffe0ff */
[----:B------:R-:W-:Y:S01]  /*10e00*/  ULDC UR5, c[0x0][0xa8c] ;  /* 0x0002a30000057ab9 */ /* 0x000fe20000000800 */
        /* <DEDUP_REMOVED lines=21> */
.L_x_1989:
[----:B------:R-:W-:Y:S05]  /*10f60*/  BSYNC B0 ;  /* 0x0000000000007941 */ /* 0x000fea0003800000 */
.L_x_1988:
[----:B------:R-:W-:Y:S04]  /*10f70*/  BSSY B0, `(.L_x_1979) ;  /* 0x000001b000007945 */ /* 0x000fe80003800000 */
[----:B------:R-:W-:Y:S05]  /*10f80*/  @P2 BRA `(.L_x_1990) ;  /* 0x0000000000642947 */ /* 0x000fea0003800000 */
[----:B------:R-:W-:Y:S01]  /*10f90*/  IADD3 R7, P0, R4, 0x60, RZ ;  /* 0x0000006004077810 */ /* 0x000fe20007f1e0ff */
[----:B------:R-:W-:Y:S01]  /*10fa0*/  VIADD R0, R212, 0x40 ;  /* 0x00000040d4007836 */ /* 0x000fe20000000000 */
[----:B------:R-:W-:Y:S01]  /*10fb0*/  MOV R3, R11 ;  /* 0x0000000b00037202 */ /* 0x000fe20000000f00 */
[----:B------:R-:W-:Y:S01]  /*10fc0*/  ULDC UR5, c[0x0][0xa8c] ;  /* 0x0002a30000057ab9 */ /* 0x000fe20000000800 */
[----:B------:R-:W-:Y:S01]  /*10fd0*/  IADD3.X R4, RZ, R5, RZ, P0, !PT ;  /* 0x00000005ff047210 */ /* 0x000fe200007fe4ff */
[----:B------:R-:W-:Y:S01]  /*10fe0*/  ULDC.64 UR6, c[0x0][0xad8] ;  /* 0x0002b60000067ab9 */ /* 0x000fe20000000a00 */
[----:B------:R-:W-:Y:S01]  /*10ff0*/  IMAD.MOV.U32 R2, RZ, RZ, R6 ;  /* 0x000000ffff027224 */ /* 0x000fe200078e0006 */
[----:B------:R-:W-:Y:S01]  /*11000*/  ISETP.GE.AND P2, PT, R0, UR5, PT ;  /* 0x0000000500007c0c */ /* 0x000fe2000bf46270 */
[C---:B------:R-:W-:Y:S01]  /*11010*/  VIADD R5, R212.reuse, 0x80 ;  /* 0x00000080d4057836 */ /* 0x040fe20000000000 */
[----:B------:R-:W-:Y:S01]  /*11020*/  IADD3 R0, R212, 0xc0, RZ ;  /* 0x000000c0d4007810 */ /* 0x000fe20007ffe0ff */
[----:B------:R-:W-:Y:S01]  /*11030*/  IMAD R4, R4, UR6, RZ ;  /* 0x0000000604047c24 */ /* 0x000fe2000f8e02ff */
[----:B------:R-:W-:Y:S01]  /*11040*/  ISETP.GE.AND P1, PT, R212, UR5, PT ;  /* 0x00000005d4007c0c */ /* 0x000fe2000bf26270 */
[----:B------:R-:W-:Y:S01]  /*11050*/  IMAD.WIDE.U32 R2, R7, UR6, R2 ;  /* 0x0000000607027c25 */ /* 0x000fe2000f8e0002 */
[----:B------:R-:W-:Y:S01]  /*11060*/  ISETP.GE.AND P3, PT, R5, UR5, PT ;  /* 0x0000000505007c0c */ /* 0x000fe2000bf66270 */
[----:B------:R-:W-:Y:S01]  /*11070*/  ULDC.64 UR8, c[0x0][0x208] ;  /* 0x0000820000087ab9 */ /* 0x000fe20000000a00 */
[----:B------:R-:W-:Y:S01]  /*11080*/  ISETP.GE.AND P4, PT, R0, UR5, PT ;  /* 0x0000000500007c0c */ /* 0x000fe2000bf86270 */
[----:B------:R-:W-:Y:S01]  /*11090*/  IMAD R7, R7, UR7, R4 ;  /* 0x0000000707077c24 */ /* 0x000fe2000f8e0204 */
[----:B------:R-:W-:-:S02]  /*110a0*/  ULDC.64 UR6, c[0x0][0xa80] ;  /* 0x0002a00000067ab9 */ /* 0x000fc40000000a00 */
[----:B------:R-:W-:Y:S01]  /*110b0*/  LEA R4, P0, R2, UR6, 0x1 ;  /* 0x0000000602047c11 */ /* 0x000fe2000f8008ff */
[----:B------:R-:W-:-:S05]  /*110c0*/  IMAD.IADD R3, R3, 0x1, R7 ;  /* 0x0000000103037824 */ /* 0x000fca00078e0207 */
[----:B------:R-:W-:-:S05]  /*110d0*/  LEA.HI.X R5, R2, UR7, R3, 0x1, P0 ;  /* 0x0000000702057c11 */ /* 0x000fca00080f0c03 */
[----:B------:R4:W-:Y:S04]  /*110e0*/  @!P1 STG.E.128 desc[UR8][R4.64], RZ ;  /* 0x000000ff04009986 */ /* 0x0009e8000c101d08 */
[----:B------:R4:W-:Y:S04]  /*110f0*/  @!P2 STG.E.128 desc[UR8][R4.64+0x80], RZ ;  /* 0x000080ff0400a986 */ /* 0x0009e8000c101d08 */
[----:B------:R4:W-:Y:S04]  /*11100*/  @!P3 STG.E.128 desc[UR8][R4.64+0x100], RZ ;  /* 0x000100ff0400b986 */ /* 0x0009e8000c101d08 */
[----:B------:R4:W-:Y:S02]  /*11110*/  @!P4 STG.E.128 desc[UR8][R4.64+0x180], RZ ;  /* 0x000180ff0400c986 */ /* 0x0009e4000c101d08 */
.L_x_1990:
[----:B------:R-:W-:Y:S05]  /*11120*/  BSYNC B0 ;  /* 0x0000000000007941 */ /* 0x000fea0003800000 */
.L_x_1979:
[----:B------:R-:W5:Y:S02]  /*11130*/  LDC R0, c[0x0][0xda8] ;  /* 0x00036a00ff007b82 */ /* 0x000f640000000800 */
[----:B-----5:R-:W-:-:S13]  /*11140*/  ISETP.LE.AND P0, PT, R0, UR4, PT ;  /* 0x0000000400007c0c */ /* 0x020fda000bf03270 */
[----:B------:R-:W-:Y:S05]  /*11150*/  @!P0 BRA `(.L_x_1991) ;  /* 0xfffffefc00208947 */ /* 0x000fea000383ffff */
[----:B------:R-:W-:Y:S05]  /*11160*/  EXIT ;  /* 0x000000000000794d */ /* 0x000fea0003800000 */
.L_x_1943:
        /* <DEDUP_REMOVED lines=8> */
[----:B------:R-:W-:Y:S01]  /*111f0*/  MOV R17, 0x1 ;  /* 0x0000000100117802 */ /* 0x000fe20000000f00 */
[----:B------:R-:W-:-:S05]  /*11200*/  IMAD.MOV.U32 R16, RZ, RZ, RZ ;  /* 0x000000ffff107224 */ /* 0x000fca00078e00ff */
[----:B------:R-:W1:Y:S02]  /*11210*/  LDC R0, c[0x0][0xda8] ;  /* 0x00036a00ff007b82 */ /* 0x000e640000000800 */
[----:B-1----:R-:W-:-:S13]  /*11220*/  ISETP.LE.AND P0, PT, R0, UR4, PT ;  /* 0x0000000400007c0c */ /* 0x002fda000bf03270 */
[----:B------:R-:W-:Y:S05]  /*11230*/  @P0 BRA `(.L_x_1992) ;  /* 0x0000003000000947 */ /* 0x000fea0003800000 */
[----:B------:R-:W1:Y:S01]  /*11240*/  S2R R2, SR_TID.X ;  /* 0x0000000000027919 */ /* 0x000e620000002100 */
[----:B------:R-:W-:Y:S01]  /*11250*/  MOV R18, UR4 ;  /* 0x0000000400127c02 */ /* 0x000fe20008000f00 */
[----:B------:R-:W-:Y:S01]  /*11260*/  IMAD.MOV.U32 R16, RZ, RZ, RZ ;  /* 0x000000ffff107224 */ /* 0x000fe200078e00ff */
[----:B------:R-:W-:Y:S01]  /*11270*/  MOV R17, 0x1 ;  /* 0x0000000100117802 */ /* 0x000fe20000000f00 */
[----:B------:R-:W-:Y:S01]  /*11280*/  ULDC UR50, c[0x0][0xc] ;  /* 0x0000030000327ab9 */ /* 0x000fe20000000800 */
[----:B------:R-:W-:Y:S01]  /*11290*/  ULDC.64 UR42, c[0x0][0x198] ;  /* 0x00006600002a7ab9 */ /* 0x000fe20000000a00 */
[----:B------:R-:W-:Y:S01]  /*112a0*/  UMOV UR49, URZ ;  /* 0x0000003f00317c82 */ /* 0x000fe20008000000 */
[----:B-1----:R-:W-:-:S07]  /*112b0*/  LOP3.LUT R19, R2, 0x1f, RZ, 0xc0, !PT ;  /* 0x0000001f02137812 */ /* 0x002fce00078ec0ff */
.L_x_2040:
        /* <DEDUP_REMOVED lines=21> */
.L_x_1993:
[----:B------:R-:W-:Y:S01]  /*11410*/  ULDC UR9, c[0x0][0xdc4] ;  /* 0x0003710000097ab9 */ /* 0x000fe20000000800 */
[----:B------:R-:W-:Y:S01]  /*11420*/  UMOV UR6, UR7 ;  /* 0x0000000700067c82 */ /* 0x000fe20008000000 */
[----:B------:R-:W-:-:S11]  /*11430*/  UISETP.NE.AND UP0, UPT, UR9, 0x1, UPT ;  /* 0x000000010900788c */ /* 0x000fd6000bf05270 */
[----:B------:R-:W-:Y:S02]  /*11440*/  @UP0 ULDC.64 UR10, c[0x0][0xdc8] ;  /* 0x00037200000a0ab9 */ /* 0x000fe40000000a00 */
[----:B------:R-:W-:-:S04]  /*11450*/  UIMAD.WIDE.U32 UR4, UR7, UR10, URZ ;  /* 0x0000000a070472a5 */ /* 0x000fc8000f8e003f */
[----:B------:R-:W-:-:S04]  /*11460*/  @UP0 USHF.R.U32.HI UR6, URZ, UR11, UR5 ;  /* 0x0000000b3f060299 */ /* 0x000fc80008011605 */
[----:B------:R-:W-:-:S12]  /*11470*/  UIMAD UR4, UR6, UR9, URZ ;  /* 0x00000009060472a4 */ /* 0x000fd8000f8e023f */
.L_x_1994:
[----:B------:R-:W-:Y:S01]  /*11480*/  ULDC.64 UR10, c[0x0][0x3f8] ;  /* 0x0000fe00000a7ab9 */ /* 0x000fe20000000a00 */
[----:B------:R-:W-:Y:S01]  /*11490*/  ULOP3.LUT UR6, URZ, UR6, URZ, 0x33, !UPT ;  /* 0x000000063f067292 */ /* 0x000fe2000f8e333f */
[----:B------:R-:W-:Y:S01]  /*114a0*/  BSSY B6, `(.L_x_1995) ;  /* 0x00002ca000067945 */ /* 0x000fe20003800000 */
[----:B------:R-:W-:Y:S02]  /*114b0*/  UISETP.NE.U32.AND UP0, UPT, UR10, URZ, UPT ;  /* 0x0000003f0a00728c */ /* 0x000fe4000bf05070 */
[----:B------:R-:W-:Y:S02]  /*114c0*/  UIADD3 UR9, UR7, -UR4, URZ ;  /* 0x8000000407097290 */ /* 0x000fe4000fffe03f */
[----:B------:R-:W-:Y:S01]  /*114d0*/  UISETP.NE.AND.EX UP0, UPT, UR11, URZ, UPT, UP0 ;  /* 0x0000003f0b00728c */ /* 0x000fe2000bf05300 */
[----:B------:R-:W-:Y:S01]  /*114e0*/  ULDC UR4, c[0x0][0xdac] ;  /* 0x00036b0000047ab9 */ /* 0x000fe20000000800 */
[----:B------:R-:W-:Y:S01]  /*114f0*/  ULDC UR5, c[0x0][0x404] ;  /* 0x0001010000057ab9 */ /* 0x000fe20000000800 */
[----:B------:R-:W-:Y:S01]  /*11500*/  UIADD3 UR6, UR6, UR4, URZ ;  /* 0x0000000406067290 */ /* 0x000fe2000fffe03f */
[----:B------:R-:W-:-:S02]  /*11510*/  ULDC UR7, c[0x0][0x2e0] ;  /* 0x0000b80000077ab9 */ /* 0x000fc40000000800 */
[----:B------:R-:W-:Y:S01]  /*11520*/  ULDC UR4, c[0x0][0x288] ;  /* 0x0000a20000047ab9 */ /* 0x000fe20000000800 */
[----:B------:R-:W-:Y:S02]  /*11530*/  USHF.L.U32 UR45, UR6, 0x7, URZ ;  /* 0x00000007062d7899 */ /* 0x000fe4000800063f */
[----:B------:R-:W-:Y:S02]  /*11540*/  USEL UR6, UR5, 0x1, UP0 ;  /* 0x0000000105067887 */ /* 0x000fe40008000000 */
[----:B------:R-:W-:Y:S02]  /*11550*/  UIADD3 UR5, UR45, 0xcf, -UR4 ;  /* 0x000000cf2d057890 */ /* 0x000fe4000fffe804 */
[----:B------:R-:W-:Y:S02]  /*11560*/  UIMAD UR4, UR6, UR7, 0x4f ;  /* 0x0000004f060474a4 */ /* 0x000fe4000f8e0207 */
[----:B------:R-:W-:Y:S02]  /*11570*/  UIMAD UR6, UR6, UR7, UR5 ;  /* 0x00000007060672a4 */ /* 0x000fe4000f8e0205 */
[----:B------:R-:W-:Y:S01]  /*11580*/  UIMAD.WIDE UR4, UR4, 0x66666667, URZ ;  /* 0x66666667040478a5 */ /* 0x000fe2000f8e023f */
[----:B------:R-:W-:Y:S01]  /*11590*/  ULDC UR10, c[0x0][0xdc4] ;  /* 0x00037100000a7ab9 */ /* 0x000fe20000000800 */
[----:B------:R-:W-:-:S02]  /*115a0*/  UIMAD.WIDE UR6, UR6, 0x66666667, URZ ;  /* 0x66666667060678a5 */ /* 0x000fc4000f8e023f */
[----:B------:R-:W-:Y:S02]  /*115b0*/  UIMAD UR10, UR8, UR10, UR9 ;  /* 0x0000000a080a72a4 */ /* 0x000fe4000f8e0209 */
[----:B------:R-:W-:Y:S01]  /*115c0*/  USHF.R.U32.HI UR6, URZ, 0x1f, UR7 ;  /* 0x0000001f3f067899 */ /* 0x000fe20008011607 */
[----:B------:R-:W-:Y:S01]  /*115d0*/  UMOV UR8, UR5 ;  /* 0x0000000500087c82 */ /* 0x000fe20008000000 */
[----:B------:R-:W-:Y:S01]  /*115e0*/  ULDC UR11, c[0x0][0xdb8] ;  /* 0x00036e00000b7ab9 */ /* 0x000fe20000000800 */
[----:B------:R-:W-:Y:S02]  /*115f0*/  USHF.R.U32.HI UR9, URZ, 0x1f, UR8 ;  /* 0x0000001f3f097899 */ /* 0x000fe40008011608 */
[----:B------:R-:W-:Y:S02]  /*11600*/  ULEA.HI.SX32 UR6, UR7, UR6, 0x1b ;  /* 0x0000000607067291 */ /* 0x000fe4000f8fda3f */
[----:B------:R-:W-:Y:S02]  /*11610*/  ULEA.HI.SX32 UR9, UR8, UR9, 0x1b ;  /* 0x0000000908097291 */ /* 0x000fe4000f8fda3f */
[----:B------:R-:W-:-:S02]  /*11620*/  UISETP.NE.AND UP1, UPT, UR11, 0x1, UPT ;  /* 0x000000010b00788c */ /* 0x000fc4000bf25270 */
[----:B------:R-:W-:Y:S01]  /*11630*/  UISETP.LT.AND UP0, UPT, UR9, UR6, UPT ;  /* 0x000000060900728c */ /* 0x000fe2000bf01270 */
[----:B------:R-:W-:-:S03]  /*11640*/  UMOV UR47, UR10 ;  /* 0x0000000a002f7c82 */ /* 0x000fc60008000000 */
[----:B------:R-:W-:-:S05]  /*11650*/  USEL UR41, UR9, UR6, UP0 ;  /* 0x0000000609297287 */ /* 0x000fca0008000000 */
[----:B------:R-:W-:Y:S01]  /*11660*/  @UP1 ULDC UR12, c[0x0][0xdbc] ;  /* 0x00036f00000c1ab9 */ /* 0x000fe20000000800 */
[----:B------:R-:W-:Y:S01]  /*11670*/  ISETP.LT.AND P0, PT, RZ, UR41, PT ;  /* 0x00000029ff007c0c */ /* 0x000fe2000bf01270 */
[----:B------:R-:W-:Y:S01]  /*11680*/  UIMAD.WIDE.U32 UR4, UR10, UR12, URZ ;  /* 0x0000000c0a0472a5 */ /* 0x000fe2000f8e003f */
[----:B------:R-:W-:-:S03]  /*11690*/  @UP1 ULDC UR7, c[0x0][0xdc0] ;  /* 0x0003700000071ab9 */ /* 0x000fc60000000800 */
[----:B------:R-:W-:-:S04]  /*116a0*/  @UP1 USHF.R.U32.HI UR47, URZ, UR7, UR5 ;  /* 0x000000073f2f1299 */ /* 0x000fc80008011605 */
[----:B------:R-:W-:-:S04]  /*116b0*/  UIADD3 UR46, -UR47, URZ, URZ ;  /* 0x0000003f2f2e7290 */ /* 0x000fc8000fffe13f */
[----:B------:R-:W-:Y:S01]  /*116c0*/  UIMAD UR46, UR11, UR46, UR10 ;  /* 0x0000002e0b2e72a4 */ /* 0x000fe2000f8e020a */
[----:B------:R-:W-:Y:S11]  /*116d0*/  @P0 BRA `(.L_x_1996) ;  /* 0x0000000000440947 */ /* 0x000ff60003800000 */
[----:B------:R-:W-:Y:S01]  /*116e0*/  ISETP.NE.AND P0, PT, R19, RZ, PT ;  /* 0x000000ff1300720c */ /* 0x000fe20003f05270 */
[----:B------:R-:W-:-:S12]  /*116f0*/  IMAD.MOV.U32 R13, RZ, RZ, R18 ;  /* 0x000000ffff0d7224 */ /* 0x000fd800078e0012 */
        /* <DEDUP_REMOVED lines=15> */
.L_x_1996:
        /* <DEDUP_REMOVED lines=23> */
.L_x_1998:
        /* <DEDUP_REMOVED lines=12> */
[----:B------:R-:W-:Y:S01]  /*11a20*/  MOV R7, UR9 ;  /* 0x0000000900077c02 */ /* 0x000fe20008000f00 */
[----:B------:R-:W-:Y:S01]  /*11a30*/  IMAD.U32 R10, RZ, RZ, UR4 ;  /* 0x00000004ff0a7e24 */ /* 0x000fe2000f8e00ff */
[----:B------:R-:W-:Y:S01]  /*11a40*/  MOV R11, UR5 ;  /* 0x00000005000b7c02 */ /* 0x000fe20008000f00 */
[----:B------:R-:W-:Y:S01]  /*11a50*/  IMAD.MOV.U32 R8, RZ, RZ, 0x70 ;  /* 0x00000070ff087424 */ /* 0x000fe200078e00ff */
[----:B------:R-:W-:Y:S01]  /*11a60*/  MOV R12, 0x1 ;  /* 0x00000001000c7802 */ /* 0x000fe20000000f00 */
[----:B-1----:R-:W-:-:S07]  /*11a70*/  IMAD.MOV.U32 R13, RZ, RZ, RZ ;  /* 0x000000ffff0d7224 */ /* 0x002fce00078e00ff */
[----:B------:R-:W-:-:S07]  /*11a80*/  LEPC R20, `(.L_x_2000) ;  /* 0x000000001014794e */ /* 0x000fce0000000000 */
[----:B--2---:R-:W-:Y:S05]  /*11a90*/  CALL.ABS.NOINC R2 ;  /* 0x0000000002007343 */ /* 0x004fea0003c00000 */
.L_x_2000:
        /* <DEDUP_REMOVED lines=16> */
.L_x_1999:
[----:B------:R-:W-:Y:S01]  /*11ba0*/  ULDC.64 UR4, c[0x0][0x9f8] ;  /* 0x00027e0000047ab9 */ /* 0x000fe20000000a00 */
[----:B------:R-:W-:Y:S01]  /*11bb0*/  IMAD.U32 R5, RZ, RZ, UR47 ;  /* 0x0000002fff057e24 */ /* 0x000fe2000f8e00ff */
[----:B------:R-:W-:Y:S01]  /*11bc0*/  ISETP.NE.U32.AND P0, PT, RZ, UR4, PT ;  /* 0x00000004ff007c0c */ /* 0x000fe2000bf05070 */
[----:B------:R-:W-:Y:S01]  /*11bd0*/  ULDC.64 UR6, c[0x0][0x208] ;  /* 0x0000820000067ab9 */ /* 0x000fe20000000a00 */
[----:B------:R-:W-:Y:S01]  /*11be0*/  MOV R0, UR47 ;  /* 0x0000002f00007c02 */ /* 0x000fe20008000f00 */
[----:B------:R-:W1:Y:S01]  /*11bf0*/  LDC R4, c[0x0][0x428] ;  /* 0x00010a00ff047b82 */ /* 0x000e620000000800 */
[----:B------:R-:W-:-:S13]  /*11c00*/  ISETP.NE.AND.EX P0, PT, RZ, UR5, PT, P0 ;  /* 0x00000005ff007c0c */ /* 0x000fda000bf05300 */
[----:B------:R-:W2:Y:S02]  /*11c10*/  @P0 LDC.64 R2, c[0x0][0x9f8] ;  /* 0x00027e00ff020b82 */ /* 0x000ea40000000a00 */
[----:B--2---:R-:W-:-:S05]  /*11c20*/  @P0 IMAD.WIDE R2, R5, 0x4, R2 ;  /* 0x0000000405020825 */ /* 0x004fca00078e0202 */
[----:B------:R2:W3:Y:S01]  /*11c30*/  @P0 LDG.E R0, desc[UR6][R2.64] ;  /* 0x0000000602000981 */ /* 0x0004e2000c1e1900 */
[----:B-1----:R-:W-:Y:S01]  /*11c40*/  ISETP.NE.AND P0, PT, R4, 0x1, PT ;  /* 0x000000010400780c */ /* 0x002fe20003f05270 */
[----:B------:R-:W-:Y:S01]  /*11c50*/  IMAD.U32 R4, RZ, RZ, UR46 ;  /* 0x0000002eff047e24 */ /* 0x000fe2000f8e00ff */
[----:B------:R-:W-:Y:S01]  /*11c60*/  ISETP.NE.AND P1, PT, R19, RZ, PT ;  /* 0x000000ff1300720c */ /* 0x000fe20003f25270 */
[----:B------:R-:W-:Y:S01]  /*11c70*/  UMOV UR44, URZ ;  /* 0x0000003f002c7c82 */ /* 0x000fe20008000000 */
[----:B------:R-:W-:Y:S01]  /*11c80*/  UMOV UR8, 0x40 ;  /* 0x0000004000087882 */ /* 0x000fe20000000000 */
[----:B------:R-:W-:Y:S01]  /*11c90*/  UMOV UR9, UR45 ;  /* 0x0000002d00097c82 */ /* 0x000fe20008000000 */
[----:B------:R-:W-:Y:S01]  /*11ca0*/  UMOV UR10, UR46 ;  /* 0x0000002e000a7c82 */ /* 0x000fe20008000000 */
[----:B------:R-:W-:Y:S01]  /*11cb0*/  UMOV UR11, UR47 ;  /* 0x0000002f000b7c82 */ /* 0x000fe20008000000 */
[----:B------:R-:W-:Y:S01]  /*11cc0*/  UMOV UR12, 0x80 ;  /* 0x00000080000c7882 */ /* 0x000fe20000000000 */
[----:B--2---:R-:W1:Y:S01]  /*11cd0*/  LDC.64 R2, c[0x0][0x3f8] ;  /* 0x0000fe00ff027b82 */ /* 0x004e620000000a00 */
[----:B------:R-:W-:Y:S01]  /*11ce0*/  UMOV UR13, UR45 ;  /* 0x0000002d000d7c82 */ /* 0x000fe20008000000 */
[----:B------:R-:W-:Y:S01]  /*11cf0*/  UMOV UR14, UR46 ;  /* 0x0000002e000e7c82 */ /* 0x000fe20008000000 */
[----:B------:R-:W-:Y:S01]  /*11d00*/  UMOV UR15, UR47 ;  /* 0x0000002f000f7c82 */ /* 0x000fe20008000000 */
[----:B------:R-:W-:Y:S01]  /*11d10*/  UMOV UR16, 0xc0 ;  /* 0x000000c000107882 */ /* 0x000fe20000000000 */
[----:B------:R-:W-:Y:S01]  /*11d20*/  UMOV UR17, UR45 ;  /* 0x0000002d00117c82 */ /* 0x000fe20008000000 */
[----:B------:R-:W-:Y:S01]  /*11d30*/  VOTEU.ALL UP1, P1 ;  /* 0x00000000003f7886 */ /* 0x000fe20000820000 */
[----:B------:R-:W-:Y:S01]  /*11d40*/  UMOV UR18, UR46 ;  /* 0x0000002e00127c82 */ /* 0x000fe20008000000 */
[----:B------:R-:W2:Y:S01]  /*11d50*/  @P0 LDC R5, c[0x0][0x42c] ;  /* 0x00010b00ff050b82 */ /* 0x000ea20000000800 */
[----:B------:R-:W-:Y:S01]  /*11d60*/  UMOV UR19, UR47 ;  /* 0x0000002f00137c82 */ /* 0x000fe20008000000 */
[----:B------:R-:W-:Y:S01]  /*11d70*/  UMOV UR6, 0xffffffff ;  /* 0xffffffff00067882 */ /* 0x000fe20000000000 */
[----:B------:R-:W-:-:S04]  /*11d80*/  @!UP1 UIADD3 UR4, UP0, UR42, 0x270, URZ ;  /* 0x000002702a049890 */ /* 0x000fc8000ff1e03f */
[----:B------:R-:W-:Y:S01]  /*11d90*/  @!UP1 UIADD3.X UR5, URZ, UR43, URZ, UP0, !UPT ;  /* 0x0000002b3f059290 */ /* 0x000fe200087fe43f */
[----:B------:R-:W4:Y:S08]  /*11da0*/  @P0 LDC R6, c[0x0][0x430] ;  /* 0x00010c00ff060b82 */ /* 0x000f300000000800 */
[----:B------:R1:W-:Y:S01]  /*11db0*/  @!UP1 UTMAPF.L2.4D [UR44], [UR4] ;  /* 0x0000002c040095b8 */ /* 0x0003e20008018000 */
[----:B--2---:R-:W-:Y:S01]  /*11dc0*/  @P0 IMAD.HI.U32 R5, R5, UR46, RZ ;  /* 0x0000002e05050c27 */ /* 0x004fe2000f8e00ff */
[----:B------:R2:W-:Y:S04]  /*11dd0*/  @!UP1 UTMAPF.L2.4D [UR8], [UR4] ;  /* 0x00000008040095b8 */ /* 0x0005e80008018000 */
[----:B----4-:R-:W-:Y:S01]  /*11de0*/  @P0 SHF.R.U32.HI R4, RZ, R6, R5 ;  /* 0x00000006ff040219 */ /* 0x010fe20000011605 */
[----:B------:R2:W-:Y:S01]  /*11df0*/  @!UP1 UTMAPF.L2.4D [UR12], [UR4] ;  /* 0x0000000c040095b8 */ /* 0x0005e20008018000 */
[----:B-1----:R-:W-:-:S02]  /*11e00*/  ISETP.NE.U32.AND P0, PT, R2, RZ, PT ;  /* 0x000000ff0200720c */ /* 0x002fc40003f05070 */
[----:B------:R-:W-:Y:S02]  /*11e10*/  MOV R5, UR41 ;  /* 0x0000002900057c02 */ /* 0x000fe40008000f00 */
[----:B------:R-:W-:Y:S01]  /*11e20*/  ISETP.NE.AND.EX P0, PT, R3, RZ, PT, P0 ;  /* 0x000000ff0300720c */ /* 0x000fe20003f05300 */
[----:B------:R2:W-:Y:S02]  /*11e30*/  @!UP1 UTMAPF.L2.4D [UR16], [UR4] ;  /* 0x00000010040095b8 */ /* 0x0005e40008018000 */
[----:B------:R-:W-:Y:S01]  /*11e40*/  VIADD R5, R5, 0xffffffff ;  /* 0xffffffff05057836 */ /* 0x000fe20000000000 */
[----:B---3--:R-:W-:Y:S01]  /*11e50*/  SEL R6, R0, RZ, !P0 ;  /* 0x000000ff00067207 */ /* 0x008fe20004000000 */
[----:B--2---:R-:W-:Y:S08]  /*11e60*/  BRA.DIV UR6, `(.L_x_2001) ;  /* 0x0000002a06707947 */ /* 0x004ff0000b800000 */
.L_x_2052:
[----:B------:R-:W-:Y:S01]  /*11e70*/  UMOV UR4, 0xffffffff ;  /* 0xffffffff00047882 */ /* 0x000fe20000000000 */
[----:B------:R-:W-:Y:S02]  /*11e80*/  SHF.R.S32.HI R12, RZ, 0x1f, R0 ;  /* 0x0000001fff0c7819 */ /* 0x000fe40000011400 */
[----:B------:R-:W-:Y:S05]  /*11e90*/  BRA.DIV UR4, `(.L_x_2002) ;  /* 0x0000002a04907947 */ /* 0x000fea000b800000 */
[----:B------:R-:W-:-:S13]  /*11ea0*/  ELECT P6, URZ, PT ;  /* 0x00000000003f782f */ /* 0x000fda00038c0000 */
.L_x_2055:
[----:B------:R-:W-:Y:S05]  /*11eb0*/  @!P6 BRA `(.L_x_2003) ;  /* 0x000000040004e947 */ /* 0x000fea0003800000 */
[----:B------:R-:W-:Y:S01]  /*11ec0*/  MOV R6, R0 ;  /* 0x0000000000067202 */ /* 0x000fe20000000f00 */
[----:B------:R-:W-:Y:S06]  /*11ed0*/  @!P0 BRA `(.L_x_2004) ;  /* 0x00000000004c8947 */ /* 0x000fec0003800000 */
[----:B------:R-:W1:Y:S01]  /*11ee0*/  LDC R11, c[0x0][0x41c] ;  /* 0x00010700ff0b7b82 */ /* 0x000e620000000800 */
[----:B------:R-:W-:Y:S01]  /*11ef0*/  IMAD.MOV.U32 R10, RZ, RZ, R5 ;  /* 0x000000ffff0a7224 */ /* 0x000fe200078e0005 */
        /* <DEDUP_REMOVED lines=8> */
[----:B------:R-:W-:Y:S02]  /*11f80*/  SHF.R.S32.HI R7, RZ, 0x1f, R10 ;  /* 0x0000001fff077819 */ /* 0x000fe4000001140a */
[----:B------:R-:W-:-:S05]  /*11f90*/  MOV R6, R10 ;  /* 0x0000000a00067202 */ /* 0x000fca0000000f00 */
[----:B------:R-:W-:-:S04]  /*11fa0*/  IMAD.WIDE.U32 R6, R0, UR4, R6 ;  /* 0x0000000400067c25 */ /* 0x000fc8000f8e0006 */
[----:B------:R-:W-:Y:S01]  /*11fb0*/  IMAD.IADD R7, R7, 0x1, R9 ;  /* 0x0000000107077824 */ /* 0x000fe200078e0209 */
[----:B------:R-:W-:-:S04]  /*11fc0*/  LEA R8, P2, R6, R2, 0x2 ;  /* 0x0000000206087211 */ /* 0x000fc800078410ff */
[----:B------:R-:W-:-:S05]  /*11fd0*/  LEA.HI.X R9, R6, R3, R7, 0x2, P2 ;  /* 0x0000000306097211 */ /* 0x000fca00010f1407 */
[----:B------:R1:W5:Y:S01]  /*11fe0*/  LDG.E R6, desc[UR6][R8.64] ;  /* 0x0000000608067981 */ /* 0x000362000c1e1900 */
[----:B------:R-:W-:-:S05]  /*11ff0*/  IADD3 R10, -R10, RZ, RZ ;  /* 0x000000ff0a0a7210 */ /* 0x000fca0007ffe1ff */
[----:B------:R-:W-:-:S07]  /*12000*/  IMAD R5, R11, R10, R5 ;  /* 0x0000000a0b057224 */ /* 0x000fce00078e0205 */
.L_x_2004:
[----:B------:R-:W2:Y:S01]  /*12010*/  S2R R7, SR_TID.X ;  /* 0x0000000000077919 */ /* 0x000ea20000002100 */
[----:B-1----:R-:W-:Y:S02]  /*12020*/  LEA R8, R16, UR40, 0x3 ;  /* 0x0000002810087c11 */ /* 0x002fe4000f8e18ff */
[----:B--2---:R-:W-:Y:S02]  /*12030*/  LOP3.LUT R9, R7, 0x7f, RZ, 0xc0, !PT ;  /* 0x0000007f07097812 */ /* 0x004fe400078ec0ff */
[----:B------:R-:W-:Y:S02]  /*12040*/  SHF.L.U32 R7, R17, 0x1f, RZ ;  /* 0x0000001f11077819 */ /* 0x000fe400000006ff */
[----:B------:R-:W-:Y:S02]  /*12050*/  ISETP.NE.AND P3, PT, R9, RZ, PT ;  /* 0x000000ff0900720c */ /* 0x000fe40003f65270 */
[----:B------:R-:W1:Y:S02]  /*12060*/  SYNCS.PHASECHK.TRANS64.TRYWAIT P2, [R8+URZ+0x38840], R7 ;  /* 0x03884007080075a7 */ /* 0x000e64000804017f */
[----:B-1----:R-:W-:Y:S09]  /*12070*/  @!P2 BRA `(.L_x_2005) ;  /* 0x000000280038a947 */ /* 0x002ff20003800000 */
.L_x_2056:
[----:B------:R-:W-:Y:S05]  /*12080*/  @P3 BRA `(.L_x_2006) ;  /* 0x0000000000143947 */ /* 0x000fea0003800000 */
[----:B------:R-:W-:Y:S01]  /*12090*/  ISETP.NE.AND P2, PT, R19, RZ, PT ;  /* 0x000000ff1300720c */ /* 0x000fe20003f45270 */
[----:B-1----:R-:W-:-:S04]  /*120a0*/  IMAD.MOV.U32 R7, RZ, RZ, 0xa000 ;  /* 0x0000a000ff077424 */ /* 0x002fc800078e00ff */
[----:B------:R2:W-:Y:S08]  /*120b0*/  SYNCS.ARRIVE.TRANS64 RZ, [R8+URZ+0x38830], R7 ;  /* 0x0388300708ff79a7 */ /* 0x0005f0000800003f */
[----:B------:R-:W-:Y:S05]  /*120c0*/  @!P2 BRA `(.L_x_2006) ;  /* 0x000000000004a947 */ /* 0x000fea0003800000 */
[----:B------:R-:W-:Y:S01]  /*120d0*/  BPT.TRAP 0x1 ;  /* 0x000000040000795c */ /* 0x000fe20000300000 */
.L_x_2006:
        /* <DEDUP_REMOVED lines=11> */
[----:B------:R-:W-:Y:S02]  /*12190*/  UIMAD UR14, UR14, 0xa000, UR40 ;  /* 0x0000a0000e0e78a4 */ /* 0x000fe4000f8e0228 */
[----:B------:R-:W-:Y:S02]  /*121a0*/  UIADD3 UR9, UR9, 0x38830, URZ ;  /* 0x0003883009097890 */ /* 0x000fe4000fffe03f */
[----:B------:R-:W-:Y:S02]  /*121b0*/  UIMAD UR11, UR11, 0x50, URZ ;  /* 0x000000500b0b78a4 */ /* 0x000fe4000f8e023f */
[----:B------:R-:W-:Y:S02]  /*121c0*/  UIADD3 UR8, UR14, 0x24400, URZ ;  /* 0x000244000e087890 */ /* 0x000fe4000fffe03f */
[----:B------:R-:W-:Y:S02]  /*121d0*/  UIADD3 UR15, UR14, 0x26c00, URZ ;  /* 0x00026c000e0f7890 */ /* 0x000fe4000fffe03f */
[----:B------:R-:W-:-:S02]  /*121e0*/  UIADD3 UR17, UR14, 0x29400, URZ ;  /* 0x000294000e117890 */ /* 0x000fc4000fffe03f */
[----:B------:R-:W-:-:S03]  /*121f0*/  UIADD3 UR18, UR14, 0x2bc00, URZ ;  /* 0x0002bc000e127890 */ /* 0x000fc6000fffe03f */
[----:B------:R3:W-:Y:S01]  /*12200*/  UTMALDG.4D [UR8], [UR4], desc[UR6] ;  /* 0x00000608040075b4 */ /* 0x0007e20008019000 */
[----:B------:R-:W-:Y:S01]  /*12210*/  UMOV UR14, 0x80 ;  /* 0x00000080000e7882 */ /* 0x000fe20000000000 */
[----:B---3--:R-:W-:Y:S01]  /*12220*/  UMOV UR8, UR15 ;  /* 0x0000000f00087c82 */ /* 0x008fe20008000000 */
[----:B------:R-:W-:Y:S02]  /*12230*/  UMOV UR10, UR16 ;  /* 0x00000010000a7c82 */ /* 0x000fe40008000000 */
        /* <DEDUP_REMOVED lines=9> */
.L_x_2003:
        /* <DEDUP_REMOVED lines=9> */
[----:B-12---:R-:W-:Y:S01]  /*12360*/  @P2 MOV R7, 0x10000 ;  /* 0x0001000000072802 */ /* 0x006fe20000000f00 */
        /* <DEDUP_REMOVED lines=13> */
[----:B-1----:R-:W-:Y:S01]  /*12440*/  IMAD.U32 R7, RZ, RZ, UR14 ;  /* 0x0000000eff077e24 */ /* 0x002fe2000f8e00ff */
        /* <DEDUP_REMOVED lines=21> */
.L_x_2057:
[----:B------:R-:W-:-:S06]  /*125a0*/  UISETP.GE.AND UP0, UPT, UR41, 0x2, UPT ;  /* 0x000000022900788c */ /* 0x000fcc000bf06270 */
[----:B------:R-:W-:-:S13]  /*125b0*/  PLOP3.LUT P2, PT, PT, PT, UP0, 0x80, 0x0 ;  /* 0x000000000000781c */ /* 0x000fda0003f4f008 */
[----:B------:R-:W-:Y:S05]  /*125c0*/  @!P2 BRA `(.L_x_2008) ;  /* 0x0000001400c8a947 */ /* 0x000fea0003800000 */
[----:B------:R-:W-:Y:S02]  /*125d0*/  ULOP3.LUT UR4, UR41, 0x1, URZ, 0xc0, !UPT ;  /* 0x0000000129047892 */ /* 0x000fe4000f8ec03f */
[----:B------:R-:W-:Y:S02]  /*125e0*/  UIADD3 UR48, UR41, -0x2, URZ ;  /* 0xfffffffe29307890 */ /* 0x000fe4000fffe03f */
[----:B------:R-:W-:Y:S01]  /*125f0*/  UISETP.NE.U32.AND UP0, UPT, UR4, 0x1, UPT ;  /* 0x000000010400788c */ /* 0x000fe2000bf05070 */
[----:B------:R-:W-:-:S03]  /*12600*/  ULDC.64 UR38, c[0x0][0x408] ;  /* 0x0001020000267ab9 */ /* 0x000fc60000000a00 */
[----:B-1----:R-:W-:Y:S02]  /*12610*/  MOV R7, UR48 ;  /* 0x0000003000077c02 */ /* 0x002fe40008000f00 */
[----:B------:R-:W-:-:S13]  /*12620*/  PLOP3.LUT P2, PT, PT, PT, UP0, 0x80, 0x0 ;  /* 0x000000000000781c */ /* 0x000fda0003f4f008 */
[----:B------:R-:W-:Y:S05]  /*12630*/  @!P2 BRA `(.L_x_2009) ;  /* 0x0000000400f0a947 */ /* 0x000fea0003800000 */
        /* <DEDUP_REMOVED lines=8> */
[----:B------:R-:W-:Y:S01]  /*126c0*/  IMAD.U32 R8, RZ, RZ, UR48 ;  /* 0x00000030ff087e24 */ /* 0x000fe2000f8e00ff */
[----:B------:R-:W-:Y:S06]  /*126d0*/  @!P0 BRA `(.L_x_2012) ;  /* 0x0000000000548947 */ /* 0x000fec0003800000 */
[----:B------:R-:W-:Y:S01]  /*126e0*/  ULDC UR7, c[0x0][0x41c] ;  /* 0x0001070000077ab9 */ /* 0x000fe20000000800 */
[----:B------:R-:W-:Y:S01]  /*126f0*/  UMOV UR6, UR48 ;  /* 0x0000003000067c82 */ /* 0x000fe20008000000 */
[----:B------:R-:W-:Y:S01]  /*12700*/  UISETP.NE.AND UP0, UPT, UR7, 0x1, UPT ;  /* 0x000000010700788c */ /* 0x000fe2000bf05270 */
[----:B------:R-:W-:-:S10]  /*12710*/  ULDC.64 UR10, c[0x0][0x208] ;  /* 0x00008200000a7ab9 */ /* 0x000fd40000000a00 */
[----:B------:R-:W-:Y:S02]  /*12720*/  @UP0 ULDC.64 UR8, c[0x0][0x420] ;  /* 0x0001080000080ab9 */ /* 0x000fe40000000a00 */
[----:B------:R-:W-:-:S04]  /*12730*/  UIMAD.WIDE.U32 UR4, UR48, UR8, URZ ;  /* 0x00000008300472a5 */ /* 0x000fc8000f8e003f */
[----:B------:R-:W-:-:S03]  /*12740*/  @UP0 USHF.R.U32.HI UR6, URZ, UR9, UR5 ;  /* 0x000000093f060299 */ /* 0x000fc60008011605 */
[----:B------:R-:W-:Y:S01]  /*12750*/  ULDC.64 UR8, c[0x0][0x408] ;  /* 0x0001020000087ab9 */ /* 0x000fe20000000a00 */
[----:B------:R-:W-:Y:S01]  /*12760*/  USHF.R.S32.HI UR4, URZ, 0x1f, UR6 ;  /* 0x0000001f3f047899 */ /* 0x000fe20008011406 */
[----:B------:R-:W-:Y:S01]  /*12770*/  IMAD R11, R12, UR8, RZ ;  /* 0x000000080c0b7c24 */ /* 0x000fe2000f8e02ff */
[----:B------:R-:W-:-:S03]  /*12780*/  MOV R8, UR6 ;  /* 0x0000000600087c02 */ /* 0x000fc60008000f00 */
[C---:B------:R-:W-:Y:S02]  /*12790*/  IMAD R11, R0.reuse, UR9, R11 ;  /* 0x00000009000b7c24 */ /* 0x040fe4000f8e020b */
[----:B------:R-:W-:Y:S02]  /*127a0*/  IMAD.U32 R9, RZ, RZ, UR4 ;  /* 0x00000004ff097e24 */ /* 0x000fe4000f8e00ff */
[----:B------:R-:W-:-:S03]  /*127b0*/  IMAD.WIDE.U32 R8, R0, UR8, R8 ;  /* 0x0000000800087c25 */ /* 0x000fc6000f8e0008 */
[----:B------:R-:W-:Y:S02]  /*127c0*/  LEA R2, P2, R8, R2, 0x2 ;  /* 0x0000000208027211 */ /* 0x000fe400078410ff */
[----:B------:R-:W-:-:S04]  /*127d0*/  IADD3 R9, R11, R9, RZ ;  /* 0x000000090b097210 */ /* 0x000fc80007ffe0ff */
[----:B------:R-:W-:-:S05]  /*127e0*/  LEA.HI.X R3, R8, R3, R9, 0x2, P2 ;  /* 0x0000000308037211 */ /* 0x000fca00010f1409 */
[----:B------:R1:W5:Y:S01]  /*127f0*/  LDG.E R9, desc[UR10][R2.64] ;  /* 0x0000000a02097981 */ /* 0x000362000c1e1900 */
[----:B------:R-:W-:-:S04]  /*12800*/  UIADD3 UR4, -UR6, URZ, URZ ;  /* 0x0000003f06047290 */ /* 0x000fc8000fffe13f */
[----:B------:R-:W-:-:S06]  /*12810*/  UIMAD UR4, UR7, UR4, UR48 ;  /* 0x00000004070472a4 */ /* 0x000fcc000f8e0230 */
[----:B-1----:R-:W-:-:S07]  /*12820*/  IMAD.U32 R8, RZ, RZ, UR4 ;  /* 0x00000004ff087e24 */ /* 0x002fce000f8e00ff */
.L_x_2012:
[----:B------:R-:W1:Y:S01]  /*12830*/  S2R R2, SR_TID.X ;  /* 0x0000000000027919 */ /* 0x000e620000002100 */
[----:B------:R-:W-:Y:S02]  /*12840*/  LEA R3, R7, UR40, 0x3 ;  /* 0x0000002807037c11 */ /* 0x000fe4000f8e18ff */
[----:B-1----:R-:W-:Y:S02]  /*12850*/  LOP3.LUT R11, R2, 0x7f, RZ, 0xc0, !PT ;  /* 0x0000007f020b7812 */ /* 0x002fe400078ec0ff */
[----:B------:R-:W-:Y:S02]  /*12860*/  SHF.L.U32 R2, R10, 0x1f, RZ ;  /* 0x0000001f0a027819 */ /* 0x000fe400000006ff */
[----:B------:R-:W-:Y:S02]  /*12870*/  ISETP.NE.AND P2, PT, R11, RZ, PT ;  /* 0x000000ff0b00720c */ /* 0x000fe40003f45270 */
[----:B------:R-:W1:Y:S02]  /*12880*/  SYNCS.PHASECHK.TRANS64.TRYWAIT P3, [R3+URZ+0x38840], R2 ;  /* 0x03884002030075a7 */ /* 0x000e64000806017f */
[----:B-1----:R-:W-:Y:S09]  /*12890*/  @!P3 BRA `(.L_x_2013) ;  /* 0x00000020005cb947 */ /* 0x002ff20003800000 */
.L_x_2058:
[----:B------:R-:W-:Y:S05]  /*128a0*/  @P2 BRA `(.L_x_2014) ;  /* 0x0000000000142947 */ /* 0x000fea0003800000 */
[----:B------:R-:W-:Y:S02]  /*128b0*/  ISETP.NE.AND P3, PT, R19, RZ, PT ;  /* 0x000000ff1300720c */ /* 0x000fe40003f65270 */
[----:B-1----:R-:W-:-:S04]  /*128c0*/  MOV R2, 0xa000 ;  /* 0x0000a00000027802 */ /* 0x002fc80000000f00 */
[----:B------:R2:W-:Y:S07]  /*128d0*/  SYNCS.ARRIVE.TRANS64 RZ, [R3+URZ+0x38830], R2 ;  /* 0x0388300203ff79a7 */ /* 0x0005ee000800003f */
[----:B------:R-:W-:Y:S05]  /*128e0*/  @!P3 BRA `(.L_x_2014) ;  /* 0x000000000004b947 */ /* 0x000fea0003800000 */
[----:B------:R-:W-:Y:S01]  /*128f0*/  BPT.TRAP 0x1 ;  /* 0x000000040000795c */ /* 0x000fe20000300000 */
.L_x_2014:
        /* <DEDUP_REMOVED lines=12> */
[----:B-12---:R-:W-:Y:S01]  /*129c0*/  SHF.L.U32 R3, R17, 0x1f, RZ ;  /* 0x0000001f11037819 */ /* 0x006fe200000006ff */
[----:B------:R-:W-:-:S02]  /*129d0*/  UIMAD UR14, UR14, 0xa000, UR40 ;  /* 0x0000a0000e0e78a4 */ /* 0x000fc4000f8e0228 */
[----:B------:R-:W-:Y:S02]  /*129e0*/  UIADD3 UR9, UR9, 0x38830, URZ ;  /* 0x0003883009097890 */ /* 0x000fe4000fffe03f */
[----:B------:R-:W-:Y:S01]  /*129f0*/  UIMAD UR11, UR11, 0x50, URZ ;  /* 0x000000500b0b78a4 */ /* 0x000fe2000f8e023f */
        /* <DEDUP_REMOVED lines=19> */
.L_x_2059:
[----:B------:R-:W-:Y:S05]  /*12b30*/  @P2 BRA `(.L_x_2016) ;  /* 0x0000000000182947 */ /* 0x000fea0003800000 */
[----:B------:R-:W-:Y:S01]  /*12b40*/  ISETP.NE.AND P2, PT, R19, RZ, PT ;  /* 0x000000ff1300720c */ /* 0x000fe20003f45270 */
[----:B-1----:R-:W-:Y:S01]  /*12b50*/  IMAD.MOV.U32 R3, RZ, RZ, 0xa000 ;  /* 0x0000a000ff037424 */ /* 0x002fe200078e00ff */
[----:B------:R-:W-:-:S04]  /*12b60*/  LEA R2, R16, UR40, 0x3 ;  /* 0x0000002810027c11 */ /* 0x000fc8000f8e18ff */
[----:B------:R2:W-:Y:S07]  /*12b70*/  SYNCS.ARRIVE.TRANS64 RZ, [R2+URZ+0x38850], R3 ;  /* 0x0388500302ff79a7 */ /* 0x0005ee000800003f */
[----:B------:R-:W-:Y:S05]  /*12b80*/  @!P2 BRA `(.L_x_2016) ;  /* 0x000000000004a947 */ /* 0x000fea0003800000 */
[----:B------:R-:W-:Y:S01]  /*12b90*/  BPT.TRAP 0x1 ;  /* 0x000000040000795c */ /* 0x000fe20000300000 */
.L_x_2016:
        /* <DEDUP_REMOVED lines=10> */
[----:B------:R-:W-:Y:S01]  /*12c40*/  MOV R6, R9 ;  /* 0x0000000900067202 */ /* 0x000fe20000000f00 */
[----:B------:R-:W-:-:S02]  /*12c50*/  IMAD.MOV.U32 R5, RZ, RZ, R8 ;  /* 0x000000ffff057224 */ /* 0x000fc400078e0008 */
[----:B------:R-:W-:Y:S02]  /*12c60*/  UIMAD UR16, UR9, 0xa000, UR40 ;  /* 0x0000a000091078a4 */ /* 0x000fe4000f8e0228 */
[----:B------:R-:W-:Y:S02]  /*12c70*/  ULEA UR9, UR9, UR40, 0x3 ;  /* 0x0000002809097291 */ /* 0x000fe4000f8e183f */
[----:B------:R-:W-:Y:S02]  /*12c80*/  UIMAD UR11, UR11, 0x50, URZ ;  /* 0x000000500b0b78a4 */ /* 0x000fe4000f8e023f */
[----:B------:R-:W-:Y:S02]  /*12c90*/  UIADD3 UR8, UR16, 0x400, URZ ;  /* 0x0000040010087890 */ /* 0x000fe4000fffe03f */
[----:B------:R-:W-:Y:S02]  /*12ca0*/  UIADD3 UR9, UR9, 0x38850, URZ ;  /* 0x0003885009097890 */ /* 0x000fe4000fffe03f */
[----:B------:R-:W-:-:S02]  /*12cb0*/  UIADD3 UR14, UR16, 0x2c00, URZ ;  /* 0x00002c00100e7890 */ /* 0x000fc4000fffe03f */
        /* <DEDUP_REMOVED lines=15> */
.L_x_2011:
[----:B------:R-:W-:Y:S05]  /*12db0*/  BSYNC B0 ;  /* 0x0000000000007941 */ /* 0x000fea0003800000 */
.L_x_2010:
[----:B------:R-:W-:Y:S01]  /*12dc0*/  UIADD3 UR4, UR41, -0x3, URZ ;  /* 0xfffffffd29047890 */ /* 0x000fe2000fffe03f */
[----:B------:R-:W-:Y:S01]  /*12dd0*/  MOV R16, R7 ;  /* 0x0000000700107202 */ /* 0x000fe20000000f00 */
[----:B------:R-:W-:-:S04]  /*12de0*/  IMAD.MOV.U32 R17, RZ, RZ, R10 ;  /* 0x000000ffff117224 */ /* 0x000fc800078e000a */
[----:B------:R-:W-:-:S07]  /*12df0*/  MOV R7, UR4 ;  /* 0x0000000400077c02 */ /* 0x000fce0008000f00 */
.L_x_2009:
[----:B------:R-:W-:Y:S01]  /*12e00*/  ISETP.NE.AND P2, PT, RZ, UR48, PT ;  /* 0x00000030ff007c0c */ /* 0x000fe2000bf45270 */
[----:B------:R-:W-:-:S12]  /*12e10*/  BSSY B0, `(.L_x_2008) ;  /* 0x00000ed000007945 */ /* 0x000fd80003800000 */
[----:B------:R-:W-:Y:S05]  /*12e20*/  @!P2 BRA `(.L_x_2017) ;  /* 0x0000000c00aca947 */ /* 0x000fea0003800000 */
[----:B------:R-:W-:-:S07]  /*12e30*/  IMAD.MOV.U32 R8, RZ, RZ, R6 ;  /* 0x000000ffff087224 */ /* 0x000fce00078e0006 */
.L_x_2032:
[----:B------:R-:W-:Y:S01]  /*12e40*/  IADD3 R10, R16, 0x1, RZ ;  /* 0x00000001100a7810 */ /* 0x000fe20007ffe0ff */
[----:B------:R-:W-:Y:S05]  /*12e50*/  YIELD ;  /* 0x0000000000007946 */ /* 0x000fea0003800000 */
[----:B------:R-:W-:Y:S01]  /*12e60*/  ISETP.NE.AND P2, PT, R10, 0x2, PT ;  /* 0x000000020a00780c */ /* 0x000fe20003f45270 */
[----:B------:R-:W-:Y:S03]  /*12e70*/  BSSY B1, `(.L_x_2018) ;  /* 0x0000070000017945 */ /* 0x000fe60003800000 */
[----:B-12---:R-:W-:-:S02]  /*12e80*/  SEL R2, RZ, 0x1, P2 ;  /* 0x00000001ff027807 */ /* 0x006fc40001000000 */
        /* <DEDUP_REMOVED lines=17> */
[----:B------:R-:W1:Y:S01]  /*12fa0*/  LDC.64 R8, c[0x0][0x3f8] ;  /* 0x0000fe00ff087b82 */ /* 0x000e620000000a00 */
[----:B------:R-:W-:-:S05]  /*12fb0*/  IMAD.WIDE.U32 R2, R0, UR38, R2 ;  /* 0x0000002600027c25 */ /* 0x000fca000f8e0002 */
[----:B------:R-:W-:Y:S02]  /*12fc0*/  IADD3 R14, R14, R3, RZ ;  /* 0x000000030e0e7210 */ /* 0x000fe40007ffe0ff */
[----:B-1----:R-:W-:-:S04]  /*12fd0*/  LEA R8, P2, R2, R8, 0x2 ;  /* 0x0000000802087211 */ /* 0x002fc800078410ff */
[----:B------:R-:W-:-:S05]  /*12fe0*/  LEA.HI.X R9, R2, R9, R14, 0x2, P2 ;  /* 0x0000000902097211 */ /* 0x000fca00010f140e */
[----:B------:R1:W5:Y:S04]  /*12ff0*/  LDG.E R8, desc[UR4][R8.64] ;  /* 0x0000000408087981 */ /* 0x000368000c1e1900 */
.L_x_2020:
[----:B------:R-:W1:Y:S01]  /*13000*/  S2R R2, SR_TID.X ;  /* 0x0000000000027919 */ /* 0x000e620000002100 */
[----:B------:R-:W-:Y:S02]  /*13010*/  LEA R3, R10, UR40, 0x3 ;  /* 0x000000280a037c11 */ /* 0x000fe4000f8e18ff */
[----:B-1----:R-:W-:Y:S02]  /*13020*/  LOP3.LUT R9, R2, 0x7f, RZ, 0xc0, !PT ;  /* 0x0000007f02097812 */ /* 0x002fe400078ec0ff */
[----:B------:R-:W-:Y:S02]  /*13030*/  SHF.L.U32 R2, R11, 0x1f, RZ ;  /* 0x0000001f0b027819 */ /* 0x000fe400000006ff */
[----:B------:R-:W-:Y:S02]  /*13040*/  ISETP.NE.AND P2, PT, R9, RZ, PT ;  /* 0x000000ff0900720c */ /* 0x000fe40003f45270 */
[----:B------:R-:W1:Y:S02]  /*13050*/  SYNCS.PHASECHK.TRANS64.TRYWAIT P3, [R3+URZ+0x38840], R2 ;  /* 0x03884002030075a7 */ /* 0x000e64000806017f */
[----:B-1----:R-:W-:Y:S09]  /*13060*/  @!P3 BRA `(.L_x_2021) ;  /* 0x000000180090b947 */ /* 0x002ff20003800000 */
.L_x_2060:
[----:B------:R-:W-:Y:S05]  /*13070*/  @P2 BRA `(.L_x_2022) ;  /* 0x0000000000142947 */ /* 0x000fea0003800000 */
[----:B------:R-:W-:Y:S01]  /*13080*/  ISETP.NE.AND P3, PT, R19, RZ, PT ;  /* 0x000000ff1300720c */ /* 0x000fe20003f65270 */
[----:B-1----:R-:W-:-:S04]  /*13090*/  IMAD.MOV.U32 R2, RZ, RZ, 0xa000 ;  /* 0x0000a000ff027424 */ /* 0x002fc800078e00ff */
[----:B------:R2:W-:Y:S08]  /*130a0*/  SYNCS.ARRIVE.TRANS64 RZ, [R3+URZ+0x38830], R2 ;  /* 0x0388300203ff79a7 */ /* 0x0005f0000800003f */
[----:B------:R-:W-:Y:S05]  /*130b0*/  @!P3 BRA `(.L_x_2022) ;  /* 0x000000000004b947 */ /* 0x000fea0003800000 */
[----:B------:R-:W-:Y:S01]  /*130c0*/  BPT.TRAP 0x1 ;  /* 0x000000040000795c */ /* 0x000fe20000300000 */
.L_x_2022:
        /* <DEDUP_REMOVED lines=13> */
[----:B------:R-:W-:-:S02]  /*131a0*/  UIMAD UR14, UR14, 0xa000, UR40 ;  /* 0x0000a0000e0e78a4 */ /* 0x000fc4000f8e0228 */
[----:B------:R-:W-:Y:S02]  /*131b0*/  UIADD3 UR9, UR9, 0x38830, URZ ;  /* 0x0003883009097890 */ /* 0x000fe4000fffe03f */
[----:B------:R-:W-:Y:S01]  /*131c0*/  UIMAD UR11, UR11, 0x50, URZ ;  /* 0x000000500b0b78a4 */ /* 0x000fe2000f8e023f */
[----:B-12---:R-:W-:Y:S01]  /*131d0*/  LEA R2, R16, UR19, 0x3 ;  /* 0x0000001310027c11 */ /* 0x006fe2000f8e18ff */
        /* <DEDUP_REMOVED lines=18> */
.L_x_2061:
[----:B------:R-:W-:Y:S05]  /*13300*/  @P2 BRA `(.L_x_2024) ;  /* 0x0000000000142947 */ /* 0x000fea0003800000 */
[----:B------:R-:W-:Y:S02]  /*13310*/  ISETP.NE.AND P2, PT, R19, RZ, PT ;  /* 0x000000ff1300720c */ /* 0x000fe40003f45270 */
[----:B------:R-:W-:-:S04]  /*13320*/  MOV R3, 0xa000 ;  /* 0x0000a00000037802 */ /* 0x000fc80000000f00 */
[----:B------:R2:W-:Y:S07]  /*13330*/  SYNCS.ARRIVE.TRANS64 RZ, [R2+URZ+0x50], R3 ;  /* 0x0000500302ff79a7 */ /* 0x0005ee000800003f */
[----:B------:R-:W-:Y:S05]  /*13340*/  @!P2 BRA `(.L_x_2024) ;  /* 0x000000000004a947 */ /* 0x000fea0003800000 */
[----:B------:R-:W-:Y:S01]  /*13350*/  BPT.TRAP 0x1 ;  /* 0x000000040000795c */ /* 0x000fe20000300000 */
.L_x_2024:
        /* <DEDUP_REMOVED lines=13> */
[----:B------:R-:W-:-:S02]  /*13430*/  UIMAD UR14, UR14, 0xa000, UR40 ;  /* 0x0000a0000e0e78a4 */ /* 0x000fc4000f8e0228 */
[----:B------:R-:W-:Y:S02]  /*13440*/  UIMAD UR11, UR11, 0x50, URZ ;  /* 0x000000500b0b78a4 */ /* 0x000fe4000f8e023f */
        /* <DEDUP_REMOVED lines=18> */
.L_x_2019:
[----:B------:R-:W-:Y:S05]  /*13570*/  BSYNC B1 ;  /* 0x0000000000017941 */ /* 0x000fea0003800000 */
.L_x_2018:
[----:B------:R-:W-:Y:S01]  /*13580*/  VIADD R16, R10, 0x1 ;  /* 0x000000010a107836 */ /* 0x000fe20000000000 */
[----:B------:R-:W-:Y:S04]  /*13590*/  BSSY B1, `(.L_x_2025) ;  /* 0x0000071000017945 */ /* 0x000fe80003800000 */
[----:B------:R-:W-:-:S04]  /*135a0*/  ISETP.NE.AND P2, PT, R16, 0x2, PT ;  /* 0x000000021000780c */ /* 0x000fc80003f45270 */
[----:B-12---:R-:W-:Y:S02]  /*135b0*/  SEL R2, RZ, 0x1, P2 ;  /* 0x00000001ff027807 */ /* 0x006fe40001000000 */
[----:B------:R-:W-:Y:S02]  /*135c0*/  SEL R16, R16, RZ, P2 ;  /* 0x000000ff10107207 */ /* 0x000fe40001000000 */
[----:B------:R-:W-:Y:S01]  /*135d0*/  LOP3.LUT R17, R11, R2, RZ, 0x3c, !PT ;  /* 0x000000020b117212 */ /* 0x000fe200078e3cff */
[----:B------:R-:W-:Y:S06]  /*135e0*/  @!P6 BRA `(.L_x_2026) ;  /* 0x0000000400ace947 */ /* 0x000fec0003800000 */
[----:B------:R-:W-:Y:S01]  /*135f0*/  IADD3 R13, R7, -0x1, RZ ;  /* 0xffffffff070d7810 */ /* 0x000fe20007ffe0ff */
[----:B------:R-:W-:Y:S06]  /*13600*/  @!P0 BRA `(.L_x_2027) ;  /* 0x0000000000488947 */ /* 0x000fec0003800000 */
[----:B------:R-:W1:Y:S01]  /*13610*/  LDC R8, c[0x0][0x41c] ;  /* 0x00010700ff087b82 */ /* 0x000e620000000800 */
        /* <DEDUP_REMOVED lines=17> */
.L_x_2027:
[----:B------:R-:W1:Y:S01]  /*13730*/  S2R R2, SR_TID.X ;  /* 0x0000000000027919 */ /* 0x000e620000002100 */
[----:B------:R-:W-:Y:S02]  /*13740*/  SHF.L.U32 R3, R17, 0x1f, RZ ;  /* 0x0000001f11037819 */ /* 0x000fe400000006ff */
[----:B-1----:R-:W-:Y:S02]  /*13750*/  LOP3.LUT R9, R2, 0x7f, RZ, 0xc0, !PT ;  /* 0x0000007f02097812 */ /* 0x002fe400078ec0ff */
[----:B------:R-:W-:Y:S02]  /*13760*/  LEA R2, R16, UR40, 0x3 ;  /* 0x0000002810027c11 */ /* 0x000fe4000f8e18ff */
[----:B------:R-:W-:Y:S02]  /*13770*/  ISETP.NE.AND P2, PT, R9, RZ, PT ;  /* 0x000000ff0900720c */ /* 0x000fe40003f45270 */
[----:B------:R-:W1:Y:S02]  /*13780*/  SYNCS.PHASECHK.TRANS64.TRYWAIT P3, [R2+URZ+0x38840], R3 ;  /* 0x03884003020075a7 */ /* 0x000e64000806017f */
[----:B-1----:R-:W-:Y:S09]  /*13790*/  @!P3 BRA `(.L_x_2028) ;  /* 0x0000001000ecb947 */ /* 0x002ff20003800000 */
.L_x_2062:
[----:B------:R-:W-:Y:S05]  /*137a0*/  @P2 BRA `(.L_x_2029) ;  /* 0x0000000000142947 */ /* 0x000fea0003800000 */
[----:B------:R-:W-:Y:S02]  /*137b0*/  ISETP.NE.AND P3, PT, R19, RZ, PT ;  /* 0x000000ff1300720c */ /* 0x000fe40003f65270 */
[----:B-1----:R-:W-:-:S04]  /*137c0*/  MOV R3, 0xa000 ;  /* 0x0000a00000037802 */ /* 0x002fc80000000f00 */
[----:B------:R2:W-:Y:S07]  /*137d0*/  SYNCS.ARRIVE.TRANS64 RZ, [R2+URZ+0x38830], R3 ;  /* 0x0388300302ff79a7 */ /* 0x0005ee000800003f */
[----:B------:R-:W-:Y:S05]  /*137e0*/  @!P3 BRA `(.L_x_2029) ;  /* 0x000000000004b947 */ /* 0x000fea0003800000 */
[----:B------:R-:W-:Y:S01]  /*137f0*/  BPT.TRAP 0x1 ;  /* 0x000000040000795c */ /* 0x000fe20000300000 */
.L_x_2029:
        /* <DEDUP_REMOVED lines=13> */
[----:B------:R-:W-:Y:S01]  /*138d0*/  UIMAD UR14, UR9, 0xa000, UR40 ;  /* 0x0000a000090e78a4 */ /* 0x000fe2000f8e0228 */
[----:B-12---:R-:W-:Y:S01]  /*138e0*/  LEA R2, R10, UR19, 0x3 ;  /* 0x000000130a027c11 */ /* 0x006fe2000f8e18ff */
[----:B------:R-:W-:-:S02]  /*138f0*/  ULEA UR9, UR9, UR19, 0x3 ;  /* 0x0000001309097291 */ /* 0x000fc4000f8e183f */
[----:B------:R-:W-:Y:S02]  /*13900*/  UIMAD UR11, UR11, 0x50, URZ ;  /* 0x000000500b0b78a4 */ /* 0x000fe4000f8e023f */
        /* <DEDUP_REMOVED lines=18> */
.L_x_2063:
[----:B------:R-:W-:Y:S05]  /*13a30*/  @P2 BRA `(.L_x_2031) ;  /* 0x0000000000142947 */ /* 0x000fea0003800000 */
[----:B------:R-:W-:Y:S01]  /*13a40*/  ISETP.NE.AND P2, PT, R19, RZ, PT ;  /* 0x000000ff1300720c */ /* 0x000fe20003f45270 */
[----:B------:R-:W-:-:S04]  /*13a50*/  IMAD.MOV.U32 R3, RZ, RZ, 0xa000 ;  /* 0x0000a000ff037424 */ /* 0x000fc800078e00ff */
[----:B------:R2:W-:Y:S08]  /*13a60*/  SYNCS.ARRIVE.TRANS64 RZ, [R2+URZ+0x50], R3 ;  /* 0x0000500302ff79a7 */ /* 0x0005f0000800003f */
[----:B------:R-:W-:Y:S05]  /*13a70*/  @!P2 BRA `(.L_x_2031) ;  /* 0x000000000004a947 */ /* 0x000fea0003800000 */
[----:B------:R-:W-:Y:S01]  /*13a80*/  BPT.TRAP 0x1 ;  /* 0x000000040000795c */ /* 0x000fe20000300000 */
.L_x_2031:
        /* <DEDUP_REMOVED lines=11> */
[----:B------:R-:W-:Y:S01]  /*13b40*/  MOV R5, R13 ;  /* 0x0000000d00057202 */ /* 0x000fe20000000f00 */
[----:B------:R-:W-:Y:S01]  /*13b50*/  IMAD.MOV.U32 R6, RZ, RZ, R8 ;  /* 0x000000ffff067224 */ /* 0x000fe200078e0008 */
        /* <DEDUP_REMOVED lines=20> */
.L_x_2026:
[----:B------:R-:W-:Y:S05]  /*13ca0*/  BSYNC B1 ;  /* 0x0000000000017941 */ /* 0x000fea0003800000 */
.L_x_2025:
[C---:B------:R-:W-:Y:S02]  /*13cb0*/  ISETP.GT.AND P2, PT, R7.reuse, 0x1, PT ;  /* 0x000000010700780c */ /* 0x040fe40003f44270 */
[----:B------:R-:W-:-:S11]  /*13cc0*/  IADD3 R7, R7, -0x2, RZ ;  /* 0xfffffffe07077810 */ /* 0x000fd60007ffe0ff */
[----:B------:R-:W-:Y:S05]  /*13cd0*/  @P2 BRA `(.L_x_2032) ;  /* 0xfffffff000582947 */ /* 0x000fea000383ffff */
.L_x_2017:
[----:B------:R-:W-:Y:S05]  /*13ce0*/  BSYNC B0 ;  /* 0x0000000000007941 */ /* 0x000fea0003800000 */
.L_x_2008:
[----:B------:R-:W-:Y:S04]  /*13cf0*/  BSSY B0, `(.L_x_2033) ;  /* 0x000000f000007945 */ /* 0x000fe80003800000 */
[----:B------:R-:W-:Y:S05]  /*13d00*/  @P1 BRA `(.L_x_2034) ;  /* 0x0000000000341947 */ /* 0x000fea0003800000 */
[----:B-1----:R-:W1:Y:S01]  /*13d10*/  S2R R7, SR_LANEID ;  /* 0x0000000000077919 */ /* 0x002e620000000000 */
[----:B------:R-:W-:Y:S01]  /*13d20*/  VOTEU.ANY UR4, UPT, PT ;  /* 0x0000000000047886 */ /* 0x000fe200038e0100 */
[----:B--2---:R-:W2:Y:S01]  /*13d30*/  LDC.64 R2, c[0x0][0xdf0] ;  /* 0x00037c00ff027b82 */ /* 0x004ea20000000a00 */
        /* <DEDUP_REMOVED lines=10> */
.L_x_2034:
[----:B------:R-:W-:Y:S05]  /*13de0*/  BSYNC B0 ;  /* 0x0000000000007941 */ /* 0x000fea0003800000 */
.L_x_2033:
[----:B------:R-:W-:Y:S04]  /*13df0*/  BSSY B0, `(.L_x_2035) ;  /* 0x000002e000007945 */ /* 0x000fe80003800000 */
[----:B------:R-:W-:Y:S05]  /*13e00*/  @!P6 BRA `(.L_x_2036) ;  /* 0x0000000000b0e947 */ /* 0x000fea0003800000 */
[----:B------:R-:W3:Y:S01]  /*13e10*/  S2R R0, SR_TID.X ;  /* 0x0000000000007919 */ /* 0x000ee20000002100 */
[----:B-12---:R-:W-:Y:S02]  /*13e20*/  LEA R3, R16, UR40, 0x3 ;  /* 0x0000002810037c11 */ /* 0x006fe4000f8e18ff */
[----:B---3--:R-:W-:Y:S02]  /*13e30*/  LOP3.LUT R2, R0, 0x7f, RZ, 0xc0, !PT ;  /* 0x0000007f00027812 */ /* 0x008fe400078ec0ff */
[----:B------:R-:W-:Y:S02]  /*13e40*/  SHF.L.U32 R0, R17, 0x1f, RZ ;  /* 0x0000001f11007819 */ /* 0x000fe400000006ff */
[----:B------:R-:W-:Y:S02]  /*13e50*/  ISETP.NE.AND P1, PT, R2, RZ, PT ;  /* 0x000000ff0200720c */ /* 0x000fe40003f25270 */
[----:B------:R-:W1:Y:S02]  /*13e60*/  SYNCS.PHASECHK.TRANS64.TRYWAIT P0, [R3+URZ+0x38860], R0 ;  /* 0x03886000030075a7 */ /* 0x000e64000800017f */
[----:B-1----:R-:W-:Y:S09]  /*13e70*/  @!P0 BRA `(.L_x_2037) ;  /* 0x0000000c005c8947 */ /* 0x002ff20003800000 */
.L_x_2064:
[----:B------:R-:W-:Y:S05]  /*13e80*/  @P1 BRA `(.L_x_2038) ;  /* 0x0000000000141947 */ /* 0x000fea0003800000 */
[----:B------:R-:W-:Y:S01]  /*13e90*/  ISETP.NE.AND P0, PT, R19, RZ, PT ;  /* 0x000000ff1300720c */ /* 0x000fe20003f05270 */
[----:B-1----:R-:W-:-:S04]  /*13ea0*/  IMAD.MOV.U32 R0, RZ, RZ, 0xa000 ;  /* 0x0000a000ff007424 */ /* 0x002fc800078e00ff */
[----:B------:R2:W-:Y:S08]  /*13eb0*/  SYNCS.ARRIVE.TRANS64 RZ, [R3+URZ+0x38850], R0 ;  /* 0x0388500003ff79a7 */ /* 0x0005f0000800003f */
[----:B------:R-:W-:Y:S05]  /*13ec0*/  @!P0 BRA `(.L_x_2038) ;  /* 0x0000000000048947 */ /* 0x000fea0003800000 */
[----:B------:R-:W-:Y:S01]  /*13ed0*/  BPT.TRAP 0x1 ;  /* 0x000000040000795c */ /* 0x000fe20000300000 */
.L_x_2038:
        /* <DEDUP_REMOVED lines=11> */
[----:B------:R-:W-:Y:S02]  /*13f90*/  UIMAD UR14, UR14, 0xa000, UR40 ;  /* 0x0000a0000e0e78a4 */ /* 0x000fe4000f8e0228 */
[----:B------:R-:W-:Y:S02]  /*13fa0*/  UIMAD UR11, UR11, 0x50, URZ ;  /* 0x000000500b0b78a4 */ /* 0x000fe4000f8e023f */
[----:B------:R-:W-:Y:S02]  /*13fb0*/  UIADD3 UR9, UR9, 0x38850, URZ ;  /* 0x0003885009097890 */ /* 0x000fe4000fffe03f */
[----:B------:R-:W-:Y:S02]  /*13fc0*/  UIADD3 UR8, UR14, 0x400, URZ ;  /* 0x000004000e087890 */ /* 0x000fe4000fffe03f */
[----:B------:R-:W-:Y:S02]  /*13fd0*/  UIADD3 UR15, UR14, 0x2c00, URZ ;  /* 0x00002c000e0f7890 */ /* 0x000fe4000fffe03f */
[----:B------:R-:W-:-:S02]  /*13fe0*/  UIADD3 UR16, UR14, 0x5400, URZ ;  /* 0x000054000e107890 */ /* 0x000fc4000fffe03f */
        /* <DEDUP_REMOVED lines=14> */
.L_x_2036:
[----:B------:R-:W-:Y:S05]  /*140d0*/  BSYNC B0 ;  /* 0x0000000000007941 */ /* 0x000fea0003800000 */
.L_x_2035:
[----:B------:R-:W-:Y:S01]  /*140e0*/  IADD3 R16, R16, 0x1, RZ ;  /* 0x0000000110107810 */ /* 0x000fe20007ffe0ff */
[----:B------:R-:W-:-:S03]  /*140f0*/  IMAD.MOV.U32 R13, RZ, RZ, R18 ;  /* 0x000000ffff0d7224 */ /* 0x000fc600078e0012 */
[----:B------:R-:W-:-:S04]  /*14100*/  ISETP.NE.AND P0, PT, R16, 0x2, PT ;  /* 0x000000021000780c */ /* 0x000fc80003f05270 */
[----:B-12---:R-:W-:Y:S02]  /*14110*/  SEL R0, RZ, 0x1, P0 ;  /* 0x00000001ff007807 */ /* 0x006fe40000000000 */
[----:B------:R-:W-:Y:S02]  /*14120*/  SEL R16, R16, RZ, P0 ;  /* 0x000000ff10107207 */ /* 0x000fe40000000000 */
[----:B------:R-:W-:-:S07]  /*14130*/  LOP3.LUT R17, R17, R0, RZ, 0x3c, !PT ;  /* 0x0000000011117212 */ /* 0x000fce00078e3cff */
.L_x_1997:
[----:B------:R-:W-:Y:S05]  /*14140*/  BSYNC B6 ;  /* 0x0000000000067941 */ /* 0x000fea0003800000 */
.L_x_1995:
[----:B------:R-:W-:-:S03]  /*14150*/  UMOV UR4, 0xffffffff ;  /* 0xffffffff00047882 */ /* 0x000fc60000000000 */
[----:B------:R-:W-:Y:S05]  /*14160*/  BRA.DIV UR4, `(.L_x_2039) ;  /* 0x0000000a04b47947 */ /* 0x000fea000b800000 */
[----:B------:R1:W2:Y:S02]  /*14170*/  SHFL.IDX PT, R14, R13, RZ, 0x1f ;  /* 0x00001fff0d0e7589 */ /* 0x0002a400000e0000 */
.L_x_2067:
[----:B------:R-:W-:Y:S01]  /*14180*/  ISETP.NE.AND P0, PT, R19, RZ, PT ;  /* 0x000000ff1300720c */ /* 0x000fe20003f05270 */
[----:B------:R-:W-:Y:S05]  /*14190*/  WARPSYNC.ALL ;  /* 0x0000000000007948 */ /* 0x000fea0003800000 */
[----:B------:R-:W-:Y:S01]  /*141a0*/  BAR.SYNC.DEFER_BLOCKING 0x4, 0x120 ;  /* 0x0104800000007b1d */ /* 0x000fe20000010000 */
[----:B--2---:R-:W-:-:S05]  /*141b0*/  MOV R18, R14 ;  /* 0x0000000e00127202 */ /* 0x004fca0000000f00 */
[----:B------:R-:W-:Y:S01]  /*141c0*/  ULDC UR4, c[0x0][0xda8] ;  /* 0x00036a0000047ab9 */ /* 0x000fe20000000800 */
[----:B------:R-:W-:Y:S01]  /*141d0*/  @!P0 MOV R0, 0x400 ;  /* 0x0000040000008802 */ /* 0x000fe20000000f00 */
[----:B------:R-:W2:Y:S03]  /*141e0*/  @!P0 S2R R3, SR_CgaCtaId ;  /* 0x0000000000038919 */ /* 0x000ea60000008800 */
[----:B--2---:R-:W-:-:S05]  /*141f0*/  @!P0 LEA R0, R3, R0, 0x18 ;  /* 0x0000000003008211 */ /* 0x004fca00078ec0ff */
[----:B------:R2:W-:Y:S01]  /*14200*/  @!P0 STS [R0+0x388d0], R13 ;  /* 0x0388d00d00008388 */ /* 0x0005e20000000800 */
[----:B------:R-:W-:Y:S06]  /*14210*/  BAR.ARV 0x5, 0x120 ;  /* 0x0144800000007b1d */ /* 0x000fec0000002000 */
[----:B------:R-:W-:-:S13]  /*14220*/  ISETP.GE.AND P0, PT, R18, UR4, PT ;  /* 0x0000000412007c0c */ /* 0x000fda000bf06270 */
[----:B--2---:R-:W-:Y:S05]  /*14230*/  @!P0 BRA `(.L_x_2040) ;  /* 0xffffffd000208947 */ /* 0x004fea000383ffff */
.L_x_1992:
[----:B------:R-:W2:Y:S01]  /*14240*/  S2R R3, SR_CgaCtaId ;  /* 0x0000000000037919 */ /* 0x000ea20000008800 */
[----:B------:R-:W-:Y:S01]  /*14250*/  UIADD3 UR49, UR49, 0x1, URZ ;  /* 0x0000000131317890 */ /* 0x000fe2000fffe03f */
[----:B------:R-:W-:-:S03]  /*14260*/  MOV R0, 0x400 ;  /* 0x0000040000007802 */ /* 0x000fc60000000f00 */
[----:B------:R-:W-:-:S04]  /*14270*/  ULEA.HI UR4, UR49, UR49, URZ, 0x1 ;  /* 0x0000003131047291 */ /* 0x000fc8000f8f083f */
[----:B------:R-:W-:-:S04]  /*14280*/  ULOP3.LUT UR4, UR4, 0xfffffffe, URZ, 0xc0, !UPT ;  /* 0xfffffffe04047892 */ /* 0x000fc8000f8ec03f */
[----:B------:R-:W-:Y:S01]  /*14290*/  UIADD3 UR4, UR49, -UR4, URZ ;  /* 0x8000000431047290 */ /* 0x000fe2000fffe03f */
[----:B--2---:R-:W-:-:S05]  /*142a0*/  LEA R7, R3, R0, 0x18 ;  /* 0x0000000003077211 */ /* 0x004fca00078ec0ff */
[----:B------:R-:W-:-:S05]  /*142b0*/  IMAD.U32 R0, RZ, RZ, UR4 ;  /* 0x00000004ff007e24 */ /* 0x000fca000f8e00ff */
[----:B------:R-:W-:-:S04]  /*142c0*/  SHF.L.U32 R0, R0, 0x1f, RZ ;  /* 0x0000001f00007819 */ /* 0x000fc800000006ff */
[----:B------:R-:W2:Y:S02]  /*142d0*/  SYNCS.PHASECHK.TRANS64.TRYWAIT P0, [R7+URZ+0x38820], R0 ;  /* 0x03882000070075a7 */ /* 0x000ea4000800017f */
[----:B--2---:R-:W-:Y:S05]  /*142e0*/  @!P0 BRA `(.L_x_2041) ;  /* 0x0000000800788947 */ /* 0x004fea0003800000 */
.L_x_2068:
        /* <DEDUP_REMOVED lines=12> */
[----:B------:R-:W-:-:S04]  /*143b0*/  MOV R0, UR4 ;  /* 0x0000000400007c02 */ /* 0x000fc80008000f00 */
[----:B------:R-:W-:-:S13]  /*143c0*/  ISETP.NE.AND P2, PT, R0, 0x3, PT ;  /* 0x000000030000780c */ /* 0x000fda0003f45270 */
[----:B------:R-:W-:Y:S05]  /*143d0*/  @!P2 BRA `(.L_x_2044) ;  /* 0x000000000004a947 */ /* 0x000fea0003800000 */
[----:B------:R-:W-:Y:S01]  /*143e0*/  BPT.TRAP 0x1 ;  /* 0x000000040000795c */ /* 0x000fe20000300000 */
.L_x_2044:
        /* <DEDUP_REMOVED lines=9> */
[----:B------:R-:W-:Y:S02]  /*14480*/  SHF.L.U32 R0, R17, 0x1f, RZ ;  /* 0x0000001f11007819 */ /* 0x000fe400000006ff */
[----:B------:R-:W-:Y:S01]  /*14490*/  LEA R3, R2, R3, 0x3 ;  /* 0x0000000302037211 */ /* 0x000fe200078e18ff */
[----:B--2---:R-:W-:Y:S06]  /*144a0*/  @!P0 BRA `(.L_x_2045) ;  /* 0x00000008001c8947 */ /* 0x004fec0003800000 */
.L_x_2069:
[----:B------:R-:W3:Y:S02]  /*144b0*/  SYNCS.PHASECHK.TRANS64.TRYWAIT P0, [R3+URZ], R0 ;  /* 0x00000000030075a7 */ /* 0x000ee4000800017f */
[----:B---3--:R-:W-:Y:S05]  /*144c0*/  @!P0 BRA `(.L_x_2046) ;  /* 0x0000000800288947 */ /* 0x008fea0003800000 */
.L_x_2070:
[----:B------:R-:W-:Y:S05]  /*144d0*/  @!P2 BRA `(.L_x_2047) ;  /* 0x000000000004a947 */ /* 0x000fea0003800000 */
[----:B------:R-:W-:Y:S01]  /*144e0*/  BPT.TRAP 0x1 ;  /* 0x000000040000795c */ /* 0x000fe20000300000 */
.L_x_2047:
[----:B---3--:R-:W-:-:S05]  /*144f0*/  VIADD R3, R7, 0x38860 ;  /* 0x0003886007037836 */ /* 0x008fca0000000000 */
[----:B--2---:R-:W-:-:S04]  /*14500*/  LEA R5, R16, R3, 0x3 ;  /* 0x0000000310057211 */ /* 0x004fc800078e18ff */
[----:B------:R-:W2:Y:S02]  /*14510*/  SYNCS.PHASECHK.TRANS64.TRYWAIT P0, [R5+URZ], R4 ;  /* 0x00000004050075a7 */ /* 0x000ea4000800017f */
[----:B--2---:R-:W-:Y:S05]  /*14520*/  @!P0 BRA `(.L_x_2048) ;  /* 0x0000000800248947 */ /* 0x004fea0003800000 */
.L_x_2071:
[----:B------:R-:W-:-:S07]  /*14530*/  IMAD R3, R2, 0x8, R3 ;  /* 0x0000000802037824 */ /* 0x000fce00078e0203 */
.L_x_2049:
[----:B---3--:R3:W4:Y:S02]  /*14540*/  SYNCS.PHASECHK.TRANS64.TRYWAIT P0, [R3+URZ], R0 ;  /* 0x00000000030075a7 */ /* 0x008724000800017f */
[----:B----4-:R-:W-:Y:S05]  /*14550*/  @!P0 NANOSLEEP.SYNCS 0x989680 ;  /* 0x009896800000895d */ /* 0x010fea0003900000 */
[----:B------:R-:W4:Y:S02]  /*14560*/  @!P0 SYNCS.PHASECHK.TRANS64 P0, [R3+URZ], R0 ;  /* 0x00000000030085a7 */ /* 0x000f24000800007f */
[----:B----4-:R-:W-:Y:S05]  /*14570*/  @!P0 BRA `(.L_x_2049) ;  /* 0xfffffffc00f08947 */ /* 0x010fea000383ffff */
.L_x_2043:
[----:B------:R-:W-:Y:S05]  /*14580*/  BSYNC B0 ;  /* 0x0000000000007941 */ /* 0x000fea0003800000 */
.L_x_2042:
[----:B------:R-:W-:Y:S05]  /*14590*/  EXIT ;  /* 0x000000000000794d */ /* 0x000fea0003800000 */
.L_x_1949:
[----:B-1----:R-:W-:-:S04]  /*145a0*/  MOV R3, UR60 ;  /* 0x0000003c00037c02 */ /* 0x002fc80008000f00 */
[----:B------:R1:W2:Y:S03]  /*145b0*/  SYNCS.PHASECHK.TRANS64.TRYWAIT P1, [R3+URZ+0x38800], R0 ;  /* 0x03880000030075a7 */ /* 0x0002a6000802017f */
[----:B--2---:R-:W-:Y:S05]  /*145c0*/  @!P1 NANOSLEEP.SYNCS 0x989680 ;  /* 0x009896800000995d */ /* 0x004fea0003900000 */
[----:B------:R-:W2:Y:S02]  /*145d0*/  @!P1 SYNCS.PHASECHK.TRANS64 P1, [R3+URZ+0x38800], R0 ;  /* 0x03880000030095a7 */ /* 0x000ea4000802007f */
[----:B--2---:R-:W-:Y:S05]  /*145e0*/  @!P1 BRA `(.L_x_1949) ;  /* 0xfffffffc00ec9947 */ /* 0x004fea000383ffff */
[----:B------:R-:W-:Y:S05]  /*145f0*/  BRA `(.L_x_2050) ;  /* 0xfffffed000b47947 */ /* 0x000fea000383ffff */
.L_x_1953:
[----:B--2---:R2:W3:Y:S02]  /*14600*/  SYNCS.PHASECHK.TRANS64.TRYWAIT P2, [R0+URZ+0x38830], R3 ;  /* 0x03883003000075a7 */ /* 0x0044e4000804017f */
[----:B---3--:R-:W-:Y:S05]  /*14610*/  @!P2 NANOSLEEP.SYNCS 0x989680 ;  /* 0x009896800000a95d */ /* 0x008fea0003900000 */
[----:B------:R-:W3:Y:S02]  /*14620*/  @!P2 SYNCS.PHASECHK.TRANS64 P2, [R0+URZ+0x38830], R3 ;  /* 0x038830030000a5a7 */ /* 0x000ee4000804007f */
[----:B---3--:R-:W-:Y:S05]  /*14630*/  @!P2 BRA `(.L_x_1953) ;  /* 0xfffffffc00f0a947 */ /* 0x008fea000383ffff */
[----:B------:R-:W-:Y:S05]  /*14640*/  BRA `(.L_x_1952) ;  /* 0xfffffed000e07947 */ /* 0x000fea000383ffff */
.L_x_1958:
[----:B--2---:R-:W-:-:S04]  /*14650*/  IMAD.U32 R4, RZ, RZ, UR47 ;  /* 0x0000002fff047e24 */ /* 0x004fc8000f8e00ff */
[----:B------:R2:W3:Y:S03]  /*14660*/  SYNCS.PHASECHK.TRANS64.TRYWAIT P2, [R4+URZ+0x38830], R3 ;  /* 0x03883003040075a7 */ /* 0x0004e6000804017f */
[----:B---3--:R-:W-:Y:S05]  /*14670*/  @!P2 NANOSLEEP.SYNCS 0x989680 ;  /* 0x009896800000a95d */ /* 0x008fea0003900000 */
[----:B------:R-:W3:Y:S02]  /*14680*/  @!P2 SYNCS.PHASECHK.TRANS64 P2, [R4+URZ+0x38830], R3 ;  /* 0x038830030400a5a7 */ /* 0x000ee4000804007f */
[----:B---3--:R-:W-:Y:S05]  /*14690*/  @!P2 BRA `(.L_x_1958) ;  /* 0xfffffffc00eca947 */ /* 0x008fea000383ffff */
[----:B------:R-:W-:Y:S05]  /*146a0*/  BRA `(.L_x_1957) ;  /* 0xffffff1c00587947 */ /* 0x000fea000383ffff */
.L_x_1962:
[----:B-12---:R-:W-:-:S04]  /*146b0*/  MOV R3, UR5 ;  /* 0x0000000500037c02 */ /* 0x006fc80008000f00 */
[----:B------:R1:W2:Y:S03]  /*146c0*/  SYNCS.PHASECHK.TRANS64.TRYWAIT P2, [R3+URZ+0x38850], R0 ;  /* 0x03885000030075a7 */ /* 0x0002a6000804017f */
[----:B--2---:R-:W-:Y:S05]  /*146d0*/  @!P2 NANOSLEEP.SYNCS 0x989680 ;  /* 0x009896800000a95d */ /* 0x004fea0003900000 */
[----:B------:R-:W2:Y:S02]  /*146e0*/  @!P2 SYNCS.PHASECHK.TRANS64 P2, [R3+URZ+0x38850], R0 ;  /* 0x038850000300a5a7 */ /* 0x000ea4000804007f */
[----:B--2---:R-:W-:Y:S05]  /*146f0*/  @!P2 BRA `(.L_x_1962) ;  /* 0xfffffffc00eca947 */ /* 0x004fea000383ffff */
[----:B------:R-:W-:Y:S05]  /*14700*/  BRA `(.L_x_1961) ;  /* 0xffffff4000d07947 */ /* 0x000fea000383ffff */
.L_x_1968:
[----:B--2---:R-:W-:-:S04]  /*14710*/  IMAD.U32 R4, RZ, RZ, UR4 ;  /* 0x00000004ff047e24 */ /* 0x004fc8000f8e00ff */
[----:B------:R2:W3:Y:S03]  /*14720*/  SYNCS.PHASECHK.TRANS64.TRYWAIT P2, [R4+URZ+0x38830], R3 ;  /* 0x03883003040075a7 */ /* 0x0004e6000804017f */
[----:B---3--:R-:W-:Y:S05]  /*14730*/  @!P2 NANOSLEEP.SYNCS 0x989680 ;  /* 0x009896800000a95d */ /* 0x008fea0003900000 */
[----:B------:R-:W3:Y:S02]  /*14740*/  @!P2 SYNCS.PHASECHK.TRANS64 P2, [R4+URZ+0x38830], R3 ;  /* 0x038830030400a5a7 */ /* 0x000ee4000804007f */
[----:B---3--:R-:W-:Y:S05]  /*14750*/  @!P2 BRA `(.L_x_1968) ;  /* 0xfffffffc00eca947 */ /* 0x008fea000383ffff */
[----:B------:R-:W-:Y:S05]  /*14760*/  BRA `(.L_x_1967) ;  /* 0xffffff5c00c87947 */ /* 0x000fea000383ffff */
.L_x_1972:
[----:B-12---:R-:W-:-:S04]  /*14770*/  MOV R3, UR5 ;  /* 0x0000000500037c02 */ /* 0x006fc80008000f00 */
[----:B------:R1:W2:Y:S03]  /*14780*/  SYNCS.PHASECHK.TRANS64.TRYWAIT P2, [R3+URZ+0x38850], R0 ;  /* 0x03885000030075a7 */ /* 0x0002a6000804017f */
[----:B--2---:R-:W-:Y:S05]  /*14790*/  @!P2 NANOSLEEP.SYNCS 0x989680 ;  /* 0x009896800000a95d */ /* 0x004fea0003900000 */
[----:B------:R-:W2:Y:S02]  /*147a0*/  @!P2 SYNCS.PHASECHK.TRANS64 P2, [R3+URZ+0x38850], R0 ;  /* 0x038850000300a5a7 */ /* 0x000ea4000804007f */
[----:B--2---:R-:W-:Y:S05]  /*147b0*/  @!P2 BRA `(.L_x_1972) ;  /* 0xfffffffc00eca947 */ /* 0x004fea000383ffff */
[----:B------:R-:W-:Y:S05]  /*147c0*/  BRA `(.L_x_1971) ;  /* 0xffffff8400447947 */ /* 0x000fea000383ffff */
.L_x_1977:
[----:B--2---:R-:W-:-:S04]  /*147d0*/  IMAD.U32 R7, RZ, RZ, UR5 ;  /* 0x00000005ff077e24 */ /* 0x004fc8000f8e00ff */
[----:B------:R2:W3:Y:S03]  /*147e0*/  SYNCS.PHASECHK.TRANS64.TRYWAIT P0, [R7+URZ+0x38850], R0 ;  /* 0x03885000070075a7 */ /* 0x0004e6000800017f */
[----:B---3--:R-:W-:Y:S05]  /*147f0*/  @!P0 NANOSLEEP.SYNCS 0x989680 ;  /* 0x009896800000895d */ /* 0x008fea0003900000 */
[----:B------:R-:W3:Y:S02]  /*14800*/  @!P0 SYNCS.PHASECHK.TRANS64 P0, [R7+URZ+0x38850], R0 ;  /* 0x03885000070085a7 */ /* 0x000ee4000800007f */
[----:B---3--:R-:W-:Y:S05]  /*14810*/  @!P0 BRA `(.L_x_1977) ;  /* 0xfffffffc00ec8947 */ /* 0x008fea000383ffff */
[----:B------:R-:W-:Y:S05]  /*14820*/  BRA `(.L_x_1976) ;  /* 0xffffffa0007c7947 */ /* 0x000fea000383ffff */
.L_x_2001:
[----:B------:R-:W1:Y:S01]  /*14830*/  S2R R7, SR_TID.X ;  /* 0x0000000000077919 */ /* 0x000e620000002100 */
[----:B------:R-:W-:Y:S01]  /*14840*/  IMAD.MOV.U32 R12, RZ, RZ, RZ ;  /* 0x000000ffff0c7224 */ /* 0x000fe200078e00ff */
[----:B------:R-:W-:Y:S01]  /*14850*/  MOV R11, 0x1f ;  /* 0x0000001f000b7802 */ /* 0x000fe20000000f00 */
[----:B------:R-:W-:Y:S01]  /*14860*/  IMAD.MOV.U32 R15, RZ, RZ, -0x1 ;  /* 0xffffffffff0f7424 */ /* 0x000fe200078e00ff */
[----:B-1----:R-:W-:-:S04]  /*14870*/  SHF.R.U32.HI R7, RZ, 0x5, R7 ;  /* 0x00000005ff077819 */ /* 0x002fc80000011607 */
[----:B------:R-:W-:-:S04]  /*14880*/  LOP3.LUT R7, R7, 0x3, RZ, 0xc0, !PT ;  /* 0x0000000307077812 */ /* 0x000fc800078ec0ff */
[----:B------:R-:W-:-:S07]  /*14890*/  MOV R13, R7 ;  /* 0x00000007000d7202 */ /* 0x000fce0000000f00 */
[----:B------:R-:W-:Y:S05]  /*148a0*/  WARPSYNC.COLLECTIVE R15, `(.L_x_2051) ;  /* 0x000000000f087348 */ /* 0x000fea0003c00000 */
[----:B------:R1:W2:Y:S02]  /*148b0*/  SHFL.IDX P6, R14, R13, R12, R11 ;  /* 0x0000000c0d0e7389 */ /* 0x0002a400000c000b */
[----:B-12---:R-:W-:Y:S01]  /*148c0*/  ENDCOLLECTIVE ;  /* 0x000000000000791b */ /* 0x006fe20003800000 */
.L_x_2051:
[----:B------:R-:W-:Y:S05]  /*148d0*/  BRA `(.L_x_2052) ;  /* 0xffffffd400647947 */ /* 0x000fea000383ffff */
.L_x_2002:
[----:B------:R-:W-:Y:S01]  /*148e0*/  BSSY B0, `(.L_x_2053) ;  /* 0x0000006000007945 */ /* 0x000fe20003800000 */
[----:B------:R-:W-:-:S07]  /*148f0*/  MOV R15, 0xffffffff ;  /* 0xffffffff000f7802 */ /* 0x000fce0000000f00 */
[----:B------:R-:W-:Y:S05]  /*14900*/  WARPSYNC.COLLECTIVE R15, `(.L_x_2054) ;  /* 0x000000000f0c7348 */ /* 0x000fea0003c00000 */
[----:B------:R-:W-:Y:S02]  /*14910*/  ELECT P6, UR62, PT ;  /* 0x00000000003e782f */ /* 0x000fe400038c0000 */
[----:B------:R-:W-:Y:S01]  /*14920*/  MOV R14, UR62 ;  /* 0x0000003e000e7c02 */ /* 0x000fe20008000f00 */
[----:B------:R-:W-:Y:S10]  /*14930*/  ENDCOLLECTIVE ;  /* 0x000000000000791b */ /* 0x000ff40003800000 */
.L_x_2054:
[----:B------:R-:W-:Y:S05]  /*14940*/  BSYNC B0 ;  /* 0x0000000000007941 */ /* 0x000fea0003800000 */
.L_x_2053:
[----:B------:R-:W-:Y:S05]  /*14950*/  BRA `(.L_x_2055) ;  /* 0xffffffd400547947 */ /* 0x000fea000383ffff */
.L_x_2005:
[----:B-1----:R1:W2:Y:S02]  /*14960*/  SYNCS.PHASECHK.TRANS64.TRYWAIT P2, [R8+URZ+0x38840], R7 ;  /* 0x03884007080075a7 */ /* 0x0022a4000804017f */
[----:B--2---:R-:W-:Y:S05]  /*14970*/  @!P2 NANOSLEEP.SYNCS 0x989680 ;  /* 0x009896800000a95d */ /* 0x004fea0003900000 */
[----:B------:R-:W2:Y:S02]  /*14980*/  @!P2 SYNCS.PHASECHK.TRANS64 P2, [R8+URZ+0x38840], R7 ;  /* 0x038840070800a5a7 */ /* 0x000ea4000804007f */
[----:B--2---:R-:W-:Y:S05]  /*14990*/  @!P2 BRA `(.L_x_2005) ;  /* 0xfffffffc00f0a947 */ /* 0x004fea000383ffff */
[----:B------:R-:W-:Y:S05]  /*149a0*/  BRA `(.L_x_2056) ;  /* 0xffffffd400b47947 */ /* 0x000fea000383ffff */
.L_x_2007:
[----:B-1----:R-:W-:-:S04]  /*149b0*/  IMAD.U32 R8, RZ, RZ, UR40 ;  /* 0x00000028ff087e24 */ /* 0x002fc8000f8e00ff */
[----:B------:R1:W2:Y:S03]  /*149c0*/  SYNCS.PHASECHK.TRANS64.TRYWAIT P2, [R8+URZ+0x38820], R7 ;  /* 0x03882007080075a7 */ /* 0x0002a6000804017f */
[----:B--2---:R-:W-:Y:S05]  /*149d0*/  @!P2 NANOSLEEP.SYNCS 0x989680 ;  /* 0x009896800000a95d */ /* 0x004fea0003900000 */
[----:B------:R-:W2:Y:S02]  /*149e0*/  @!P2 SYNCS.PHASECHK.TRANS64 P2, [R8+URZ+0x38820], R7 ;  /* 0x038820070800a5a7 */ /* 0x000ea4000804007f */
[----:B--2---:R-:W-:Y:S05]  /*149f0*/  @!P2 BRA `(.L_x_2007) ;  /* 0xfffffffc00eca947 */ /* 0x004fea000383ffff */
[----:B------:R-:W-:Y:S05]  /*14a00*/  BRA `(.L_x_2057) ;  /* 0xffffffd800e47947 */ /* 0x000fea000383ffff */
.L_x_2013:
[----:B-1----:R1:W2:Y:S02]  /*14a10*/  SYNCS.PHASECHK.TRANS64.TRYWAIT P3, [R3+URZ+0x38840], R2 ;  /* 0x03884002030075a7 */ /* 0x0022a4000806017f */
[----:B--2---:R-:W-:Y:S05]  /*14a20*/  @!P3 NANOSLEEP.SYNCS 0x989680 ;  /* 0x009896800000b95d */ /* 0x004fea0003900000 */
[----:B------:R-:W2:Y:S02]  /*14a30*/  @!P3 SYNCS.PHASECHK.TRANS64 P3, [R3+URZ+0x38840], R2 ;  /* 0x038840020300b5a7 */ /* 0x000ea4000806007f */
[----:B--2---:R-:W-:Y:S05]  /*14a40*/  @!P3 BRA `(.L_x_2013) ;  /* 0xfffffffc00f0b947 */ /* 0x004fea000383ffff */
[----:B------:R-:W-:Y:S05]  /*14a50*/  BRA `(.L_x_2058) ;  /* 0xffffffdc00907947 */ /* 0x000fea000383ffff */
.L_x_2015:
[----:B-1----:R1:W2:Y:S02]  /*14a60*/  SYNCS.PHASECHK.TRANS64.TRYWAIT P3, [R2+URZ+0x60], R3 ;  /* 0x00006003020075a7 */ /* 0x0022a4000806017f */
[----:B--2---:R-:W-:Y:S05]  /*14a70*/  @!P3 NANOSLEEP.SYNCS 0x989680 ;  /* 0x009896800000b95d */ /* 0x004fea0003900000 */
[----:B------:R-:W2:Y:S02]  /*14a80*/  @!P3 SYNCS.PHASECHK.TRANS64 P3, [R2+URZ+0x60], R3 ;  /* 0x000060030200b5a7 */ /* 0x000ea4000806007f */
[----:B--2---:R-:W-:Y:S05]  /*14a90*/  @!P3 BRA `(.L_x_2015) ;  /* 0xfffffffc00f0b947 */ /* 0x004fea000383ffff */
[----:B------:R-:W-:Y:S05]  /*14aa0*/  BRA `(.L_x_2059) ;  /* 0xffffffe000207947 */ /* 0x000fea000383ffff */
.L_x_2021:
[----:B-1----:R1:W2:Y:S02]  /*14ab0*/  SYNCS.PHASECHK.TRANS64.TRYWAIT P3, [R3+URZ+0x38840], R2 ;  /* 0x03884002030075a7 */ /* 0x0022a4000806017f */
[----:B--2---:R-:W-:Y:S05]  /*14ac0*/  @!P3 NANOSLEEP.SYNCS 0x989680 ;  /* 0x009896800000b95d */ /* 0x004fea0003900000 */
[----:B------:R-:W2:Y:S02]  /*14ad0*/  @!P3 SYNCS.PHASECHK.TRANS64 P3, [R3+URZ+0x38840], R2 ;  /* 0x038840020300b5a7 */ /* 0x000ea4000806007f */
[----:B--2---:R-:W-:Y:S05]  /*14ae0*/  @!P3 BRA `(.L_x_2021) ;  /* 0xfffffffc00f0b947 */ /* 0x004fea000383ffff */
[----:B------:R-:W-:Y:S05]  /*14af0*/  BRA `(.L_x_2060) ;  /* 0xffffffe4005c7947 */ /* 0x000fea000383ffff */
.L_x_2023:
[----:B-1----:R1:W2:Y:S02]  /*14b00*/  SYNCS.PHASECHK.TRANS64.TRYWAIT P3, [R2+URZ+0x60], R17 ;  /* 0x00006011020075a7 */ /* 0x0022a4000806017f */
[----:B--2---:R-:W-:Y:S05]  /*14b10*/  @!P3 NANOSLEEP.SYNCS 0x989680 ;  /* 0x009896800000b95d */ /* 0x004fea0003900000 */
[----:B------:R-:W2:Y:S02]  /*14b20*/  @!P3 SYNCS.PHASECHK.TRANS64 P3, [R2+URZ+0x60], R17 ;  /* 0x000060110200b5a7 */ /* 0x000ea4000806007f */
[----:B--2---:R-:W-:Y:S05]  /*14b30*/  @!P3 BRA `(.L_x_2023) ;  /* 0xfffffffc00f0b947 */ /* 0x004fea000383ffff */
[----:B------:R-:W-:Y:S05]  /*14b40*/  BRA `(.L_x_2061) ;  /* 0xffffffe400ec7947 */ /* 0x000fea000383ffff */
.L_x_2028:
[----:B-1----:R1:W2:Y:S02]  /*14b50*/  SYNCS.PHASECHK.TRANS64.TRYWAIT P3, [R2+URZ+0x38840], R3 ;  /* 0x03884003020075a7 */ /* 0x0022a4000806017f */
[----:B--2---:R-:W-:Y:S05]  /*14b60*/  @!P3 NANOSLEEP.SYNCS 0x989680 ;  /* 0x009896800000b95d */ /* 0x004fea0003900000 */
[----:B------:R-:W2:Y:S02]  /*14b70*/  @!P3 SYNCS.PHASECHK.TRANS64 P3, [R2+URZ+0x38840], R3 ;  /* 0x038840030200b5a7 */ /* 0x000ea4000806007f */
[----:B--2---:R-:W-:Y:S05]  /*14b80*/  @!P3 BRA `(.L_x_2028) ;  /* 0xfffffffc00f0b947 */ /* 0x004fea000383ffff */
[----:B------:R-:W-:Y:S05]  /*14b90*/  BRA `(.L_x_2062) ;  /* 0xffffffec00007947 */ /* 0x000fea000383ffff */
.L_x_2030:
[----:B-1----:R1:W2:Y:S02]  /*14ba0*/  SYNCS.PHASECHK.TRANS64.TRYWAIT P3, [R2+URZ+0x60], R11 ;  /* 0x0000600b020075a7 */ /* 0x0022a4000806017f */
[----:B--2---:R-:W-:Y:S05]  /*14bb0*/  @!P3 NANOSLEEP.SYNCS 0x989680 ;  /* 0x009896800000b95d */ /* 0x004fea0003900000 */
[----:B------:R-:W2:Y:S02]  /*14bc0*/  @!P3 SYNCS.PHASECHK.TRANS64 P3, [R2+URZ+0x60], R11 ;  /* 0x0000600b0200b5a7 */ /* 0x000ea4000806007f */
[----:B--2---:R-:W-:Y:S05]  /*14bd0*/  @!P3 BRA `(.L_x_2030) ;  /* 0xfffffffc00f0b947 */ /* 0x004fea000383ffff */
[----:B------:R-:W-:Y:S05]  /*14be0*/  BRA `(.L_x_2063) ;  /* 0xffffffec00907947 */ /* 0x000fea000383ffff */
.L_x_2037:
[----:B-1----:R1:W2:Y:S02]  /*14bf0*/  SYNCS.PHASECHK.TRANS64.TRYWAIT P0, [R3+URZ+0x38860], R0 ;  /* 0x03886000030075a7 */ /* 0x0022a4000800017f */
[----:B--2---:R-:W-:Y:S05]  /*14c00*/  @!P0 NANOSLEEP.SYNCS 0x989680 ;  /* 0x009896800000895d */ /* 0x004fea0003900000 */
[----:B------:R-:W2:Y:S02]  /*14c10*/  @!P0 SYNCS.PHASECHK.TRANS64 P0, [R3+URZ+0x38860], R0 ;  /* 0x03886000030085a7 */ /* 0x000ea4000800007f */
[----:B--2---:R-:W-:Y:S05]  /*14c20*/  @!P0 BRA `(.L_x_2037) ;  /* 0xfffffffc00f08947 */ /* 0x004fea000383ffff */
[----:B------:R-:W-:Y:S05]  /*14c30*/  BRA `(.L_x_2064) ;  /* 0xfffffff000907947 */ /* 0x000fea000383ffff */
.L_x_2039:
[----:B------:R-:W-:Y:S01]  /*14c40*/  BSSY B0, `(.L_x_2065) ;  /* 0x0000007000007945 */ /* 0x000fe20003800000 */
[----:B------:R-:W-:Y:S01]  /*14c50*/  MOV R12, RZ ;  /* 0x000000ff000c7202 */ /* 0x000fe20000000f00 */
[----:B------:R-:W-:Y:S01]  /*14c60*/  IMAD.MOV.U32 R11, RZ, RZ, 0x1f ;  /* 0x0000001fff0b7424 */ /* 0x000fe200078e00ff */
[----:B------:R-:W-:-:S07]  /*14c70*/  MOV R15, 0xffffffff ;  /* 0xffffffff000f7802 */ /* 0x000fce0000000f00 */
[----:B------:R-:W-:Y:S05]  /*14c80*/  WARPSYNC.COLLECTIVE R15, `(.L_x_2066) ;  /* 0x000000000f087348 */ /* 0x000fea0003c00000 */
[----:B------:R1:W2:Y:S02]  /*14c90*/  SHFL.IDX P6, R14, R13, R12, R11 ;  /* 0x0000000c0d0e7389 */ /* 0x0002a400000c000b */
[----:B-12---:R-:W-:Y:S01]  /*14ca0*/  ENDCOLLECTIVE ;  /* 0x000000000000791b */ /* 0x006fe20003800000 */
.L_x_2066:
[----:B------:R-:W-:Y:S05]  /*14cb0*/  BSYNC B0 ;  /* 0x0000000000007941 */ /* 0x000fea0003800000 */
.L_x_2065:
[----:B------:R-:W-:Y:S05]  /*14cc0*/  BRA `(.L_x_2067) ;  /* 0xfffffff4002c7947 */ /* 0x000fea000383ffff */
.L_x_2041:
[----:B--2---:R2:W3:Y:S02]  /*14cd0*/  SYNCS.PHASECHK.TRANS64.TRYWAIT P0, [R7+URZ+0x38820], R0 ;  /* 0x03882000070075a7 */ /* 0x0044e4000800017f */
[----:B---3--:R-:W-:Y:S05]  /*14ce0*/  @!P0 NANOSLEEP.SYNCS 0x989680 ;  /* 0x009896800000895d */ /* 0x008fea0003900000 */
[----:B------:R-:W3:Y:S02]  /*14cf0*/  @!P0 SYNCS.PHASECHK.TRANS64 P0, [R7+URZ+0x38820], R0 ;  /* 0x03882000070085a7 */ /* 0x000ee4000800007f */
[----:B---3--:R-:W-:Y:S05]  /*14d00*/  @!P0 BRA `(.L_x_2041) ;  /* 0xfffffffc00f08947 */ /* 0x008fea000383ffff */
[----:B------:R-:W-:Y:S05]  /*14d10*/  BRA `(.L_x_2068) ;  /* 0xfffffff400747947 */ /* 0x000fea000383ffff */
.L_x_2045:
[----:B--2---:R2:W3:Y:S02]  /*14d20*/  SYNCS.PHASECHK.TRANS64.TRYWAIT P0, [R5+URZ], R4 ;  /* 0x00000004050075a7 */ /* 0x0044e4000800017f */
[----:B---3--:R-:W-:Y:S05]  /*14d30*/  @!P0 NANOSLEEP.SYNCS 0x989680 ;  /* 0x009896800000895d */ /* 0x008fea0003900000 */
[----:B------:R-:W3:Y:S02]  /*14d40*/  @!P0 SYNCS.PHASECHK.TRANS64 P0, [R5+URZ], R4 ;  /* 0x00000004050085a7 */ /* 0x000ee4000800007f */
[----:B---3--:R-:W-:Y:S05]  /*14d50*/  @!P0 BRA `(.L_x_2045) ;  /* 0xfffffffc00f08947 */ /* 0x008fea000383ffff */
[----:B------:R-:W-:Y:S05]  /*14d60*/  BRA `(.L_x_2069) ;  /* 0xfffffff400d07947 */ /* 0x000fea000383ffff */
.L_x_2046:
[----:B---3--:R3:W4:Y:S02]  /*14d70*/  SYNCS.PHASECHK.TRANS64.TRYWAIT P0, [R3+URZ], R0 ;  /* 0x00000000030075a7 */ /* 0x008724000800017f */
[----:B----4-:R-:W-:Y:S05]  /*14d80*/  @!P0 NANOSLEEP.SYNCS 0x989680 ;  /* 0x009896800000895d */ /* 0x010fea0003900000 */
[----:B------:R-:W4:Y:S02]  /*14d90*/  @!P0 SYNCS.PHASECHK.TRANS64 P0, [R3+URZ], R0 ;  /* 0x00000000030085a7 */ /* 0x000f24000800007f */
[----:B----4-:R-:W-:Y:S05]  /*14da0*/  @!P0 BRA `(.L_x_2046) ;  /* 0xfffffffc00f08947 */ /* 0x010fea000383ffff */
[----:B------:R-:W-:Y:S05]  /*14db0*/  BRA `(.L_x_2070) ;  /* 0xfffffff400c47947 */ /* 0x000fea000383ffff */
.L_x_2048:
[----:B--2---:R2:W3:Y:S02]  /*14dc0*/  SYNCS.PHASECHK.TRANS64.TRYWAIT P0, [R5+URZ], R4 ;  /* 0x00000004050075a7 */ /* 0x0044e4000800017f */
[----:B---3--:R-:W-:Y:S05]  /*14dd0*/  @!P0 NANOSLEEP.SYNCS 0x989680 ;  /* 0x009896800000895d */ /* 0x008fea0003900000 */
[----:B------:R-:W3:Y:S02]  /*14de0*/  @!P0 SYNCS.PHASECHK.TRANS64 P0, [R5+URZ], R4 ;  /* 0x00000004050085a7 */ /* 0x000ee4000800007f */
[----:B---3--:R-:W-:Y:S05]  /*14df0*/  @!P0 BRA `(.L_x_2048) ;  /* 0xfffffffc00f08947 */ /* 0x008fea000383ffff */
[----:B------:R-:W-:Y:S05]  /*14e00*/  BRA `(.L_x_2071) ;  /* 0xfffffff400c87947 */ /* 0x000fea000383ffff */
.L_x_2072:
        /* <DEDUP_REMOVED lines=15> */
.L_x_2845:


//--------------------- .text._ZN7cutlass13device_kernelIN5flash11enable_sm90INS1_16FlashAttnFwdSm90INS1_25CollectiveMainloopFwdSm90ILi2EN4cute5tupleIJNS5_1CILi1EEES8_S8_EEENS6_IJNS7_ILi128EEENS7_ILi80EEENS7_ILi256EEEEEELi256ENS_6half_tEfNS_4arch4Sm90ELb1ELb0ELb1ELb1ELb0ELb0ELb0ELb1ELb1ELb0ELb0ELb0EEENS1_21CollectiveEpilogueFwdINS6_IJSA_SC_SB_EEES9_SE_SG_Li256ELb1ELb0ELb0ELb0EEENS1_36VarlenDynamicPersistentTileSchedulerILi128ELi80ELi256ELi32ELb0ELb0ELb1ELb1ELb1ELb1EEEEEEEEEvNT_6ParamsE --------------------------
	.section	.text._ZN7cutlass13device_kernelIN5flash11enable_sm90INS1_16FlashAttnFwdSm90INS1_25CollectiveMainloopFwdSm90ILi2EN4cute5tupleIJNS5_1CILi1EEES8_S8_EEENS6_IJNS7_ILi128EEENS7_ILi80EEENS7_ILi256EEEEEELi256ENS_6half_tEfNS_4arch4Sm90ELb1ELb0ELb1ELb1ELb0ELb0ELb0ELb1ELb1ELb0ELb0ELb0EEENS1_21CollectiveEpilogueFwdINS6_IJSA_SC_SB_EEES9_SE_SG_Li256ELb1ELb0ELb0ELb0EEENS1_36VarlenDynamicPersistentTileSchedulerILi128ELi80ELi256ELi32ELb0ELb0ELb1ELb1ELb1ELb1EEEEEEEEEvNT_6ParamsE,"ax",@progbits
	.align	128
.text._ZN7cutlass13device_kernelIN5flash11enable_sm90INS1_16FlashAttnFwdSm90INS1_25CollectiveMainloopFwdSm90ILi2EN4cute5tupleIJNS5_1CILi1EEES8_S8_EEENS6_IJNS7_ILi128EEENS7_ILi80EEENS7_ILi256EEEEEELi256ENS_6half_tEfNS_4arch4Sm90ELb1ELb0ELb1ELb1ELb0ELb0ELb0ELb1ELb1ELb0ELb0ELb0EEENS1_21CollectiveEpilogueFwdINS6_IJSA_SC_SB_EEES9_SE_SG_Li256ELb1ELb0ELb0ELb0EEENS1_36VarlenDynamicPersistentTileSchedulerILi128ELi80ELi256ELi32ELb0ELb0ELb1ELb1ELb1ELb1EEEEEEEEEvNT_6ParamsE:
        .type           _ZN7cutlass13device_kernelIN5flash11enable_sm90INS1_16FlashAttnFwdSm90INS1_25CollectiveMainloopFwdSm90ILi2EN4cute5tupleIJNS5_1CILi1EEES8_S8_EEENS6_IJNS7_ILi128EEENS7_ILi80EEENS7_ILi256EEEEEELi256ENS_6half_tEfNS_4arch4Sm90ELb1ELb0ELb1ELb1ELb0ELb0ELb0ELb1ELb1ELb0ELb0ELb0EEENS1_21CollectiveEpilogueFwdINS6_IJSA_SC_SB_EEES9_SE_SG_Li256ELb1ELb0ELb0ELb0EEENS1_36VarlenDynamicPersistentTileSchedulerILi128ELi80ELi256ELi32ELb0ELb0ELb1ELb1ELb1ELb1EEEEEEEEEvNT_6ParamsE,@function
        .size           _ZN7cutlass13device_kernelIN5flash11enable_sm90INS1_16FlashAttnFwdSm90INS1_25CollectiveMainloopFwdSm90ILi2EN4cute5tupleIJNS5_1CILi1EEES8_S8_EEENS6_IJNS7_ILi128EEENS7_ILi80EEENS7_ILi256EEEEEELi256ENS_6half_tEfNS_4arch4Sm90ELb1ELb0ELb1ELb1ELb0ELb0ELb0ELb1ELb1ELb0ELb0ELb0EEENS1_21CollectiveEpilogueFwdINS6_IJSA_SC_SB_EEES9_SE_SG_Li256ELb1ELb0ELb0ELb0EEENS1_36VarlenDynamicPersistentTileSchedulerILi128ELi80ELi256ELi32ELb0ELb0ELb1ELb1ELb1ELb1EEEEEEEEEvNT_6ParamsE,(.L_x_2846 - _ZN7cutlass13device_kernelIN5flash11enable_sm90INS1_16FlashAttnFwdSm90INS1_25CollectiveMainloopFwdSm90ILi2EN4cute5tupleIJNS5_1CILi1EEES8_S8_EEENS6_IJNS7_ILi128EEENS7_ILi80EEENS7_ILi256EEEEEELi256ENS_6half_tEfNS_4arch4Sm90ELb1ELb0ELb1ELb1ELb0ELb0ELb0ELb1ELb1ELb0ELb0ELb0EEENS1_21CollectiveEpilogueFwdINS6_IJSA_SC_SB_EEES9_SE_SG_Li256ELb1ELb0ELb0ELb0EEENS1_36VarlenDynamicPersistentTileSchedulerILi128ELi80ELi256ELi32ELb0ELb0ELb1ELb1ELb1ELb1EEEEEEEEEvNT_6ParamsE)
        .other          _ZN7cutlass13device_kernelIN5flash11enable_sm90INS1_16FlashAttnFwdSm90INS1_25CollectiveMainloopFwdSm90ILi2EN4cute5tupleIJNS5_1CILi1EEES8_S8_EEENS6_IJNS7_ILi128EEENS7_ILi80EEENS7_ILi256EEEEEELi256ENS_6half_tEfNS_4arch4Sm90ELb1ELb0ELb1ELb1ELb0ELb0ELb0ELb1ELb1ELb0ELb0ELb0EEENS1_21CollectiveEpilogueFwdINS6_IJSA_SC_SB_EEES9_SE_SG_Li256ELb1ELb0ELb0ELb0EEENS1_36VarlenDynamicPersistentTileSchedulerILi128ELi80ELi256ELi32ELb0ELb0ELb1ELb1ELb1ELb1EEEEEEEEEvNT_6ParamsE,@"STO_CUDA_ENTRY STV_DEFAULT"
_ZN7cutlass13device_kernelIN5flash11enable_sm90INS1_16FlashAttnFwdSm90INS1_25CollectiveMainloopFwdSm90ILi2EN4cute5tupleIJNS5_1CILi1EEES8_S8_EEENS6_IJNS7_ILi128EEENS7_ILi80EEENS7_ILi256EEEEEELi256ENS_6half_tEfNS_4arch4Sm90ELb1ELb0ELb1ELb1ELb0ELb0ELb0ELb1ELb1ELb0ELb0ELb0EEENS1_21CollectiveEpilogueFwdINS6_IJSA_SC_SB_EEES9_SE_SG_Li256ELb1ELb0ELb0ELb0EEENS1_36VarlenDynamicPersistentTileSchedulerILi128ELi80ELi256ELi32ELb0ELb0ELb1ELb1ELb1ELb1EEEEEEEEEvNT_6ParamsE:
        /* <DEDUP_REMOVED lines=21> */
.L_x_2074:
[----:B------:R-:W-:Y:S05]  /*0150*/  BSYNC B0 ;  /* 0x0000000000007941 */ /* 0x000fea0003800000 */
.L_x_2073:
        /* <DEDUP_REMOVED lines=41> */
.L_x_2075:
        /* <DEDUP_REMOVED lines=22> */
.L_x_2076:
        /* <DEDUP_REMOVED lines=18> */
.L_x_2077:
        /* <DEDUP_REMOVED lines=22> */
.L_x_2078:
        /* <DEDUP_REMOVED lines=22> */
.L_x_2079:
        /* <DEDUP_REMOVED lines=8> */
.L_x_2081:
        /* <DEDUP_REMOVED lines=17> */
[----:B------:R-:W0:Y:S11]  /*0ac0*/  S2R R0, SR_TID.X ;  /* 0x0000000000007919 */ /* 0x000e360000002100 */
[----:B------:R-:W-:Y:S01]  /*0ad0*/  IMAD.U32 R22, RZ, RZ, UR5 ;  /* 0x00000005ff167e24 */ /* 0x000fe2000f8e00ff */
[----:B------:R-:W-:Y:S01]  /*0ae0*/  R2UR UR5, R14 ;  /* 0x000000000e0572ca */ /* 0x000fe200000e0000 */
[----:B0-----:R-:W-:-:S05]  /*0af0*/  VIADD R225, R0, 0xffffff80 ;  /* 0xffffff8000e17836 */ /* 0x001fca0000000000 */
[----:B------:R-:W-:-:S04]  /*0b00*/  SHF.R.S32.HI R0, RZ, 0x1f, R225 ;  /* 0x0000001fff007819 */ /* 0x000fc800000114e1 */
[CC--:B------:R-:W-:Y:S02]  /*0b10*/  LEA.HI R3, R0.reuse, R225.reuse, RZ, 0x7 ;  /* 0x000000e100037211 */ /* 0x0c0fe400078f38ff */
[----:B------:R-:W-:Y:S02]  /*0b20*/  LEA.HI R4, R0, R225, RZ, 0x5 ;  /* 0x000000e100047211 */ /* 0x000fe400078f28ff */
[----:B------:R-:W-:Y:S02]  /*0b30*/  SHF.R.S32.HI R222, RZ, 0x7, R3 ;  /* 0x00000007ffde7819 */ /* 0x000fe40000011403 */
[----:B--2---:R-:W-:Y:S02]  /*0b40*/  R2UR UR4, R2 ;  /* 0x00000000020472ca */ /* 0x004fe400000e0000 */
[C---:B------:R-:W-:Y:S02]  /*0b50*/  LOP3.LUT R2, R3.reuse, 0xffffff80, RZ, 0xc0, !PT ;  /* 0xffffff8003027812 */ /* 0x040fe400078ec0ff */
[----:B------:R-:W-:-:S03]  /*0b60*/  LEA.HI R3, R3, R222, RZ, 0x1 ;  /* 0x000000de03037211 */ /* 0x000fc600078f08ff */
[----:B------:R-:W-:Y:S01]  /*0b70*/  IMAD.IADD R221, R225, 0x1, -R2 ;  /* 0x00000001e1dd7824 */ /* 0x000fe200078e0a02 */
[----:B------:R-:W-:-:S04]  /*0b80*/  LOP3.LUT R3, R3, 0x3fffffe, RZ, 0xc0, !PT ;  /* 0x03fffffe03037812 */ /* 0x000fc800078ec0ff */
[----:B------:R-:W-:Y:S01]  /*0b90*/  SHF.R.S32.HI R8, RZ, 0x1f, R221 ;  /* 0x0000001fff087819 */ /* 0x000fe200000114dd */
[----:B------:R-:W-:Y:S01]  /*0ba0*/  ULOP3.LUT UR4, UR4, 0x1, URZ, 0xfc, !UPT ;  /* 0x0000000104047892 */ /* 0x000fe2000f8efc3f */
[----:B------:R-:W-:Y:S02]  /*0bb0*/  IADD3 R3, R222, -R3, RZ ;  /* 0x80000003de037210 */ /* 0x000fe40007ffe0ff */
[CC--:B------:R-:W-:Y:S02]  /*0bc0*/  LEA.HI R9, R8.reuse, R221.reuse, RZ, 0x2 ;  /* 0x000000dd08097211 */ /* 0x0c0fe400078f10ff */
[----:B------:R-:W-:Y:S01]  /*0bd0*/  LEA.HI R8, R8, R221, RZ, 0x5 ;  /* 0x000000dd08087211 */ /* 0x000fe200078f28ff */
[----:B------:R-:W-:Y:S01]  /*0be0*/  IMAD.U32 R224, RZ, RZ, UR4 ;  /* 0x00000004ffe07e24 */ /* 0x000fe2000f8e00ff */
[--C-:B------:R-:W-:Y:S01]  /*0bf0*/  SHF.R.S32.HI R5, RZ, 0x2, R9.reuse ;  /* 0x00000002ff057819 */ /* 0x100fe20000011409 */
[----:B------:R-:W-:Y:S01]  /*0c00*/  UMOV UR4, URZ ;  /* 0x0000003f00047c82 */ /* 0x000fe20008000000 */
[----:B------:R-:W-:Y:S01]  /*0c10*/  SHF.R.S32.HI R2, RZ, 0x1f, R9 ;  /* 0x0000001fff027819 */ /* 0x000fe20000011409 */
[----:B------:R-:W-:Y:S01]  /*0c20*/  IMAD.U32 R220, RZ, RZ, UR4 ;  /* 0x00000004ffdc7e24 */ /* 0x000fe2000f8e00ff */
[----:B------:R-:W-:Y:S01]  /*0c30*/  SHF.R.S32.HI R8, RZ, 0x5, R8 ;  /* 0x00000005ff087819 */ /* 0x000fe20000011408 */
[----:B------:R-:W-:Y:S01]  /*0c40*/  IMAD.U32 R16, RZ, RZ, UR4 ;  /* 0x00000004ff107e24 */ /* 0x000fe2000f8e00ff */
[----:B------:R-:W-:-:S02]  /*0c50*/  LEA.HI R2, R2, R5, RZ, 0x3 ;  /* 0x0000000502027211 */ /* 0x000fc400078f18ff */
[----:B------:R-:W-:Y:S02]  /*0c60*/  LOP3.LUT R214, R9, 0x7ffffffc, RZ, 0xc0, !PT ;  /* 0x7ffffffc09d67812 */ /* 0x000fe400078ec0ff */
[----:B------:R-:W-:Y:S02]  /*0c70*/  LOP3.LUT R6, R2, 0xfffffff8, RZ, 0xc0, !PT ;  /* 0xfffffff802067812 */ /* 0x000fe400078ec0ff */
[CC--:B------:R-:W-:Y:S01]  /*0c80*/  LEA.HI R2, R0.reuse, R225.reuse, RZ, 0x4 ;  /* 0x000000e100027211 */ /* 0x0c0fe200078f20ff */
[----:B------:R-:W-:Y:S01]  /*0c90*/  IMAD.IADD R214, R221, 0x1, -R214 ;  /* 0x00000001ddd67824 */ /* 0x000fe200078e0ad6 */
[----:B------:R-:W-:Y:S01]  /*0ca0*/  LEA.HI R0, R0, R225, RZ, 0x3 ;  /* 0x000000e100007211 */ /* 0x000fe200078f18ff */
[----:B------:R-:W-:Y:S01]  /*0cb0*/  IMAD.IADD R11, R5, 0x1, -R6 ;  /* 0x00000001050b7824 */ /* 0x000fe200078e0a06 */
[----:B------:R-:W-:Y:S02]  /*0cc0*/  SHF.R.S32.HI R5, RZ, 0x4, R2 ;  /* 0x00000004ff057819 */ /* 0x000fe40000011402 */
[----:B------:R-:W-:Y:S01]  /*0cd0*/  SHF.L.U32 R6, R4, 0x5, RZ ;  /* 0x0000000504067819 */ /* 0x000fe200000006ff */
[----:B------:R-:W-:Y:S01]  /*0ce0*/  IMAD R8, R8, 0x10, R11 ;  /* 0x0000001008087824 */ /* 0x000fe200078e020b */
[----:B------:R-:W-:-:S02]  /*0cf0*/  LOP3.LUT R4, R2, 0x3fffff0, RZ, 0xc0, !PT ;  /* 0x03fffff002047812 */ /* 0x000fc400078ec0ff */
[----:B------:R-:W-:Y:S01]  /*0d00*/  LEA.HI R2, R2, R5, RZ, 0x1 ;  /* 0x0000000502027211 */ /* 0x000fe200078f08ff */
[----:B------:R-:W-:Y:S01]  /*0d10*/  IMAD R215, R3, 0x40, R8 ;  /* 0x0000004003d77824 */ /* 0x000fe200078e0208 */
[----:B------:R-:W-:Y:S01]  /*0d20*/  LOP3.LUT R7, R6, 0xfffffc00, RZ, 0xc0, !PT ;  /* 0xfffffc0006077812 */ /* 0x000fe200078ec0ff */
[----:B------:R-:W-:Y:S01]  /*0d30*/  IMAD.IADD R4, R225, 0x1, -R4 ;  /* 0x00000001e1047824 */ /* 0x000fe200078e0a04 */
[----:B------:R-:W-:Y:S02]  /*0d40*/  LOP3.LUT R2, R2, 0x1ffffffe, RZ, 0xc0, !PT ;  /* 0x1ffffffe02027812 */ /* 0x000fe400078ec0ff */
[----:B------:R-:W-:Y:S01]  /*0d50*/  SHF.R.S32.HI R212, RZ, 0x3, R0 ;  /* 0x00000003ffd47819 */ /* 0x000fe20000011400 */
[----:B------:R-:W-:Y:S02]  /*0d60*/  IMAD R7, R4, 0x40, R7 ;  /* 0x0000004004077824 */ /* 0x000fe400078e0207 */
[----:B------:R-:W-:-:S04]  /*0d70*/  IMAD.IADD R2, R5, 0x1, -R2 ;  /* 0x0000000105027824 */ /* 0x000fc800078e0a02 */
[----:B------:R-:W-:Y:S01]  /*0d80*/  IMAD R223, R2, 0x8, R7 ;  /* 0x0000000802df7824 */ /* 0x000fe200078e0207 */
[----:B------:R-:W-:Y:S01]  /*0d90*/  LOP3.LUT R2, R0, 0x1ffffff8, RZ, 0xc0, !PT ;  /* 0x1ffffff800027812 */ /* 0x000fe200078ec0ff */
[----:B------:R-:W-:-:S04]  /*0da0*/  IMAD.MOV.U32 R7, RZ, RZ, R15 ;  /* 0x000000ffff077224 */ /* 0x000fc800078e000f */
[----:B------:R-:W-:-:S05]  /*0db0*/  IMAD.IADD R2, R225, 0x1, -R2 ;  /* 0x00000001e1027824 */ /* 0x000fca00078e0a02 */
[----:B------:R-:W-:-:S07]  /*0dc0*/  SHF.L.U32 R18, R2, 0x3, RZ ;  /* 0x0000000302127819 */ /* 0x000fce00000006ff */
.L_x_2135:
        /* <DEDUP_REMOVED lines=15> */
[----:B------:R-:W-:-:S04]  /*0ec0*/  @UP0 ULEA UR6, UP2, UR4, UR6, 0x2 ;  /* 0x0000000604060291 */ /* 0x000fc8000f84103f */
[----:B------:R-:W-:Y:S02]  /*0ed0*/  @UP0 ULEA.HI.X UR7, UR4, UR7, UR12, 0x2, UP2 ;  /* 0x0000000704070291 */ /* 0x000fe400090f140c */
[----:B------:R-:W-:Y:S01]  /*0ee0*/  IMAD.U32 R218, RZ, RZ, UR12 ;  /* 0x0000000cffda7e24 */ /* 0x000fe2000f8e00ff */
[----:B------:R-:W-:Y:S01]  /*0ef0*/  @UP1 ULEA UR8, UP0, UR4, UR8, 0x2 ;  /* 0x0000000804081291 */ /* 0x000fe2000f80103f */
[----:B------:R-:W-:-:S03]  /*0f00*/  MOV R2, UR6 ;  /* 0x0000000600027c02 */ /* 0x000fc60008000f00 */
[----:B------:R-:W-:Y:S01]  /*0f10*/  @UP1 ULEA.HI.X UR9, UR4, UR9, UR12, 0x2, UP0 ;  /* 0x0000000904091291 */ /* 0x000fe200080f140c */
[----:B------:R-:W-:Y:S01]  /*0f20*/  IMAD.U32 R3, RZ, RZ, UR7 ;  /* 0x00000007ff037e24 */ /* 0x000fe2000f8e00ff */
[----:B------:R-:W-:Y:S01]  /*0f30*/  ULDC.64 UR6, c[0x0][0x3f8] ;  /* 0x0000fe0000067ab9 */ /* 0x000fe20000000a00 */
[----:B---34-:R-:W-:-:S03]  /*0f40*/  IMAD.U32 R4, RZ, RZ, UR8 ;  /* 0x00000008ff047e24 */ /* 0x018fc6000f8e00ff */
[----:B------:R-:W-:Y:S01]  /*0f50*/  IMAD.U32 R5, RZ, RZ, UR9 ;  /* 0x00000009ff057e24 */ /* 0x000fe2000f8e00ff */
[----:B------:R-:W2:Y:S01]  /*0f60*/  @P0 LDG.E R2, desc[UR10][R2.64] ;  /* 0x0000000a02020981 */ /* 0x000ea2000c1e1900 */
[----:B------:R-:W-:Y:S01]  /*0f70*/  UISETP.NE.U32.AND UP0, UPT, UR6, URZ, UPT ;  /* 0x0000003f0600728c */ /* 0x000fe2000bf05070 */
[----:B------:R-:W-:Y:S02]  /*0f80*/  ULDC UR8, c[0x0][0x2e0] ;  /* 0x0000b80000087ab9 */ /* 0x000fe40000000800 */
[----:B------:R-:W3:Y:S01]  /*0f90*/  @P2 LDG.E R4, desc[UR10][R4.64] ;  /* 0x0000000a04042981 */ /* 0x000ee2000c1e1900 */
[----:B------:R-:W-:Y:S01]  /*0fa0*/  ULDC UR9, c[0x0][0x288] ;  /* 0x0000a20000097ab9 */ /* 0x000fe20000000800 */
[----:B------:R-:W-:Y:S01]  /*0fb0*/  UISETP.NE.AND.EX UP0, UPT, UR7, URZ, UPT, UP0 ;  /* 0x0000003f0700728c */ /* 0x000fe2000bf05300 */
[----:B------:R-:W-:Y:S01]  /*0fc0*/  IMAD.U32 R217, RZ, RZ, UR5 ;  /* 0x00000005ffd97e24 */ /* 0x000fe2000f8e00ff */
[----:B------:R-:W-:Y:S01]  /*0fd0*/  ULDC UR6, c[0x0][0x404] ;  /* 0x0001010000067ab9 */ /* 0x000fe20000000800 */
[----:B------:R-:W-:Y:S01]  /*0fe0*/  ULDC.64 UR10, c[0x0][0xa20] ;  /* 0x00028800000a7ab9 */ /* 0x000fe20000000a00 */
[----:B------:R-:W-:Y:S01]  /*0ff0*/  USEL UR6, UR6, 0x1, UP0 ;  /* 0x0000000106067887 */ /* 0x000fe20008000000 */
[----:B------:R-:W-:Y:S01]  /*1000*/  ISETP.NE.U32.AND P1, PT, RZ, UR10, PT ;  /* 0x0000000aff007c0c */ /* 0x000fe2000bf25070 */
[----:B------:R-:W-:-:S02]  /*1010*/  UMOV UR4, URZ ;  /* 0x0000003f00047c82 */ /* 0x000fc40008000000 */
[----:B------:R-:W-:Y:S01]  /*1020*/  UIMAD UR8, UR6, UR8, URZ ;  /* 0x00000008060872a4 */ /* 0x000fe2000f8e023f */
[----:B------:R-:W-:Y:S02]  /*1030*/  ISETP.NE.AND.EX P1, PT, RZ, UR11, PT, P1 ;  /* 0x0000000bff007c0c */ /* 0x000fe4000bf25310 */
[----:B--2---:R-:W-:Y:S02]  /*1040*/  @P0 R2UR UR4, R2 ;  /* 0x00000000020402ca */ /* 0x004fe400000e0000 */
[----:B---3--:R-:W-:-:S13]  /*1050*/  @P2 R2UR UR9, R4 ;  /* 0x00000000040922ca */ /* 0x008fda00000e0000 */
[----:B------:R-:W-:Y:S01]  /*1060*/  IMAD.U32 R19, RZ, RZ, UR9 ;  /* 0x00000009ff137e24 */ /* 0x000fe2000f8e00ff */
[----:B-1---5:R-:W-:Y:S06]  /*1070*/  @P2 BRA `(.L_x_2082) ;  /* 0x0000000000402947 */ /* 0x022fec0003800000 */
        /* <DEDUP_REMOVED lines=14> */
[----:B------:R-:W-:-:S06]  /*1160*/  UIADD3 UR5, -UR5, UR6, URZ ;  /* 0x0000000605057290 */ /* 0x000fcc000fffe13f */
[----:B------:R-:W-:-:S07]  /*1170*/  IMAD.U32 R19, RZ, RZ, UR5 ;  /* 0x00000005ff137e24 */ /* 0x000fce000f8e00ff */
.L_x_2082:
[----:B------:R-:W-:-:S13]  /*1180*/  R2UR UR5, R22 ;  /* 0x00000000160572ca */ /* 0x000fda00000e0000 */
[----:B------:R-:W-:Y:S01]  /*1190*/  IMAD.U32 R219, RZ, RZ, UR5 ;  /* 0x00000005ffdb7e24 */ /* 0x000fe2000f8e00ff */
[----:B------:R-:W-:Y:S06]  /*11a0*/  @!P1 BRA `(.L_x_2083) ;  /* 0x0000000000289947 */ /* 0x000fec0003800000 */
[----:B------:R-:W-:Y:S01]  /*11b0*/  R2UR UR6, R216 ;  /* 0x00000000d80672ca */ /* 0x000fe200000e0000 */
[----:B------:R-:W-:Y:S01]  /*11c0*/  ULDC.64 UR8, c[0x0][0x208] ;  /* 0x0000820000087ab9 */ /* 0x000fe20000000a00 */
[----:B------:R-:W-:-:S11]  /*11d0*/  R2UR UR7, R218 ;  /* 0x00000000da0772ca */ /* 0x000fd600000e0000 */
[----:B------:R-:W-:-:S04]  /*11e0*/  ULEA UR5, UP0, UR6, UR10, 0x2 ;  /* 0x0000000a06057291 */ /* 0x000fc8000f80103f */
[----:B------:R-:W-:Y:S02]  /*11f0*/  ULEA.HI.X UR6, UR6, UR11, UR7, 0x2, UP0 ;  /* 0x0000000b06067291 */ /* 0x000fe400080f1407 */
[----:B------:R-:W-:-:S04]  /*1200*/  IMAD.U32 R2, RZ, RZ, UR5 ;  /* 0x00000005ff027e24 */ /* 0x000fc8000f8e00ff */
[----:B------:R-:W-:-:S05]  /*1210*/  IMAD.U32 R3, RZ, RZ, UR6 ;  /* 0x00000006ff037e24 */ /* 0x000fca000f8e00ff */
[----:B------:R-:W2:Y:S02]  /*1220*/  LDG.E R2, desc[UR8][R2.64] ;  /* 0x0000000802027981 */ /* 0x000ea4000c1e1900 */
[----:B--2---:R-:W-:Y:S01]  /*1230*/  R2UR UR8, R2 ;  /* 0x00000000020872ca */ /* 0x004fe200000e0000 */
[----:B------:R-:W-:-:S14]  /*1240*/  BRA `(.L_x_2084) ;  /* 0x00000000003c7947 */ /* 0x000fdc0003800000 */
.L_x_2083:
        /* <DEDUP_REMOVED lines=15> */
.L_x_2084:
[----:B------:R-:W-:Y:S01]  /*1340*/  R2UR UR5, R22 ;  /* 0x00000000160572ca */ /* 0x000fe200000e0000 */
[----:B------:R-:W-:Y:S01]  /*1350*/  UIADD3 UR6, -UR4, UR8, URZ ;  /* 0x0000000804067290 */ /* 0x000fe2000fffe13f */
[----:B------:R-:W-:Y:S01]  /*1360*/  R2UR UR7, R19 ;  /* 0x00000000130772ca */ /* 0x000fe200000e0000 */
[----:B------:R-:W-:Y:S01]  /*1370*/  IMAD.MOV.U32 R0, RZ, RZ, RZ ;  /* 0x000000ffff007224 */ /* 0x000fe200078e00ff */
[----:B------:R-:W-:Y:S01]  /*1380*/  PLOP3.LUT P0, PT, PT, PT, PT, 0x80, 0x0 ;  /* 0x000000000000781c */ /* 0x000fe20003f0f070 */
[----:B------:R-:W-:Y:S01]  /*1390*/  UIADD3 UR4, UR6, 0x4f, URZ ;  /* 0x0000004f06047890 */ /* 0x000fe2000fffe03f */
[----:B------:R-:W-:Y:S01]  /*13a0*/  CS2R R2, SRZ ;  /* 0x0000000000027805 */ /* 0x000fe2000001ff00 */
[----:B------:R-:W-:Y:S01]  /*13b0*/  IMAD.U32 R23, RZ, RZ, UR6 ;  /* 0x00000006ff177e24 */ /* 0x000fe2000f8e00ff */
[----:B------:R-:W-:Y:S02]  /*13c0*/  CS2R R150, SRZ ;  /* 0x0000000000967805 */ /* 0x000fe4000001ff00 */
[----:B------:R-:W-:-:S02]  /*13d0*/  CS2R R148, SRZ ;  /* 0x0000000000947805 */ /* 0x000fc4000001ff00 */
[----:B------:R-:W-:Y:S02]  /*13e0*/  CS2R R146, SRZ ;  /* 0x0000000000927805 */ /* 0x000fe4000001ff00 */
[----:B------:R-:W-:Y:S02]  /*13f0*/  CS2R R144, SRZ ;  /* 0x0000000000907805 */ /* 0x000fe4000001ff00 */
[----:B------:R-:W-:Y:S01]  /*1400*/  CS2R R142, SRZ ;  /* 0x00000000008e7805 */ /* 0x000fe2000001ff00 */
[----:B------:R-:W-:Y:S01]  /*1410*/  ULEA UR5, UR5, 0xcf, 0x7 ;  /* 0x000000cf05057891 */ /* 0x000fe2000f8e383f */
[----:B------:R-:W-:Y:S02]  /*1420*/  CS2R R140, SRZ ;  /* 0x00000000008c7805 */ /* 0x000fe4000001ff00 */
[----:B------:R-:W-:Y:S02]  /*1430*/  CS2R R138, SRZ ;  /* 0x00000000008a7805 */ /* 0x000fe4000001ff00 */
[----:B------:R-:W-:Y:S01]  /*1440*/  CS2R R136, SRZ ;  /* 0x0000000000887805 */ /* 0x000fe2000001ff00 */
[----:B------:R-:W-:Y:S01]  /*1450*/  UIADD3 UR6, UR6, UR5, -UR7 ;  /* 0x0000000506067290 */ /* 0x000fe2000fffe807 */
        /* <DEDUP_REMOVED lines=12> */
[----:B------:R-:W-:-:S02]  /*1520*/  CS2R R122, SRZ ;  /* 0x00000000007a7805 */ /* 0x000fc4000001ff00 */
[----:B------:R-:W-:Y:S02]  /*1530*/  CS2R R120, SRZ ;  /* 0x0000000000787805 */ /* 0x000fe4000001ff00 */
[----:B------:R-:W-:Y:S01]  /*1540*/  CS2R R118, SRZ ;  /* 0x0000000000767805 */ /* 0x000fe2000001ff00 */
[----:B------:R-:W-:Y:S01]  /*1550*/  UISETP.LT.AND UP0, UPT, UR4, UR6, UPT ;  /* 0x000000060400728c */ /* 0x000fe2000bf01270 */
[----:B------:R-:W-:Y:S02]  /*1560*/  CS2R R116, SRZ ;  /* 0x0000000000747805 */ /* 0x000fe4000001ff00 */
[----:B------:R-:W-:Y:S02]  /*1570*/  CS2R R114, SRZ ;  /* 0x0000000000727805 */ /* 0x000fe4000001ff00 */
[----:B------:R-:W-:Y:S01]  /*1580*/  CS2R R112, SRZ ;  /* 0x0000000000707805 */ /* 0x000fe2000001ff00 */
[----:B------:R-:W-:Y:S01]  /*1590*/  USEL UR61, UR4, UR6, UP0 ;  /* 0x00000006043d7287 */ /* 0x000fe20008000000 */
[----:B------:R-:W-:-:S02]  /*15a0*/  CS2R R110, SRZ ;  /* 0x00000000006e7805 */ /* 0x000fc4000001ff00 */
[----:B------:R-:W-:Y:S01]  /*15b0*/  CS2R R108, SRZ ;  /* 0x00000000006c7805 */ /* 0x000fe2000001ff00 */
[----:B------:R-:W-:Y:S01]  /*15c0*/  IMAD.MOV.U32 R170, RZ, RZ, RZ ;  /* 0x000000ffffaa7224 */ /* 0x000fe200078e00ff */
[----:B------:R-:W-:Y:S01]  /*15d0*/  UISETP.GE.AND UP0, UPT, UR61, 0x1, UPT ;  /* 0x000000013d00788c */ /* 0x000fe2000bf06270 */
[----:B------:R-:W-:Y:S02]  /*15e0*/  CS2R R168, SRZ ;  /* 0x0000000000a87805 */ /* 0x000fe4000001ff00 */
[----:B------:R-:W-:Y:S02]  /*15f0*/  CS2R R104, SRZ ;  /* 0x0000000000687805 */ /* 0x000fe4000001ff00 */
[----:B------:R-:W-:Y:S02]  /*1600*/  CS2R R166, SRZ ;  /* 0x0000000000a67805 */ /* 0x000fe4000001ff00 */
[----:B------:R-:W-:Y:S02]  /*1610*/  CS2R R100, SRZ ;  /* 0x0000000000647805 */ /* 0x000fe4000001ff00 */
[----:B------:R-:W-:-:S02]  /*1620*/  CS2R R164, SRZ ;  /* 0x0000000000a47805 */ /* 0x000fc4000001ff00 */
[----:B------:R-:W-:Y:S02]  /*1630*/  PLOP3.LUT P1, PT, PT, PT, UP0, 0x80, 0x0 ;  /* 0x000000000000781c */ /* 0x000fe40003f2f008 */
        /* <DEDUP_REMOVED lines=33> */
[----:B------:R-:W-:Y:S02]  /*1850*/  MOV R8, RZ ;  /* 0x000000ff00087202 */ /* 0x000fe40000000f00 */
[----:B------:R-:W-:Y:S02]  /*1860*/  CS2R R26, SRZ ;  /* 0x00000000001a7805 */ /* 0x000fe4000001ff00 */
[----:B------:R-:W-:-:S02]  /*1870*/  CS2R R28, SRZ ;  /* 0x00000000001c7805 */ /* 0x000fc4000001ff00 */
[----:B------:R-:W-:Y:S01]  /*1880*/  CS2R R24, SRZ ;  /* 0x0000000000187805 */ /* 0x000fe2000001ff00 */
[----:B------:R-:W-:Y:S06]  /*1890*/  @!P1 BRA `(.L_x_2085) ;  /* 0x000000e000909947 */ /* 0x000fec0003800000 */
[----:B------:R-:W0:Y:S01]  /*18a0*/  SHFL.IDX PT, R0, R222, RZ, 0x1f ;  /* 0x00001fffde007589 */ /* 0x000e2200000e0000 */
[----:B------:R-:W1:Y:S01]  /*18b0*/  S2UR UR7, SR_CgaCtaId ;  /* 0x00000000000779c3 */ /* 0x000e620000008800 */
[----:B------:R-:W-:Y:S01]  /*18c0*/  UMOV UR6, 0x400 ;  /* 0x0000040000067882 */ /* 0x000fe20000000000 */
[----:B0-----:R-:W-:Y:S01]  /*18d0*/  R2UR UR4, R0 ;  /* 0x00000000000472ca */ /* 0x001fe200000e0000 */
[----:B-1----:R-:W-:-:S04]  /*18e0*/  ULEA UR8, UR7, UR6, 0x18 ;  /* 0x0000000607087291 */ /* 0x002fc8000f8ec03f */
[----:B------:R-:W-:Y:S02]  /*18f0*/  UIADD3 UR6, UR8, 0x14400, URZ ;  /* 0x0001440008067890 */ /* 0x000fe4000fffe03f */
[----:B------:R-:W-:Y:S02]  /*1900*/  IMAD.U32 R17, RZ, RZ, UR8 ;  /* 0x00000008ff117e24 */ /* 0x000fe4000f8e00ff */
        /* <DEDUP_REMOVED lines=14> */
[----:B------:R-:W-:Y:S01]  /*19f0*/  IMAD.U32 R5, RZ, RZ, UR5 ;  /* 0x00000005ff057e24 */ /* 0x000fe2000f8e00ff */
[----:B------:R-:W-:Y:S01]  /*1a00*/  ULDC.64 UR4, c[0x4][0xb0] ;  /* 0x01002c0000047ab9 */ /* 0x000fe20000000a00 */
[----:B------:R-:W-:Y:S01]  /*1a10*/  MOV R10, UR6 ;  /* 0x00000006000a7c02 */ /* 0x000fe20008000f00 */
        /* <DEDUP_REMOVED lines=8> */
.L_x_2086:
[----:B------:R-:W-:Y:S02]  /*1aa0*/  R2UR UR7, R220 ;  /* 0x00000000dc0772ca */ /* 0x000fe400000e0000 */
[----:B------:R-:W-:Y:S02]  /*1ab0*/  R2UR UR6, R17 ;  /* 0x00000000110672ca */ /* 0x000fe400000e0000 */
[----:B------:R-:W-:-:S09]  /*1ac0*/  R2UR UR5, R224 ;  /* 0x00000000e00572ca */ /* 0x000fd200000e0000 */
[----:B------:R-:W-:-:S04]  /*1ad0*/  ULEA.HI UR4, UR7, UR7, URZ, 0x1 ;  /* 0x0000000707047291 */ /* 0x000fc8000f8f083f */
[----:B------:R-:W-:Y:S01]  /*1ae0*/  ULOP3.LUT UR4, UR4, 0xfffffffe, URZ, 0xc0, !UPT ;  /* 0xfffffffe04047892 */ /* 0x000fe2000f8ec03f */
[----:B------:R-:W-:-:S03]  /*1af0*/  MOV R2, UR5 ;  /* 0x0000000500027c02 */ /* 0x000fc60008000f00 */
[----:B------:R-:W-:Y:S01]  /*1b00*/  UIADD3 UR4, UR7, -UR4, URZ ;  /* 0x8000000407047290 */ /* 0x000fe2000fffe03f */
[----:B------:R-:W-:-:S05]  /*1b10*/  ISETP.NE.AND P0, PT, R2, 0x3, PT ;  /* 0x000000030200780c */ /* 0x000fca0003f05270 */
[----:B------:R-:W-:-:S05]  /*1b20*/  IMAD.U32 R0, RZ, RZ, UR4 ;  /* 0x00000004ff007e24 */ /* 0x000fca000f8e00ff */
[----:B------:R-:W-:-:S04]  /*1b30*/  SHF.L.U32 R0, R0, 0x1f, RZ ;  /* 0x0000001f00007819 */ /* 0x000fc800000006ff */
[----:B------:R-:W0:Y:S02]  /*1b40*/  SYNCS.PHASECHK.TRANS64.TRYWAIT P1, [UR6+0x38800], R0 ;  /* 0x03880000ff0075a7 */ /* 0x000e240008020146 */
[----:B0-----:R-:W-:Y:S05]  /*1b50*/  @!P1 BRA `(.L_x_2087) ;  /* 0x0000016400249947 */ /* 0x001fea0003800000 */
.L_x_2224:
[----:B------:R-:W-:Y:S05]  /*1b60*/  @!P0 BRA `(.L_x_2088) ;  /* 0x0000000000048947 */ /* 0x000fea0003800000 */
[----:B------:R-:W-:Y:S01]  /*1b70*/  BPT.TRAP 0x1 ;  /* 0x000000040000795c */ /* 0x000fe20000300000 */
.L_x_2088:
[----:B------:R-:W-:Y:S01]  /*1b80*/  R2UR UR5, R16 ;  /* 0x00000000100572ca */ /* 0x000fe200000e0000 */
[----:B0-----:R-:W-:Y:S01]  /*1b90*/  IMAD.U32 R0, RZ, RZ, UR60 ;  /* 0x0000003cff007e24 */ /* 0x001fe2000f8e00ff */
[----:B------:R-:W-:-:S11]  /*1ba0*/  R2UR UR4, R17 ;  /* 0x00000000110472ca */ /* 0x000fd600000e0000 */
[----:B------:R-:W-:Y:S02]  /*1bb0*/  IMAD.U32 R3, RZ, RZ, UR5 ;  /* 0x00000005ff037e24 */ /* 0x000fe4000f8e00ff */
[----:B------:R-:W-:-:S03]  /*1bc0*/  LEA R0, R0, UR4, 0x3 ;  /* 0x0000000400007c11 */ /* 0x000fc6000f8e18ff */
[----:B------:R-:W-:-:S04]  /*1bd0*/  SHF.L.U32 R3, R3, 0x1f, RZ ;  /* 0x0000001f03037819 */ /* 0x000fc800000006ff */
[----:B------:R0:W1:Y:S01]  /*1be0*/  SYNCS.PHASECHK.TRANS64.TRYWAIT P2, [R0+URZ+0x38830], R3 ;  /* 0x03883003000075a7 */ /* 0x000062000804017f */
[----:B------:R-:W-:Y:S05]  /*1bf0*/  @!P0 BRA `(.L_x_2089) ;  /* 0x0000000000048947 */ /* 0x000fea0003800000 */
[----:B------:R-:W-:Y:S01]  /*1c00*/  BPT.TRAP 0x1 ;  /* 0x000000040000795c */ /* 0x000fe20000300000 */
.L_x_2089:
[----:B------:R-:W2:Y:S01]  /*1c10*/  S2R R2, SR_TID.X ;  /* 0x0000000000027919 */ /* 0x000ea20000002100 */
[----:B------:R-:W-:Y:S01]  /*1c20*/  IMAD.MOV.U32 R151, RZ, RZ, RZ ;  /* 0x000000ffff977224 */ /* 0x000fe200078e00ff */
[----:B--2---:R-:W-:Y:S01]  /*1c30*/  LOP3.LUT P1, RZ, R2, 0x7f, RZ, 0xc0, !PT ;  /* 0x0000007f02ff7812 */ /* 0x004fe2000782c0ff */
[----:B-1----:R-:W-:-:S12]  /*1c40*/  @P2 BRA `(.L_x_2090) ;  /* 0x0000000000082947 */ /* 0x002fd80003800000 */
[----:B------:R-:W1:Y:S02]  /*1c50*/  SYNCS.PHASECHK.TRANS64.TRYWAIT P2, [R0+URZ+0x38830], R3 ;  /* 0x03883003000075a7 */ /* 0x000e64000804017f */
[----:B-1----:R-:W-:Y:S05]  /*1c60*/  @!P2 BRA `(.L_x_2091) ;  /* 0x0000016000fca947 */ /* 0x002fea0003800000 */
.L_x_2090:
        /* <DEDUP_REMOVED lines=15> */
[----:B01----:R-:W-:Y:S01]  /*1d60*/  @!P1 VIADD R0, R0, 0x38840 ;  /* 0x0003884000009836 */ /* 0x003fe20000000000 */
[----:B------:R-:W-:Y:S01]  /*1d70*/  UMOV UR16, UR20 ;  /* 0x0000001400107c82 */ /* 0x000fe20008000000 */
[----:B------:R-:W-:Y:S01]  /*1d80*/  UMOV UR17, UR21 ;  /* 0x0000001500117c82 */ /* 0x000fe20008000000 */
[----:B------:R-:W-:Y:S01]  /*1d90*/  USHF.R.U32.HI UR4, URZ, 0x4, UR4 ;  /* 0x000000043f047899 */ /* 0x000fe20008011604 */
[--C-:B------:R-:W-:Y:S01]  /*1da0*/  IMAD.MOV.U32 R150, RZ, RZ, R151.reuse ;  /* 0x000000ffff967224 */ /* 0x100fe200078e0097 */
[----:B------:R-:W-:Y:S01]  /*1db0*/  UMOV UR19, 0x40000040 ;  /* 0x4000004000137882 */ /* 0x000fe20000000000 */
[----:B------:R-:W-:Y:S01]  /*1dc0*/  UMOV UR23, 0x40000040 ;  /* 0x4000004000177882 */ /* 0x000fe20000000000 */
[----:B------:R-:W-:Y:S01]  /*1dd0*/  ULOP3.LUT UR4, UR4, 0x3fff, URZ, 0xc0, !UPT ;  /* 0x00003fff04047892 */ /* 0x000fe2000f8ec03f */
[----:B------:R-:W-:Y:S01]  /*1de0*/  @!P1 PRMT R0, RZ, 0x654, R0 ;  /* 0x00000654ff009816 */ /* 0x000fe20000000000 */
[----:B------:R-:W-:Y:S01]  /*1df0*/  UMOV UR27, 0x40000040 ;  /* 0x40000040001b7882 */ /* 0x000fe20000000000 */
[----:B------:R-:W-:Y:S01]  /*1e00*/  UMOV UR31, 0x40000040 ;  /* 0x40000040001f7882 */ /* 0x000fe20000000000 */
[----:B------:R-:W-:Y:S01]  /*1e10*/  ULOP3.LUT UR6, UR4, 0x10000, URZ, 0xfc, !UPT ;  /* 0x0001000004067892 */ /* 0x000fe2000f8efc3f */
[--C-:B------:R-:W-:Y:S01]  /*1e20*/  IMAD.MOV.U32 R149, RZ, RZ, R151.reuse ;  /* 0x000000ffff957224 */ /* 0x100fe200078e0097 */
[----:B------:R-:W-:Y:S01]  /*1e30*/  UMOV UR35, 0x40000040 ;  /* 0x4000004000237882 */ /* 0x000fe20000000000 */
[----:B------:R-:W-:Y:S01]  /*1e40*/  UMOV UR39, 0x40000040 ;  /* 0x4000004000277882 */ /* 0x000fe20000000000 */
[----:B------:R-:W-:Y:S01]  /*1e50*/  UIMAD UR4, UR60, 0xa00, UR6 ;  /* 0x00000a003c0478a4 */ /* 0x000fe2000f8e0206 */
[--C-:B------:R-:W-:Y:S01]  /*1e60*/  IMAD.MOV.U32 R148, RZ, RZ, R151.reuse ;  /* 0x000000ffff947224 */ /* 0x100fe200078e0097 */
[----:B------:R-:W-:Y:S01]  /*1e70*/  UMOV UR43, 0x40000040 ;  /* 0x40000040002b7882 */ /* 0x000fe20000000000 */
[----:B------:R-:W-:Y:S01]  /*1e80*/  IMAD.U32 R15, RZ, RZ, UR6 ;  /* 0x00000006ff0f7e24 */ /* 0x000fe2000f8e00ff */
[----:B------:R-:W-:Y:S01]  /*1e90*/  UIADD3 UR14, UR4, 0x100, URZ ;  /* 0x00000100040e7890 */ /* 0x000fe2000fffe03f */
[-C--:B------:R-:W-:Y:S01]  /*1ea0*/  MOV R147, R151.reuse ;  /* 0x0000009700937202 */ /* 0x080fe20000000f00 */
        /* <DEDUP_REMOVED lines=59> */
[----:B------:R-:W-:Y:S01]  /*2260*/  MOV R69, R151 ;  /* 0x0000009700457202 */ /* 0x000fe20000000f00 */
[--C-:B------:R-:W-:Y:S02]  /*2270*/  IMAD.MOV.U32 R120, RZ, RZ, R151.reuse ;  /* 0x000000ffff787224 */ /* 0x100fe400078e0097 */
        /* <DEDUP_REMOVED lines=251> */
[----:B------:R-:W-:Y:S02]  /*3230*/  R2UR UR19, R23 ;  /* 0x00000000171372ca */ /* 0x000fe400000e0000 */
[----:B------:R-:W-:-:S13]  /*3240*/  R2UR UR18, R22 ;  /* 0x00000000161272ca */ /* 0x000fda00000e0000 */
[----:B------:R-:W-:-:S04]  /*3250*/  IMAD.U32 R4, RZ, RZ, UR18 ;  /* 0x00000012ff047e24 */ /* 0x000fc8000f8e00ff */
[----:B------:R-:W-:Y:S01]  /*3260*/  IMAD R4, R4, 0x80, R215 ;  /* 0x0000008004047824 */ /* 0x000fe200078e02d7 */
        /* <DEDUP_REMOVED lines=257> */
[----:B------:R-:W-:Y:S01]  /*4280*/  R2UR UR12, R3 ;  /* 0x00000000030c72ca */ /* 0x000fe200000e0000 */
[----:B------:R-:W-:Y:S01]  /*4290*/  UIADD3 UR15, UR61, -0x2, URZ ;  /* 0xfffffffe3d0f7890 */ /* 0x000fe2000fffe03f */
[----:B------:R-:W-:-:S05]  /*42a0*/  R2UR UR13, R2 ;  /* 0x00000000020d72ca */ /* 0x000fca00000e0000 */
[----:B------:R-:W-:Y:S01]  /*42b0*/  MOV R227, UR15 ;  /* 0x0000000f00e37c02 */ /* 0x000fe20008000f00 */
        /* <DEDUP_REMOVED lines=11> */
[----:B------:R-:W-:Y:S01]  /*4370*/  UIMAD UR5, UR61, -0x50, UR19 ;  /* 0xffffffb03d0578a4 */ /* 0x000fe2000f8e0213 */
[----:B------:R-:W-:-:S03]  /*4380*/  UMOV UR7, 0x40000040 ;  /* 0x4000004000077882 */ /* 0x000fc60000000000 */
[----:B------:R-:W-:Y:S02]  /*4390*/  UIADD3 UR11, -UR22, 0x51, UR5 ;  /* 0x00000051160b7890 */ /* 0x000fe4000fffe105 */
[----:B------:R-:W-:-:S03]  /*43a0*/  UIADD3 UR14, UR5, 0x50, URZ ;  /* 0x00000050050e7890 */ /* 0x000fc6000fffe03f */
[----:B------:R-:W-:Y:S01]  /*43b0*/  UMOV UR5, UR27 ;  /* 0x0000001b00057c82 */ /* 0x000fe20008000000 */
[----:B------:R-:W-:Y:S02]  /*43c0*/  IMAD.U32 R3, RZ, RZ, UR11 ;  /* 0x0000000bff037e24 */ /* 0x000fe4000f8e00ff */
[----:B------:R-:W-:Y:S02]  /*43d0*/  IMAD.U32 R5, RZ, RZ, UR14 ;  /* 0x0000000eff057e24 */ /* 0x000fe4000f8e00ff */
        /* <DEDUP_REMOVED lines=43> */
[----:B0-----:R-:W-:Y:S02]  /*4690*/  FSEL R58, R58, -INF , P2 ;  /* 0xff8000003a3a7808 */ /* 0x001fe40001000000 */
[----:B------:R-:W-:-:S05]  /*46a0*/  ISETP.GT.AND P2, PT, R5, 0x9, PT ;  /* 0x000000090500780c */ /* 0x000fca0003f44270 */
[----:B------:R-:W0:Y:S01]  /*46b0*/  MUFU.TANH R63, R63 ;  /* 0x0000003f003f7308 */ /* 0x000e220000002400 */
        /* <DEDUP_REMOVED lines=8> */
[----:B0-----:R-:W-:Y:S02]  /*4740*/  FSEL R63, R63, -INF , P2 ;  /* 0xff8000003f3f7808 */ /* 0x001fe40001000000 */
[----:B------:R-:W-:Y:S02]  /*4750*/  ISETP.GT.AND P2, PT, R5, 0x11, PT ;  /* 0x000000110500780c */ /* 0x000fe40003f44270 */
[----:B------:R-:W-:-:S03]  /*4760*/  FMNMX.FTZ R21, R63, R14, !PT ;  /* 0x0000000e3f157209 */ /* 0x000fc60007810000 */
[----:B------:R-:W0:Y:S01]  /*4770*/  MUFU.TANH R60, R60 ;  /* 0x0000003c003c7308 */ /* 0x000e220000002400 */
        /* <DEDUP_REMOVED lines=16> */
[----:B------:R-:W-:Y:S01]  /*4880*/  FMUL.FTZ R53, R53, UR10 ;  /* 0x0000000a35357c20 */ /* 0x000fe20008410000 */
[----:B------:R-:W2:Y:S01]  /*4890*/  MUFU.TANH R51, R51 ;  /* 0x0000003300337308 */ /* 0x000ea20000002400 */
[----:B0-----:R-:W-:-:S02]  /*48a0*/  FSEL R60, R60, -INF , P4 ;  /* 0xff8000003c3c7808 */ /* 0x001fc40002000000 */
[----:B------:R-:W-:-:S05]  /*48b0*/  ISETP.GT.AND P4, PT, R2, 0x19, PT ;  /* 0x000000190200780c */ /* 0x000fca0003f84270 */
[----:B------:R-:W0:Y:S01]  /*48c0*/  MUFU.TANH R54, R54 ;  /* 0x0000003600367308 */ /* 0x000e220000002400 */
[----:B-1----:R-:W-:Y:S02]  /*48d0*/  FSEL R50, R50, -INF , P3 ;  /* 0xff80000032327808 */ /* 0x002fe40001800000 */
[----:B------:R-:W-:Y:S02]  /*48e0*/  ISETP.GT.AND P3, PT, R5, 0x18, PT ;  /* 0x000000180500780c */ /* 0x000fe40003f64270 */
[----:B------:R-:W-:-:S03]  /*48f0*/  FMNMX.FTZ R14, R50, R21, !PT ;  /* 0x00000015320e7209 */ /* 0x000fc60007810000 */
[----:B------:R-:W1:Y:S01]  /*4900*/  MUFU.TANH R55, R55 ;  /* 0x0000003700377308 */ /* 0x000e620000002400 */
[----:B--2---:R-:W-:Y:S02]  /*4910*/  FSEL R51, R51, -INF , P2 ;  /* 0xff80000033337808 */ /* 0x004fe40001000000 */
[----:B------:R-:W-:Y:S02]  /*4920*/  ISETP.GT.AND P2, PT, R5, 0x19, PT ;  /* 0x000000190500780c */ /* 0x000fe40003f44270 */
[----:B------:R-:W-:-:S03]  /*4930*/  FMNMX.FTZ R21, R51, R14, !PT ;  /* 0x0000000e33157209 */ /* 0x000fc60007810000 */
[----:B------:R-:W2:Y:S01]  /*4940*/  MUFU.TANH R61, R61 ;  /* 0x0000003d003d7308 */ /* 0x000ea20000002400 */
[----:B0-----:R-:W-:Y:S02]  /*4950*/  FSEL R54, R54, -INF , P3 ;  /* 0xff80000036367808 */ /* 0x001fe40001800000 */
[----:B------:R-:W-:Y:S02]  /*4960*/  ISETP.GT.AND P3, PT, R5, 0x20, PT ;  /* 0x000000200500780c */ /* 0x000fe40003f64270 */
[----:B------:R-:W-:-:S03]  /*4970*/  FMNMX.FTZ R14, R54, R21, !PT ;  /* 0x00000015360e7209 */ /* 0x000fc60007810000 */
[----:B------:R-:W-:Y:S01]  /*4980*/  MUFU.TANH R48, R48 ;  /* 0x0000003000307308 */ /* 0x000fe20000002400 */
[----:B-1----:R-:W-:Y:S02]  /*4990*/  FSEL R55, R55, -INF , P2 ;  /* 0xff80000037377808 */ /* 0x002fe40001000000 */
[----:B------:R-:W-:Y:S02]  /*49a0*/  ISETP.GT.AND P2, PT, R5, 0x21, PT ;  /* 0x000000210500780c */ /* 0x000fe40003f44270 */
[----:B------:R-:W-:-:S03]  /*49b0*/  FMNMX.FTZ R21, R55, R14, !PT ;  /* 0x0000000e37157209 */ /* 0x000fc60007810000 */
[----:B------:R-:W-:Y:S01]  /*49c0*/  MUFU.TANH R49, R49 ;  /* 0x0000003100317308 */ /* 0x000fe20000002400 */
[----:B--2---:R-:W-:Y:S01]  /*49d0*/  FSEL R61, R61, -INF , P5 ;  /* 0xff8000003d3d7808 */ /* 0x004fe20002800000 */
[----:B------:R-:W-:Y:S02]  /*49e0*/  WARPGROUP.DEPBAR.LE gsb0, 0x0 ;  /* 0x00008000000079c5 */ /* 0x000fe40000010000 */
[----:B------:R-:W-:Y:S01]  /*49f0*/  WARPGROUP.ARRIVE ;  /* 0x00000000000079c5 */ /* 0x000fe20000000000 */
[----:B------:R-:W-:Y:S01]  /*4a00*/  FMUL.FTZ R42, R42, UR10 ;  /* 0x0000000a2a2a7c20 */ /* 0x000fe20008410000 */
[----:B------:R-:W-:Y:S01]  /*4a10*/  FMUL.FTZ R43, R43, UR10 ;  /* 0x0000000a2b2b7c20 */ /* 0x000fe20008410000 */
[----:B------:R-:W-:Y:S01]  /*4a20*/  FMUL.FTZ R46, R46, UR10 ;  /* 0x0000000a2e2e7c20 */ /* 0x000fe20008410000 */
[----:B------:R-:W-:Y:S01]  /*4a30*/  FMUL.FTZ R47, R47, UR10 ;  /* 0x0000000a2f2f7c20 */ /* 0x000fe20008410000 */
[----:B------:R-:W0:Y:S01]  /*4a40*/  MUFU.TANH R52, R52 ;  /* 0x0000003400347308 */ /* 0x000e220000002400 */
[----:B------:R-:W-:Y:S01]  /*4a50*/  HGMMA.64x16x16.F32 R32, gdesc[UR56], R32, gsb0 ;  /* 0x00200000382079f0 */ /* 0x000fe20008000820 */
[----:B------:R-:W-:Y:S01]  /*4a60*/  FMUL.FTZ R40, R40, UR10 ;  /* 0x0000000a28287c20 */ /* 0x000fe20008410000 */
[----:B------:R-:W-:Y:S01]  /*4a70*/  FMUL.FTZ R41, R41, UR10 ;  /* 0x0000000a29297c20 */ /* 0x000fe20008410000 */
[----:B------:R-:W-:Y:S01]  /*4a80*/  FMUL.FTZ R44, R44, UR10 ;  /* 0x0000000a2c2c7c20 */ /* 0x000fe20008410000 */
[----:B------:R-:W-:Y:S01]  /*4a90*/  ISETP.GT.AND P5, PT, R2, 0x18, PT ;  /* 0x000000180200780c */ /* 0x000fe20003fa4270 */
[----:B------:R-:W-:-:S02]  /*4aa0*/  FMUL.FTZ R45, R45, UR10 ;  /* 0x0000000a2d2d7c20 */ /* 0x000fc40008410000 */
[----:B------:R-:W1:Y:S08]  /*4ab0*/  MUFU.TANH R42, R42 ;  /* 0x0000002a002a7308 */ /* 0x000e700000002400 */
[----:B------:R-:W2:Y:S01]  /*4ac0*/  MUFU.TANH R43, R43 ;  /* 0x0000002b002b7308 */ /* 0x000ea20000002400 */
[----:B0-----:R-:W-:-:S07]  /*4ad0*/  FSEL R52, R52, -INF , P5 ;  /* 0xff80000034347808 */ /* 0x001fce0002800000 */
        /* <DEDUP_REMOVED lines=23> */
[----:B------:R-:W0:Y:S01]  /*4c50*/  MUFU.TANH R34, R34 ;  /* 0x0000002200227308 */ /* 0x000e220000002400 */
[----:B------:R-:W-:Y:S01]  /*4c60*/  ULDC UR5, c[0x0][0x988] ;  /* 0x0002620000057ab9 */ /* 0x000fe20000000800 */
[----:B------:R-:W-:Y:S01]  /*4c70*/  FMUL.FTZ R32, R32, UR10 ;  /* 0x0000000a20207c20 */ /* 0x000fe20008410000 */
[----:B--2---:R-:W-:Y:S01]  /*4c80*/  FSEL R53, R53, -INF , P4 ;  /* 0xff80000035357808 */ /* 0x004fe20002000000 */
[----:B------:R-:W-:Y:S01]  /*4c90*/  FMUL.FTZ R33, R33, UR10 ;  /* 0x0000000a21217c20 */ /* 0x000fe20008410000 */
[----:B------:R-:W-:Y:S01]  /*4ca0*/  FMUL.FTZ R36, R36, UR10 ;  /* 0x0000000a24247c20 */ /* 0x000fe20008410000 */
[----:B------:R-:W-:Y:S01]  /*4cb0*/  FMUL.FTZ R37, R37, UR10 ;  /* 0x0000000a25257c20 */ /* 0x000fe20008410000 */
[----:B------:R-:W-:Y:S01]  /*4cc0*/  UIADD3 UR4, UR19, -UR22, URZ ;  /* 0x8000001613047290 */ /* 0x000fe2000fffe03f */
[----:B------:R-:W1:Y:S03]  /*4cd0*/  MUFU.TANH R35, R35 ;  /* 0x0000002300237308 */ /* 0x000e660000002400 */
[----:B------:R-:W-:-:S04]  /*4ce0*/  ULEA UR4, UR18, UR4, 0x7 ;  /* 0x0000000412047291 */ /* 0x000fc8000f8e383f */
[----:B------:R-:W-:Y:S01]  /*4cf0*/  UIMAD.WIDE UR6, UR4, 0x66666667, URZ ;  /* 0x66666667040678a5 */ /* 0x000fe2000f8e023f */
[----:B------:R-:W2:Y:S01]  /*4d00*/  MUFU.TANH R38, R38 ;  /* 0x0000002600267308 */ /* 0x000ea20000002400 */
[----:B0-----:R-:W-:Y:S02]  /*4d10*/  FSEL R34, R34, -INF , P3 ;  /* 0xff80000022227808 */ /* 0x001fe40001800000 */
[----:B------:R-:W-:Y:S01]  /*4d20*/  ISETP.GT.AND P3, PT, R5, 0x38, PT ;  /* 0x000000380500780c */ /* 0x000fe20003f64270 */
[----:B------:R-:W-:Y:S01]  /*4d30*/  USHF.R.U32.HI UR4, URZ, 0x1f, UR7 ;  /* 0x0000001f3f047899 */ /* 0x000fe20008011607 */
[----:B------:R-:W-:-:S03]  /*4d40*/  FMNMX.FTZ R14, R34, R21, !PT ;  /* 0x00000015220e7209 */ /* 0x000fc60007810000 */
[----:B------:R-:W0:Y:S01]  /*4d50*/  MUFU.TANH R39, R39 ;  /* 0x0000002700277308 */ /* 0x000e220000002400 */
[----:B-1----:R-:W-:Y:S01]  /*4d60*/  FSEL R35, R35, -INF , P2 ;  /* 0xff80000023237808 */ /* 0x002fe20001000000 */
[----:B------:R-:W-:Y:S01]  /*4d70*/  ULEA.HI.SX32 UR4, UR7, UR4, 0x1b ;  /* 0x0000000407047291 */ /* 0x000fe2000f8fda3f */
[----:B------:R-:W-:Y:S02]  /*4d80*/  ISETP.GT.AND P2, PT, R5, 0x39, PT ;  /* 0x000000390500780c */ /* 0x000fe40003f44270 */
[----:B------:R-:W-:Y:S01]  /*4d90*/  FMNMX.FTZ R21, R35, R14, !PT ;  /* 0x0000000e23157209 */ /* 0x000fe20007810000 */
[----:B------:R-:W-:Y:S02]  /*4da0*/  UISETP.LT.AND UP0, UPT, URZ, UR4, UPT ;  /* 0x000000043f00728c */ /* 0x000fe4000bf01270 */
[----:B------:R-:W-:Y:S01]  /*4db0*/  MUFU.TANH R41, R41 ;  /* 0x0000002900297308 */ /* 0x000fe20000002400 */
[----:B--2---:R-:W-:Y:S02]  /*4dc0*/  FSEL R38, R38, -INF , P3 ;  /* 0xff80000026267808 */ /* 0x004fe40001800000 */
[----:B------:R-:W-:-:S02]  /*4dd0*/  ISETP.GT.AND P3, PT, R5, 0x40, PT ;  /* 0x000000400500780c */ /* 0x000fc40003f64270 */
[----:B------:R-:W-:-:S03]  /*4de0*/  FMNMX.FTZ R14, R38, R21, !PT ;  /* 0x00000015260e7209 */ /* 0x000fc60007810000 */
[----:B------:R-:W-:Y:S01]  /*4df0*/  MUFU.TANH R44, R44 ;  /* 0x0000002c002c7308 */ /* 0x000fe20000002400 */
[----:B0-----:R-:W-:Y:S02]  /*4e00*/  FSEL R39, R39, -INF , P2 ;  /* 0xff80000027277808 */ /* 0x001fe40001000000 */
        /* <DEDUP_REMOVED lines=13> */
[----:B------:R0:W-:Y:S01]  /*4ee0*/  @!P1 SYNCS.ARRIVE.TRANS64.RED.A1T0 RZ, [R0+URZ], RZ ;  /* 0x000000ff00ff99a7 */ /* 0x0001e2000810043f */
[----:B------:R-:W-:-:S02]  /*4ef0*/  USEL UR10, URZ, UR4, !UP0 ;  /* 0x000000043f0a7287 */ /* 0x000fc4000c000000 */
[----:B------:R-:W1:Y:S02]  /*4f00*/  MUFU.TANH R26, R26 ;  /* 0x0000001a001a7308 */ /* 0x000e640000002400 */
[----:B------:R-:W-:Y:S02]  /*4f10*/  UISETP.GE.AND UP0, UPT, UR15, UR10, UPT ;  /* 0x0000000a0f00728c */ /* 0x000fe4000bf06270 */
[----:B------:R-:W-:-:S04]  /*4f20*/  IMAD.U32 R226, RZ, RZ, UR10 ;  /* 0x0000000affe27e24 */ /* 0x000fc8000f8e00ff */
[----:B------:R-:W2:Y:S08]  /*4f30*/  MUFU.TANH R27, R27 ;  /* 0x0000001b001b7308 */ /* 0x000eb00000002400 */
[----:B------:R-:W3:Y:S01]  /*4f40*/  MUFU.TANH R30, R30 ;  /* 0x0000001e001e7308 */ /* 0x000ee20000002400 */
[----:B-1----:R-:W-:Y:S02]  /*4f50*/  FSEL R26, R26, -INF , P3 ;  /* 0xff8000001a1a7808 */ /* 0x002fe40001800000 */
[----:B------:R-:W-:-:S02]  /*4f60*/  ISETP.GT.AND P3, PT, R5, 0x48, PT ;  /* 0x000000480500780c */ /* 0x000fc40003f64270 */
[----:B------:R-:W-:-:S03]  /*4f70*/  FMNMX.FTZ R14, R26, R21, !PT ;  /* 0x000000151a0e7209 */ /* 0x000fc60007810000 */
[----:B------:R-:W1:Y:S01]  /*4f80*/  MUFU.TANH R31, R31 ;  /* 0x0000001f001f7308 */ /* 0x000e620000002400 */
[----:B--2---:R-:W-:Y:S02]  /*4f90*/  FSEL R27, R27, -INF , P2 ;  /* 0xff8000001b1b7808 */ /* 0x004fe40001000000 */
[----:B------:R-:W-:Y:S02]  /*4fa0*/  ISETP.GT.AND P2, PT, R5, 0x49, PT ;  /* 0x000000490500780c */ /* 0x000fe40003f44270 */
[----:B------:R-:W-:-:S03]  /*4fb0*/  FMNMX.FTZ R5, R27, R14, !PT ;  /* 0x0000000e1b057209 */ /* 0x000fc60007810000 */
[----:B------:R-:W-:Y:S01]  /*4fc0*/  MUFU.TANH R33, R33 ;  /* 0x0000002100217308 */ /* 0x000fe20000002400 */
[----:B---3--:R-:W-:Y:S02]  /*4fd0*/  FSEL R30, R30, -INF , P3 ;  /* 0xff8000001e1e7808 */ /* 0x008fe40001800000 */
[----:B------:R-:W-:Y:S02]  /*4fe0*/  ISETP.GT.AND P3, PT, R2, 0x1, PT ;  /* 0x000000010200780c */ /* 0x000fe40003f64270 */
[----:B------:R-:W-:Y:S02]  /*4ff0*/  FMNMX.FTZ R14, R30, R5, !PT ;  /* 0x000000051e0e7209 */ /* 0x000fe40007810000 */
[----:B------:R-:W-:Y:S01]  /*5000*/  FSEL R57, R57, -INF , P3 ;  /* 0xff80000039397808 */ /* 0x000fe20001800000 */
[----:B------:R-:W2:Y:S01]  /*5010*/  MUFU.TANH R36, R36 ;  /* 0x0000002400247308 */ /* 0x000ea20000002400 */
[----:B-1----:R-:W-:Y:S02]  /*5020*/  FSEL R31, R31, -INF , P2 ;  /* 0xff8000001f1f7808 */ /* 0x002fe40001000000 */
[----:B------:R-:W-:-:S02]  /*5030*/  ISETP.GT.AND P2, PT, R2, RZ, PT ;  /* 0x000000ff0200720c */ /* 0x000fc40003f44270 */
[----:B------:R-:W-:Y:S02]  /*5040*/  FMNMX.FTZ R14, R31, R14, !PT ;  /* 0x0000000e1f0e7209 */ /* 0x000fe40007810000 */
[----:B------:R-:W-:Y:S01]  /*5050*/  FSEL R56, R56, -INF , P2 ;  /* 0xff80000038387808 */ /* 0x000fe20001000000 */
[----:B------:R-:W-:Y:S01]  /*5060*/  MUFU.TANH R37, R37 ;  /* 0x0000002500257308 */ /* 0x000fe20000002400 */
[C---:B------:R-:W-:Y:S01]  /*5070*/  ISETP.GT.AND P2, PT, R2.reuse, 0x10, PT ;  /* 0x000000100200780c */ /* 0x040fe20003f44270 */
[----:B------:R-:W1:Y:S01]  /*5080*/  SHFL.BFLY PT, R5, R14, 0x2, 0x1f ;  /* 0x0c401f000e057f89 */ /* 0x000e6200000e0000 */
[----:B------:R-:W-:Y:S02]  /*5090*/  ISETP.GT.AND P3, PT, R2, 0x11, PT ;  /* 0x000000110200780c */ /* 0x000fe40003f64270 */
[----:B------:R-:W-:Y:S02]  /*50a0*/  FSEL R48, R48, -INF , P2 ;  /* 0xff80000030307808 */ /* 0x000fe40001000000 */
[----:B------:R-:W-:Y:S01]  /*50b0*/  FSEL R49, R49, -INF , P3 ;  /* 0xff80000031317808 */ /* 0x000fe20001800000 */
[----:B------:R-:W3:Y:S01]  /*50c0*/  MUFU.TANH R24, R24 ;  /* 0x0000001800187308 */ /* 0x000ee20000002400 */
[----:B------:R-:W-:-:S04]  /*50d0*/  ISETP.GT.AND P2, PT, R2, 0x20, PT ;  /* 0x000000200200780c */ /* 0x000fc80003f44270 */
[----:B------:R-:W-:Y:S02]  /*50e0*/  FSEL R40, R40, -INF , P2 ;  /* 0xff80000028287808 */ /* 0x000fe40001000000 */
[----:B------:R-:W-:Y:S01]  /*50f0*/  ISETP.GT.AND P2, PT, R2, 0x28, PT ;  /* 0x000000280200780c */ /* 0x000fe20003f44270 */
[----:B------:R-:W-:Y:S03]  /*5100*/  MUFU.TANH R25, R25 ;  /* 0x0000001900197308 */ /* 0x000fe60000002400 */
[----:B------:R-:W-:Y:S02]  /*5110*/  FSEL R44, R44, -INF , P2 ;  /* 0xff8000002c2c7808 */ /* 0x000fe40001000000 */
[----:B------:R-:W-:-:S03]  /*5120*/  ISETP.GT.AND P2, PT, R2, 0x30, PT ;  /* 0x000000300200780c */ /* 0x000fc60003f44270 */
[----:B------:R-:W4:Y:S01]  /*5130*/  MUFU.TANH R28, R28 ;  /* 0x0000001c001c7308 */ /* 0x000f220000002400 */
[----:B------:R-:W-:Y:S02]  /*5140*/  FSEL R32, R32, -INF , P2 ;  /* 0xff80000020207808 */ /* 0x000fe40001000000 */
[----:B-1----:R-:W-:Y:S02]  /*5150*/  FMNMX.FTZ R5, R14, R5, !PT ;  /* 0x000000050e057209 */ /* 0x002fe40007810000 */
[----:B------:R-:W-:-:S03]  /*5160*/  ISETP.GT.AND P2, PT, R2, 0x38, PT ;  /* 0x000000380200780c */ /* 0x000fc60003f44270 */
[----:B------:R-:W1:Y:S01]  /*5170*/  SHFL.BFLY PT, R14, R5, 0x1, 0x1f ;  /* 0x0c201f00050e7f89 */ /* 0x000e6200000e0000 */
[----:B--2---:R-:W-:Y:S01]  /*5180*/  FSEL R36, R36, -INF , P2 ;  /* 0xff80000024247808 */ /* 0x004fe20001000000 */
[----:B------:R-:W2:Y:S01]  /*5190*/  MUFU.TANH R29, R29 ;  /* 0x0000001d001d7308 */ /* 0x000ea20000002400 */
[----:B------:R-:W-:-:S04]  /*51a0*/  ISETP.GT.AND P2, PT, R2, 0x40, PT ;  /* 0x000000400200780c */ /* 0x000fc80003f44270 */
[----:B---3--:R-:W-:Y:S02]  /*51b0*/  FSEL R24, R24, -INF , P2 ;  /* 0xff80000018187808 */ /* 0x008fe40001000000 */
[----:B------:R-:W-:-:S04]  /*51c0*/  ISETP.GT.AND P2, PT, R2, 0x48, PT ;  /* 0x000000480200780c */ /* 0x000fc80003f44270 */
[----:B----4-:R-:W-:Y:S02]  /*51d0*/  FSEL R28, R28, -INF , P2 ;  /* 0xff8000001c1c7808 */ /* 0x010fe40001000000 */
[----:B-1----:R-:W-:Y:S02]  /*51e0*/  FMNMX.FTZ R3, R5, R14, !PT ;  /* 0x0000000e05037209 */ /* 0x002fe40007810000 */
        /* <DEDUP_REMOVED lines=22> */
[----:B------:R-:W1:Y:S01]  /*5350*/  MUFU.EX2 R59, R59 ;  /* 0x0000003b003b7308 */ /* 0x000e620000000800 */
        /* <DEDUP_REMOVED lines=15> */
[----:B------:R-:W3:Y:S01]  /*5450*/  MUFU.EX2 R63, R63 ;  /* 0x0000003f003f7308 */ /* 0x000ee20000000800 */
        /* <DEDUP_REMOVED lines=12> */
[----:B--2---:R-:W-:Y:S01]  /*5520*/  FSEL R29, R29, -INF , P3 ;  /* 0xff8000001d1d7808 */ /* 0x004fe20001800000 */
[--C-:B------:R-:W-:Y:S01]  /*5530*/  FFMA.FTZ R27, R27, UR5, -R14.reuse ;  /* 0x000000051b1b7c23 */ /* 0x100fe2000801080e */
[----:B------:R-:W-:Y:S01]  /*5540*/  FMNMX.FTZ R4, R24, R5, !PT ;  /* 0x0000000518047209 */ /* 0x000fe20007810000 */
[--C-:B------:R-:W-:Y:S01]  /*5550*/  FFMA.FTZ R30, R30, UR5, -R14.reuse ;  /* 0x000000051e1e7c23 */ /* 0x100fe2000801080e */
[----:B------:R-:W2:Y:S01]  /*5560*/  MUFU.EX2 R51, R51 ;  /* 0x0000003300337308 */ /* 0x000ea20000000800 */
[----:B------:R-:W-:Y:S01]  /*5570*/  FFMA.FTZ R14, R31, UR5, -R14 ;  /* 0x000000051f0e7c23 */ /* 0x000fe2000801080e */
[----:B------:R-:W-:Y:S01]  /*5580*/  FMNMX.FTZ R5, R25, R4, !PT ;  /* 0x0000000419057209 */ /* 0x000fe20007810000 */
[----:B------:R-:W-:Y:S01]  /*5590*/  IMAD.MOV.U32 R31, RZ, RZ, R151 ;  /* 0x000000ffff1f7224 */ /* 0x000fe200078e0097 */
[----:B-1----:R-:W-:-:S02]  /*55a0*/  F2FP.F16.F32.PACK_AB R209, R59, R58 ;  /* 0x0000003a3bd1723e */ /* 0x002fc400000000ff */
[----:B------:R-:W-:Y:S02]  /*55b0*/  FMNMX.FTZ R2, R28, R5, !PT ;  /* 0x000000051c027209 */ /* 0x000fe40007810000 */
[----:B------:R-:W-:Y:S01]  /*55c0*/  MUFU.EX2 R54, R54 ;  /* 0x0000003600367308 */ /* 0x000fe20000000800 */
[----:B---3--:R-:W-:Y:S02]  /*55d0*/  F2FP.F16.F32.PACK_AB R211, R63, R62 ;  /* 0x0000003e3fd3723e */ /* 0x008fe400000000ff */
[----:B------:R-:W-:-:S05]  /*55e0*/  FMNMX.FTZ R2, R29, R2, !PT ;  /* 0x000000021d027209 */ /* 0x000fca0007810000 */
[----:B------:R-:W1:Y:S01]  /*55f0*/  SHFL.BFLY PT, R5, R2, 0x2, 0x1f ;  /* 0x0c401f0002057f89 */ /* 0x000e6200000e0000 */
[----:B------:R-:W-:Y:S01]  /*5600*/  MUFU.EX2 R195, R14 ;  /* 0x0000000e00c37308 */ /* 0x000fe20000000800 */
[----:B--2---:R-:W-:-:S07]  /*5610*/  F2FP.F16.F32.PACK_AB R205, R51, R50 ;  /* 0x0000003233cd723e */ /* 0x004fce00000000ff */
[----:B------:R-:W2:Y:S08]  /*5620*/  MUFU.EX2 R55, R55 ;  /* 0x0000003700377308 */ /* 0x000eb00000000800 */
[----:B------:R-:W-:Y:S01]  /*5630*/  MUFU.EX2 R42, R42 ;  /* 0x0000002a002a7308 */ /* 0x000fe20000000800 */
[----:B-1----:R-:W-:-:S07]  /*5640*/  FMNMX.FTZ R5, R2, R5, !PT ;  /* 0x0000000502057209 */ /* 0x002fce0007810000 */
[----:B------:R-:W1:Y:S01]  /*5650*/  MUFU.EX2 R43, R43 ;  /* 0x0000002b002b7308 */ /* 0x000e620000000800 */
[----:B--2---:R-:W-:Y:S01]  /*5660*/  F2FP.F16.F32.PACK_AB R207, R55, R54 ;  /* 0x0000003637cf723e */ /* 0x004fe200000000ff */
[----:B------:R-:W2:Y:S06]  /*5670*/  SHFL.BFLY PT, R4, R5, 0x1, 0x1f ;  /* 0x0c201f0005047f89 */ /* 0x000eac00000e0000 */
[----:B------:R-:W-:Y:S08]  /*5680*/  MUFU.EX2 R46, R46 ;  /* 0x0000002e002e7308 */ /* 0x000ff00000000800 */
[----:B------:R-:W3:Y:S01]  /*5690*/  MUFU.EX2 R47, R47 ;  /* 0x0000002f002f7308 */ /* 0x000ee20000000800 */
[----:B-1----:R-:W-:-:S07]  /*56a0*/  F2FP.F16.F32.PACK_AB R201, R43, R42 ;  /* 0x0000002a2bc9723e */ /* 0x002fce00000000ff */
[----:B------:R-:W-:Y:S01]  /*56b0*/  MUFU.EX2 R34, R34 ;  /* 0x0000002200227308 */ /* 0x000fe20000000800 */
[----:B--2---:R-:W-:Y:S01]  /*56c0*/  FMNMX.FTZ R4, R5, R4, !PT ;  /* 0x0000000405047209 */ /* 0x004fe20007810000 */
[----:B------:R-:W-:Y:S01]  /*56d0*/  FADD.FTZ R5, R58, R59 ;  /* 0x0000003b3a057221 */ /* 0x000fe20000010000 */
[----:B------:R-:W-:Y:S01]  /*56e0*/  IMAD.MOV.U32 R59, RZ, RZ, R151 ;  /* 0x000000ffff3b7224 */ /* 0x000fe200078e0097 */
[----:B------:R-:W-:-:S04]  /*56f0*/  MOV R58, R151 ;  /* 0x00000097003a7202 */ /* 0x000fc80000000f00 */
[----:B------:R-:W1:Y:S01]  /*5700*/  MUFU.EX2 R35, R35 ;  /* 0x0000002300237308 */ /* 0x000e620000000800 */
[C---:B------:R-:W-:Y:S01]  /*5710*/  FMUL.FTZ R2, R4.reuse, UR5 ;  /* 0x0000000504027c20 */ /* 0x040fe20008410000 */
[----:B------:R-:W-:Y:S01]  /*5720*/  FSETP.NEU.FTZ.AND P2, PT, R4, -INF , PT ;  /* 0xff8000000400780b */ /* 0x000fe20003f5d000 */
[----:B------:R-:W-:Y:S01]  /*5730*/  FADD.FTZ R14, R62, R5 ;  /* 0x000000053e0e7221 */ /* 0x000fe20000010000 */
[----:B---3--:R-:W-:Y:S01]  /*5740*/  F2FP.F16.F32.PACK_AB R203, R47, R46 ;  /* 0x0000002e2fcb723e */ /* 0x008fe200000000ff */
[----:B------:R-:W-:Y:S01]  /*5750*/  IMAD.MOV.U32 R62, RZ, RZ, R151 ;  /* 0x000000ffff3e7224 */ /* 0x000fe200078e0097 */
[----:B------:R-:W-:Y:S01]  /*5760*/  FSEL R2, R2, RZ, P2 ;  /* 0x000000ff02027208 */ /* 0x000fe20001000000 */
[----:B------:R-:W-:Y:S01]  /*5770*/  FADD.FTZ R5, R63, R14 ;  /* 0x0000000e3f057221 */ /* 0x000fe20000010000 */
[----:B------:R-:W-:Y:S01]  /*5780*/  MUFU.EX2 R38, R38 ;  /* 0x0000002600267308 */ /* 0x000fe20000000800 */
[----:B------:R-:W-:Y:S02]  /*5790*/  PLOP3.LUT P2, PT, PT, PT, UP0, 0x80, 0x0 ;  /* 0x000000000000781c */ /* 0x000fe40003f4f008 */
[--C-:B------:R-:W-:Y:S01]  /*57a0*/  FFMA.FTZ R56, R56, UR5, -R2.reuse ;  /* 0x0000000538387c23 */ /* 0x100fe20008010802 */
[--C-:B------:R-:W-:Y:S01]  /*57b0*/  FFMA.FTZ R57, R57, UR5, -R2.reuse ;  /* 0x0000000539397c23 */ /* 0x100fe20008010802 */
[--C-:B------:R-:W-:Y:S01]  /*57c0*/  FFMA.FTZ R60, R60, UR5, -R2.reuse ;  /* 0x000000053c3c7c23 */ /* 0x100fe20008010802 */
[--C-:B------:R-:W-:Y:S01]  /*57d0*/  FFMA.FTZ R61, R61, UR5, -R2.reuse ;  /* 0x000000053d3d7c23 */ /* 0x100fe20008010802 */
[--C-:B------:R-:W-:Y:S01]  /*57e0*/  FFMA.FTZ R48, R48, UR5, -R2.reuse ;  /* 0x0000000530307c23 */ /* 0x100fe20008010802 */
[--C-:B------:R-:W-:Y:S01]  /*57f0*/  FFMA.FTZ R49, R49, UR5, -R2.reuse ;  /* 0x0000000531317c23 */ /* 0x100fe20008010802 */
[----:B------:R-:W-:Y:S01]  /*5800*/  MUFU.EX2 R56, R56 ;  /* 0x0000003800387308 */ /* 0x000fe20000000800 */
[----:B------:R-:W-:Y:S01]  /*5810*/  FADD.FTZ R14, R50, R5 ;  /* 0x00000005320e7221 */ /* 0x000fe20000010000 */
[--C-:B------:R-:W-:Y:S01]  /*5820*/  FFMA.FTZ R52, R52, UR5, -R2.reuse ;  /* 0x0000000534347c23 */ /* 0x100fe20008010802 */
[--C-:B------:R-:W-:Y:S01]  /*5830*/  FFMA.FTZ R53, R53, UR5, -R2.reuse ;  /* 0x0000000535357c23 */ /* 0x100fe20008010802 */
[----:B------:R-:W-:Y:S01]  /*5840*/  FFMA.FTZ R40, R40, UR5, -R2 ;  /* 0x0000000528287c23 */ /* 0x000fe20008010802 */
[----:B------:R-:W-:Y:S01]  /*5850*/  FADD.FTZ R21, R51, R14 ;  /* 0x0000000e33157221 */ /* 0x000fe20000010000 */
[--C-:B------:R-:W-:Y:S01]  /*5860*/  FFMA.FTZ R41, R41, UR5, -R2.reuse ;  /* 0x0000000529297c23 */ /* 0x100fe20008010802 */
[--C-:B------:R-:W-:Y:S01]  /*5870*/  FFMA.FTZ R44, R44, UR5, -R2.reuse ;  /* 0x000000052c2c7c23 */ /* 0x100fe20008010802 */
[----:B------:R-:W2:Y:S01]  /*5880*/  MUFU.EX2 R57, R57 ;  /* 0x0000003900397308 */ /* 0x000ea20000000800 */
[----:B------:R-:W-:Y:S01]  /*5890*/  FADD.FTZ R20, R54, R21 ;  /* 0x0000001536147221 */ /* 0x000fe20000010000 */
[--C-:B------:R-:W-:Y:S01]  /*58a0*/  FFMA.FTZ R45, R45, UR5, -R2.reuse ;  /* 0x000000052d2d7c23 */ /* 0x100fe20008010802 */
[--C-:B------:R-:W-:Y:S01]  /*58b0*/  FFMA.FTZ R32, R32, UR5, -R2.reuse ;  /* 0x0000000520207c23 */ /* 0x100fe20008010802 */
[----:B------:R-:W-:Y:S01]  /*58c0*/  FFMA.FTZ R33, R33, UR5, -R2 ;  /* 0x0000000521217c23 */ /* 0x000fe20008010802 */
[----:B------:R-:W-:Y:S01]  /*58d0*/  FADD.FTZ R21, R55, R20 ;  /* 0x0000001437157221 */ /* 0x000fe20000010000 */
[--C-:B------:R-:W-:Y:S01]  /*58e0*/  FFMA.FTZ R36, R36, UR5, -R2.reuse ;  /* 0x0000000524247c23 */ /* 0x100fe20008010802 */
[--C-:B------:R-:W-:Y:S01]  /*58f0*/  FFMA.FTZ R37, R37, UR5, -R2.reuse ;  /* 0x0000000525257c23 */ /* 0x100fe20008010802 */
[----:B------:R-:W3:Y:S01]  /*5900*/  MUFU.EX2 R60, R60 ;  /* 0x0000003c003c7308 */ /* 0x000ee20000000800 */
[----:B------:R-:W-:Y:S01]  /*5910*/  FADD.FTZ R20, R42, R21 ;  /* 0x000000152a147221 */ /* 0x000fe20000010000 */
[--C-:B------:R-:W-:Y:S01]  /*5920*/  FFMA.FTZ R24, R24, UR5, -R2.reuse ;  /* 0x0000000518187c23 */ /* 0x100fe20008010802 */
[--C-:B------:R-:W-:Y:S01]  /*5930*/  FFMA.FTZ R25, R25, UR5, -R2.reuse ;  /* 0x0000000519197c23 */ /* 0x100fe20008010802 */
[----:B------:R-:W-:Y:S01]  /*5940*/  FFMA.FTZ R28, R28, UR5, -R2 ;  /* 0x000000051c1c7c23 */ /* 0x000fe20008010802 */
[----:B------:R-:W-:Y:S01]  /*5950*/  FADD.FTZ R21, R43, R20 ;  /* 0x000000142b157221 */ /* 0x000fe20000010000 */
[----:B------:R-:W-:Y:S01]  /*5960*/  FFMA.FTZ R2, R29, UR5, -R2 ;  /* 0x000000051d027c23 */ /* 0x000fe20008010802 */
[----:B-1----:R-:W-:Y:S01]  /*5970*/  F2FP.F16.F32.PACK_AB R197, R35, R34 ;  /* 0x0000002223c5723e */ /* 0x002fe200000000ff */
[----:B------:R-:W1:Y:S01]  /*5980*/  MUFU.EX2 R61, R61 ;  /* 0x0000003d003d7308 */ /* 0x000e620000000800 */
[----:B--2---:R-:W-:Y:S01]  /*5990*/  FADD.FTZ R5, R56, R57 ;  /* 0x0000003938057221 */ /* 0x004fe20000010000 */
[----:B------:R-:W-:Y:S01]  /*59a0*/  F2FP.F16.F32.PACK_AB R208, R57, R56 ;  /* 0x0000003839d0723e */ /* 0x000fe200000000ff */
[--C-:B------:R-:W-:Y:S01]  /*59b0*/  IMAD.MOV.U32 R57, RZ, RZ, R151.reuse ;  /* 0x000000ffff397224 */ /* 0x100fe200078e0097 */
[-C--:B------:R-:W-:Y:S01]  /*59c0*/  MOV R63, R151.reuse ;  /* 0x00000097003f7202 */ /* 0x080fe20000000f00 */
[--C-:B------:R-:W-:Y:S01]  /*59d0*/  IMAD.MOV.U32 R56, RZ, RZ, R151.reuse ;  /* 0x000000ffff387224 */ /* 0x100fe200078e0097 */
[-C--:B------:R-:W-:Y:S01]  /*59e0*/  MOV R43, R151.reuse ;  /* 0x00000097002b7202 */ /* 0x080fe20000000f00 */
[----:B------:R-:W-:Y:S01]  /*59f0*/  IMAD.MOV.U32 R55, RZ, RZ, R151 ;  /* 0x000000ffff377224 */ /* 0x000fe200078e0097 */
[----:B------:R-:W2:Y:S01]  /*5a00*/  MUFU.EX2 R48, R48 ;  /* 0x0000003000307308 */ /* 0x000ea20000000800 */
[----:B---3--:R-:W-:Y:S01]  /*5a10*/  FADD.FTZ R14, R60, R5 ;  /* 0x000000053c0e7221 */ /* 0x008fe20000010000 */
[--C-:B------:R-:W-:Y:S01]  /*5a20*/  IMAD.MOV.U32 R54, RZ, RZ, R151.reuse ;  /* 0x000000ffff367224 */ /* 0x100fe200078e0097 */
[----:B------:R-:W-:Y:S01]  /*5a30*/  MOV R29, R151 ;  /* 0x00000097001d7202 */ /* 0x000fe20000000f00 */
[----:B------:R-:W-:-:S02]  /*5a40*/  IMAD.MOV.U32 R51, RZ, RZ, R151 ;  /* 0x000000ffff337224 */ /* 0x000fc400078e0097 */
[--C-:B------:R-:W-:Y:S02]  /*5a50*/  IMAD.MOV.U32 R50, RZ, RZ, R151.reuse ;  /* 0x000000ffff327224 */ /* 0x100fe400078e0097 */
[----:B------:R-:W3:Y:S01]  /*5a60*/  MUFU.EX2 R49, R49 ;  /* 0x0000003100317308 */ /* 0x000ee20000000800 */
[C---:B-1----:R-:W-:Y:S01]  /*5a70*/  FADD.FTZ R5, R61.reuse, R14 ;  /* 0x0000000e3d057221 */ /* 0x042fe20000010000 */
[----:B------:R-:W-:Y:S01]  /*5a80*/  F2FP.F16.F32.PACK_AB R210, R61, R60 ;  /* 0x0000003c3dd2723e */ /* 0x000fe200000000ff */
[--C-:B------:R-:W-:Y:S02]  /*5a90*/  IMAD.MOV.U32 R61, RZ, RZ, R151.reuse ;  /* 0x000000ffff3d7224 */ /* 0x100fe400078e0097 */
[--C-:B------:R-:W-:Y:S02]  /*5aa0*/  IMAD.MOV.U32 R60, RZ, RZ, R151.reuse ;  /* 0x000000ffff3c7224 */ /* 0x100fe400078e0097 */
[----:B------:R-:W-:Y:S01]  /*5ab0*/  IMAD.MOV.U32 R42, RZ, RZ, R151 ;  /* 0x000000ffff2a7224 */ /* 0x000fe200078e0097 */
[----:B------:R-:W0:Y:S01]  /*5ac0*/  MUFU.EX2 R52, R52 ;  /* 0x0000003400347308 */ /* 0x000e220000000800 */
[----:B--2---:R-:W-:-:S07]  /*5ad0*/  FADD.FTZ R14, R48, R5 ;  /* 0x00000005300e7221 */ /* 0x004fce0000010000 */
[----:B------:R-:W1:Y:S01]  /*5ae0*/  MUFU.EX2 R53, R53 ;  /* 0x0000003500357308 */ /* 0x000e620000000800 */
[C---:B---3--:R-:W-:Y:S01]  /*5af0*/  FADD.FTZ R5, R49.reuse, R14 ;  /* 0x0000000e31057221 */ /* 0x048fe20000010000 */
[----:B------:R-:W-:Y:S01]  /*5b00*/  FADD.FTZ R14, R46, R21 ;  /* 0x000000152e0e7221 */ /* 0x000fe20000010000 */
[----:B------:R-:W-:Y:S01]  /*5b10*/  F2FP.F16.F32.PACK_AB R204, R49, R48 ;  /* 0x0000003031cc723e */ /* 0x000fe200000000ff */
[--C-:B------:R-:W-:Y:S01]  /*5b20*/  IMAD.MOV.U32 R49, RZ, RZ, R151.reuse ;  /* 0x000000ffff317224 */ /* 0x100fe200078e0097 */
[-C--:B------:R-:W-:Y:S01]  /*5b30*/  MOV R48, R151.reuse ;  /* 0x0000009700307202 */ /* 0x080fe20000000f00 */
[----:B------:R-:W-:Y:S01]  /*5b40*/  FADD.FTZ R21, R47, R14 ;  /* 0x0000000e2f157221 */ /* 0x000fe20000010000 */
[----:B------:R-:W-:Y:S01]  /*5b50*/  IMAD.MOV.U32 R47, RZ, RZ, R151 ;  /* 0x000000ffff2f7224 */ /* 0x000fe200078e0097 */
[----:B------:R-:W2:Y:S01]  /*5b60*/  MUFU.EX2 R40, R40 ;  /* 0x0000002800287308 */ /* 0x000ea20000000800 */
[----:B0-----:R-:W-:Y:S01]  /*5b70*/  FADD.FTZ R0, R52, R5 ;  /* 0x0000000534007221 */ /* 0x001fe20000010000 */
[----:B------:R-:W-:Y:S01]  /*5b80*/  FADD.FTZ R14, R34, R21 ;  /* 0x00000015220e7221 */ /* 0x000fe20000010000 */
[----:B------:R-:W-:Y:S01]  /*5b90*/  IMAD.MOV.U32 R46, RZ, RZ, R151 ;  /* 0x000000ffff2e7224 */ /* 0x000fe200078e0097 */
[----:B------:R-:W-:-:S02]  /*5ba0*/  MOV R34, R151 ;  /* 0x0000009700227202 */ /* 0x000fc40000000f00 */
[----:B------:R-:W-:Y:S01]  /*5bb0*/  FADD.FTZ R21, R35, R14 ;  /* 0x0000000e23157221 */ /* 0x000fe20000010000 */
[----:B------:R-:W-:Y:S01]  /*5bc0*/  IMAD.MOV.U32 R35, RZ, RZ, R151 ;  /* 0x000000ffff237224 */ /* 0x000fe200078e0097 */
[----:B------:R-:W0:Y:S01]  /*5bd0*/  MUFU.EX2 R41, R41 ;  /* 0x0000002900297308 */ /* 0x000e220000000800 */
[C---:B-1----:R-:W-:Y:S01]  /*5be0*/  FADD.FTZ R5, R53.reuse, R0 ;  /* 0x0000000035057221 */ /* 0x042fe20000010000 */
[----:B------:R-:W-:Y:S01]  /*5bf0*/  FADD.FTZ R14, R38, R21 ;  /* 0x00000015260e7221 */ /* 0x000fe20000010000 */
[----:B------:R-:W-:Y:S01]  /*5c00*/  F2FP.F16.F32.PACK_AB R206, R53, R52 ;  /* 0x0000003435ce723e */ /* 0x000fe200000000ff */
[----:B------:R-:W-:Y:S01]  /*5c10*/  IMAD.MOV.U32 R52, RZ, RZ, R151 ;  /* 0x000000ffff347224 */ /* 0x000fe200078e0097 */
[----:B------:R-:W-:-:S03]  /*5c20*/  MOV R53, R151 ;  /* 0x0000009700357202 */ /* 0x000fc60000000f00 */
        /* <DEDUP_REMOVED lines=10> */
[C---:B--2---:R-:W-:Y:S01]  /*5cd0*/  FADD.FTZ R21, R39.reuse, R14 ;  /* 0x0000000e27157221 */ /* 0x044fe20000010000 */
[----:B------:R-:W-:Y:S01]  /*5ce0*/  F2FP.F16.F32.PACK_AB R199, R39, R38 ;  /* 0x0000002627c7723e */ /* 0x000fe200000000ff */
[----:B------:R-:W-:Y:S01]  /*5cf0*/  IMAD.MOV.U32 R39, RZ, RZ, R151 ;  /* 0x000000ffff277224 */ /* 0x000fe200078e0097 */
[----:B------:R-:W-:-:S04]  /*5d00*/  MOV R38, R151 ;  /* 0x0000009700267202 */ /* 0x000fc80000000f00 */
        /* <DEDUP_REMOVED lines=12> */
[----:B------:R-:W-:-:S05]  /*5dd0*/  IMAD.MOV.U32 R26, RZ, RZ, R151 ;  /* 0x000000ffff1a7224 */ /* 0x000fca00078e0097 */
[----:B------:R-:W0:Y:S01]  /*5de0*/  MUFU.EX2 R30, R30 ;  /* 0x0000001e001e7308 */ /* 0x000e220000000800 */
[C---:B-1----:R-:W-:Y:S01]  /*5df0*/  FADD.FTZ R5, R33.reuse, R0 ;  /* 0x0000000021057221 */ /* 0x042fe20000010000 */
[----:B------:R-:W-:Y:S01]  /*5e00*/  F2FP.F16.F32.PACK_AB R196, R33, R32 ;  /* 0x0000002021c4723e */ /* 0x000fe200000000ff */
[--C-:B------:R-:W-:Y:S02]  /*5e10*/  IMAD.MOV.U32 R33, RZ, RZ, R151.reuse ;  /* 0x000000ffff217224 */ /* 0x100fe400078e0097 */
[----:B------:R-:W-:-:S03]  /*5e20*/  IMAD.MOV.U32 R32, RZ, RZ, R151 ;  /* 0x000000ffff207224 */ /* 0x000fc600078e0097 */
[----:B------:R-:W1:Y:S01]  /*5e30*/  MUFU.EX2 R37, R37 ;  /* 0x0000002500257308 */ /* 0x000e620000000800 */
[----:B--2---:R-:W-:-:S07]  /*5e40*/  FADD.FTZ R0, R36, R5 ;  /* 0x0000000524007221 */ /* 0x004fce0000010000 */
[----:B------:R-:W2:Y:S01]  /*5e50*/  MUFU.EX2 R24, R24 ;  /* 0x0000001800187308 */ /* 0x000ea20000000800 */
[----:B0-----:R-:W-:-:S04]  /*5e60*/  FADD.FTZ R14, R30, R21 ;  /* 0x000000151e0e7221 */ /* 0x001fc80000010000 */
[C---:B------:R-:W-:Y:S01]  /*5e70*/  FADD.FTZ R5, R195.reuse, R14 ;  /* 0x0000000ec3057221 */ /* 0x040fe20000010000 */
[----:B------:R-:W-:Y:S01]  /*5e80*/  F2FP.F16.F32.PACK_AB R195, R195, R30 ;  /* 0x0000001ec3c3723e */ /* 0x000fe200000000ff */
[--C-:B------:R-:W-:Y:S01]  /*5e90*/  IMAD.MOV.U32 R30, RZ, RZ, R151.reuse ;  /* 0x000000ffff1e7224 */ /* 0x100fe200078e0097 */
[----:B------:R-:W0:Y:S01]  /*5ea0*/  MUFU.EX2 R25, R25 ;  /* 0x0000001900197308 */ /* 0x000e220000000800 */
[C---:B-1----:R-:W-:Y:S01]  /*5eb0*/  FADD.FTZ R27, R37.reuse, R0 ;  /* 0x00000000251b7221 */ /* 0x042fe20000010000 */
[----:B------:R-:W-:Y:S01]  /*5ec0*/  F2FP.F16.F32.PACK_AB R198, R37, R36 ;  /* 0x0000002425c6723e */ /* 0x000fe200000000ff */
[--C-:B------:R-:W-:Y:S02]  /*5ed0*/  IMAD.MOV.U32 R37, RZ, RZ, R151.reuse ;  /* 0x000000ffff257224 */ /* 0x100fe400078e0097 */
[----:B------:R-:W-:-:S03]  /*5ee0*/  IMAD.MOV.U32 R36, RZ, RZ, R151 ;  /* 0x000000ffff247224 */ /* 0x000fc600078e0097 */
[----:B------:R-:W1:Y:S01]  /*5ef0*/  MUFU.EX2 R28, R28 ;  /* 0x0000001c001c7308 */ /* 0x000e620000000800 */
[----:B--2---:R-:W-:-:S07]  /*5f00*/  FADD.FTZ R0, R24, R27 ;  /* 0x0000001b18007221 */ /* 0x004fce0000010000 */
[----:B------:R2:W3:Y:S01]  /*5f10*/  MUFU.EX2 R21, R2 ;  /* 0x0000000200157308 */ /* 0x0004e20000000800 */
[C---:B0-----:R-:W-:Y:S01]  /*5f20*/  FADD.FTZ R27, R25.reuse, R0 ;  /* 0x00000000191b7221 */ /* 0x041fe20000010000 */
[----:B------:R-:W-:Y:S01]  /*5f30*/  F2FP.F16.F32.PACK_AB R192, R25, R24 ;  /* 0x0000001819c0723e */ /* 0x000fe200000000ff */
[----:B------:R-:W-:Y:S01]  /*5f40*/  IMAD.MOV.U32 R0, RZ, RZ, 0x3f800000 ;  /* 0x3f800000ff007424 */ /* 0x000fe200078e00ff */
[----:B------:R-:W-:Y:S01]  /*5f50*/  MOV R24, R151 ;  /* 0x0000009700187202 */ /* 0x000fe20000000f00 */
[----:B------:R-:W-:Y:S02]  /*5f60*/  IMAD.MOV.U32 R25, RZ, RZ, R151 ;  /* 0x000000ffff197224 */ /* 0x000fe400078e0097 */
[----:B-1----:R-:W-:Y:S01]  /*5f70*/  FADD.FTZ R14, R28, R27 ;  /* 0x0000001b1c0e7221 */ /* 0x002fe20000010000 */
[----:B--2---:R-:W-:Y:S02]  /*5f80*/  IMAD.MOV.U32 R2, RZ, RZ, 0x3f800000 ;  /* 0x3f800000ff027424 */ /* 0x004fe400078e00ff */
[--C-:B------:R-:W-:Y:S01]  /*5f90*/  IMAD.MOV.U32 R27, RZ, RZ, R151.reuse ;  /* 0x000000ffff1b7224 */ /* 0x100fe200078e0097 */
[C---:B---3--:R-:W-:Y:S01]  /*5fa0*/  F2FP.F16.F32.PACK_AB R194, R21.reuse, R28 ;  /* 0x0000001c15c2723e */ /* 0x048fe200000000ff */
[----:B------:R-:W-:Y:S01]  /*5fb0*/  FADD.FTZ R14, R21, R14 ;  /* 0x0000000e150e7221 */ /* 0x000fe20000010000 */
[----:B------:R-:W-:Y:S01]  /*5fc0*/  IMAD.MOV.U32 R28, RZ, RZ, R151 ;  /* 0x000000ffff1c7224 */ /* 0x000fe200078e0097 */
[----:B------:R-:W-:Y:S06]  /*5fd0*/  @!P2 BRA `(.L_x_2092) ;  /* 0x000000440078a947 */ /* 0x000fec0003800000 */
[----:B------:R-:W-:Y:S01]  /*5fe0*/  R2UR UR5, R227 ;  /* 0x00000000e30572ca */ /* 0x000fe200000e0000 */
[----:B------:R-:W-:Y:S01]  /*5ff0*/  IMAD.MOV.U32 R21, RZ, RZ, R3 ;  /* 0x000000ffff157224 */ /* 0x000fe200078e0003 */
[----:B------:R-:W-:Y:S01]  /*6000*/  R2UR UR4, R16 ;  /* 0x00000000100472ca */ /* 0x000fe200000e0000 */
[----:B------:R-:W-:Y:S01]  /*6010*/  IMAD.MOV.U32 R20, RZ, RZ, R4 ;  /* 0x000000ffff147224 */ /* 0x000fe200078e0004 */
[----:B------:R-:W-:Y:S01]  /*6020*/  CS2R R150, SRZ ;  /* 0x0000000000967805 */ /* 0x000fe2000001ff00 */
[----:B------:R-:W-:Y:S01]  /*6030*/  IMAD.U32 R228, RZ, RZ, UR60 ;  /* 0x0000003cffe47e24 */ /* 0x000fe2000f8e00ff */
[----:B------:R-:W-:Y:S01]  /*6040*/  CS2R R146, SRZ ;  /* 0x0000000000927805 */ /* 0x000fe2000001ff00 */
[----:B------:R-:W-:Y:S01]  /*6050*/  IMAD.MOV.U32 R2, RZ, RZ, 0x3f800000 ;  /* 0x3f800000ff027424 */ /* 0x000fe200078e00ff */
[----:B------:R-:W-:Y:S02]  /*6060*/  CS2R R142, SRZ ;  /* 0x00000000008e7805 */ /* 0x000fe4000001ff00 */
[----:B------:R-:W-:-:S02]  /*6070*/  CS2R R138, SRZ ;  /* 0x00000000008a7805 */ /* 0x000fc4000001ff00 */
[----:B------:R-:W-:Y:S02]  /*6080*/  CS2R R134, SRZ ;  /* 0x0000000000867805 */ /* 0x000fe4000001ff00 */
[----:B------:R-:W-:Y:S02]  /*6090*/  CS2R R130, SRZ ;  /* 0x0000000000827805 */ /* 0x000fe4000001ff00 */
[----:B------:R-:W-:Y:S01]  /*60a0*/  CS2R R126, SRZ ;  /* 0x00000000007e7805 */ /* 0x000fe2000001ff00 */
[----:B------:R-:W-:Y:S01]  /*60b0*/  IMAD.U32 R229, RZ, RZ, UR5 ;  /* 0x00000005ffe57e24 */ /* 0x000fe2000f8e00ff */
[----:B------:R-:W-:Y:S02]  /*60c0*/  CS2R R122, SRZ ;  /* 0x00000000007a7805 */ /* 0x000fe4000001ff00 */
[----:B------:R-:W-:Y:S02]  /*60d0*/  MOV R230, UR4 ;  /* 0x0000000400e67c02 */ /* 0x000fe40008000f00 */
        /* <DEDUP_REMOVED lines=57> */
.L_x_2101:
[----:B------:R-:W-:Y:S02]  /*6470*/  R2UR UR4, R228 ;  /* 0x00000000e40472ca */ /* 0x000fe400000e0000 */
[----:B------:R-:W-:-:S11]  /*6480*/  R2UR UR6, R230 ;  /* 0x00000000e60672ca */ /* 0x000fd600000e0000 */
        /* <DEDUP_REMOVED lines=8> */
.L_x_2093:
[----:B------:R-:W-:Y:S02]  /*6510*/  R2UR UR4, R17 ;  /* 0x00000000110472ca */ /* 0x000fe400000e0000 */
[----:B------:R-:W-:-:S11]  /*6520*/  R2UR UR5, R16 ;  /* 0x00000000100572ca */ /* 0x000fd600000e0000 */
[----:B------:R-:W-:Y:S02]  /*6530*/  ULEA UR4, UR60, UR4, 0x3 ;  /* 0x000000043c047291 */ /* 0x000fe4000f8e183f */
[----:B------:R-:W-:-:S04]  /*6540*/  IMAD.U32 R3, RZ, RZ, UR5 ;  /* 0x00000005ff037e24 */ /* 0x000fc8000f8e00ff */
[----:B------:R-:W-:Y:S01]  /*6550*/  IMAD.U32 R227, RZ, RZ, UR4 ;  /* 0x00000004ffe37e24 */ /* 0x000fe2000f8e00ff */
[----:B------:R-:W-:-:S04]  /*6560*/  SHF.L.U32 R3, R3, 0x1f, RZ ;  /* 0x0000001f03037819 */ /* 0x000fc800000006ff */
[----:B------:R0:W1:Y:S01]  /*6570*/  SYNCS.PHASECHK.TRANS64.TRYWAIT P2, [UR4+0x38830], R3 ;  /* 0x03883003ff0075a7 */ /* 0x0000620008040144 */
[----:B------:R-:W-:Y:S05]  /*6580*/  @!P0 BRA `(.L_x_2094) ;  /* 0x0000000000048947 */ /* 0x000fea0003800000 */
[----:B------:R-:W-:Y:S01]  /*6590*/  BPT.TRAP 0x1 ;  /* 0x000000040000795c */ /* 0x000fe20000300000 */
.L_x_2094:
[----:B-1----:R-:W-:Y:S05]  /*65a0*/  @P2 BRA `(.L_x_2095) ;  /* 0x00000000000c2947 */ /* 0x002fea0003800000 */
[----:B------:R-:W-:-:S13]  /*65b0*/  R2UR UR4, R227 ;  /* 0x00000000e30472ca */ /* 0x000fda00000e0000 */
[----:B------:R-:W1:Y:S02]  /*65c0*/  SYNCS.PHASECHK.TRANS64.TRYWAIT P2, [UR4+0x38830], R3 ;  /* 0x03883003ff0075a7 */ /* 0x000e640008040144 */
[----:B-1----:R-:W-:Y:S05]  /*65d0*/  @!P2 BRA `(.L_x_2096) ;  /* 0x0000011800b4a947 */ /* 0x002fea0003800000 */
.L_x_2095:
        /* <DEDUP_REMOVED lines=580> */
.L_x_2097:
[----:B------:R-:W-:Y:S02]  /*8a20*/  R2UR UR6, R17 ;  /* 0x00000000110672ca */ /* 0x000fe400000e0000 */
[----:B------:R-:W-:Y:S02]  /*8a30*/  R2UR UR4, R228 ;  /* 0x00000000e40472ca */ /* 0x000fe400000e0000 */
[----:B------:R-:W-:-:S11]  /*8a40*/  R2UR UR5, R230 ;  /* 0x00000000e60572ca */ /* 0x000fd600000e0000 */
[----:B------:R-:W-:Y:S02]  /*8a50*/  ULEA UR4, UR4, UR6, 0x3 ;  /* 0x0000000604047291 */ /* 0x000fe4000f8e183f */
[----:B------:R-:W-:-:S04]  /*8a60*/  MOV R0, UR5 ;  /* 0x0000000500007c02 */ /* 0x000fc80008000f00 */
[----:B------:R-:W-:-:S04]  /*8a70*/  SHF.L.U32 R0, R0, 0x1f, RZ ;  /* 0x0000001f00007819 */ /* 0x000fc800000006ff */
[----:B------:R2:W3:Y:S01]  /*8a80*/  SYNCS.PHASECHK.TRANS64.TRYWAIT P2, [UR4+0x38850], R0 ;  /* 0x03885000ff0075a7 */ /* 0x0004e20008040144 */
[----:B------:R-:W-:Y:S05]  /*8a90*/  @!P0 BRA `(.L_x_2098) ;  /* 0x0000000000048947 */ /* 0x000fea0003800000 */
[----:B------:R-:W-:Y:S01]  /*8aa0*/  BPT.TRAP 0x1 ;  /* 0x000000040000795c */ /* 0x000fe20000300000 */
.L_x_2098:
[----:B---3--:R-:W-:Y:S05]  /*8ab0*/  @P2 BRA `(.L_x_2099) ;  /* 0x0000000000082947 */ /* 0x008fea0003800000 */
[----:B------:R-:W3:Y:S02]  /*8ac0*/  SYNCS.PHASECHK.TRANS64.TRYWAIT P2, [UR4+0x38850], R0 ;  /* 0x03885000ff0075a7 */ /* 0x000ee40008040144 */
[----:B---3--:R-:W-:Y:S05]  /*8ad0*/  @!P2 BRA `(.L_x_2100) ;  /* 0x000000f40090a947 */ /* 0x008fea0003800000 */
.L_x_2099:
[----:B------:R-:W-:Y:S01]  /*8ae0*/  R2UR UR5, R17 ;  /* 0x00000000110572ca */ /* 0x000fe200000e0000 */
[----:B------:R-:W-:Y:S01]  /*8af0*/  WARPGROUP.ARRIVE ;  /* 0x00000000000079c5 */ /* 0x000fe20000000000 */
[----:B------:R-:W-:Y:S01]  /*8b00*/  R2UR UR6, R228 ;  /* 0x00000000e40672ca */ /* 0x000fe200000e0000 */
[----:B------:R-:W-:Y:S01]  /*8b10*/  UMOV UR7, 0x40000040 ;  /* 0x4000004000077882 */ /* 0x000fe20000000000 */
[----:B------:R-:W-:Y:S01]  /*8b20*/  R2UR UR18, R22 ;  /* 0x00000000161272ca */ /* 0x000fe200000e0000 */
[----:B0-2---:R-:W-:Y:S01]  /*8b30*/  FMUL.FTZ R0, R186, UR61 ;  /* 0x0000003dba007c20 */ /* 0x005fe20008410000 */
[----:B------:R-:W-:Y:S01]  /*8b40*/  R2UR UR11, R229 ;  /* 0x00000000e50b72ca */ /* 0x000fe200000e0000 */
[----:B------:R-:W-:Y:S01]  /*8b50*/  FMUL.FTZ R186, R188, UR61 ;  /* 0x0000003dbcba7c20 */ /* 0x000fe20008410000 */
[----:B------:R-:W-:Y:S01]  /*8b60*/  R2UR UR15, R23 ;  /* 0x00000000170f72ca */ /* 0x000fe200000e0000 */
[----:B------:R-:W-:Y:S01]  /*8b70*/  FMUL.FTZ R188, R189, UR61 ;  /* 0x0000003dbdbc7c20 */ /* 0x000fe20008410000 */
[----:B------:R-:W-:Y:S01]  /*8b80*/  R2UR UR14, R19 ;  /* 0x00000000130e72ca */ /* 0x000fe200000e0000 */
[----:B------:R-:W-:Y:S01]  /*8b90*/  FMUL.FTZ R189, R176, UR61 ;  /* 0x0000003db0bd7c20 */ /* 0x000fe20008410000 */
[----:B------:R-:W-:Y:S01]  /*8ba0*/  FMUL.FTZ R176, R178, UR61 ;  /* 0x0000003db2b07c20 */ /* 0x000fe20008410000 */
[----:B------:R-:W-:Y:S01]  /*8bb0*/  UIADD3 UR5, UR5, 0x400, URZ ;  /* 0x0000040005057890 */ /* 0x000fe2000fffe03f */
[----:B------:R-:W-:Y:S01]  /*8bc0*/  FMUL.FTZ R185, R185, UR61 ;  /* 0x0000003db9b97c20 */ /* 0x000fe20008410000 */
[----:B------:R-:W-:Y:S01]  /*8bd0*/  FMUL.FTZ R178, R182, UR61 ;  /* 0x0000003db6b27c20 */ /* 0x000fe20008410000 */
[----:B------:R-:W-:Y:S01]  /*8be0*/  FMUL.FTZ R182, R169, UR61 ;  /* 0x0000003da9b67c20 */ /* 0x000fe20008410000 */
[----:B------:R-:W-:Y:S01]  /*8bf0*/  USHF.R.U32.HI UR5, URZ, 0x4, UR5 ;  /* 0x000000043f057899 */ /* 0x000fe20008011605 */
[----:B------:R-:W-:Y:S01]  /*8c00*/  IMAD.MOV.U32 R169, RZ, RZ, -0x2 ;  /* 0xfffffffeffa97424 */ /* 0x000fe200078e00ff */
[----:B------:R-:W-:Y:S01]  /*8c10*/  MUFU.TANH R186, R186 ;  /* 0x000000ba00ba7308 */ /* 0x000fe20000002400 */
[----:B-1----:R-:W-:Y:S01]  /*8c20*/  FMUL.FTZ R3, R190, UR61 ;  /* 0x0000003dbe037c20 */ /* 0x002fe20008410000 */
[----:B------:R-:W-:Y:S01]  /*8c30*/  ULOP3.LUT UR5, UR5, 0x3fff, URZ, 0xc0, !UPT ;  /* 0x00003fff05057892 */ /* 0x000fe2000f8ec03f */
[----:B------:R-:W-:Y:S01]  /*8c40*/  FMUL.FTZ R190, R177, UR61 ;  /* 0x0000003db1be7c20 */ /* 0x000fe20008410000 */
[----:B------:R-:W-:Y:S01]  /*8c50*/  FMUL.FTZ R2, R187, UR61 ;  /* 0x0000003dbb027c20 */ /* 0x000fe20008410000 */
[----:B------:R-:W-:Y:S01]  /*8c60*/  FMUL.FTZ R177, R179, UR61 ;  /* 0x0000003db3b17c20 */ /* 0x000fe20008410000 */
[----:B------:R-:W-:Y:S01]  /*8c70*/  ULOP3.LUT UR5, UR5, 0x2800000, URZ, 0xfc, !UPT ;  /* 0x0280000005057892 */ /* 0x000fe2000f8efc3f */
[----:B------:R-:W-:Y:S01]  /*8c80*/  FMUL.FTZ R179, R183, UR61 ;  /* 0x0000003db7b37c20 */ /* 0x000fe20008410000 */
[----:B------:R-:W-:Y:S01]  /*8c90*/  MUFU.TANH R185, R185 ;  /* 0x000000b900b97308 */ /* 0x000fe20000002400 */
[----:B------:R-:W-:Y:S01]  /*8ca0*/  FMUL.FTZ R183, R172, UR61 ;  /* 0x0000003dacb77c20 */ /* 0x000fe20008410000 */
[----:B------:R-:W-:Y:S01]  /*8cb0*/  UIMAD UR10, UR6, 0xa00, UR5 ;  /* 0x00000a00060a78a4 */ /* 0x000fe2000f8e0205 */
[----:B------:R-:W-:Y:S01]  /*8cc0*/  FMUL.FTZ R174, R174, UR61 ;  /* 0x0000003daeae7c20 */ /* 0x000fe20008410000 */
[----:B------:R-:W-:Y:S01]  /*8cd0*/  USHF.L.U32 UR5, UR18, 0x7, URZ ;  /* 0x0000000712057899 */ /* 0x000fe2000800063f */
[----:B------:R-:W-:Y:S01]  /*8ce0*/  FMUL.FTZ R175, R175, UR61 ;  /* 0x0000003dafaf7c20 */ /* 0x000fe20008410000 */
[----:B------:R-:W-:Y:S01]  /*8cf0*/  FMUL.FTZ R162, R162, UR61 ;  /* 0x0000003da2a27c20 */ /* 0x000fe20008410000 */
[----:B------:R-:W-:Y:S01]  /*8d00*/  FMUL.FTZ R163, R163, UR61 ;  /* 0x0000003da3a37c20 */ /* 0x000fe20008410000 */
[----:B------:R-:W-:Y:S01]  /*8d10*/  UIMAD UR5, UR11, -0x50, UR5 ;  /* 0xffffffb00b0578a4 */ /* 0x000fe2000f8e0205 */
[----:B------:R-:W-:Y:S01]  /*8d20*/  MUFU.TANH R188, R188 ;  /* 0x000000bc00bc7308 */ /* 0x000fe20000002400 */
[----:B------:R-:W-:Y:S01]  /*8d30*/  UMOV UR6, UR10 ;  /* 0x0000000a00067c82 */ /* 0x000fe20008000000 */
[----:B------:R-:W-:-:S06]  /*8d40*/  FMUL.FTZ R166, R166, UR61 ;  /* 0x0000003da6a67c20 */ /* 0x000fcc0008410000 */
[----:B------:R-:W-:Y:S01]  /*8d50*/  HGMMA.64x256x16.F32 R24, R208, gdesc[UR4].tnspB, R24, gsb0 ;  /* 0x43e00004d0187df0 */ /* 0x000fe20008000818 */
[----:B------:R-:W-:Y:S01]  /*8d60*/  UIADD3 UR6, UR10, 0x80, URZ ;  /* 0x000000800a067890 */ /* 0x000fe2000fffe03f */
[----:B------:R-:W-:Y:S01]  /*8d70*/  FMUL.FTZ R167, R167, UR61 ;  /* 0x0000003da7a77c20 */ /* 0x000fe20008410000 */
[----:B------:R-:W-:Y:S01]  /*8d80*/  UMOV UR7, 0x40000040 ;  /* 0x4000004000077882 */ /* 0x000fe20000000000 */
[----:B------:R-:W-:Y:S01]  /*8d90*/  UIADD3 UR5, UR5, 0x1, UR15 ;  /* 0x0000000105057890 */ /* 0x000fe2000fffe00f */
[----:B------:R-:W-:Y:S01]  /*8da0*/  MUFU.TANH R189, R189 ;  /* 0x000000bd00bd7308 */ /* 0x000fe20000002400 */
[----:B------:R-:W-:Y:S01]  /*8db0*/  FMUL.FTZ R154, R154, UR61 ;  /* 0x0000003d9a9a7c20 */ /* 0x000fe20008410000 */
[----:B------:R-:W-:Y:S01]  /*8dc0*/  FMUL.FTZ R155, R155, UR61 ;  /* 0x0000003d9b9b7c20 */ /* 0x000fe20008410000 */
[----:B------:R-:W-:Y:S01]  /*8dd0*/  UIADD3 UR5, UR5, -UR14, URZ ;  /* 0x8000000e05057290 */ /* 0x000fe2000fffe03f */
[----:B------:R-:W-:Y:S01]  /*8de0*/  FMUL.FTZ R158, R158, UR61 ;  /* 0x0000003d9e9e7c20 */ /* 0x000fe20008410000 */
[----:B------:R-:W-:Y:S01]  /*8df0*/  IMAD.U32 R228, RZ, RZ, UR60 ;  /* 0x0000003cffe47e24 */ /* 0x000fe2000f8e00ff */
[----:B------:R-:W-:-:S02]  /*8e00*/  ULDC UR14, c[0x0][0x988] ;  /* 0x00026200000e7ab9 */ /* 0x000fc40000000800 */
[----:B------:R-:W-:Y:S01]  /*8e10*/  MUFU.TANH R190, R190 ;  /* 0x000000be00be7308 */ /* 0x000fe20000002400 */
[----:B------:R-:W-:Y:S01]  /*8e20*/  IMAD R4, R214, R169, UR5 ;  /* 0x00000005d6047e24 */ /* 0x000fe2000f8e02a9 */
[----:B------:R-:W-:Y:S01]  /*8e30*/  UMOV UR5, UR14 ;  /* 0x0000000e00057c82 */ /* 0x000fe20008000000 */
[----:B------:R-:W-:Y:S02]  /*8e40*/  R2UR UR14, R227 ;  /* 0x00000000e30e72ca */ /* 0x000fe400000e0000 */
[----:B------:R-:W-:-:S03]  /*8e50*/  IMAD.IADD R4, R215, 0x1, R4 ;  /* 0x00000001d7047824 */ /* 0x000fc600078e0204 */
[----:B------:R-:W-:Y:S02]  /*8e60*/  MUFU.TANH R182, R182 ;  /* 0x000000b600b67308 */ /* 0x000fe40000002400 */
[C---:B------:R-:W-:Y:S02]  /*8e70*/  ISETP.GT.AND P2, PT, R4.reuse, RZ, PT ;  /* 0x000000ff0400720c */ /* 0x040fe40003f44270 */
[----:B------:R-:W-:-:S04]  /*8e80*/  ISETP.GT.AND P3, PT, R4, 0x1, PT ;  /* 0x000000010400780c */ /* 0x000fc80003f64270 */
        /* <DEDUP_REMOVED lines=31> */
[----:B------:R-:W-:Y:S01]  /*9080*/  UIADD3 UR6, UR10, 0x180, URZ ;  /* 0x000001800a067890 */ /* 0x000fe2000fffe03f */
[----:B------:R-:W0:Y:S01]  /*9090*/  MUFU.TANH R204, R204 ;  /* 0x000000cc00cc7308 */ /* 0x000e220000002400 */
[----:B------:R-:W-:-:S07]  /*90a0*/  UMOV UR7, 0x40000040 ;  /* 0x4000004000077882 */ /* 0x000fce0000000000 */
[----:B------:R-:W1:Y:S08]  /*90b0*/  MUFU.TANH R191, R191 ;  /* 0x000000bf00bf7308 */ /* 0x000e700000002400 */
[----:B------:R-:W2:Y:S01]  /*90c0*/  MUFU.TANH R180, R180 ;  /* 0x000000b400b47308 */ /* 0x000ea20000002400 */
[----:B0-----:R-:W-:Y:S02]  /*90d0*/  FSEL R187, R204, -INF , P2 ;  /* 0xff800000ccbb7808 */ /* 0x001fe40001000000 */
[----:B------:R-:W-:-:S02]  /*90e0*/  ISETP.GT.AND P2, PT, R4, 0x8, PT ;  /* 0x000000080400780c */ /* 0x000fc40003f44270 */
[----:B------:R-:W-:Y:S02]  /*90f0*/  FMNMX.FTZ R169, R187, R20, !PT ;  /* 0x00000014bba97209 */ /* 0x000fe40007810000 */
[----:B------:R-:W-:Y:S01]  /*9100*/  FSEL R168, R186, -INF , P2 ;  /* 0xff800000baa87808 */ /* 0x000fe20001000000 */
[----:B------:R-:W0:Y:S01]  /*9110*/  MUFU.TANH R181, R181 ;  /* 0x000000b500b57308 */ /* 0x000e220000002400 */
[----:B------:R-:W-:Y:S01]  /*9120*/  ISETP.GT.AND P2, PT, R4, 0x10, PT ;  /* 0x000000100400780c */ /* 0x000fe20003f44270 */
[----:B------:R-:W-:-:S06]  /*9130*/  FMUL.FTZ R186, R164, UR61 ;  /* 0x0000003da4ba7c20 */ /* 0x000fcc0008410000 */
[----:B------:R-:W-:Y:S08]  /*9140*/  MUFU.TANH R186, R186 ;  /* 0x000000ba00ba7308 */ /* 0x000ff00000002400 */
[----:B------:R-:W-:Y:S01]  /*9150*/  MUFU.TANH R184, R184 ;  /* 0x000000b800b87308 */ /* 0x000fe20000002400 */
[----:B------:R-:W-:Y:S02]  /*9160*/  WARPGROUP.DEPBAR.LE gsb0, 0x0 ;  /* 0x00008000000079c5 */ /* 0x000fe40000010000 */
[----:B------:R-:W-:Y:S01]  /*9170*/  WARPGROUP.ARRIVE ;  /* 0x00000000000079c5 */ /* 0x000fe20000000000 */
[----:B------:R-:W-:Y:S01]  /*9180*/  FMUL.FTZ R201, R160, UR61 ;  /* 0x0000003da0c97c20 */ /* 0x000fe20008410000 */
[----:B------:R-:W-:Y:S01]  /*9190*/  FSEL R160, R185, -INF , P3 ;  /* 0xff800000b9a07808 */ /* 0x000fe20001800000 */
[----:B------:R-:W-:Y:S01]  /*91a0*/  FMUL.FTZ R185, R161, UR61 ;  /* 0x0000003da1b97c20 */ /* 0x000fe20008410000 */
[----:B------:R-:W-:Y:S01]  /*91b0*/  ISETP.GT.AND P3, PT, R4, 0x9, PT ;  /* 0x000000090400780c */ /* 0x000fe20003f64270 */
[----:B------:R-:W-:Y:S01]  /*91c0*/  FMUL.FTZ R200, R173, UR61 ;  /* 0x0000003dadc87c20 */ /* 0x000fe20008410000 */
[----:B------:R-:W-:Y:S01]  /*91d0*/  HGMMA.64x256x16.F32 R24, R196, gdesc[UR4].tnspB, R24, gsb0 ;  /* 0x43e00004c4187df0 */ /* 0x000fe20008000818 */
[----:B------:R-:W-:Y:S01]  /*91e0*/  FMNMX.FTZ R169, R160, R169, !PT ;  /* 0x000000a9a0a97209 */ /* 0x000fe20007810000 */
[----:B------:R-:W-:Y:S01]  /*91f0*/  MUFU.TANH R201, R201 ;  /* 0x000000c900c97308 */ /* 0x000fe20000002400 */
[----:B------:R-:W-:Y:S01]  /*9200*/  FSEL R161, R188, -INF , P3 ;  /* 0xff800000bca17808 */ /* 0x000fe20001800000 */
[----:B------:R-:W-:Y:S01]  /*9210*/  FMUL.FTZ R188, R165, UR61 ;  /* 0x0000003da5bc7c20 */ /* 0x000fe20008410000 */
[----:B------:R-:W-:Y:S01]  /*9220*/  FMNMX.FTZ R172, R168, R169, !PT ;  /* 0x000000a9a8ac7209 */ /* 0x000fe20007810000 */
[----:B------:R-:W-:Y:S01]  /*9230*/  UIADD3 UR6, UR10, 0x200, URZ ;  /* 0x000002000a067890 */ /* 0x000fe2000fffe03f */
[----:B------:R-:W-:Y:S01]  /*9240*/  ISETP.GT.AND P3, PT, R4, 0x11, PT ;  /* 0x000000110400780c */ /* 0x000fe20003f64270 */
[----:B------:R-:W-:Y:S01]  /*9250*/  UMOV UR7, 0x40000040 ;  /* 0x4000004000077882 */ /* 0x000fe20000000000 */
[----:B------:R-:W-:Y:S01]  /*9260*/  FSEL R169, R189, -INF , P2 ;  /* 0xff800000bda97808 */ /* 0x000fe20001000000 */
[----:B------:R-:W3:Y:S01]  /*9270*/  MUFU.TANH R200, R200 ;  /* 0x000000c800c87308 */ /* 0x000ee20000002400 */
[----:B------:R-:W-:Y:S01]  /*9280*/  FMNMX.FTZ R172, R161, R172, !PT ;  /* 0x000000aca1ac7209 */ /* 0x000fe20007810000 */
[----:B------:R-:W-:Y:S01]  /*9290*/  FMUL.FTZ R189, R152, UR61 ;  /* 0x0000003d98bd7c20 */ /* 0x000fe20008410000 */
[----:B------:R-:W-:-:S02]  /*92a0*/  ISETP.GT.AND P2, PT, R4, 0x18, PT ;  /* 0x000000180400780c */ /* 0x000fc40003f44270 */
[----:B------:R-:W-:Y:S02]  /*92b0*/  FSEL R164, R190, -INF , P3 ;  /* 0xff800000bea47808 */ /* 0x000fe40001800000 */
[----:B------:R-:W-:Y:S01]  /*92c0*/  FMNMX.FTZ R173, R169, R172, !PT ;  /* 0x000000aca9ad7209 */ /* 0x000fe20007810000 */
[----:B------:R-:W4:Y:S01]  /*92d0*/  MUFU.TANH R185, R185 ;  /* 0x000000b900b97308 */ /* 0x000f220000002400 */
[----:B------:R-:W-:Y:S02]  /*92e0*/  ISETP.GT.AND P3, PT, R4, 0x19, PT ;  /* 0x000000190400780c */ /* 0x000fe40003f64270 */
[----:B-1----:R-:W-:Y:S02]  /*92f0*/  FSEL R165, R191, -INF , P2 ;  /* 0xff800000bfa57808 */ /* 0x002fe40001000000 */
[----:B------:R-:W-:Y:S02]  /*9300*/  FMNMX.FTZ R190, R164, R173, !PT ;  /* 0x000000ada4be7209 */ /* 0x000fe40007810000 */
[----:B------:R-:W-:Y:S01]  /*9310*/  ISETP.GT.AND P2, PT, R4, 0x20, PT ;  /* 0x000000200400780c */ /* 0x000fe20003f44270 */
[----:B------:R-:W1:Y:S01]  /*9320*/  MUFU.TANH R188, R188 ;  /* 0x000000bc00bc7308 */ /* 0x000e620000002400 */
[----:B--2---:R-:W-:-:S02]  /*9330*/  FSEL R172, R180, -INF , P3 ;  /* 0xff800000b4ac7808 */ /* 0x004fc40001800000 */
[----:B------:R-:W-:Y:S02]  /*9340*/  FMNMX.FTZ R173, R165, R190, !PT ;  /* 0x000000bea5ad7209 */ /* 0x000fe40007810000 */
[----:B0-----:R-:W-:Y:S02]  /*9350*/  FSEL R152, R181, -INF , P2 ;  /* 0xff800000b5987808 */ /* 0x001fe40001000000 */
[----:B------:R-:W-:Y:S01]  /*9360*/  ISETP.GT.AND P3, PT, R4, 0x21, PT ;  /* 0x000000210400780c */ /* 0x000fe20003f64270 */
[----:B------:R-:W0:Y:S01]  /*9370*/  MUFU.TANH R189, R189 ;  /* 0x000000bd00bd7308 */ /* 0x000e220000002400 */
[----:B------:R-:W-:Y:S02]  /*9380*/  FMNMX.FTZ R181, R172, R173, !PT ;  /* 0x000000adacb57209 */ /* 0x000fe40007810000 */
[----:B------:R-:W-:Y:S02]  /*9390*/  ISETP.GT.AND P2, PT, R4, 0x28, PT ;  /* 0x000000280400780c */ /* 0x000fe40003f44270 */
[----:B------:R-:W-:Y:S01]  /*93a0*/  FSEL R173, R182, -INF , P3 ;  /* 0xff800000b6ad7808 */ /* 0x000fe20001800000 */
[----:B------:R-:W-:Y:S01]  /*93b0*/  FMUL.FTZ R182, R153, UR61 ;  /* 0x0000003d99b67c20 */ /* 0x000fe20008410000 */
[----:B------:R-:W-:-:S02]  /*93c0*/  FMNMX.FTZ R190, R152, R181, !PT ;  /* 0x000000b598be7209 */ /* 0x000fc40007810000 */
[----:B------:R-:W-:Y:S02]  /*93d0*/  ISETP.GT.AND P3, PT, R4, 0x29, PT ;  /* 0x000000290400780c */ /* 0x000fe40003f64270 */
[----:B------:R-:W-:Y:S02]  /*93e0*/  FSEL R180, R183, -INF , P2 ;  /* 0xff800000b7b47808 */ /* 0x000fe40001000000 */
[----:B------:R-:W-:Y:S01]  /*93f0*/  FMNMX.FTZ R181, R173, R190, !PT ;  /* 0x000000beadb57209 */ /* 0x000fe20007810000 */
[----:B------:R-:W-:Y:S01]  /*9400*/  FMUL.FTZ R190, R156, UR61 ;  /* 0x0000003d9cbe7c20 */ /* 0x000fe20008410000 */
[----:B---3--:R-:W-:Y:S01]  /*9410*/  FSEL R153, R200, -INF , P3 ;  /* 0xff800000c8997808 */ /* 0x008fe20001800000 */
[----:B------:R2:W3:Y:S01]  /*9420*/  MUFU.TANH R183, R182 ;  /* 0x000000b600b77308 */ /* 0x0004e20000002400 */
[----:B------:R-:W-:Y:S02]  /*9430*/  ISETP.GT.AND P2, PT, R4, 0x30, PT ;  /* 0x000000300400780c */ /* 0x000fe40003f44270 */
[----:B------:R-:W-:-:S02]  /*9440*/  FMNMX.FTZ R200, R180, R181, !PT ;  /* 0x000000b5b4c87209 */ /* 0x000fc40007810000 */
[C---:B------:R-:W-:Y:S02]  /*9450*/  ISETP.GT.AND P3, PT, R4.reuse, 0x31, PT ;  /* 0x000000310400780c */ /* 0x040fe40003f64270 */
[----:B------:R-:W-:Y:S01]  /*9460*/  FSEL R156, R201, -INF , P2 ;  /* 0xff800000c99c7808 */ /* 0x000fe20001000000 */
[----:B------:R-:W5:Y:S01]  /*9470*/  MUFU.TANH R190, R190 ;  /* 0x000000be00be7308 */ /* 0x000f620000002400 */
[----:B------:R-:W-:Y:S02]  /*9480*/  FMNMX.FTZ R191, R153, R200, !PT ;  /* 0x000000c899bf7209 */ /* 0x000fe40007810000 */
[----:B------:R-:W-:Y:S02]  /*9490*/  ISETP.GT.AND P2, PT, R4, 0x38, PT ;  /* 0x000000380400780c */ /* 0x000fe40003f44270 */
[----:B----4-:R-:W-:Y:S01]  /*94a0*/  FSEL R181, R185, -INF , P3 ;  /* 0xff800000b9b57808 */ /* 0x010fe20001800000 */
[----:B------:R-:W-:Y:S01]  /*94b0*/  FMUL.FTZ R185, R157, UR61 ;  /* 0x0000003d9db97c20 */ /* 0x000fe20008410000 */
[----:B--2---:R-:W-:-:S02]  /*94c0*/  FMNMX.FTZ R182, R156, R191, !PT ;  /* 0x000000bf9cb67209 */ /* 0x004fc40007810000 */
[----:B------:R-:W-:Y:S02]  /*94d0*/  ISETP.GT.AND P3, PT, R4, 0x39, PT ;  /* 0x000000390400780c */ /* 0x000fe40003f64270 */
[----:B------:R-:W-:Y:S02]  /*94e0*/  FSEL R157, R186, -INF , P2 ;  /* 0xff800000ba9d7808 */ /* 0x000fe40001000000 */
[----:B------:R-:W-:Y:S01]  /*94f0*/  FMNMX.FTZ R200, R181, R182, !PT ;  /* 0x000000b6b5c87209 */ /* 0x000fe20007810000 */
[----:B------:R5:W2:Y:S01]  /*9500*/  MUFU.TANH R186, R185 ;  /* 0x000000b900ba7308 */ /* 0x000aa20000002400 */
[----:B------:R-:W-:Y:S02]  /*9510*/  ISETP.GT.AND P2, PT, R4, 0x40, PT ;  /* 0x000000400400780c */ /* 0x000fe40003f44270 */
[----:B-1----:R-:W-:Y:S01]  /*9520*/  FSEL R182, R188, -INF , P3 ;  /* 0xff800000bcb67808 */ /* 0x002fe20001800000 */
[----:B------:R-:W-:Y:S01]  /*9530*/  FMUL.FTZ R188, R170, UR61 ;  /* 0x0000003daabc7c20 */ /* 0x000fe20008410000 */
[----:B------:R-:W-:-:S02]  /*9540*/  FMNMX.FTZ R191, R157, R200, !PT ;  /* 0x000000c89dbf7209 */ /* 0x000fc40007810000 */
[----:B------:R-:W-:Y:S02]  /*9550*/  ISETP.GT.AND P3, PT, R4, 0x41, PT ;  /* 0x000000410400780c */ /* 0x000fe40003f64270 */
[----:B0-----:R-:W-:Y:S01]  /*9560*/  FSEL R170, R189, -INF , P2 ;  /* 0xff800000bdaa7808 */ /* 0x001fe20001000000 */
[----:B------:R-:W-:Y:S01]  /*9570*/  FMUL.FTZ R189, R171, UR61 ;  /* 0x0000003dabbd7c20 */ /* 0x000fe20008410000 */
[----:B------:R-:W-:Y:S01]  /*9580*/  FMNMX.FTZ R191, R182, R191, !PT ;  /* 0x000000bfb6bf7209 */ /* 0x000fe20007810000 */
[----:B------:R-:W0:Y:S01]  /*9590*/  MUFU.TANH R188, R188 ;  /* 0x000000bc00bc7308 */ /* 0x000e220000002400 */
[----:B------:R-:W-:Y:S02]  /*95a0*/  ISETP.GT.AND P2, PT, R4, 0x48, PT ;  /* 0x000000480400780c */ /* 0x000fe40003f44270 */
[----:B---3--:R-:W-:Y:S02]  /*95b0*/  FSEL R183, R183, -INF , P3 ;  /* 0xff800000b7b77808 */ /* 0x008fe40001800000 */
[----:B------:R-:W-:-:S02]  /*95c0*/  FMNMX.FTZ R200, R170, R191, !PT ;  /* 0x000000bfaac87209 */ /* 0x000fc40007810000 */
[----:B------:R-:W-:Y:S01]  /*95d0*/  ISETP.GT.AND P3, PT, R4, 0x49, PT ;  /* 0x000000490400780c */ /* 0x000fe20003f64270 */
[----:B------:R-:W1:Y:S01]  /*95e0*/  MUFU.TANH R189, R189 ;  /* 0x000000bd00bd7308 */ /* 0x000e620000002400 */
[----:B-----5:R-:W-:Y:S01]  /*95f0*/  FSEL R185, R190, -INF , P2 ;  /* 0xff800000beb97808 */ /* 0x020fe20001000000 */
[----:B------:R-:W-:Y:S01]  /*9600*/  VIADD R190, R4, 0x8 ;  /* 0x0000000804be7836 */ /* 0x000fe20000000000 */
[----:B------:R-:W-:Y:S02]  /*9610*/  FMNMX.FTZ R200, R183, R200, !PT ;  /* 0x000000c8b7c87209 */ /* 0x000fe40007810000 */
[----:B--2---:R-:W-:Y:S02]  /*9620*/  FSEL R171, R186, -INF , P3 ;  /* 0xff800000baab7808 */ /* 0x004fe40001800000 */
[----:B------:R-:W-:Y:S02]  /*9630*/  FMNMX.FTZ R200, R185, R200, !PT ;  /* 0x000000c8b9c87209 */ /* 0x000fe40007810000 */
[----:B------:R-:W-:-:S02]  /*9640*/  ISETP.GT.AND P2, PT, R190, RZ, PT ;  /* 0x000000ffbe00720c */ /* 0x000fc40003f44270 */
[----:B------:R-:W-:Y:S02]  /*9650*/  FMNMX.FTZ R200, R171, R200, !PT ;  /* 0x000000c8abc87209 */ /* 0x000fe40007810000 */
[C---:B------:R-:W-:Y:S02]  /*9660*/  ISETP.GT.AND P3, PT, R190.reuse, 0x1, PT ;  /* 0x00000001be00780c */ /* 0x040fe40003f64270 */
[----:B------:R-:W-:Y:S01]  /*9670*/  ISETP.GT.AND P4, PT, R190, 0x8, PT ;  /* 0x00000008be00780c */ /* 0x000fe20003f84270 */
[----:B------:R-:W2:Y:S01]  /*9680*/  SHFL.BFLY PT, R191, R200, 0x2, 0x1f ;  /* 0x0c401f00c8bf7f89 */ /* 0x000ea200000e0000 */
[----:B------:R-:W-:Y:S02]  /*9690*/  FSEL R2, R2, -INF , P3 ;  /* 0xff80000002027808 */ /* 0x000fe40001800000 */
[C---:B------:R-:W-:Y:S02]  /*96a0*/  ISETP.GT.AND P5, PT, R190.reuse, 0x9, PT ;  /* 0x00000009be00780c */ /* 0x040fe40003fa4270 */
[----:B------:R-:W-:-:S02]  /*96b0*/  ISETP.GT.AND P3, PT, R190, 0x10, PT ;  /* 0x00000010be00780c */ /* 0x000fc40003f64270 */
[----:B------:R-:W-:Y:S02]  /*96c0*/  FSEL R184, R184, -INF , P5 ;  /* 0xff800000b8b87808 */ /* 0x000fe40002800000 */
[----:B------:R-:W-:Y:S02]  /*96d0*/  FSEL R176, R176, -INF , P3 ;  /* 0xff800000b0b07808 */ /* 0x000fe40001800000 */
[----:B------:R-:W-:-:S04]  /*96e0*/  ISETP.GT.AND P3, PT, R190, 0x18, PT ;  /* 0x00000018be00780c */ /* 0x000fc80003f64270 */
[----:B------:R-:W-:Y:S02]  /*96f0*/  FSEL R178, R178, -INF , P3 ;  /* 0xff800000b2b27808 */ /* 0x000fe40001800000 */
[----:B------:R-:W-:Y:S02]  /*9700*/  ISETP.GT.AND P3, PT, R190, 0x20, PT ;  /* 0x00000020be00780c */ /* 0x000fe40003f64270 */
[----:B--2---:R-:W-:Y:S01]  /*9710*/  FMNMX.FTZ R186, R200, R191, !PT ;  /* 0x000000bfc8ba7209 */ /* 0x004fe20007810000 */
[----:B------:R-:W-:Y:S01]  /*9720*/  FMUL.FTZ R191, R159, UR61 ;  /* 0x0000003d9fbf7c20 */ /* 0x000fe20008410000 */
[----:B------:R-:W-:Y:S02]  /*9730*/  FSEL R159, R3, -INF , P4 ;  /* 0xff800000039f7808 */ /* 0x000fe40002000000 */
[----:B------:R-:W-:Y:S01]  /*9740*/  ISETP.GT.AND P4, PT, R190, 0x11, PT ;  /* 0x00000011be00780c */ /* 0x000fe20003f84270 */
[----:B------:R-:W2:Y:S02]  /*9750*/  SHFL.BFLY PT, R201, R186, 0x1, 0x1f ;  /* 0x0c201f00bac97f89 */ /* 0x000ea400000e0000 */
[----:B------:R-:W3:Y:S01]  /*9760*/  MUFU.TANH R191, R191 ;  /* 0x000000bf00bf7308 */ /* 0x000ee20000002400 */
[----:B--2---:R-:W-:-:S02]  /*9770*/  FMNMX.FTZ R4, R186, R201, !PT ;  /* 0x000000c9ba047209 */ /* 0x004fc40007810000 */
[----:B------:R-:W-:Y:S02]  /*9780*/  FSEL R186, R0, -INF , P2 ;  /* 0xff80000000ba7808 */ /* 0x000fe40001000000 */
[C---:B------:R-:W-:Y:S01]  /*9790*/  FSETP.NEU.FTZ.AND P2, PT, R4.reuse, -INF , PT ;  /* 0xff8000000400780b */ /* 0x040fe20003f5d000 */
[----:B------:R-:W-:-:S05]  /*97a0*/  FMUL.FTZ R0, R4, UR5 ;  /* 0x0000000504007c20 */ /* 0x000fca0008410000 */
[----:B------:R-:W-:-:S05]  /*97b0*/  FSEL R0, R0, RZ, P2 ;  /* 0x000000ff00007208 */ /* 0x000fca0001000000 */
[--C-:B------:R-:W-:Y:S01]  /*97c0*/  FFMA.FTZ R208, R160, UR5, -R0.reuse ;  /* 0x00000005a0d07c23 */ /* 0x100fe20008010800 */
[----:B0-----:R-:W-:Y:S01]  /*97d0*/  FSEL R160, R188, -INF , P3 ;  /* 0xff800000bca07808 */ /* 0x001fe20001800000 */
        /* <DEDUP_REMOVED lines=14> */
[----:B------:R-:W-:Y:S01]  /*98c0*/  FFMA.FTZ R171, R171, UR5, -R0 ;  /* 0x00000005abab7c23 */ /* 0x000fe20008010800 */
[----:B------:R-:W-:Y:S02]  /*98d0*/  MUFU.EX2 R208, R208 ;  /* 0x000000d000d07308 */ /* 0x000fe40000000800 */
[----:B------:R-:W-:-:S02]  /*98e0*/  FSEL R166, R166, -INF , P3 ;  /* 0xff800000a6a67808 */ /* 0x000fc40001800000 */
[----:B------:R-:W-:-:S04]  /*98f0*/  ISETP.GT.AND P3, PT, R190, 0x40, PT ;  /* 0x00000040be00780c */ /* 0x000fc80003f64270 */
[----:B------:R-:W-:Y:S01]  /*9900*/  FSEL R154, R154, -INF , P3 ;  /* 0xff8000009a9a7808 */ /* 0x000fe20001800000 */
[----:B------:R-:W-:Y:S01]  /*9910*/  MUFU.EX2 R210, R210 ;  /* 0x000000d200d27308 */ /* 0x000fe20000000800 */
[----:B------:R-:W-:-:S04]  /*9920*/  ISETP.GT.AND P3, PT, R190, 0x48, PT ;  /* 0x00000048be00780c */ /* 0x000fc80003f64270 */
[----:B------:R-:W-:-:S03]  /*9930*/  FSEL R158, R158, -INF , P3 ;  /* 0xff8000009e9e7808 */ /* 0x000fc60001800000 */
        /* <DEDUP_REMOVED lines=14> */
[----:B------:R-:W-:Y:S01]  /*9a20*/  FFMA.FTZ R197, R187, UR5, -R0 ;  /* 0x00000005bbc57c23 */ /* 0x000fe20008010800 */
[----:B------:R-:W-:Y:S01]  /*9a30*/  FSEL R187, R177, -INF , P4 ;  /* 0xff800000b1bb7808 */ /* 0x000fe20002000000 */
[----:B------:R-:W-:Y:S01]  /*9a40*/  HGMMA.64x256x16.F32 R24, R192, gdesc[UR4].tnspB, R24, gsb0 ;  /* 0x43e00004c0187df0 */ /* 0x000fe20008000818 */
[----:B------:R-:W-:Y:S01]  /*9a50*/  FMNMX.FTZ R3, R159, R196, !PT ;  /* 0x000000c49f037209 */ /* 0x000fe20007810000 */
[----:B------:R-:W-:Y:S01]  /*9a60*/  MUFU.EX2 R177, R197 ;  /* 0x000000c500b17308 */ /* 0x000fe20000000800 */
[----:B------:R-:W-:-:S02]  /*9a70*/  ISETP.GT.AND P4, PT, R190, 0x19, PT ;  /* 0x00000019be00780c */ /* 0x000fc40003f84270 */
[----:B------:R-:W-:Y:S02]  /*9a80*/  FMNMX.FTZ R3, R184, R3, !PT ;  /* 0x00000003b8037209 */ /* 0x000fe40007810000 */
[----:B------:R-:W-:Y:S02]  /*9a90*/  FSEL R179, R179, -INF , P4 ;  /* 0xff800000b3b37808 */ /* 0x000fe40002000000 */
[----:B------:R-:W-:Y:S01]  /*9aa0*/  FMNMX.FTZ R196, R176, R3, !PT ;  /* 0x00000003b0c47209 */ /* 0x000fe20007810000 */
[----:B------:R-:W-:Y:S01]  /*9ab0*/  MUFU.EX2 R198, R198 ;  /* 0x000000c600c67308 */ /* 0x000fe20000000800 */
[----:B------:R-:W-:Y:S02]  /*9ac0*/  ISETP.GT.AND P4, PT, R190, 0x21, PT ;  /* 0x00000021be00780c */ /* 0x000fe40003f84270 */
[----:B------:R-:W-:Y:S02]  /*9ad0*/  FMNMX.FTZ R3, R187, R196, !PT ;  /* 0x000000c4bb037209 */ /* 0x000fe40007810000 */
[----:B-1----:R-:W-:-:S02]  /*9ae0*/  FSEL R168, R189, -INF , P4 ;  /* 0xff800000bda87808 */ /* 0x002fc40002000000 */
[----:B------:R-:W-:Y:S01]  /*9af0*/  FMNMX.FTZ R196, R178, R3, !PT ;  /* 0x00000003b2c47209 */ /* 0x000fe20007810000 */
[----:B------:R-:W-:Y:S01]  /*9b00*/  MUFU.EX2 R157, R157 ;  /* 0x0000009d009d7308 */ /* 0x000fe20000000800 */
[----:B------:R-:W-:Y:S02]  /*9b10*/  ISETP.GT.AND P4, PT, R190, 0x29, PT ;  /* 0x00000029be00780c */ /* 0x000fe40003f84270 */
[----:B------:R-:W-:Y:S01]  /*9b20*/  FMNMX.FTZ R3, R179, R196, !PT ;  /* 0x000000c4b3037209 */ /* 0x000fe20007810000 */
[--C-:B------:R-:W-:Y:S01]  /*9b30*/  FFMA.FTZ R196, R156, UR5, -R0.reuse ;  /* 0x000000059cc47c23 */ /* 0x100fe20008010800 */
[----:B------:R-:W-:Y:S01]  /*9b40*/  FSEL R175, R175, -INF , P4 ;  /* 0xff800000afaf7808 */ /* 0x000fe20002000000 */
[----:B------:R-:W-:Y:S01]  /*9b50*/  FFMA.FTZ R156, R185, UR5, -R0 ;  /* 0x00000005b99c7c23 */ /* 0x000fe20008010800 */
[----:B------:R-:W-:Y:S02]  /*9b60*/  FMNMX.FTZ R3, R160, R3, !PT ;  /* 0x00000003a0037209 */ /* 0x000fe40007810000 */
[----:B------:R-:W-:Y:S01]  /*9b70*/  ISETP.GT.AND P4, PT, R190, 0x31, PT ;  /* 0x00000031be00780c */ /* 0x000fe20003f84270 */
[----:B------:R-:W-:Y:S01]  /*9b80*/  MUFU.EX2 R196, R196 ;  /* 0x000000c400c47308 */ /* 0x000fe20000000800 */
[----:B------:R-:W-:-:S02]  /*9b90*/  FMNMX.FTZ R3, R168, R3, !PT ;  /* 0x00000003a8037209 */ /* 0x000fc40007810000 */
[----:B------:R-:W-:Y:S02]  /*9ba0*/  FSEL R163, R163, -INF , P4 ;  /* 0xff800000a3a37808 */ /* 0x000fe40002000000 */
[----:B------:R-:W-:Y:S02]  /*9bb0*/  FMNMX.FTZ R188, R174, R3, !PT ;  /* 0x00000003aebc7209 */ /* 0x000fe40007810000 */
[----:B------:R-:W-:Y:S01]  /*9bc0*/  ISETP.GT.AND P4, PT, R190, 0x39, PT ;  /* 0x00000039be00780c */ /* 0x000fe20003f84270 */
[----:B------:R-:W-:Y:S01]  /*9bd0*/  MUFU.EX2 R156, R156 ;  /* 0x0000009c009c7308 */ /* 0x000fe20000000800 */
[----:B------:R-:W-:Y:S02]  /*9be0*/  FMNMX.FTZ R3, R175, R188, !PT ;  /* 0x000000bcaf037209 */ /* 0x000fe40007810000 */
[----:B------:R-:W-:Y:S02]  /*9bf0*/  FSEL R164, R167, -INF , P4 ;  /* 0xff800000a7a47808 */ /* 0x000fe40002000000 */
[----:B------:R-:W-:-:S02]  /*9c00*/  FMNMX.FTZ R188, R162, R3, !PT ;  /* 0x00000003a2bc7209 */ /* 0x000fc40007810000 */
[----:B------:R-:W-:Y:S01]  /*9c10*/  ISETP.GT.AND P4, PT, R190, 0x41, PT ;  /* 0x00000041be00780c */ /* 0x000fe20003f84270 */
[----:B------:R0:W-:Y:S01]  /*9c20*/  MUFU.EX2 R167, R169 ;  /* 0x000000a900a77308 */ /* 0x0001e20000000800 */
[----:B------:R-:W-:Y:S02]  /*9c30*/  FMNMX.FTZ R3, R163, R188, !PT ;  /* 0x000000bca3037209 */ /* 0x000fe40007810000 */
[----:B------:R-:W-:Y:S02]  /*9c40*/  FSEL R155, R155, -INF , P4 ;  /* 0xff8000009b9b7808 */ /* 0x000fe40002000000 */
[----:B------:R-:W-:Y:S02]  /*9c50*/  FMNMX.FTZ R3, R166, R3, !PT ;  /* 0x00000003a6037209 */ /* 0x000fe40007810000 */
[----:B------:R-:W-:Y:S02]  /*9c60*/  ISETP.GT.AND P4, PT, R190, 0x49, PT ;  /* 0x00000049be00780c */ /* 0x000fe40003f84270 */
[----:B------:R-:W-:Y:S01]  /*9c70*/  FMNMX.FTZ R3, R164, R3, !PT ;  /* 0x00000003a4037209 */ /* 0x000fe20007810000 */
[--C-:B0-----:R-:W-:Y:S01]  /*9c80*/  FFMA.FTZ R169, R173, UR5, -R0.reuse ;  /* 0x00000005ada97c23 */ /* 0x101fe20008010800 */
[----:B---3--:R-:W-:Y:S01]  /*9c90*/  FSEL R172, R191, -INF , P4 ;  /* 0xff800000bfac7808 */ /* 0x008fe20002000000 */
[--C-:B------:R-:W-:Y:S01]  /*9ca0*/  FFMA.FTZ R173, R181, UR5, -R0.reuse ;  /* 0x00000005b5ad7c23 */ /* 0x100fe20008010800 */
[----:B------:R-:W-:Y:S01]  /*9cb0*/  FMNMX.FTZ R188, R154, R3, !PT ;  /* 0x000000039abc7209 */ /* 0x000fe20007810000 */
[----:B------:R-:W-:Y:S01]  /*9cc0*/  FFMA.FTZ R181, R183, UR5, -R0 ;  /* 0x00000005b7b57c23 */ /* 0x000fe20008010800 */
[----:B------:R-:W-:Y:S01]  /*9cd0*/  FSEL R183, R4, RZ, P2 ;  /* 0x000000ff04b77208 */ /* 0x000fe20001000000 */
[----:B------:R-:W-:Y:S01]  /*9ce0*/  MUFU.EX2 R169, R169 ;  /* 0x000000a900a97308 */ /* 0x000fe20000000800 */
[----:B------:R-:W-:-:S02]  /*9cf0*/  FMNMX.FTZ R3, R155, R188, !PT ;  /* 0x000000bc9b037209 */ /* 0x000fc40007810000 */
[----:B------:R-:W-:Y:S01]  /*9d00*/  R2UR UR6, R226 ;  /* 0x00000000e20672ca */ /* 0x000fe200000e0000 */
[----:B------:R-:W-:Y:S01]  /*9d10*/  FADD.FTZ R183, -R183, R20 ;  /* 0x00000014b7b77221 */ /* 0x000fe20000010100 */
[----:B------:R-:W-:-:S03]  /*9d20*/  FMNMX.FTZ R3, R158, R3, !PT ;  /* 0x000000039e037209 */ /* 0x000fc60007810000 */
[----:B------:R-:W-:Y:S01]  /*9d30*/  MUFU.EX2 R173, R173 ;  /* 0x000000ad00ad7308 */ /* 0x000fe20000000800 */
[----:B------:R-:W-:-:S05]  /*9d40*/  FMNMX.FTZ R3, R172, R3, !PT ;  /* 0x00000003ac037209 */ /* 0x000fca0007810000 */
[----:B------:R-:W0:Y:S02]  /*9d50*/  SHFL.BFLY PT, R152, R3, 0x2, 0x1f ;  /* 0x0c401f0003987f89 */ /* 0x000e2400000e0000 */
[----:B------:R-:W-:Y:S01]  /*9d60*/  MUFU.EX2 R181, R181 ;  /* 0x000000b500b57308 */ /* 0x000fe20000000800 */
[----:B------:R-:W-:Y:S01]  /*9d70*/  UISETP.GT.AND UP0, UPT, UR11, UR6, UPT ;  /* 0x000000060b00728c */ /* 0x000fe2000bf04270 */
[----:B------:R-:W-:-:S13]  /*9d80*/  R2UR UR6, R16 ;  /* 0x00000000100672ca */ /* 0x000fda00000e0000 */
[----:B------:R-:W-:Y:S02]  /*9d90*/  MOV R230, UR6 ;  /* 0x0000000600e67c02 */ /* 0x000fe40008000f00 */
[----:B0-----:R-:W-:Y:S01]  /*9da0*/  FMNMX.FTZ R180, R3, R152, !PT ;  /* 0x0000009803b47209 */ /* 0x001fe20007810000 */
[----:B------:R-:W-:Y:S01]  /*9db0*/  FFMA.FTZ R152, R170, UR5, -R0 ;  /* 0x00000005aa987c23 */ /* 0x000fe20008010800 */
[----:B------:R-:W-:-:S03]  /*9dc0*/  FMUL.FTZ R0, R183, UR5 ;  /* 0x00000005b7007c20 */ /* 0x000fc60008410000 */
[----:B------:R-:W0:Y:S02]  /*9dd0*/  SHFL.BFLY PT, R3, R180, 0x1, 0x1f ;  /* 0x0c201f00b4037f89 */ /* 0x000e2400000e0000 */
[----:B------:R-:W-:Y:S08]  /*9de0*/  MUFU.EX2 R152, R152 ;  /* 0x0000009800987308 */ /* 0x000ff00000000800 */
[----:B------:R-:W1:Y:S01]  /*9df0*/  MUFU.EX2 R0, R0 ;  /* 0x0000000000007308 */ /* 0x000e620000000800 */
[----:B0-----:R-:W-:-:S04]  /*9e00*/  FMNMX.FTZ R3, R180, R3, !PT ;  /* 0x00000003b4037209 */ /* 0x001fc80007810000 */
[C---:B------:R-:W-:Y:S01]  /*9e10*/  FSETP.NEU.FTZ.AND P2, PT, R3.reuse, -INF , PT ;  /* 0xff8000000300780b */ /* 0x040fe20003f5d000 */
[----:B------:R-:W-:-:S05]  /*9e20*/  FMUL.FTZ R20, R3, UR5 ;  /* 0x0000000503147c20 */ /* 0x000fca0008410000 */
[----:B------:R-:W-:-:S05]  /*9e30*/  FSEL R183, R20, RZ, P2 ;  /* 0x000000ff14b77208 */ /* 0x000fca0001000000 */
[--C-:B------:R-:W-:Y:S01]  /*9e40*/  FFMA.FTZ R20, R2, UR5, -R183.reuse ;  /* 0x0000000502147c23 */ /* 0x100fe200080108b7 */
[----:B------:R-:W-:Y:S01]  /*9e50*/  FSEL R2, R3, RZ, P2 ;  /* 0x000000ff03027208 */ /* 0x000fe20001000000 */
[--C-:B------:R-:W-:Y:S01]  /*9e60*/  FFMA.FTZ R209, R186, UR5, -R183.reuse ;  /* 0x00000005bad17c23 */ /* 0x100fe200080108b7 */
[--C-:B------:R-:W-:Y:S01]  /*9e70*/  FFMA.FTZ R211, R159, UR5, -R183.reuse ;  /* 0x000000059fd37c23 */ /* 0x100fe200080108b7 */
[----:B------:R-:W-:Y:S01]  /*9e80*/  FFMA.FTZ R170, R184, UR5, -R183 ;  /* 0x00000005b8aa7c23 */ /* 0x000fe200080108b7 */
[----:B------:R-:W-:Y:S02]  /*9e90*/  IMAD.U32 R159, RZ, RZ, UR14 ;  /* 0x0000000eff9f7e24 */ /* 0x000fe4000f8e00ff */
[----:B------:R-:W-:Y:S01]  /*9ea0*/  FADD.FTZ R2, -R2, R21 ;  /* 0x0000001502027221 */ /* 0x000fe20000010100 */
[----:B-1----:R-:W-:Y:S01]  /*9eb0*/  FFMA.FTZ R21, R0, R14, R177 ;  /* 0x0000000e00157223 */ /* 0x002fe200000100b1 */
[----:B------:R-:W-:Y:S01]  /*9ec0*/  MUFU.EX2 R209, R209 ;  /* 0x000000d100d17308 */ /* 0x000fe20000000800 */
[----:B------:R-:W-:Y:S01]  /*9ed0*/  FFMA.FTZ R205, R176, UR5, -R183 ;  /* 0x00000005b0cd7c23 */ /* 0x000fe200080108b7 */
[----:B------:R-:W-:Y:S01]  /*9ee0*/  FMUL.FTZ R2, R2, UR5 ;  /* 0x0000000502027c20 */ /* 0x000fe20008410000 */
[----:B------:R-:W-:Y:S01]  /*9ef0*/  FADD.FTZ R21, R208, R21 ;  /* 0x00000015d0157221 */ /* 0x000fe20000010000 */
[--C-:B------:R-:W-:Y:S01]  /*9f00*/  FFMA.FTZ R176, R187, UR5, -R183.reuse ;  /* 0x00000005bbb07c23 */ /* 0x100fe200080108b7 */
[--C-:B------:R-:W-:Y:S01]  /*9f10*/  FFMA.FTZ R207, R178, UR5, -R183.reuse ;  /* 0x00000005b2cf7c23 */ /* 0x100fe200080108b7 */
[----:B------:R-:W-:Y:S01]  /*9f20*/  FFMA.FTZ R178, R179, UR5, -R183 ;  /* 0x00000005b3b27c23 */ /* 0x000fe200080108b7 */
[----:B------:R-:W-:Y:S01]  /*9f30*/  FADD.FTZ R14, R210, R21 ;  /* 0x00000015d20e7221 */ /* 0x000fe20000010000 */
[----:B------:R-:W0:Y:S01]  /*9f40*/  MUFU.EX2 R2, R2 ;  /* 0x0000000200027308 */ /* 0x000e220000000800 */
[--C-:B------:R-:W-:Y:S01]  /*9f50*/  FFMA.FTZ R201, R160, UR5, -R183.reuse ;  /* 0x00000005a0c97c23 */ /* 0x100fe200080108b7 */
[--C-:B------:R-:W-:Y:S01]  /*9f60*/  FFMA.FTZ R203, R174, UR5, -R183.reuse ;  /* 0x00000005aecb7c23 */ /* 0x100fe200080108b7 */
[----:B------:R-:W-:Y:S01]  /*9f70*/  FADD.FTZ R21, R161, R14 ;  /* 0x0000000ea1157221 */ /* 0x000fe20000010000 */
[----:B------:R-:W-:Y:S01]  /*9f80*/  @!P1 IADD3 R14, R159, 0x38840, RZ ;  /* 0x000388409f0e9810 */ /* 0x000fe20007ffe0ff */
[--C-:B------:R-:W-:Y:S01]  /*9f90*/  FFMA.FTZ R160, R168, UR5, -R183.reuse ;  /* 0x00000005a8a07c23 */ /* 0x100fe200080108b7 */
[----:B------:R-:W-:Y:S01]  /*9fa0*/  FFMA.FTZ R168, R175, UR5, -R183 ;  /* 0x00000005afa87c23 */ /* 0x000fe200080108b7 */
[----:B------:R-:W-:Y:S01]  /*9fb0*/  FADD.FTZ R174, R204, R21 ;  /* 0x00000015ccae7221 */ /* 0x000fe20000010000 */
[----:B------:R-:W1:Y:S01]  /*9fc0*/  MUFU.EX2 R20, R20 ;  /* 0x0000001400147308 */ /* 0x000e620000000800 */
[----:B------:R-:W-:Y:S01]  /*9fd0*/  @!P1 PRMT R14, RZ, 0x654, R14 ;  /* 0x00000654ff0e9816 */ /* 0x000fe2000000000e */
[--C-:B------:R-:W-:Y:S01]  /*9fe0*/  FFMA.FTZ R197, R162, UR5, -R183.reuse ;  /* 0x00000005a2c57c23 */ /* 0x100fe200080108b7 */
[----:B------:R-:W-:Y:S01]  /*9ff0*/  FADD.FTZ R21, R167, R174 ;  /* 0x000000aea7157221 */ /* 0x000fe20000010000 */
[--C-:B------:R-:W-:Y:S01]  /*a000*/  FFMA.FTZ R162, R163, UR5, -R183.reuse ;  /* 0x00000005a3a27c23 */ /* 0x100fe200080108b7 */
[--C-:B------:R-:W-:Y:S01]  /*a010*/  FFMA.FTZ R199, R166, UR5, -R183.reuse ;  /* 0x00000005a6c77c23 */ /* 0x100fe200080108b7 */
[----:B------:R-:W-:Y:S01]  /*a020*/  FFMA.FTZ R164, R164, UR5, -R183 ;  /* 0x00000005a4a47c23 */ /* 0x000fe200080108b7 */
[----:B------:R-:W-:Y:S01]  /*a030*/  FADD.FTZ R174, R206, R21 ;  /* 0x00000015ceae7221 */ /* 0x000fe20000010000 */
[----:B------:R-:W2:Y:S01]  /*a040*/  MUFU.EX2 R211, R211 ;  /* 0x000000d300d37308 */ /* 0x000ea20000000800 */
[----:B0-----:R-:W-:Y:S01]  /*a050*/  FFMA.FTZ R5, R2, R5, R209 ;  /* 0x0000000502057223 */ /* 0x001fe200000100d1 */
[--C-:B------:R-:W-:Y:S01]  /*a060*/  FFMA.FTZ R155, R155, UR5, -R183.reuse ;  /* 0x000000059b9b7c23 */ /* 0x100fe200080108b7 */
[----:B------:R-:W-:Y:S01]  /*a070*/  FADD.FTZ R21, R165, R174 ;  /* 0x000000aea5157221 */ /* 0x000fe20000010000 */
[--C-:B------:R-:W-:Y:S01]  /*a080*/  FFMA.FTZ R158, R158, UR5, -R183.reuse ;  /* 0x000000059e9e7c23 */ /* 0x100fe200080108b7 */
[----:B------:R-:W-:Y:S01]  /*a090*/  FFMA.FTZ R172, R172, UR5, -R183 ;  /* 0x00000005acac7c23 */ /* 0x000fe200080108b7 */
[----:B------:R-:W-:-:S02]  /*a0a0*/  IMAD.U32 R159, RZ, RZ, UR4 ;  /* 0x00000004ff9f7e24 */ /* 0x000fc4000f8e00ff */
[----:B------:R-:W-:Y:S01]  /*a0b0*/  FADD.FTZ R174, R200, R21 ;  /* 0x00000015c8ae7221 */ /* 0x000fe20000010000 */
[----:B------:R-:W0:Y:S01]  /*a0c0*/  MUFU.EX2 R170, R170 ;  /* 0x000000aa00aa7308 */ /* 0x000e220000000800 */
[----:B------:R-:W-:Y:S01]  /*a0d0*/  PLOP3.LUT P2, PT, PT, PT, UP0, 0x80, 0x0 ;  /* 0x000000000000781c */ /* 0x000fe20003f4f008 */
[----:B------:R-:W-:Y:S02]  /*a0e0*/  @!P1 VIADD R159, R159, 0x38860 ;  /* 0x000388609f9f9836 */ /* 0x000fe40000000000 */
[----:B------:R-:W-:Y:S01]  /*a0f0*/  FADD.FTZ R21, R169, R174 ;  /* 0x000000aea9157221 */ /* 0x000fe20000010000 */
[----:B------:R-:W-:Y:S01]  /*a100*/  UIADD3 UR4, UR11, -0x1, URZ ;  /* 0xffffffff0b047890 */ /* 0x000fe2000fffe03f */
[----:B-1----:R-:W-:Y:S02]  /*a110*/  F2FP.F16.F32.PACK_AB R209, R20, R209 ;  /* 0x000000d114d1723e */ /* 0x002fe400000000ff */
[----:B------:R-:W-:Y:S01]  /*a120*/  FADD.FTZ R166, R202, R21 ;  /* 0x00000015caa67221 */ /* 0x000fe20000010000 */
[----:B------:R-:W1:Y:S01]  /*a130*/  MUFU.EX2 R205, R205 ;  /* 0x000000cd00cd7308 */ /* 0x000e620000000800 */
[----:B------:R-:W-:Y:S01]  /*a140*/  @!P1 PRMT R159, RZ, 0x654, R159 ;  /* 0x00000654ff9f9816 */ /* 0x000fe2000000009f */
[----:B------:R-:W-:-:S02]  /*a150*/  IMAD.U32 R229, RZ, RZ, UR4 ;  /* 0x00000004ffe57e24 */ /* 0x000fc4000f8e00ff */
[----:B------:R-:W-:Y:S01]  /*a160*/  FADD.FTZ R21, R153, R166 ;  /* 0x000000a699157221 */ /* 0x000fe20000010000 */
[----:B------:R-:W-:Y:S02]  /*a170*/  F2FP.F16.F32.PACK_AB R208, R208, R177 ;  /* 0x000000b1d0d0723e */ /* 0x000fe400000000ff */
[----:B------:R-:W-:Y:S01]  /*a180*/  F2FP.F16.F32.PACK_AB R210, R161, R210 ;  /* 0x000000d2a1d2723e */ /* 0x000fe200000000ff */
[----:B------:R-:W-:Y:S01]  /*a190*/  FADD.FTZ R166, R196, R21 ;  /* 0x00000015c4a67221 */ /* 0x000fe20000010000 */
[----:B------:R-:W3:Y:S01]  /*a1a0*/  MUFU.EX2 R176, R176 ;  /* 0x000000b000b07308 */ /* 0x000ee20000000800 */
[----:B------:R-:W-:Y:S02]  /*a1b0*/  F2FP.F16.F32.PACK_AB R204, R167, R204 ;  /* 0x000000cca7cc723e */ /* 0x000fe400000000ff */
[----:B------:R-:W-:Y:S01]  /*a1c0*/  FADD.FTZ R21, R173, R166 ;  /* 0x000000a6ad157221 */ /* 0x000fe20000010000 */
[----:B------:R-:W-:Y:S02]  /*a1d0*/  F2FP.F16.F32.PACK_AB R206, R165, R206 ;  /* 0x000000cea5ce723e */ /* 0x000fe400000000ff */
[----:B------:R-:W-:Y:S01]  /*a1e0*/  F2FP.F16.F32.PACK_AB R200, R169, R200 ;  /* 0x000000c8a9c8723e */ /* 0x000fe200000000ff */
[----:B------:R-:W-:Y:S01]  /*a1f0*/  FADD.FTZ R166, R198, R21 ;  /* 0x00000015c6a67221 */ /* 0x000fe20000010000 */
[----:B------:R-:W4:Y:S01]  /*a200*/  MUFU.EX2 R207, R207 ;  /* 0x000000cf00cf7308 */ /* 0x000f220000000800 */
[----:B------:R-:W-:-:S02]  /*a210*/  F2FP.F16.F32.PACK_AB R202, R153, R202 ;  /* 0x000000ca99ca723e */ /* 0x000fc400000000ff */
[----:B------:R-:W-:Y:S01]  /*a220*/  FADD.FTZ R21, R157, R166 ;  /* 0x000000a69d157221 */ /* 0x000fe20000010000 */
[----:B------:R-:W-:Y:S02]  /*a230*/  F2FP.F16.F32.PACK_AB R196, R173, R196 ;  /* 0x000000c4adc4723e */ /* 0x000fe400000000ff */
[----:B------:R-:W-:Y:S02]  /*a240*/  F2FP.F16.F32.PACK_AB R198, R157, R198 ;  /* 0x000000c69dc6723e */ /* 0x000fe400000000ff */
[----:B------:R-:W5:Y:S08]  /*a250*/  MUFU.EX2 R178, R178 ;  /* 0x000000b200b27308 */ /* 0x000f700000000800 */
[----:B------:R-:W5:Y:S08]  /*a260*/  MUFU.EX2 R201, R201 ;  /* 0x000000c900c97308 */ /* 0x000f700000000800 */
[----:B------:R-:W5:Y:S08]  /*a270*/  MUFU.EX2 R160, R160 ;  /* 0x000000a000a07308 */ /* 0x000f700000000800 */
[----:B------:R-:W5:Y:S08]  /*a280*/  MUFU.EX2 R203, R203 ;  /* 0x000000cb00cb7308 */ /* 0x000f700000000800 */
[----:B------:R-:W5:Y:S08]  /*a290*/  MUFU.EX2 R168, R168 ;  /* 0x000000a800a87308 */ /* 0x000f700000000800 */
[----:B------:R-:W5:Y:S08]  /*a2a0*/  MUFU.EX2 R197, R197 ;  /* 0x000000c500c57308 */ /* 0x000f700000000800 */
[----:B------:R-:W5:Y:S01]  /*a2b0*/  MUFU.EX2 R162, R162 ;  /* 0x000000a200a27308 */ /* 0x000f620000000800 */
[----:B------:R-:W-:-:S02]  /*a2c0*/  WARPGROUP.DEPBAR.LE gsb0, 0x0 ;  /* 0x00008000000079c5 */ /* 0x000fc40000010000 */
[----:B------:R2:W-:Y:S05]  /*a2d0*/  @!P1 SYNCS.ARRIVE.TRANS64.RED.A1T0 RZ, [R14+URZ], RZ ;  /* 0x000000ff0eff99a7 */ /* 0x0005ea000810043f */
[----:B------:R-:W5:Y:S01]  /*a2e0*/  MUFU.EX2 R199, R199 ;  /* 0x000000c700c77308 */ /* 0x000f620000000800 */
[----:B------:R-:W-:Y:S01]  /*a2f0*/  FFMA.FTZ R193, R154, UR5, -R183 ;  /* 0x000000059ac17c23 */ /* 0x000fe200080108b7 */
[----:B------:R-:W-:Y:S02]  /*a300*/  F2FP.F16.F32.PACK_AB R192, R181, R152 ;  /* 0x00000098b5c0723e */ /* 0x000fe400000000ff */
[----:B------:R-:W-:Y:S01]  /*a310*/  F2FP.F16.F32.PACK_AB R194, R171, R156 ;  /* 0x0000009cabc2723e */ /* 0x000fe200000000ff */
[----:B--2---:R-:W-:-:S03]  /*a320*/  FADD.FTZ R14, R20, R5 ;  /* 0x00000005140e7221 */ /* 0x004fc60000010000 */
[----:B------:R2:W5:Y:S01]  /*a330*/  MUFU.EX2 R154, R164 ;  /* 0x000000a4009a7308 */ /* 0x0005620000000800 */
[----:B------:R1:W-:Y:S01]  /*a340*/  @!P1 SYNCS.ARRIVE.TRANS64.RED.A1T0 RZ, [R159+URZ], RZ ;  /* 0x000000ff9fff99a7 */ /* 0x0003e2000810043f */
[----:B------:R-:W-:Y:S02]  /*a350*/  IMAD.MOV.U32 R20, RZ, RZ, R4 ;  /* 0x000000ffff147224 */ /* 0x000fe400078e0004 */
[----:B------:R-:W-:Y:S01]  /*a360*/  FADD.FTZ R5, R211, R14 ;  /* 0x0000000ed3057221 */ /* 0x000fe20000010000 */
[----:B0-----:R-:W-:-:S03]  /*a370*/  F2FP.F16.F32.PACK_AB R211, R170, R211 ;  /* 0x000000d3aad3723e */ /* 0x001fc600000000ff */
[----:B------:R-:W-:Y:S01]  /*a380*/  FADD.FTZ R14, R170, R5 ;  /* 0x00000005aa0e7221 */ /* 0x000fe20000010000 */
[----:B------:R-:W0:Y:S01]  /*a390*/  MUFU.EX2 R193, R193 ;  /* 0x000000c100c17308 */ /* 0x000e220000000800 */
[----:B--2---:R-:W-:Y:S02]  /*a3a0*/  FADD.FTZ R164, R152, R21 ;  /* 0x0000001598a47221 */ /* 0x004fe40000010000 */
[----:B-1----:R-:W-:Y:S01]  /*a3b0*/  FADD.FTZ R5, R205, R14 ;  /* 0x0000000ecd057221 */ /* 0x002fe20000010000 */
[C---:B---3--:R-:W-:Y:S01]  /*a3c0*/  F2FP.F16.F32.PACK_AB R205, R176.reuse, R205 ;  /* 0x000000cdb0cd723e */ /* 0x048fe200000000ff */
[----:B------:R-:W-:Y:S02]  /*a3d0*/  FADD.FTZ R21, R181, R164 ;  /* 0x000000a4b5157221 */ /* 0x000fe40000010000 */
[----:B------:R-:W-:Y:S01]  /*a3e0*/  FADD.FTZ R14, R176, R5 ;  /* 0x00000005b00e7221 */ /* 0x000fe20000010000 */
[----:B------:R-:W1:Y:S01]  /*a3f0*/  MUFU.EX2 R155, R155 ;  /* 0x0000009b009b7308 */ /* 0x000e620000000800 */
[----:B------:R-:W-:Y:S01]  /*a400*/  FADD.FTZ R164, R156, R21 ;  /* 0x000000159ca47221 */ /* 0x000fe20000010000 */
[----:B------:R-:W-:-:S02]  /*a410*/  IMAD.MOV.U32 R21, RZ, RZ, R3 ;  /* 0x000000ffff157224 */ /* 0x000fc400078e0003 */
[----:B----4-:R-:W-:Y:S01]  /*a420*/  FADD.FTZ R5, R207, R14 ;  /* 0x0000000ecf057221 */ /* 0x010fe20000010000 */
[----:B-----5:R-:W-:-:S03]  /*a430*/  F2FP.F16.F32.PACK_AB R207, R178, R207 ;  /* 0x000000cfb2cf723e */ /* 0x020fc600000000ff */
[----:B------:R-:W-:Y:S01]  /*a440*/  FADD.FTZ R14, R178, R5 ;  /* 0x00000005b20e7221 */ /* 0x000fe20000010000 */
[----:B------:R-:W2:Y:S03]  /*a450*/  MUFU.EX2 R195, R158 ;  /* 0x0000009e00c37308 */ /* 0x000ea60000000800 */
[----:B------:R-:W-:Y:S01]  /*a460*/  FADD.FTZ R5, R201, R14 ;  /* 0x0000000ec9057221 */ /* 0x000fe20000010000 */
[----:B------:R-:W-:-:S03]  /*a470*/  F2FP.F16.F32.PACK_AB R201, R160, R201 ;  /* 0x000000c9a0c9723e */ /* 0x000fc600000000ff */
[----:B------:R-:W-:Y:S01]  /*a480*/  FADD.FTZ R14, R160, R5 ;  /* 0x00000005a00e7221 */ /* 0x000fe20000010000 */
[----:B------:R-:W3:Y:S03]  /*a490*/  MUFU.EX2 R172, R172 ;  /* 0x000000ac00ac7308 */ /* 0x000ee60000000800 */
[----:B------:R-:W-:Y:S01]  /*a4a0*/  FADD.FTZ R5, R203, R14 ;  /* 0x0000000ecb057221 */ /* 0x000fe20000010000 */
[----:B------:R-:W-:-:S03]  /*a4b0*/  F2FP.F16.F32.PACK_AB R203, R168, R203 ;  /* 0x000000cba8cb723e */ /* 0x000fc600000000ff */
[----:B------:R-:W-:-:S04]  /*a4c0*/  FADD.FTZ R14, R168, R5 ;  /* 0x00000005a80e7221 */ /* 0x000fc80000010000 */
[----:B------:R-:W-:Y:S01]  /*a4d0*/  FADD.FTZ R5, R197, R14 ;  /* 0x0000000ec5057221 */ /* 0x000fe20000010000 */
[----:B------:R-:W-:-:S03]  /*a4e0*/  F2FP.F16.F32.PACK_AB R197, R162, R197 ;  /* 0x000000c5a2c5723e */ /* 0x000fc600000000ff */
[----:B------:R-:W-:-:S04]  /*a4f0*/  FADD.FTZ R14, R162, R5 ;  /* 0x00000005a20e7221 */ /* 0x000fc80000010000 */
[----:B------:R-:W-:Y:S01]  /*a500*/  FADD.FTZ R5, R199, R14 ;  /* 0x0000000ec7057221 */ /* 0x000fe20000010000 */
[----:B------:R-:W-:Y:S01]  /*a510*/  FADD.FTZ R14, R171, R164 ;  /* 0x000000a4ab0e7221 */ /* 0x000fe20000010000 */
[C---:B------:R-:W-:Y:S02]  /*a520*/  F2FP.F16.F32.PACK_AB R199, R154.reuse, R199 ;  /* 0x000000c79ac7723e */ /* 0x040fe400000000ff */
[----:B------:R-:W-:-:S04]  /*a530*/  FADD.FTZ R152, R154, R5 ;  /* 0x000000059a987221 */ /* 0x000fc80000010000 */
[----:B0-----:R-:W-:Y:S01]  /*a540*/  FADD.FTZ R152, R193, R152 ;  /* 0x00000098c1987221 */ /* 0x001fe20000010000 */
[----:B-1----:R-:W-:-:S03]  /*a550*/  F2FP.F16.F32.PACK_AB R193, R155, R193 ;  /* 0x000000c19bc1723e */ /* 0x002fc600000000ff */
[----:B------:R-:W-:-:S04]  /*a560*/  FADD.FTZ R152, R155, R152 ;  /* 0x000000989b987221 */ /* 0x000fc80000010000 */
[----:B--2---:R-:W-:Y:S01]  /*a570*/  FADD.FTZ R152, R195, R152 ;  /* 0x00000098c3987221 */ /* 0x004fe20000010000 */
[----:B---3--:R-:W-:-:S03]  /*a580*/  F2FP.F16.F32.PACK_AB R195, R172, R195 ;  /* 0x000000c3acc3723e */ /* 0x008fc600000000ff */
[----:B------:R-:W-:Y:S01]  /*a590*/  FADD.FTZ R5, R172, R152 ;  /* 0x00000098ac057221 */ /* 0x000fe20000010000 */
[----:B------:R-:W-:Y:S06]  /*a5a0*/  @P2 BRA `(.L_x_2101) ;  /* 0xffffffbc00b02947 */ /* 0x000fec000383ffff */
[----:B------:R-:W-:-:S07]  /*a5b0*/  IMAD.U32 R227, RZ, RZ, UR4 ;  /* 0x00000004ffe37e24 */ /* 0x000fce000f8e00ff */
.L_x_2092:
[----:B------:R-:W-:-:S13]  /*a5c0*/  R2UR UR4, R227 ;  /* 0x00000000e30472ca */ /* 0x000fda00000e0000 */
[----:B------:R-:W-:-:S13]  /*a5d0*/  ISETP.LE.AND P2, PT, RZ, UR4, PT ;  /* 0x00000004ff007c0c */ /* 0x000fda000bf43270 */
[----:B------:R-:W-:Y:S05]  /*a5e0*/  @!P2 BRA `(.L_x_2102) ;  /* 0x0000003c00cca947 */ /* 0x000fea0003800000 */
[----:B------:R-:W-:Y:S01]  /*a5f0*/  R2UR UR4, R16 ;  /* 0x00000000100472ca */ /* 0x000fe200000e0000 */
[----:B------:R-:W-:Y:S01]  /*a600*/  IMAD.MOV.U32 R20, RZ, RZ, R3 ;  /* 0x000000ffff147224 */ /* 0x000fe200078e0003 */
[----:B------:R-:W-:Y:S01]  /*a610*/  MOV R19, R4 ;  /* 0x0000000400137202 */ /* 0x000fe20000000f00 */
[----:B------:R-:W-:Y:S01]  /*a620*/  IMAD.U32 R22, RZ, RZ, UR60 ;  /* 0x0000003cff167e24 */ /* 0x000fe2000f8e00ff */
[----:B------:R-:W-:-:S09]  /*a630*/  ULDC UR61, c[0x0][0x9d8] ;  /* 0x00027600003d7ab9 */ /* 0x000fd20000000800 */
[----:B------:R-:W-:-:S07]  /*a640*/  IMAD.U32 R21, RZ, RZ, UR4 ;  /* 0x00000004ff157e24 */ /* 0x000fce000f8e00ff */
.L_x_2111:
        /* <DEDUP_REMOVED lines=10> */
.L_x_2103:
[----:B------:R-:W-:Y:S02]  /*a6f0*/  R2UR UR4, R17 ;  /* 0x00000000110472ca */ /* 0x000fe400000e0000 */
[----:B------:R-:W-:-:S11]  /*a700*/  R2UR UR5, R16 ;  /* 0x00000000100572ca */ /* 0x000fd600000e0000 */
[----:B------:R-:W-:Y:S02]  /*a710*/  ULEA UR4, UR60, UR4, 0x3 ;  /* 0x000000043c047291 */ /* 0x000fe4000f8e183f */
[----:B------:R-:W-:-:S05]  /*a720*/  IMAD.U32 R3, RZ, RZ, UR5 ;  /* 0x00000005ff037e24 */ /* 0x000fca000f8e00ff */
[----:B------:R-:W-:-:S04]  /*a730*/  SHF.L.U32 R3, R3, 0x1f, RZ ;  /* 0x0000001f03037819 */ /* 0x000fc800000006ff */
[----:B------:R0:W1:Y:S01]  /*a740*/  SYNCS.PHASECHK.TRANS64.TRYWAIT P2, [UR4+0x38830], R3 ;  /* 0x03883003ff0075a7 */ /* 0x0000620008040144 */
[----:B------:R-:W-:Y:S05]  /*a750*/  @!P0 BRA `(.L_x_2104) ;  /* 0x0000000000048947 */ /* 0x000fea0003800000 */
[----:B------:R-:W-:Y:S01]  /*a760*/  BPT.TRAP 0x1 ;  /* 0x000000040000795c */ /* 0x000fe20000300000 */
.L_x_2104:
[----:B-1----:R-:W-:Y:S05]  /*a770*/  @P2 BRA `(.L_x_2105) ;  /* 0x0000000000082947 */ /* 0x002fea0003800000 */
[----:B------:R-:W1:Y:S02]  /*a780*/  SYNCS.PHASECHK.TRANS64.TRYWAIT P2, [UR4+0x38830], R3 ;  /* 0x03883003ff0075a7 */ /* 0x000e640008040144 */
[----:B-1----:R-:W-:Y:S05]  /*a790*/  @!P2 BRA `(.L_x_2106) ;  /* 0x000000d80078a947 */ /* 0x002fea0003800000 */
.L_x_2105:
        /* <DEDUP_REMOVED lines=617> */
[----:B------:R-:W-:-:S03]  /*ce30*/  UIADD3 UR6, UR4, 0x906, URZ ;  /* 0x0000090604067890 */ /* 0x000fc6000fffe03f */
        /* <DEDUP_REMOVED lines=25> */
.L_x_2107:
        /* <DEDUP_REMOVED lines=9> */
.L_x_2108:
[----:B---3--:R-:W-:Y:S05]  /*d060*/  @P2 BRA `(.L_x_2109) ;  /* 0x0000000000082947 */ /* 0x008fea0003800000 */
[----:B------:R-:W3:Y:S02]  /*d070*/  SYNCS.PHASECHK.TRANS64.TRYWAIT P2, [UR4+0x38850], R0 ;  /* 0x03885000ff0075a7 */ /* 0x000ee40008040144 */
[----:B---3--:R-:W-:Y:S05]  /*d080*/  @!P2 BRA `(.L_x_2110) ;  /* 0x000000b00054a947 */ /* 0x008fea0003800000 */
.L_x_2109:
[----:B------:R-:W-:Y:S01]  /*d090*/  R2UR UR11, R17 ;  /* 0x00000000110b72ca */ /* 0x000fe200000e0000 */
[----:B------:R-:W-:Y:S01]  /*d0a0*/  WARPGROUP.ARRIVE ;  /* 0x00000000000079c5 */ /* 0x000fe20000000000 */
[----:B------:R-:W-:Y:S01]  /*d0b0*/  R2UR UR6, R22 ;  /* 0x00000000160672ca */ /* 0x000fe200000e0000 */
[----:B------:R-:W-:Y:S01]  /*d0c0*/  UMOV UR7, 0x40000040 ;  /* 0x4000004000077882 */ /* 0x000fe20000000000 */
[----:B------:R-:W-:Y:S01]  /*d0d0*/  FMUL.FTZ R2, R184, UR61 ;  /* 0x0000003db8027c20 */ /* 0x000fe20008410000 */
[----:B01----:R-:W-:Y:S01]  /*d0e0*/  FMUL.FTZ R3, R185, UR61 ;  /* 0x0000003db9037c20 */ /* 0x003fe20008410000 */
[----:B------:R-:W-:Y:S01]  /*d0f0*/  FMUL.FTZ R184, R188, UR61 ;  /* 0x0000003dbcb87c20 */ /* 0x000fe20008410000 */
[----:B------:R-:W-:Y:S01]  /*d100*/  FMUL.FTZ R185, R189, UR61 ;  /* 0x0000003dbdb97c20 */ /* 0x000fe20008410000 */
[----:B------:R-:W-:Y:S01]  /*d110*/  FMUL.FTZ R176, R176, UR61 ;  /* 0x0000003db0b07c20 */ /* 0x000fe20008410000 */
[----:B------:R-:W-:Y:S01]  /*d120*/  FMUL.FTZ R22, R187, UR61 ;  /* 0x0000003dbb167c20 */ /* 0x000fe20008410000 */
[----:B------:R-:W2:Y:S01]  /*d130*/  MUFU.TANH R2, R2 ;  /* 0x0000000200027308 */ /* 0x000ea20000002400 */
[----:B------:R-:W-:Y:S01]  /*d140*/  FMUL.FTZ R187, R177, UR61 ;  /* 0x0000003db1bb7c20 */ /* 0x000fe20008410000 */
[----:B------:R-:W-:Y:S01]  /*d150*/  FMUL.FTZ R177, R178, UR61 ;  /* 0x0000003db2b17c20 */ /* 0x000fe20008410000 */
[----:B------:R-:W-:Y:S01]  /*d160*/  UIADD3 UR5, UR11, 0x400, URZ ;  /* 0x000004000b057890 */ /* 0x000fe2000fffe03f */
[----:B------:R-:W-:Y:S01]  /*d170*/  FMUL.FTZ R178, R179, UR61 ;  /* 0x0000003db3b27c20 */ /* 0x000fe20008410000 */
[----:B------:R-:W-:Y:S01]  /*d180*/  FMUL.FTZ R179, R182, UR61 ;  /* 0x0000003db6b37c20 */ /* 0x000fe20008410000 */
[----:B------:R-:W-:Y:S01]  /*d190*/  FMUL.FTZ R182, R168, UR61 ;  /* 0x0000003da8b67c20 */ /* 0x000fe20008410000 */
[----:B------:R-:W-:Y:S01]  /*d1a0*/  USHF.R.U32.HI UR5, URZ, 0x4, UR5 ;  /* 0x000000043f057899 */ /* 0x000fe20008011605 */
[----:B------:R-:W0:Y:S01]  /*d1b0*/  MUFU.TANH R3, R3 ;  /* 0x0000000300037308 */ /* 0x000e220000002400 */
[----:B------:R-:W-:Y:S01]  /*d1c0*/  FMUL.FTZ R180, R180, UR61 ;  /* 0x0000003db4b47c20 */ /* 0x000fe20008410000 */
[----:B------:R-:W-:Y:S01]  /*d1d0*/  FMUL.FTZ R168, R169, UR61 ;  /* 0x0000003da9a87c20 */ /* 0x000fe20008410000 */
[----:B------:R-:W-:Y:S01]  /*d1e0*/  ULOP3.LUT UR5, UR5, 0x3fff, URZ, 0xc0, !UPT ;  /* 0x00003fff05057892 */ /* 0x000fe2000f8ec03f */
[----:B------:R-:W-:Y:S01]  /*d1f0*/  FMUL.FTZ R169, R172, UR61 ;  /* 0x0000003daca97c20 */ /* 0x000fe20008410000 */
[----:B------:R-:W-:Y:S01]  /*d200*/  FMUL.FTZ R172, R173, UR61 ;  /* 0x0000003dadac7c20 */ /* 0x000fe20008410000 */
[----:B------:R-:W-:Y:S01]  /*d210*/  FMUL.FTZ R181, R181, UR61 ;  /* 0x0000003db5b57c20 */ /* 0x000fe20008410000 */
[----:B------:R-:W-:Y:S01]  /*d220*/  ULOP3.LUT UR5, UR5, 0x2800000, URZ, 0xfc, !UPT ;  /* 0x0280000005057892 */ /* 0x000fe2000f8efc3f */
[----:B------:R-:W1:Y:S01]  /*d230*/  MUFU.TANH R184, R184 ;  /* 0x000000b800b87308 */ /* 0x000e620000002400 */
[----:B--2---:R-:W-:Y:S01]  /*d240*/  FMNMX.FTZ R0, R2, R19, !PT ;  /* 0x0000001302007209 */ /* 0x004fe20007810000 */
[----:B------:R-:W-:Y:S01]  /*d250*/  FMUL.FTZ R160, R160, UR61 ;  /* 0x0000003da0a07c20 */ /* 0x000fe20008410000 */
[----:B------:R-:W-:Y:S01]  /*d260*/  UIMAD UR10, UR6, 0xa00, UR5 ;  /* 0x00000a00060a78a4 */ /* 0x000fe2000f8e0205 */
[----:B------:R-:W-:Y:S01]  /*d270*/  FMUL.FTZ R161, R161, UR61 ;  /* 0x0000003da1a17c20 */ /* 0x000fe20008410000 */
[----:B------:R-:W-:Y:S01]  /*d280*/  FMUL.FTZ R164, R164, UR61 ;  /* 0x0000003da4a47c20 */ /* 0x000fe20008410000 */
[----:B------:R-:W-:Y:S01]  /*d290*/  FMUL.FTZ R165, R165, UR61 ;  /* 0x0000003da5a57c20 */ /* 0x000fe20008410000 */
[----:B------:R-:W-:Y:S01]  /*d2a0*/  FMUL.FTZ R188, R156, UR61 ;  /* 0x0000003d9cbc7c20 */ /* 0x000fe20008410000 */
[----:B------:R-:W2:Y:S01]  /*d2b0*/  MUFU.TANH R185, R185 ;  /* 0x000000b900b97308 */ /* 0x000ea20000002400 */
[----:B0-----:R-:W-:Y:S01]  /*d2c0*/  FMNMX.FTZ R173, R3, R0, !PT ;  /* 0x0000000003ad7209 */ /* 0x001fe20007810000 */
[----:B------:R-:W-:Y:S01]  /*d2d0*/  UMOV UR6, UR10 ;  /* 0x0000000a00067c82 */ /* 0x000fe20008000000 */
[----:B------:R-:W-:Y:S01]  /*d2e0*/  FMUL.FTZ R156, R157, UR61 ;  /* 0x0000003d9d9c7c20 */ /* 0x000fe20008410000 */
[----:B------:R-:W-:Y:S01]  /*d2f0*/  HGMMA.64x256x16.F32 R24, R208, gdesc[UR4].tnspB, R24, gsb0 ;  /* 0x43e00004d0187df0 */ /* 0x000fe20008000818 */
[----:B------:R-:W-:Y:S01]  /*d300*/  UIADD3 UR6, UR10, 0x80, URZ ;  /* 0x000000800a067890 */ /* 0x000fe2000fffe03f */
[----:B------:R-:W-:Y:S01]  /*d310*/  FMUL.FTZ R157, R170, UR61 ;  /* 0x0000003daa9d7c20 */ /* 0x000fe20008410000 */
[----:B------:R-:W-:Y:S01]  /*d320*/  UMOV UR7, 0x40000040 ;  /* 0x4000004000077882 */ /* 0x000fe20000000000 */
[----:B------:R-:W0:Y:S01]  /*d330*/  MUFU.TANH R176, R176 ;  /* 0x000000b000b07308 */ /* 0x000e220000002400 */
        /* <DEDUP_REMOVED lines=9> */
[----:B------:R-:W-:Y:S01]  /*d3d0*/  ULDC UR14, c[0x0][0x988] ;  /* 0x00026200000e7ab9 */ /* 0x000fe20000000800 */
[----:B------:R-:W-:Y:S01]  /*d3e0*/  FMUL.FTZ R162, R162, UR61 ;  /* 0x0000003da2a27c20 */ /* 0x000fe20008410000 */
[----:B------:R-:W-:Y:S01]  /*d3f0*/  UMOV UR5, UR14 ;  /* 0x0000000e00057c82 */ /* 0x000fe20008000000 */
[----:B------:R-:W-:Y:S01]  /*d400*/  FMUL.FTZ R163, R163, UR61 ;  /* 0x0000003da3a37c20 */ /* 0x000fe20008410000 */
[----:B------:R-:W-:Y:S01]  /*d410*/  FMUL.FTZ R166, R166, UR61 ;  /* 0x0000003da6a67c20 */ /* 0x000fe20008410000 */
[----:B------:R-:W-:Y:S01]  /*d420*/  FMUL.FTZ R167, R167, UR61 ;  /* 0x0000003da7a77c20 */ /* 0x000fe20008410000 */
[----:B------:R-:W2:Y:S01]  /*d430*/  MUFU.TANH R180, R180 ;  /* 0x000000b400b47308 */ /* 0x000ea20000002400 */
[----:B0-----:R-:W-:Y:S01]  /*d440*/  FMNMX.FTZ R0, R176, R173, !PT ;  /* 0x000000adb0007209 */ /* 0x001fe20007810000 */
[----:B------:R-:W-:Y:S01]  /*d450*/  FMUL.FTZ R154, R154, UR61 ;  /* 0x0000003d9a9a7c20 */ /* 0x000fe20008410000 */
[----:B------:R-:W-:Y:S01]  /*d460*/  FMUL.FTZ R155, R155, UR61 ;  /* 0x0000003d9b9b7c20 */ /* 0x000fe20008410000 */
[----:B------:R-:W-:Y:S01]  /*d470*/  FMUL.FTZ R158, R158, UR61 ;  /* 0x0000003d9e9e7c20 */ /* 0x000fe20008410000 */
[----:B------:R-:W-:-:S03]  /*d480*/  FMUL.FTZ R159, R159, UR61 ;  /* 0x0000003d9f9f7c20 */ /* 0x000fc60008410000 */
[----:B------:R-:W0:Y:S01]  /*d490*/  MUFU.TANH R181, R181 ;  /* 0x000000b500b57308 */ /* 0x000e220000002400 */
[----:B-1----:R-:W-:-:S07]  /*d4a0*/  FMNMX.FTZ R173, R187, R0, !PT ;  /* 0x00000000bbad7209 */ /* 0x002fce0007810000 */
[----:B------:R-:W1:Y:S01]  /*d4b0*/  MUFU.TANH R182, R182 ;  /* 0x000000b600b67308 */ /* 0x000e620000002400 */
[----:B--2---:R-:W-:Y:S01]  /*d4c0*/  FMNMX.FTZ R0, R180, R173, !PT ;  /* 0x000000adb4007209 */ /* 0x004fe20007810000 */
[----:B------:R-:W-:Y:S01]  /*d4d0*/  FMUL.FTZ R173, R152, UR61 ;  /* 0x0000003d98ad7c20 */ /* 0x000fe20008410000 */
[----:B------:R-:W-:-:S05]  /*d4e0*/  FMUL.FTZ R152, R153, UR61 ;  /* 0x0000003d99987c20 */ /* 0x000fca0008410000 */
        /* <DEDUP_REMOVED lines=15> */
[----:B-1----:R-:W-:Y:S01]  /*d5e0*/  FMNMX.FTZ R0, R164, R153, !PT ;  /* 0x00000099a4007209 */ /* 0x002fe20007810000 */
[----:B------:R-:W-:-:S06]  /*d5f0*/  FMUL.FTZ R153, R183, UR61 ;  /* 0x0000003db7997c20 */ /* 0x000fcc0008410000 */
        /* <DEDUP_REMOVED lines=9> */
[----:B0-----:R-:W-:-:S05]  /*d690*/  FMNMX.FTZ R183, R156, R183, !PT ;  /* 0x000000b79cb77209 */ /* 0x001fca0007810000 */
[----:B------:R-:W0:Y:S02]  /*d6a0*/  SHFL.BFLY PT, R0, R183, 0x2, 0x1f ;  /* 0x0c401f00b7007f89 */ /* 0x000e2400000e0000 */
[----:B------:R-:W3:Y:S08]  /*d6b0*/  MUFU.TANH R23, R23 ;  /* 0x0000001700177308 */ /* 0x000ef00000002400 */
[----:B------:R-:W4:Y:S08]  /*d6c0*/  MUFU.TANH R186, R186 ;  /* 0x000000ba00ba7308 */ /* 0x000f300000002400 */
[----:B------:R-:W5:Y:S01]  /*d6d0*/  MUFU.TANH R177, R177 ;  /* 0x000000b100b17308 */ /* 0x000f620000002400 */
[----:B0-----:R-:W-:-:S07]  /*d6e0*/  FMNMX.FTZ R0, R183, R0, !PT ;  /* 0x00000000b7007209 */ /* 0x001fce0007810000 */
[----:B------:R-:W0:Y:S01]  /*d6f0*/  MUFU.TANH R178, R178 ;  /* 0x000000b200b27308 */ /* 0x000e220000002400 */
[----:B------:R-:W1:Y:S07]  /*d700*/  SHFL.BFLY PT, R175, R0, 0x1, 0x1f ;  /* 0x0c201f0000af7f89 */ /* 0x000e6e00000e0000 */
[----:B------:R-:W0:Y:S08]  /*d710*/  MUFU.TANH R179, R179 ;  /* 0x000000b300b37308 */ /* 0x000e300000002400 */
[----:B------:R-:W0:Y:S08]  /*d720*/  MUFU.TANH R153, R153 ;  /* 0x0000009900997308 */ /* 0x000e300000002400 */
[----:B------:R-:W0:Y:S01]  /*d730*/  MUFU.TANH R157, R157 ;  /* 0x0000009d009d7308 */ /* 0x000e220000002400 */
[----:B-1----:R-:W-:-:S02]  /*d740*/  FMNMX.FTZ R4, R0, R175, !PT ;  /* 0x000000af00047209 */ /* 0x002fc40007810000 */
[----:B------:R-:W-:-:S03]  /*d750*/  FMNMX.FTZ R175, R21, R20, !PT ;  /* 0x0000001415af7209 */ /* 0x000fc60007810000 */
[----:B------:R-:W-:Y:S01]  /*d760*/  FADD.FTZ R19, -R4, R19 ;  /* 0x0000001304137221 */ /* 0x000fe20000010100 */
[----:B--2---:R-:W-:Y:S01]  /*d770*/  FMNMX.FTZ R0, R22, R175, !PT ;  /* 0x000000af16007209 */ /* 0x004fe20007810000 */
[----:B------:R-:W-:Y:S01]  /*d780*/  FMUL.FTZ R191, R4, UR5 ;  /* 0x0000000504bf7c20 */ /* 0x000fe20008410000 */
[----:B------:R-:W1:Y:S01]  /*d790*/  MUFU.TANH R170, R170 ;  /* 0x000000aa00aa7308 */ /* 0x000e620000002400 */
[----:B------:R-:W-:Y:S01]  /*d7a0*/  FMUL.FTZ R183, R19, UR5 ;  /* 0x0000000513b77c20 */ /* 0x000fe20008410000 */
[----:B---3--:R-:W-:Y:S01]  /*d7b0*/  FMNMX.FTZ R19, R23, R0, !PT ;  /* 0x0000000017137209 */ /* 0x008fe20007810000 */
[--C-:B------:R-:W-:Y:S01]  /*d7c0*/  FFMA.FTZ R175, R2, UR5, -R191.reuse ;  /* 0x0000000502af7c23 */ /* 0x100fe200080108bf */
[--C-:B------:R-:W-:Y:S01]  /*d7d0*/  FFMA.FTZ R189, R185, UR5, -R191.reuse ;  /* 0x00000005b9bd7c23 */ /* 0x100fe200080108bf */
[--C-:B------:R-:W-:Y:S01]  /*d7e0*/  FFMA.FTZ R185, R161, UR5, -R191.reuse ;  /* 0x00000005a1b97c23 */ /* 0x100fe200080108bf */
[----:B----4-:R-:W-:Y:S01]  /*d7f0*/  FMNMX.FTZ R190, R186, R19, !PT ;  /* 0x00000013babe7209 */ /* 0x010fe20007810000 */
[--C-:B------:R-:W-:Y:S01]  /*d800*/  FFMA.FTZ R161, R165, UR5, -R191.reuse ;  /* 0x00000005a5a17c23 */ /* 0x100fe200080108bf */
[----:B------:R-:W2:Y:S01]  /*d810*/  MUFU.TANH R171, R171 ;  /* 0x000000ab00ab7308 */ /* 0x000ea20000002400 */
[--C-:B------:R-:W-:Y:S01]  /*d820*/  FFMA.FTZ R165, R156, UR5, -R191.reuse ;  /* 0x000000059ca57c23 */ /* 0x100fe200080108bf */
[----:B-----5:R-:W-:Y:S01]  /*d830*/  FMNMX.FTZ R19, R177, R190, !PT ;  /* 0x000000beb1137209 */ /* 0x020fe20007810000 */
[----:B------:R-:W-:-:S03]  /*d840*/  FFMA.FTZ R152, R152, UR5, -R191 ;  /* 0x0000000598987c23 */ /* 0x000fc600080108bf */
[----:B0-----:R-:W-:Y:S01]  /*d850*/  FMNMX.FTZ R2, R178, R19, !PT ;  /* 0x00000013b2027209 */ /* 0x001fe20007810000 */
[----:B------:R-:W-:Y:S01]  /*d860*/  FFMA.FTZ R19, R173, UR5, -R191 ;  /* 0x00000005ad137c23 */ /* 0x000fe200080108bf */
[----:B------:R-:W0:Y:S02]  /*d870*/  MUFU.TANH R174, R174 ;  /* 0x000000ae00ae7308 */ /* 0x000e240000002400 */
[----:B------:R-:W-:-:S04]  /*d880*/  FMNMX.FTZ R2, R179, R2, !PT ;  /* 0x00000002b3027209 */ /* 0x000fc80007810000 */
[----:B------:R-:W-:Y:S02]  /*d890*/  FMNMX.FTZ R2, R153, R2, !PT ;  /* 0x0000000299027209 */ /* 0x000fe40007810000 */
[----:B------:R-:W3:Y:S08]  /*d8a0*/  MUFU.TANH R162, R162 ;  /* 0x000000a200a27308 */ /* 0x000ef00000002400 */
[----:B------:R-:W4:Y:S08]  /*d8b0*/  MUFU.TANH R163, R163 ;  /* 0x000000a300a37308 */ /* 0x000f300000002400 */
[----:B------:R-:W5:Y:S08]  /*d8c0*/  MUFU.TANH R166, R166 ;  /* 0x000000a600a67308 */ /* 0x000f700000002400 */
[----:B------:R-:W5:Y:S08]  /*d8d0*/  MUFU.TANH R167, R167 ;  /* 0x000000a700a77308 */ /* 0x000f700000002400 */
[----:B------:R-:W5:Y:S01]  /*d8e0*/  MUFU.TANH R154, R154 ;  /* 0x0000009a009a7308 */ /* 0x000f620000002400 */
[----:B------:R-:W-:-:S02]  /*d8f0*/  WARPGROUP.DEPBAR.LE gsb0, 0x0 ;  /* 0x00008000000079c5 */ /* 0x000fc40000010000 */
[----:B------:R-:W-:Y:S01]  /*d900*/  WARPGROUP.ARRIVE ;  /* 0x00000000000079c5 */ /* 0x000fe20000000000 */
[----:B------:R-:W-:Y:S01]  /*d910*/  FFMA.FTZ R208, R3, UR5, -R191 ;  /* 0x0000000503d07c23 */ /* 0x000fe200080108bf */
[----:B------:R-:W-:-:S03]  /*d920*/  FMNMX.FTZ R3, R157, R2, !PT ;  /* 0x000000029d037209 */ /* 0x000fc60007810000 */
[----:B------:R-:W5:Y:S01]  /*d930*/  MUFU.TANH R155, R155 ;  /* 0x0000009b009b7308 */ /* 0x000f620000002400 */
[----:B------:R-:W-:Y:S01]  /*d940*/  FFMA.FTZ R210, R184, UR5, -R191 ;  /* 0x00000005b8d27c23 */ /* 0x000fe200080108bf */
[----:B------:R-:W-:Y:S01]  /*d950*/  HGMMA.64x256x16.F32 R24, R204, gdesc[UR4].tnspB, R24, gsb0 ;  /* 0x43e00004cc187df0 */ /* 0x000fe20008000818 */
[----:B------:R-:W-:Y:S01]  /*d960*/  UIADD3 UR6, UR10, 0x100, URZ ;  /* 0x000001000a067890 */ /* 0x000fe2000fffe03f */
[----:B-1----:R-:W-:Y:S01]  /*d970*/  FMNMX.FTZ R2, R170, R3, !PT ;  /* 0x00000003aa027209 */ /* 0x002fe20007810000 */
[----:B------:R-:W-:-:S03]  /*d980*/  UMOV UR7, 0x40000040 ;  /* 0x4000004000077882 */ /* 0x000fc60000000000 */
[----:B------:R-:W1:Y:S01]  /*d990*/  MUFU.TANH R158, R158 ;  /* 0x0000009e009e7308 */ /* 0x000e620000002400 */
[----:B--2---:R-:W-:-:S04]  /*d9a0*/  FMNMX.FTZ R3, R171, R2, !PT ;  /* 0x00000002ab037209 */ /* 0x004fc80007810000 */
[----:B0-----:R-:W-:-:S03]  /*d9b0*/  FMNMX.FTZ R3, R174, R3, !PT ;  /* 0x00000003ae037209 */ /* 0x001fc60007810000 */
[----:B------:R-:W0:Y:S01]  /*d9c0*/  MUFU.TANH R159, R159 ;  /* 0x0000009f009f7308 */ /* 0x000e220000002400 */
[----:B---3--:R-:W-:-:S04]  /*d9d0*/  FMNMX.FTZ R2, R162, R3, !PT ;  /* 0x00000003a2027209 */ /* 0x008fc80007810000 */
[----:B----4-:R-:W-:-:S03]  /*d9e0*/  FMNMX.FTZ R3, R163, R2, !PT ;  /* 0x00000002a3037209 */ /* 0x010fc60007810000 */
[----:B------:R2:W-:Y:S01]  /*d9f0*/  MUFU.EX2 R0, R183 ;  /* 0x000000b700007308 */ /* 0x0005e20000000800 */
[----:B-----5:R-:W-:-:S04]  /*da00*/  FMNMX.FTZ R2, R166, R3, !PT ;  /* 0x00000003a6027209 */ /* 0x020fc80007810000 */
[----:B------:R-:W-:-:S03]  /*da10*/  FMNMX.FTZ R3, R167, R2, !PT ;  /* 0x00000002a7037209 */ /* 0x000fc60007810000 */
[----:B------:R-:W-:Y:S01]  /*da20*/  MUFU.EX2 R175, R175 ;  /* 0x000000af00af7308 */ /* 0x000fe20000000800 */
[----:B------:R-:W-:Y:S01]  /*da30*/  FMNMX.FTZ R2, R154, R3, !PT ;  /* 0x000000039a027209 */ /* 0x000fe20007810000 */
[--C-:B--2---:R-:W-:Y:S01]  /*da40*/  FFMA.FTZ R183, R187, UR5, -R191.reuse ;  /* 0x00000005bbb77c23 */ /* 0x104fe200080108bf */
[--C-:B------:R-:W-:Y:S01]  /*da50*/  FFMA.FTZ R187, R181, UR5, -R191.reuse ;  /* 0x00000005b5bb7c23 */ /* 0x100fe200080108bf */
[----:B------:R-:W-:Y:S01]  /*da60*/  FFMA.FTZ R181, R168, UR5, -R191 ;  /* 0x00000005a8b57c23 */ /* 0x000fe200080108bf */
[----:B------:R-:W-:-:S03]  /*da70*/  FMNMX.FTZ R3, R155, R2, !PT ;  /* 0x000000029b037209 */ /* 0x000fc60007810000 */
[----:B------:R-:W-:Y:S01]  /*da80*/  MUFU.EX2 R208, R208 ;  /* 0x000000d000d07308 */ /* 0x000fe20000000800 */
[----:B-1----:R-:W-:-:S04]  /*da90*/  FMNMX.FTZ R2, R158, R3, !PT ;  /* 0x000000039e027209 */ /* 0x002fc80007810000 */
[----:B0-----:R-:W-:-:S03]  /*daa0*/  FMNMX.FTZ R2, R159, R2, !PT ;  /* 0x000000029f027209 */ /* 0x001fc60007810000 */
[----:B------:R-:W-:Y:S02]  /*dab0*/  MUFU.EX2 R210, R210 ;  /* 0x000000d200d27308 */ /* 0x000fe40000000800 */
[----:B------:R-:W0:Y:S06]  /*dac0*/  SHFL.BFLY PT, R3, R2, 0x2, 0x1f ;  /* 0x0c401f0002037f89 */ /* 0x000e2c00000e0000 */
        /* <DEDUP_REMOVED lines=14> */
[----:B------:R-:W-:Y:S02]  /*dbb0*/  IMAD.U32 R21, RZ, RZ, UR60 ;  /* 0x0000003cff157e24 */ /* 0x000fe4000f8e00ff */
[--C-:B------:R-:W-:Y:S01]  /*dbc0*/  FFMA.FTZ R22, R22, UR5, -R20.reuse ;  /* 0x0000000516167c23 */ /* 0x100fe20008010814 */
[--C-:B------:R-:W-:Y:S01]  /*dbd0*/  FFMA.FTZ R211, R23, UR5, -R20.reuse ;  /* 0x0000000517d37c23 */ /* 0x100fe20008010814 */
[--C-:B------:R-:W-:Y:S01]  /*dbe0*/  FFMA.FTZ R156, R186, UR5, -R20.reuse ;  /* 0x00000005ba9c7c23 */ /* 0x100fe20008010814 */
[----:B------:R-:W-:Y:S01]  /*dbf0*/  MUFU.EX2 R2, R2 ;  /* 0x0000000200027308 */ /* 0x000fe20000000800 */
[----:B------:R-:W-:Y:S01]  /*dc00*/  @!P1 LEA R21, R21, UR11, 0x3 ;  /* 0x0000000b15159c11 */ /* 0x000fe2000f8e18ff */
[--C-:B------:R-:W-:Y:S01]  /*dc10*/  FFMA.FTZ R168, R153, UR5, -R20.reuse ;  /* 0x0000000599a87c23 */ /* 0x100fe20008010814 */
[--C-:B------:R-:W-:Y:S01]  /*dc20*/  FFMA.FTZ R170, R170, UR5, -R20.reuse ;  /* 0x00000005aaaa7c23 */ /* 0x100fe20008010814 */
[--C-:B------:R-:W-:Y:S01]  /*dc30*/  FFMA.FTZ R167, R167, UR5, -R20.reuse ;  /* 0x00000005a7a77c23 */ /* 0x100fe20008010814 */
[----:B------:R-:W-:Y:S01]  /*dc40*/  FFMA.FTZ R154, R154, UR5, -R20 ;  /* 0x000000059a9a7c23 */ /* 0x000fe20008010814 */
[----:B------:R-:W-:-:S02]  /*dc50*/  @!P1 VIADD R21, R21, 0x38840 ;  /* 0x0003884015159836 */ /* 0x000fc40000000000 */
[--C-:B------:R-:W-:Y:S01]  /*dc60*/  FFMA.FTZ R155, R155, UR5, -R20.reuse ;  /* 0x000000059b9b7c23 */ /* 0x100fe20008010814 */
[----:B------:R-:W0:Y:S01]  /*dc70*/  MUFU.EX2 R209, R209 ;  /* 0x000000d100d17308 */ /* 0x000e220000000800 */
[--C-:B------:R-:W-:Y:S01]  /*dc80*/  FFMA.FTZ R158, R158, UR5, -R20.reuse ;  /* 0x000000059e9e7c23 */ /* 0x100fe20008010814 */
[----:B------:R-:W-:Y:S01]  /*dc90*/  FFMA.FTZ R159, R159, UR5, -R20 ;  /* 0x000000059f9f7c23 */ /* 0x000fe20008010814 */
[----:B------:R-:W-:Y:S01]  /*dca0*/  @!P1 PRMT R21, RZ, 0x654, R21 ;  /* 0x00000654ff159816 */ /* 0x000fe20000000015 */
[----:B------:R-:W-:-:S04]  /*dcb0*/  IMAD.U32 R23, RZ, RZ, UR4 ;  /* 0x00000004ff177e24 */ /* 0x000fc8000f8e00ff */
[----:B------:R-:W1:Y:S01]  /*dcc0*/  MUFU.EX2 R22, R22 ;  /* 0x0000001600167308 */ /* 0x000e620000000800 */
[----:B------:R-:W-:-:S05]  /*dcd0*/  @!P1 VIADD R23, R23, 0x38860 ;  /* 0x0003886017179836 */ /* 0x000fca0000000000 */
[----:B------:R-:W-:Y:S02]  /*dce0*/  @!P1 PRMT R23, RZ, 0x654, R23 ;  /* 0x00000654ff179816 */ /* 0x000fe40000000017 */
[----:B------:R-:W2:Y:S01]  /*dcf0*/  MUFU.EX2 R211, R211 ;  /* 0x000000d300d37308 */ /* 0x000ea20000000800 */
[----:B0-----:R-:W-:-:S07]  /*dd00*/  FFMA.FTZ R5, R2, R5, R209 ;  /* 0x0000000502057223 */ /* 0x001fce00000100d1 */
[----:B------:R-:W0:Y:S01]  /*dd10*/  MUFU.EX2 R156, R156 ;  /* 0x0000009c009c7308 */ /* 0x000e220000000800 */
[----:B-1----:R-:W-:-:S07]  /*dd20*/  F2FP.F16.F32.PACK_AB R209, R22, R209 ;  /* 0x000000d116d1723e */ /* 0x002fce00000000ff */
        /* <DEDUP_REMOVED lines=9> */
[--C-:B------:R-:W-:Y:S01]  /*ddc0*/  FFMA.FTZ R204, R176, UR5, -R191.reuse ;  /* 0x00000005b0cc7c23 */ /* 0x100fe200080108bf */
[--C-:B------:R-:W-:Y:S01]  /*ddd0*/  FFMA.FTZ R205, R177, UR5, -R20.reuse ;  /* 0x00000005b1cd7c23 */ /* 0x100fe20008010814 */
[----:B------:R-:W-:Y:S01]  /*dde0*/  FFMA.FTZ R206, R180, UR5, -R191 ;  /* 0x00000005b4ce7c23 */ /* 0x000fe200080108bf */
[----:B------:R-:W-:Y:S02]  /*ddf0*/  FFMA.FTZ R207, R179, UR5, -R20 ;  /* 0x00000005b3cf7c23 */ /* 0x000fe40008010814 */
[----:B------:R-:W-:Y:S01]  /*de00*/  HGMMA.64x256x16.F32 R24, R200, gdesc[UR4].tnspB, R24, gsb0 ;  /* 0x43e00004c8187df0 */ /* 0x000fe20008000818 */
[----:B------:R-:W-:Y:S01]  /*de10*/  UIADD3 UR6, UR10, 0x180, URZ ;  /* 0x000001800a067890 */ /* 0x000fe2000fffe03f */
[----:B------:R-:W-:Y:S01]  /*de20*/  MUFU.EX2 R204, R204 ;  /* 0x000000cc00cc7308 */ /* 0x000fe20000000800 */
[----:B------:R-:W-:-:S07]  /*de30*/  UMOV UR7, 0x40000040 ;  /* 0x4000004000077882 */ /* 0x000fce0000000000 */
[----:B------:R-:W1:Y:S08]  /*de40*/  MUFU.EX2 R205, R205 ;  /* 0x000000cd00cd7308 */ /* 0x000e700000000800 */
[----:B------:R-:W-:Y:S08]  /*de50*/  MUFU.EX2 R206, R206 ;  /* 0x000000ce00ce7308 */ /* 0x000ff00000000800 */
[----:B------:R-:W-:Y:S01]  /*de60*/  MUFU.EX2 R207, R207 ;  /* 0x000000cf00cf7308 */ /* 0x000fe20000000800 */
[----:B------:R-:W-:-:S02]  /*de70*/  WARPGROUP.DEPBAR.LE gsb0, 0x0 ;  /* 0x00008000000079c5 */ /* 0x000fc40000010000 */
[----:B------:R-:W-:Y:S01]  /*de80*/  WARPGROUP.ARRIVE ;  /* 0x00000000000079c5 */ /* 0x000fe20000000000 */
[--C-:B------:R-:W-:Y:S01]  /*de90*/  FFMA.FTZ R202, R169, UR5, -R191.reuse ;  /* 0x00000005a9ca7c23 */ /* 0x100fe200080108bf */
[--C-:B------:R-:W-:Y:S01]  /*dea0*/  FFMA.FTZ R169, R172, UR5, -R191.reuse ;  /* 0x00000005aca97c23 */ /* 0x100fe200080108bf */
[--C-:B------:R-:W-:Y:S01]  /*deb0*/  FFMA.FTZ R172, R174, UR5, -R20.reuse ;  /* 0x00000005aeac7c23 */ /* 0x100fe20008010814 */
[----:B------:R-:W-:Y:S01]  /*dec0*/  FFMA.FTZ R200, R182, UR5, -R191 ;  /* 0x00000005b6c87c23 */ /* 0x000fe200080108bf */
[--C-:B------:R-:W-:Y:S01]  /*ded0*/  FFMA.FTZ R201, R157, UR5, -R20.reuse ;  /* 0x000000059dc97c23 */ /* 0x100fe20008010814 */
[----:B------:R-:W-:Y:S01]  /*dee0*/  HGMMA.64x256x16.F32 R24, R196, gdesc[UR4].tnspB, R24, gsb0 ;  /* 0x43e00004c4187df0 */ /* 0x000fe20008000818 */
[----:B------:R-:W-:Y:S01]  /*def0*/  UIADD3 UR6, UR10, 0x200, URZ ;  /* 0x000002000a067890 */ /* 0x000fe2000fffe03f */
[----:B------:R-:W-:Y:S01]  /*df00*/  FFMA.FTZ R203, R171, UR5, -R20 ;  /* 0x00000005abcb7c23 */ /* 0x000fe20008010814 */
[----:B------:R-:W-:Y:S01]  /*df10*/  UMOV UR7, 0x40000040 ;  /* 0x4000004000077882 */ /* 0x000fe20000000000 */
        /* <DEDUP_REMOVED lines=8> */
[----:B------:R-:W-:Y:S01]  /*dfa0*/  FFMA.FTZ R198, R164, UR5, -R191 ;  /* 0x00000005a4c67c23 */ /* 0x000fe200080108bf */
[--C-:B------:R-:W-:Y:S01]  /*dfb0*/  FFMA.FTZ R164, R178, UR5, -R20.reuse ;  /* 0x00000005b2a47c23 */ /* 0x100fe20008010814 */
[--C-:B------:R-:W-:Y:S01]  /*dfc0*/  FFMA.FTZ R197, R162, UR5, -R20.reuse ;  /* 0x00000005a2c57c23 */ /* 0x100fe20008010814 */
[----:B------:R-:W-:Y:S01]  /*dfd0*/  FADD.FTZ R162, R22, R5 ;  /* 0x0000000516a27221 */ /* 0x000fe20000010000 */
[----:B------:R-:W-:Y:S01]  /*dfe0*/  FFMA.FTZ R199, R166, UR5, -R20 ;  /* 0x00000005a6c77c23 */ /* 0x000fe20008010814 */
[----:B------:R-:W-:Y:S01]  /*dff0*/  HGMMA.64x256x16.F32 R24, R192, gdesc[UR4].tnspB, R24, gsb0 ;  /* 0x43e00004c0187df0 */ /* 0x000fe20008000818 */
[--C-:B------:R-:W-:Y:S01]  /*e000*/  FFMA.FTZ R196, R160, UR5, -R191.reuse ;  /* 0x00000005a0c47c23 */ /* 0x100fe200080108bf */
[----:B------:R-:W3:Y:S01]  /*e010*/  MUFU.EX2 R164, R164 ;  /* 0x000000a400a47308 */ /* 0x000ee20000000800 */
[----:B--2---:R-:W-:Y:S01]  /*e020*/  FADD.FTZ R5, R211, R162 ;  /* 0x000000a2d3057221 */ /* 0x004fe20000010000 */
[----:B0-----:R-:W-:Y:S01]  /*e030*/  F2FP.F16.F32.PACK_AB R211, R156, R211 ;  /* 0x000000d39cd3723e */ /* 0x001fe200000000ff */
[----:B------:R-:W-:Y:S01]  /*e040*/  FFMA.FTZ R160, R188, UR5, -R191 ;  /* 0x00000005bca07c23 */ /* 0x000fe200080108bf */
[----:B------:R-:W-:Y:S01]  /*e050*/  R2UR UR6, R227 ;  /* 0x00000000e30672ca */ /* 0x000fe200000e0000 */
[----:B------:R-:W-:-:S03]  /*e060*/  FADD.FTZ R162, R156, R5 ;  /* 0x000000059ca27221 */ /* 0x000fc60000010000 */
[----:B------:R-:W-:Y:S01]  /*e070*/  MUFU.EX2 R196, R196 ;  /* 0x000000c400c47308 */ /* 0x000fe20000000800 */
[----:B-1----:R-:W-:-:S07]  /*e080*/  FADD.FTZ R5, R205, R162 ;  /* 0x000000a2cd057221 */ /* 0x002fce0000010000 */
[----:B------:R-:W0:Y:S01]  /*e090*/  MUFU.EX2 R197, R197 ;  /* 0x000000c500c57308 */ /* 0x000e220000000800 */
[----:B---3--:R-:W-:Y:S01]  /*e0a0*/  FADD.FTZ R162, R164, R5 ;  /* 0x00000005a4a27221 */ /* 0x008fe20000010000 */
[----:B------:R-:W-:Y:S02]  /*e0b0*/  UIADD3 UR4, UR6, -0x1, URZ ;  /* 0xffffffff06047890 */ /* 0x000fe4000fffe03f */
[----:B------:R-:W-:Y:S01]  /*e0c0*/  ISETP.LT.AND P2, PT, RZ, UR6, PT ;  /* 0x00000006ff007c0c */ /* 0x000fe2000bf41270 */
[----:B------:R-:W-:Y:S01]  /*e0d0*/  FADD.FTZ R5, R207, R162 ;  /* 0x000000a2cf057221 */ /* 0x000fe20000010000 */
[----:B------:R-:W-:Y:S02]  /*e0e0*/  R2UR UR6, R16 ;  /* 0x00000000100672ca */ /* 0x000fe400000e0000 */
[----:B------:R-:W-:Y:S01]  /*e0f0*/  MUFU.EX2 R198, R198 ;  /* 0x000000c600c67308 */ /* 0x000fe20000000800 */
[----:B------:R-:W-:Y:S01]  /*e100*/  FADD.FTZ R162, R168, R5 ;  /* 0x00000005a8a27221 */ /* 0x000fe20000010000 */
[----:B------:R-:W-:Y:S01]  /*e110*/  IMAD.U32 R227, RZ, RZ, UR4 ;  /* 0x00000004ffe37e24 */ /* 0x000fe2000f8e00ff */
[----:B------:R-:W-:-:S02]  /*e120*/  F2FP.F16.F32.PACK_AB R205, R164, R205 ;  /* 0x000000cda4cd723e */ /* 0x000fc400000000ff */
[----:B------:R-:W-:Y:S01]  /*e130*/  FADD.FTZ R5, R201, R162 ;  /* 0x000000a2c9057221 */ /* 0x000fe20000010000 */
[----:B------:R-:W-:Y:S02]  /*e140*/  F2FP.F16.F32.PACK_AB R207, R168, R207 ;  /* 0x000000cfa8cf723e */ /* 0x000fe400000000ff */
[----:B------:R-:W-:Y:S01]  /*e150*/  MUFU.EX2 R199, R199 ;  /* 0x000000c700c77308 */ /* 0x000fe20000000800 */
[C---:B------:R-:W-:Y:S01]  /*e160*/  FADD.FTZ R22, R170.reuse, R5 ;  /* 0x00000005aa167221 */ /* 0x040fe20000010000 */
[----:B------:R-:W-:-:S03]  /*e170*/  F2FP.F16.F32.PACK_AB R201, R170, R201 ;  /* 0x000000c9aac9723e */ /* 0x000fc600000000ff */
[----:B------:R-:W-:Y:S01]  /*e180*/  FADD.FTZ R5, R203, R22 ;  /* 0x00000016cb057221 */ /* 0x000fe20000010000 */
[C---:B------:R-:W-:Y:S02]  /*e190*/  F2FP.F16.F32.PACK_AB R203, R172.reuse, R203 ;  /* 0x000000cbaccb723e */ /* 0x040fe400000000ff */
[----:B------:R-:W1:Y:S01]  /*e1a0*/  MUFU.EX2 R162, R154 ;  /* 0x0000009a00a27308 */ /* 0x000e620000000800 */
[----:B------:R-:W-:-:S04]  /*e1b0*/  FADD.FTZ R22, R172, R5 ;  /* 0x00000005ac167221 */ /* 0x000fc80000010000 */
[----:B0-----:R-:W-:-:S03]  /*e1c0*/  FADD.FTZ R5, R197, R22 ;  /* 0x00000016c5057221 */ /* 0x001fc60000010000 */
[----:B------:R-:W0:Y:S01]  /*e1d0*/  MUFU.EX2 R160, R160 ;  /* 0x000000a000a07308 */ /* 0x000e220000000800 */
[----:B------:R-:W-:Y:S02]  /*e1e0*/  WARPGROUP.DEPBAR.LE gsb0, 0x0 ;  /* 0x00008000000079c5 */ /* 0x000fe40000010000 */
[----:B------:R2:W-:Y:S01]  /*e1f0*/  @!P1 SYNCS.ARRIVE.TRANS64.RED.A1T0 RZ, [R21+URZ], RZ ;  /* 0x000000ff15ff99a7 */ /* 0x0005e2000810043f */
[----:B------:R-:W-:Y:S02]  /*e200*/  F2FP.F16.F32.PACK_AB R192, R152, R19 ;  /* 0x0000001398c0723e */ /* 0x000fe400000000ff */
[----:B-1----:R-:W-:Y:S02]  /*e210*/  F2FP.F16.F32.PACK_AB R193, R155, R162 ;  /* 0x000000a29bc1723e */ /* 0x002fe400000000ff */
[----:B0-----:R-:W-:Y:S02]  /*e220*/  F2FP.F16.F32.PACK_AB R194, R165, R160 ;  /* 0x000000a0a5c2723e */ /* 0x001fe400000000ff */
[----:B------:R-:W-:Y:S01]  /*e230*/  F2FP.F16.F32.PACK_AB R195, R159, R158 ;  /* 0x0000009e9fc3723e */ /* 0x000fe200000000ff */
[----:B--2---:R-:W-:Y:S01]  /*e240*/  FFMA.FTZ R21, R0, R14, R175 ;  /* 0x0000000e00157223 */ /* 0x004fe200000100af */
[----:B------:R-:W-:Y:S01]  /*e250*/  FFMA.FTZ R14, R163, UR5, -R20 ;  /* 0x00000005a30e7c23 */ /* 0x000fe20008010814 */
[----:B------:R0:W-:Y:S01]  /*e260*/  @!P1 SYNCS.ARRIVE.TRANS64.RED.A1T0 RZ, [R23+URZ], RZ ;  /* 0x000000ff17ff99a7 */ /* 0x0001e2000810043f */
[----:B------:R-:W-:Y:S01]  /*e270*/  MUFU.EX2 R20, R167 ;  /* 0x000000a700147308 */ /* 0x000fe20000000800 */
[C---:B------:R-:W-:Y:S01]  /*e280*/  FADD.FTZ R21, R208.reuse, R21 ;  /* 0x00000015d0157221 */ /* 0x040fe20000010000 */
[----:B------:R-:W-:-:S03]  /*e290*/  F2FP.F16.F32.PACK_AB R208, R208, R175 ;  /* 0x000000afd0d0723e */ /* 0x000fc600000000ff */
[----:B------:R-:W-:Y:S01]  /*e2a0*/  FADD.FTZ R174, R210, R21 ;  /* 0x00000015d2ae7221 */ /* 0x000fe20000010000 */
[C---:B------:R-:W-:Y:S02]  /*e2b0*/  F2FP.F16.F32.PACK_AB R210, R189.reuse, R210 ;  /* 0x000000d2bdd2723e */ /* 0x040fe400000000ff */
[----:B------:R-:W1:Y:S01]  /*e2c0*/  MUFU.EX2 R14, R14 ;  /* 0x0000000e000e7308 */ /* 0x000e620000000800 */
[----:B------:R-:W-:-:S04]  /*e2d0*/  FADD.FTZ R21, R189, R174 ;  /* 0x000000aebd157221 */ /* 0x000fc80000010000 */
[----:B------:R-:W-:Y:S01]  /*e2e0*/  FADD.FTZ R166, R204, R21 ;  /* 0x00000015cca67221 */ /* 0x000fe20000010000 */
[----:B------:R-:W-:-:S03]  /*e2f0*/  F2FP.F16.F32.PACK_AB R204, R183, R204 ;  /* 0x000000ccb7cc723e */ /* 0x000fc600000000ff */
[----:B------:R-:W-:-:S04]  /*e300*/  FADD.FTZ R21, R183, R166 ;  /* 0x000000a6b7157221 */ /* 0x000fc80000010000 */
[----:B------:R-:W-:Y:S01]  /*e310*/  FADD.FTZ R166, R206, R21 ;  /* 0x00000015cea67221 */ /* 0x000fe20000010000 */
[----:B------:R-:W-:-:S03]  /*e320*/  F2FP.F16.F32.PACK_AB R206, R187, R206 ;  /* 0x000000cebbce723e */ /* 0x000fc600000000ff */
[----:B------:R-:W-:Y:S01]  /*e330*/  FADD.FTZ R21, R187, R166 ;  /* 0x000000a6bb157221 */ /* 0x000fe20000010000 */
[C---:B-1----:R-:W-:Y:S01]  /*e340*/  FADD.FTZ R22, R14.reuse, R5 ;  /* 0x000000050e167221 */ /* 0x042fe20000010000 */
[----:B------:R-:W-:Y:S02]  /*e350*/  F2FP.F16.F32.PACK_AB R197, R14, R197 ;  /* 0x000000c50ec5723e */ /* 0x000fe400000000ff */
[----:B------:R-:W-:Y:S01]  /*e360*/  FADD.FTZ R166, R200, R21 ;  /* 0x00000015c8a67221 */ /* 0x000fe20000010000 */
[----:B------:R-:W-:Y:S01]  /*e370*/  FADD.FTZ R5, R199, R22 ;  /* 0x00000016c7057221 */ /* 0x000fe20000010000 */
[C---:B------:R-:W-:Y:S01]  /*e380*/  F2FP.F16.F32.PACK_AB R199, R20.reuse, R199 ;  /* 0x000000c714c7723e */ /* 0x040fe200000000ff */
[----:B------:R-:W-:Y:S02]  /*e390*/  IMAD.U32 R22, RZ, RZ, UR60 ;  /* 0x0000003cff167e24 */ /* 0x000fe4000f8e00ff */
[C---:B------:R-:W-:Y:S01]  /*e3a0*/  FADD.FTZ R21, R181.reuse, R166 ;  /* 0x000000a6b5157221 */ /* 0x040fe20000010000 */
[----:B------:R-:W-:Y:S01]  /*e3b0*/  FADD.FTZ R5, R20, R5 ;  /* 0x0000000514057221 */ /* 0x000fe20000010000 */
[----:B------:R-:W-:-:S02]  /*e3c0*/  F2FP.F16.F32.PACK_AB R200, R181, R200 ;  /* 0x000000c8b5c8723e */ /* 0x000fc400000000ff */
[----:B------:R-:W-:Y:S01]  /*e3d0*/  FADD.FTZ R156, R202, R21 ;  /* 0x00000015ca9c7221 */ /* 0x000fe20000010000 */
[----:B------:R-:W-:Y:S01]  /*e3e0*/  FADD.FTZ R5, R162, R5 ;  /* 0x00000005a2057221 */ /* 0x000fe20000010000 */
[C---:B------:R-:W-:Y:S02]  /*e3f0*/  F2FP.F16.F32.PACK_AB R202, R169.reuse, R202 ;  /* 0x000000caa9ca723e */ /* 0x040fe400000000ff */
[----:B------:R-:W-:Y:S01]  /*e400*/  FADD.FTZ R21, R169, R156 ;  /* 0x0000009ca9157221 */ /* 0x000fe20000010000 */
[----:B------:R-:W-:Y:S01]  /*e410*/  FADD.FTZ R5, R155, R5 ;  /* 0x000000059b057221 */ /* 0x000fe20000010000 */
[----:B------:R-:W-:Y:S02]  /*e420*/  MOV R20, R3 ;  /* 0x0000000300147202 */ /* 0x000fe40000000f00 */
[----:B------:R-:W-:Y:S01]  /*e430*/  FADD.FTZ R154, R196, R21 ;  /* 0x00000015c49a7221 */ /* 0x000fe20000010000 */
[----:B------:R-:W-:Y:S01]  /*e440*/  FADD.FTZ R5, R158, R5 ;  /* 0x000000059e057221 */ /* 0x000fe20000010000 */
[----:B------:R-:W-:-:S02]  /*e450*/  F2FP.F16.F32.PACK_AB R196, R185, R196 ;  /* 0x000000c4b9c4723e */ /* 0x000fc400000000ff */
[----:B------:R-:W-:Y:S01]  /*e460*/  FADD.FTZ R21, R185, R154 ;  /* 0x0000009ab9157221 */ /* 0x000fe20000010000 */
[----:B------:R-:W-:-:S03]  /*e470*/  FADD.FTZ R5, R159, R5 ;  /* 0x000000059f057221 */ /* 0x000fc60000010000 */
[----:B------:R-:W-:Y:S01]  /*e480*/  FADD.FTZ R154, R198, R21 ;  /* 0x00000015c69a7221 */ /* 0x000fe20000010000 */
[----:B------:R-:W-:-:S03]  /*e490*/  F2FP.F16.F32.PACK_AB R198, R161, R198 ;  /* 0x000000c6a1c6723e */ /* 0x000fc600000000ff */
[----:B------:R-:W-:-:S04]  /*e4a0*/  FADD.FTZ R154, R161, R154 ;  /* 0x0000009aa19a7221 */ /* 0x000fc80000010000 */
[----:B------:R-:W-:Y:S01]  /*e4b0*/  FADD.FTZ R21, R19, R154 ;  /* 0x0000009a13157221 */ /* 0x000fe20000010000 */
[----:B------:R-:W-:-:S03]  /*e4c0*/  IMAD.MOV.U32 R19, RZ, RZ, R4 ;  /* 0x000000ffff137224 */ /* 0x000fc600078e0004 */
[----:B------:R-:W-:-:S04]  /*e4d0*/  FADD.FTZ R21, R152, R21 ;  /* 0x0000001598157221 */ /* 0x000fc80000010000 */
[----:B------:R-:W-:Y:S01]  /*e4e0*/  FADD.FTZ R14, R160, R21 ;  /* 0x00000015a00e7221 */ /* 0x000fe20000010000 */
[----:B------:R-:W-:-:S03]  /*e4f0*/  IMAD.U32 R21, RZ, RZ, UR6 ;  /* 0x00000006ff157e24 */ /* 0x000fc6000f8e00ff */
[----:B------:R-:W-:Y:S01]  /*e500*/  FADD.FTZ R14, R165, R14 ;  /* 0x0000000ea50e7221 */ /* 0x000fe20000010000 */
[----:B0-----:R-:W-:Y:S06]  /*e510*/  @P2 BRA `(.L_x_2111) ;  /* 0xffffffc0004c2947 */ /* 0x001fec000383ffff */
.L_x_2102:
        /* <DEDUP_REMOVED lines=131> */
.L_x_2112:
[----:B------:R-:W-:Y:S02]  /*ed50*/  R2UR UR6, R17 ;  /* 0x00000000110672ca */ /* 0x000fe400000e0000 */
[----:B------:R-:W-:-:S11]  /*ed60*/  R2UR UR4, R16 ;  /* 0x00000000100472ca */ /* 0x000fd600000e0000 */
[----:B------:R-:W-:Y:S02]  /*ed70*/  ULEA UR7, UR60, UR6, 0x3 ;  /* 0x000000063c077291 */ /* 0x000fe4000f8e183f */
[----:B------:R-:W-:-:S04]  /*ed80*/  MOV R0, UR4 ;  /* 0x0000000400007c02 */ /* 0x000fc80008000f00 */
[----:B------:R-:W-:-:S04]  /*ed90*/  SHF.L.U32 R0, R0, 0x1f, RZ ;  /* 0x0000001f00007819 */ /* 0x000fc800000006ff */
[----:B------:R0:W1:Y:S01]  /*eda0*/  SYNCS.PHASECHK.TRANS64.TRYWAIT P2, [UR7+0x38850], R0 ;  /* 0x03885000ff0075a7 */ /* 0x0000620008040147 */
[----:B------:R-:W-:Y:S05]  /*edb0*/  @!P0 BRA `(.L_x_2113) ;  /* 0x0000000000048947 */ /* 0x000fea0003800000 */
[----:B------:R-:W-:Y:S01]  /*edc0*/  BPT.TRAP 0x1 ;  /* 0x000000040000795c */ /* 0x000fe20000300000 */
.L_x_2113:
[----:B-1----:R-:W-:Y:S05]  /*edd0*/  @P2 BRA `(.L_x_2114) ;  /* 0x0000000000082947 */ /* 0x002fea0003800000 */
[----:B------:R-:W1:Y:S02]  /*ede0*/  SYNCS.PHASECHK.TRANS64.TRYWAIT P0, [UR7+0x38850], R0 ;  /* 0x03885000ff0075a7 */ /* 0x000e640008000147 */
[----:B-1----:R-:W-:Y:S05]  /*edf0*/  @!P0 BRA `(.L_x_2115) ;  /* 0x0000009400108947 */ /* 0x002fea0003800000 */
.L_x_2114:
[----:B------:R-:W-:Y:S01]  /*ee00*/  R2UR UR4, R17 ;  /* 0x00000000110472ca */ /* 0x000fe200000e0000 */
[----:B------:R-:W-:Y:S01]  /*ee10*/  WARPGROUP.ARRIVE ;  /* 0x00000000000079c5 */ /* 0x000fe20000000000 */
[----:B------:R-:W-:Y:S01]  /*ee20*/  UMOV UR11, 0x40000040 ;  /* 0x40000040000b7882 */ /* 0x000fe20000000000 */
[----:B01----:R-:W0:Y:S01]  /*ee30*/  SHFL.BFLY PT, R0, R5, 0x2, 0x1f ;  /* 0x0c401f0005007f89 */ /* 0x003e2200000e0000 */
[----:B------:R-:W-:Y:S01]  /*ee40*/  IMAD.MOV.U32 R6, RZ, RZ, RZ ;  /* 0x000000ffff067224 */ /* 0x000fe200078e00ff */
[----:B------:R-:W-:Y:S01]  /*ee50*/  R2UR UR9, R220 ;  /* 0x00000000dc0972ca */ /* 0x000fe200000e0000 */
[----:B------:R-:W-:Y:S01]  /*ee60*/  IMAD.U32 R12, RZ, RZ, UR7 ;  /* 0x00000007ff0c7e24 */ /* 0x000fe2000f8e00ff */
[----:B------:R-:W1:Y:S01]  /*ee70*/  SHFL.BFLY PT, R7, R14, 0x2, 0x1f ;  /* 0x0c401f000e077f89 */ /* 0x000e6200000e0000 */
[----:B------:R-:W-:Y:S02]  /*ee80*/  R2UR UR8, R16 ;  /* 0x00000000100872ca */ /* 0x000fe400000e0000 */
[----:B------:R-:W-:-:S03]  /*ee90*/  MOV R13, UR5 ;  /* 0x00000005000d7c02 */ /* 0x000fc60008000f00 */
[----:B------:R-:W-:-:S04]  /*eea0*/  UIADD3 UR4, UR4, 0x400, URZ ;  /* 0x0000040004047890 */ /* 0x000fc8000fffe03f */
[----:B------:R-:W-:Y:S02]  /*eeb0*/  USHF.R.U32.HI UR4, URZ, 0x4, UR4 ;  /* 0x000000043f047899 */ /* 0x000fe40008011604 */
[----:B------:R-:W-:Y:S02]  /*eec0*/  UIADD3 UR9, UR9, 0x1, URZ ;  /* 0x0000000109097890 */ /* 0x000fe4000fffe03f */
[----:B------:R-:W-:-:S04]  /*eed0*/  ULOP3.LUT UR4, UR4, 0x3fff, URZ, 0xc0, !UPT ;  /* 0x00003fff04047892 */ /* 0x000fc8000f8ec03f */
[----:B------:R-:W-:Y:S01]  /*eee0*/  ULOP3.LUT UR4, UR4, 0x2800000, URZ, 0xfc, !UPT ;  /* 0x0280000004047892 */ /* 0x000fe2000f8efc3f */
[----:B------:R-:W-:Y:S02]  /*eef0*/  IMAD.U32 R220, RZ, RZ, UR9 ;  /* 0x00000009ffdc7e24 */ /* 0x000fe4000f8e00ff */
[----:B0-----:R-:W-:Y:S01]  /*ef00*/  FADD.FTZ R2, R0, R5 ;  /* 0x0000000500027221 */ /* 0x001fe20000010000 */
[----:B------:R-:W-:Y:S01]  /*ef10*/  IMAD.MOV.U32 R5, RZ, RZ, RZ ;  /* 0x000000ffff057224 */ /* 0x000fe200078e00ff */
[----:B------:R-:W-:Y:S01]  /*ef20*/  UIMAD UR4, UR60, 0xa00, UR4 ;  /* 0x00000a003c0478a4 */ /* 0x000fe2000f8e0204 */
[----:B-1----:R-:W-:Y:S02]  /*ef30*/  FADD.FTZ R7, R7, R14 ;  /* 0x0000000e07077221 */ /* 0x002fe40000010000 */
[----:B------:R-:W0:Y:S01]  /*ef40*/  SHFL.BFLY PT, R9, R2, 0x1, 0x1f ;  /* 0x0c201f0002097f89 */ /* 0x000e2200000e0000 */
[----:B------:R-:W-:Y:S02]  /*ef50*/  UIADD3 UR6, UR4, 0x80, URZ ;  /* 0x0000008004067890 */ /* 0x000fe4000fffe03f */
[----:B------:R-:W-:Y:S01]  /*ef60*/  UIADD3 UR60, UR60, 0x1, URZ ;  /* 0x000000013c3c7890 */ /* 0x000fe2000fffe03f */
[----:B------:R-:W1:Y:S01]  /*ef70*/  SHFL.BFLY PT, R0, R7, 0x1, 0x1f ;  /* 0x0c201f0007007f89 */ /* 0x000e6200000e0000 */
[----:B------:R-:W-:-:S02]  /*ef80*/  UMOV UR10, UR4 ;  /* 0x00000004000a7c82 */ /* 0x000fc40008000000 */
[----:B------:R-:W-:Y:S01]  /*ef90*/  HGMMA.64x256x16.F32 R24, R208, gdesc[UR8].tnspB, R24, gsb0 ;  /* 0x43e00008d0187df0 */ /* 0x000fe20008000818 */
[----:B------:R-:W-:Y:S01]  /*efa0*/  UMOV UR10, UR6 ;  /* 0x00000006000a7c82 */ /* 0x000fe20008000000 */
[----:B------:R-:W-:Y:S01]  /*efb0*/  UMOV UR11, 0x40000040 ;  /* 0x40000040000b7882 */ /* 0x000fe20000000000 */
[----:B------:R-:W-:Y:S02]  /*efc0*/  UIADD3 UR6, UR4, 0x100, URZ ;  /* 0x0000010004067890 */ /* 0x000fe4000fffe03f */
[----:B------:R-:W-:-:S04]  /*efd0*/  UISETP.NE.AND UP0, UPT, UR60, 0x2, UPT ;  /* 0x000000023c00788c */ /* 0x000fc8000bf05270 */
[----:B------:R-:W-:Y:S01]  /*efe0*/  USEL UR60, UR60, URZ, UP0 ;  /* 0x0000003f3c3c7287 */ /* 0x000fe20008000000 */
[----:B0-----:R-:W-:Y:S01]  /*eff0*/  FADD.FTZ R11, R2, R9 ;  /* 0x00000009020b7221 */ /* 0x001fe20000010000 */
[----:B------:R-:W-:Y:S02]  /*f000*/  IMAD.MOV.U32 R2, RZ, RZ, -0x800000 ;  /* 0xff800000ff027424 */ /* 0x000fe400078e00ff */
[----:B-1----:R-:W-:Y:S02]  /*f010*/  FADD.FTZ R10, R7, R0 ;  /* 0x00000000070a7221 */ /* 0x002fe40000010000 */
[----:B------:R-:W-:Y:S01]  /*f020*/  FSETP.NE.FTZ.AND P2, PT, R11, RZ, PT ;  /* 0x000000ff0b00720b */ /* 0x000fe20003f55000 */
[----:B------:R-:W-:Y:S02]  /*f030*/  IMAD.U32 R7, RZ, RZ, UR5 ;  /* 0x00000005ff077e24 */ /* 0x000fe4000f8e00ff */
[----:B------:R-:W-:Y:S01]  /*f040*/  IMAD.MOV.U32 R0, RZ, RZ, -0x800000 ;  /* 0xff800000ff007424 */ /* 0x000fe200078e00ff */
[----:B------:R-:W-:-:S09]  /*f050*/  FSETP.NE.FTZ.AND P0, PT, R10, RZ, PT ;  /* 0x000000ff0a00720b */ /* 0x000fd20003f15000 */
[----:B------:R-:W0:Y:S01]  /*f060*/  @P2 MUFU.LG2 R9, R11 ;  /* 0x0000000b00092308 */ /* 0x000e220000000c00 */
[----:B------:R-:W-:-:S03]  /*f070*/  @P2 FMUL.FTZ R13, R13, 0.69314718246459960938 ;  /* 0x3f3172180d0d2820 */ /* 0x000fc60000410000 */
[----:B------:R-:W-:-:S04]  /*f080*/  @P0 FMUL.FTZ R7, R7, 0.69314718246459960938 ;  /* 0x3f31721807070820 */ /* 0x000fc80000410000 */
[----:B------:R-:W-:Y:S08]  /*f090*/  @P0 MUFU.RCP R6, R10 ;  /* 0x0000000a00060308 */ /* 0x000ff00000001000 */
[----:B------:R0:W1:Y:S08]  /*f0a0*/  @P0 MUFU.LG2 R8, R10 ;  /* 0x0000000a00080308 */ /* 0x0000700000000c00 */
[----:B------:R-:W2:Y:S01]  /*f0b0*/  @P2 MUFU.RCP R5, R11 ;  /* 0x0000000b00052308 */ /* 0x000ea20000001000 */
[----:B0-----:R-:W-:Y:S01]  /*f0c0*/  @P2 FMUL.FTZ R10, R9, 0.69314718246459960938 ;  /* 0x3f317218090a2820 */ /* 0x001fe20000410000 */
[----:B------:R-:W-:-:S03]  /*f0d0*/  @!P1 VIADD R9, R12, 0x38860 ;  /* 0x000388600c099836 */ /* 0x000fc60000000000 */
[----:B------:R-:W-:Y:S02]  /*f0e0*/  @P2 FFMA.FTZ R0, R13, R3, R10 ;  /* 0x000000030d002223 */ /* 0x000fe4000001000a */
[----:B------:R-:W-:Y:S01]  /*f0f0*/  @!P1 PRMT R9, RZ, 0x654, R9 ;  /* 0x00000654ff099816 */ /* 0x000fe20000000009 */
[----:B-1----:R-:W-:-:S04]  /*f100*/  @P0 FMUL.FTZ R8, R8, 0.69314718246459960938 ;  /* 0x3f31721808080820 */ /* 0x002fc80000410000 */
        /* <DEDUP_REMOVED lines=22> */
[----:B------:R-:W-:-:S06]  /*f270*/  ULOP3.LUT UR8, UR8, UR4, URZ, 0x3c, !UPT ;  /* 0x0000000408087292 */ /* 0x000fcc000f8e3c3f */
[----:B------:R-:W-:Y:S01]  /*f280*/  MOV R16, UR8 ;  /* 0x0000000800107c02 */ /* 0x000fe20008000f00 */
[----:B------:R-:W-:Y:S02]  /*f290*/  WARPGROUP.DEPBAR.LE gsb0, 0x0 ;  /* 0x00008000000079c5 */ /* 0x000fe40000010000 */
[----:B------:R-:W-:-:S12]  /*f2a0*/  WARPGROUP.ARRIVE ;  /* 0x00000000000079c5 */ /* 0x000fd80000000000 */
[----:B------:R-:W-:Y:S03]  /*f2b0*/  HGMMA.64x256x16.F32 R24, R192, gdesc[UR8].tnspB, R24, gsb0 ;  /* 0x43e00008c0187df0 */ /* 0x000fe60008000818 */
[----:B------:R-:W-:Y:S02]  /*f2c0*/  WARPGROUP.DEPBAR.LE gsb0, 0x0 ;  /* 0x00008000000079c5 */ /* 0x000fe40000010000 */
[----:B------:R0:W-:Y:S01]  /*f2d0*/  @!P1 SYNCS.ARRIVE.TRANS64.RED.A1T0 RZ, [R9+URZ], RZ ;  /* 0x000000ff09ff99a7 */ /* 0x0001e2000810043f */
[-C--:B--2---:R-:W-:Y:S01]  /*f2e0*/  FMUL.FTZ R3, R83, R5.reuse ;  /* 0x0000000553037220 */ /* 0x084fe20000410000 */
        /* <DEDUP_REMOVED lines=127> */
.L_x_2085:
[----:B------:R-:W0:Y:S01]  /*fae0*/  S2R R4, SR_CgaCtaId ;  /* 0x0000000000047919 */ /* 0x000e220000008800 */
[----:B------:R-:W-:Y:S01]  /*faf0*/  MOV R19, 0x400 ;  /* 0x0000040000137802 */ /* 0x000fe20000000f00 */
[----:B------:R-:W-:Y:S01]  /*fb00*/  BSSY B0, `(.L_x_2116) ;  /* 0x00002ce000007945 */ /* 0x000fe20003800000 */
[----:B------:R-:W-:Y:S02]  /*fb10*/  BAR.SYNC.DEFER_BLOCKING 0x5, 0x120 ;  /* 0x0144800000007b1d */ /* 0x000fe40000010000 */
[----:B0-----:R-:W-:-:S05]  /*fb20*/  LEA R19, R4, R19, 0x18 ;  /* 0x0000001304137211 */ /* 0x001fca00078ec0ff */
[----:B------:R-:W0:Y:S02]  /*fb30*/  LDS.128 R4, [R19+0x388d0] ;  /* 0x0388d00013047984 */ /* 0x000e240000000c00 */
[----:B0-----:R-:W-:Y:S02]  /*fb40*/  R2UR UR4, R5 ;  /* 0x00000000050472ca */ /* 0x001fe400000e0000 */
[----:B------:R-:W-:-:S11]  /*fb50*/  R2UR UR5, R6 ;  /* 0x00000000060572ca */ /* 0x000fd600000e0000 */
[----:B------:R-:W-:Y:S01]  /*fb60*/  IMAD.U32 R22, RZ, RZ, UR4 ;  /* 0x00000004ff167e24 */ /* 0x000fe2000f8e00ff */
[----:B------:R-:W-:Y:S06]  /*fb70*/  BAR.ARV 0x4, 0x120 ;  /* 0x0104800000007b1d */ /* 0x000fec0000002000 */
[----:B------:R-:W-:Y:S05]  /*fb80*/  @P0 BRA `(.L_x_2117) ;  /* 0x0000001c00c00947 */ /* 0x000fea0003800000 */
        /* <DEDUP_REMOVED lines=29> */
[----:B------:R-:W-:-:S02]  /*fd60*/  IADD3 R173, P0, R106, 0x40, RZ ;  /* 0x000000406aad7810 */ /* 0x000fc40007f1e0ff */
[C---:B------:R-:W-:Y:S01]  /*fd70*/  IADD3 R175, P4, R106.reuse, 0x60, RZ ;  /* 0x000000606aaf7810 */ /* 0x040fe20007f9e0ff */
[--C-:B------:R-:W-:Y:S01]  /*fd80*/  IMAD.X R11, RZ, RZ, R107.reuse, P1 ;  /* 0x000000ffff0b7224 */ /* 0x100fe200008e066b */
[C---:B------:R-:W-:Y:S01]  /*fd90*/  LOP3.LUT R9, R106.reuse, 0x380, RZ, 0xc0, !PT ;  /* 0x000003806a097812 */ /* 0x040fe200078ec0ff */
[--C-:B------:R-:W-:Y:S01]  /*fda0*/  IMAD.X R13, RZ, RZ, R107.reuse, P0 ;  /* 0x000000ffff0d7224 */ /* 0x100fe200000e066b */
[C---:B------:R-:W-:Y:S01]  /*fdb0*/  IADD3 R177, P3, R106.reuse, 0x4000, RZ ;  /* 0x000040006ab17810 */ /* 0x040fe20007f7e0ff */
[--C-:B------:R-:W-:Y:S01]  /*fdc0*/  IMAD.X R15, RZ, RZ, R107.reuse, P4 ;  /* 0x000000ffff0f7224 */ /* 0x100fe200020e066b */
[C---:B------:R-:W-:Y:S02]  /*fdd0*/  IADD3 R179, P6, R106.reuse, 0x4020, RZ ;  /* 0x000040206ab37810 */ /* 0x040fe40007fde0ff */
[C---:B------:R-:W-:Y:S02]  /*fde0*/  IADD3 R181, P5, R106.reuse, 0x4040, RZ ;  /* 0x000040406ab57810 */ /* 0x040fe40007fbe0ff */
[C---:B------:R-:W-:Y:S01]  /*fdf0*/  IADD3 R183, P2, R106.reuse, 0x4060, RZ ;  /* 0x000040606ab77810 */ /* 0x040fe20007f5e0ff */
[--C-:B------:R-:W-:Y:S01]  /*fe00*/  IMAD.X R31, RZ, RZ, R107.reuse, P6 ;  /* 0x000000ffff1f7224 */ /* 0x100fe200030e066b */
[----:B------:R-:W-:Y:S01]  /*fe10*/  IADD3 R185, P1, R106, 0x8000, RZ ;  /* 0x000080006ab97810 */ /* 0x000fe20007f3e0ff */
[--C-:B------:R-:W-:Y:S01]  /*fe20*/  IMAD.X R39, RZ, RZ, R107.reuse, P5 ;  /* 0x000000ffff277224 */ /* 0x100fe200028e066b */
[----:B------:R-:W-:Y:S01]  /*fe30*/  LOP3.LUT R10, R171, 0x380, RZ, 0xc0, !PT ;  /* 0x00000380ab0a7812 */ /* 0x000fe200078ec0ff */
[--C-:B------:R-:W-:Y:S01]  /*fe40*/  IMAD.X R47, RZ, RZ, R107.reuse, P2 ;  /* 0x000000ffff2f7224 */ /* 0x100fe200010e066b */
[----:B------:R-:W-:Y:S01]  /*fe50*/  LOP3.LUT R12, R173, 0x380, RZ, 0xc0, !PT ;  /* 0x00000380ad0c7812 */ /* 0x000fe200078ec0ff */
[----:B------:R-:W-:Y:S01]  /*fe60*/  IMAD.X R55, RZ, RZ, R107, P1 ;  /* 0x000000ffff377224 */ /* 0x000fe200008e066b */
[----:B------:R-:W-:-:S02]  /*fe70*/  LOP3.LUT R14, R175, 0x380, RZ, 0xc0, !PT ;  /* 0x00000380af0e7812 */ /* 0x000fc400078ec0ff */
[----:B------:R-:W-:Y:S02]  /*fe80*/  SHF.R.U64 R9, R9, 0x3, RZ ;  /* 0x0000000309097819 */ /* 0x000fe400000012ff */
[----:B------:R-:W-:Y:S02]  /*fe90*/  LOP3.LUT R20, R177, 0x380, RZ, 0xc0, !PT ;  /* 0x00000380b1147812 */ /* 0x000fe400078ec0ff */
[----:B------:R-:W-:Y:S02]  /*fea0*/  IADD3 R187, P0, R106, 0x8020, RZ ;  /* 0x000080206abb7810 */ /* 0x000fe40007f1e0ff */
[----:B------:R-:W-:Y:S02]  /*feb0*/  SHF.R.U64 R10, R10, 0x3, RZ ;  /* 0x000000030a0a7819 */ /* 0x000fe400000012ff */
[----:B------:R-:W-:Y:S02]  /*fec0*/  LOP3.LUT R30, R179, 0x380, RZ, 0xc0, !PT ;  /* 0x00000380b31e7812 */ /* 0x000fe400078ec0ff */
[----:B------:R-:W-:-:S02]  /*fed0*/  IADD3 R189, P4, R106, 0x8040, RZ ;  /* 0x000080406abd7810 */ /* 0x000fc40007f9e0ff */
[----:B------:R-:W-:Y:S02]  /*fee0*/  IADD3.X R21, RZ, R107, RZ, P3, !PT ;  /* 0x0000006bff157210 */ /* 0x000fe40001ffe4ff */
[----:B------:R-:W-:Y:S01]  /*fef0*/  SHF.R.U64 R12, R12, 0x3, RZ ;  /* 0x000000030c0c7819 */ /* 0x000fe200000012ff */
[--C-:B------:R-:W-:Y:S01]  /*ff00*/  IMAD.X R71, RZ, RZ, R107.reuse, P4 ;  /* 0x000000ffff477224 */ /* 0x100fe200020e066b */
[----:B------:R-:W-:Y:S02]  /*ff10*/  LOP3.LUT R38, R181, 0x380, RZ, 0xc0, !PT ;  /* 0x00000380b5267812 */ /* 0x000fe400078ec0ff */
[C---:B------:R-:W-:Y:S02]  /*ff20*/  IADD3 R191, P3, R106.reuse, 0x8060, RZ ;  /* 0x000080606abf7810 */ /* 0x040fe40007f7e0ff */
[C---:B------:R-:W-:Y:S02]  /*ff30*/  IADD3 R193, P6, R106.reuse, 0xc000, RZ ;  /* 0x0000c0006ac17810 */ /* 0x040fe40007fde0ff */
[C---:B------:R-:W-:Y:S01]  /*ff40*/  IADD3 R6, P5, R106.reuse, 0xc020, RZ ;  /* 0x0000c0206a067810 */ /* 0x040fe20007fbe0ff */
[--C-:B------:R-:W-:Y:S01]  /*ff50*/  IMAD.X R79, RZ, RZ, R107.reuse, P3 ;  /* 0x000000ffff4f7224 */ /* 0x100fe200018e066b */
[C---:B------:R-:W-:Y:S01]  /*ff60*/  IADD3 R102, P2, R106.reuse, 0xc040, RZ ;  /* 0x0000c0406a667810 */ /* 0x040fe20007f5e0ff */
[--C-:B------:R-:W-:Y:S01]  /*ff70*/  IMAD.X R95, RZ, RZ, R107.reuse, P6 ;  /* 0x000000ffff5f7224 */ /* 0x100fe200030e066b */
[----:B------:R-:W-:Y:S01]  /*ff80*/  IADD3 R23, P1, R106, 0xc060, RZ ;  /* 0x0000c0606a177810 */ /* 0x000fe20007f3e0ff */
[----:B------:R-:W-:Y:S01]  /*ff90*/  IMAD.X R99, RZ, RZ, R107, P5 ;  /* 0x000000ffff637224 */ /* 0x000fe200028e066b */
[----:B------:R-:W-:-:S02]  /*ffa0*/  SHF.R.U64 R14, R14, 0x3, RZ ;  /* 0x000000030e0e7819 */ /* 0x000fc400000012ff */
[----:B------:R-:W-:Y:S02]  /*ffb0*/  LOP3.LUT R46, R183, 0x380, RZ, 0xc0, !PT ;  /* 0x00000380b72e7812 */ /* 0x000fe400078ec0ff */
[----:B------:R-:W-:Y:S01]  /*ffc0*/  LOP3.LUT R106, R9, R106, RZ, 0x3c, !PT ;  /* 0x0000006a096a7212 */ /* 0x000fe200078e3cff */
[----:B------:R-:W-:Y:S01]  /*ffd0*/  IMAD.X R9, RZ, RZ, R107, P1 ;  /* 0x000000ffff097224 */ /* 0x000fe200008e066b */
[----:B------:R-:W-:Y:S02]  /*ffe0*/  SHF.R.U64 R20, R20, 0x3, RZ ;  /* 0x0000000314147819 */ /* 0x000fe400000012ff */
[----:B------:R-:W-:Y:S02]  /*fff0*/  LOP3.LUT R54, R185, 0x380, RZ, 0xc0, !PT ;  /* 0x00000380b9367812 */ /* 0x000fe400078ec0ff */
[----:B------:R-:W-:Y:S02]  /*10000*/  LOP3.LUT R10, R10, R171, RZ, 0x3c, !PT ;  /* 0x000000ab0a0a7212 */ /* 0x000fe400078e3cff */
[----:B------:R-:W-:-:S02]  /*10010*/  SHF.R.U64 R30, R30, 0x3, RZ ;  /* 0x000000031e1e7819 */ /* 0x000fc400000012ff */
[----:B------:R-:W-:Y:S02]  /*10020*/  LOP3.LUT R62, R187, 0x380, RZ, 0xc0, !PT ;  /* 0x00000380bb3e7812 */ /* 0x000fe400078ec0ff */
[----:B------:R-:W-:Y:S02]  /*10030*/  LOP3.LUT R12, R12, R173, RZ, 0x3c, !PT ;  /* 0x000000ad0c0c7212 */ /* 0x000fe400078e3cff */
[----:B------:R-:W-:Y:S02]  /*10040*/  SHF.R.U64 R38, R38, 0x3, RZ ;  /* 0x0000000326267819 */ /* 0x000fe400000012ff */
[----:B------:R-:W-:Y:S02]  /*10050*/  LOP3.LUT R70, R189, 0x380, RZ, 0xc0, !PT ;  /* 0x00000380bd467812 */ /* 0x000fe400078ec0ff */
[----:B------:R-:W-:Y:S02]  /*10060*/  LOP3.LUT R14, R14, R175, RZ, 0x3c, !PT ;  /* 0x000000af0e0e7212 */ /* 0x000fe400078e3cff */
[----:B------:R-:W-:-:S02]  /*10070*/  SHF.R.U64 R46, R46, 0x3, RZ ;  /* 0x000000032e2e7819 */ /* 0x000fc400000012ff */
[----:B------:R-:W-:Y:S02]  /*10080*/  LOP3.LUT R78, R191, 0x380, RZ, 0xc0, !PT ;  /* 0x00000380bf4e7812 */ /* 0x000fe400078ec0ff */
[-C--:B------:R-:W-:Y:S02]  /*10090*/  IADD3.X R63, RZ, R107.reuse, RZ, P0, !PT ;  /* 0x0000006bff3f7210 */ /* 0x080fe400007fe4ff */
[----:B------:R-:W-:Y:S02]  /*100a0*/  IADD3.X R103, RZ, R107, RZ, P2, !PT ;  /* 0x0000006bff677210 */ /* 0x000fe400017fe4ff */
[----:B------:R-:W-:Y:S02]  /*100b0*/  LOP3.LUT R20, R20, R177, RZ, 0x3c, !PT ;  /* 0x000000b114147212 */ /* 0x000fe400078e3cff */
[----:B------:R-:W-:Y:S02]  /*100c0*/  SHF.R.U64 R54, R54, 0x3, RZ ;  /* 0x0000000336367819 */ /* 0x000fe400000012ff */
[----:B------:R-:W-:-:S02]  /*100d0*/  LOP3.LUT R94, R193, 0x380, RZ, 0xc0, !PT ;  /* 0x00000380c15e7812 */ /* 0x000fc400078ec0ff */
[----:B------:R-:W-:Y:S01]  /*100e0*/  MOV R106, R106 ;  /* 0x0000006a006a7202 */ /* 0x000fe20000000f00 */
[----:B------:R-:W-:Y:S01]  /*100f0*/  BAR.SYNC.DEFER_BLOCKING 0x1, 0x100 ;  /* 0x0044000000007b1d */ /* 0x000fe20000010000 */
[----:B------:R-:W-:Y:S02]  /*10100*/  LOP3.LUT R30, R30, R179, RZ, 0x3c, !PT ;  /* 0x000000b31e1e7212 */ /* 0x000fe400078e3cff */
[----:B------:R-:W-:Y:S02]  /*10110*/  SHF.R.U64 R62, R62, 0x3, RZ ;  /* 0x000000033e3e7819 */ /* 0x000fe400000012ff */
[----:B------:R-:W-:Y:S02]  /*10120*/  LOP3.LUT R98, R6, 0x380, RZ, 0xc0, !PT ;  /* 0x0000038006627812 */ /* 0x000fe400078ec0ff */
[----:B------:R-:W-:Y:S02]  /*10130*/  LOP3.LUT R107, R102, 0x380, RZ, 0xc0, !PT ;  /* 0x00000380666b7812 */ /* 0x000fe400078ec0ff */
[----:B------:R-:W-:-:S02]  /*10140*/  MOV R10, R10 ;  /* 0x0000000a000a7202 */ /* 0x000fc40000000f00 */
[----:B------:R-:W-:Y:S02]  /*10150*/  LOP3.LUT R38, R38, R181, RZ, 0x3c, !PT ;  /* 0x000000b526267212 */ /* 0x000fe400078e3cff */
[----:B------:R-:W-:Y:S02]  /*10160*/  SHF.R.U64 R70, R70, 0x3, RZ ;  /* 0x0000000346467819 */ /* 0x000fe400000012ff */
[----:B------:R-:W-:Y:S02]  /*10170*/  MOV R12, R12 ;  /* 0x0000000c000c7202 */ /* 0x000fe40000000f00 */
[----:B------:R-:W-:Y:S02]  /*10180*/  LOP3.LUT R46, R46, R183, RZ, 0x3c, !PT ;  /* 0x000000b72e2e7212 */ /* 0x000fe400078e3cff */
[----:B------:R-:W-:Y:S02]  /*10190*/  SHF.R.U64 R78, R78, 0x3, RZ ;  /* 0x000000034e4e7819 */ /* 0x000fe400000012ff */
[----:B------:R-:W-:-:S02]  /*101a0*/  LOP3.LUT R163, R23, 0x380, RZ, 0xc0, !PT ;  /* 0x0000038017a37812 */ /* 0x000fc400078ec0ff */
[----:B------:R-:W-:Y:S01]  /*101b0*/  MOV R14, R14 ;  /* 0x0000000e000e7202 */ /* 0x000fe20000000f00 */
[----:B------:R0:W-:Y:S01]  /*101c0*/  STSM.16.M88.4 [R106], R24 ;  /* 0x000000186a007844 */ /* 0x0001e20000000200 */
[----:B------:R-:W-:Y:S02]  /*101d0*/  LOP3.LUT R54, R54, R185, RZ, 0x3c, !PT ;  /* 0x000000b936367212 */ /* 0x000fe400078e3cff */
[----:B------:R-:W-:Y:S01]  /*101e0*/  SHF.R.U64 R94, R94, 0x3, RZ ;  /* 0x000000035e5e7819 */ /* 0x000fe200000012ff */
[----:B------:R1:W-:Y:S01]  /*101f0*/  STSM.16.M88.4 [R10], R32 ;  /* 0x000000200a007844 */ /* 0x0003e20000000200 */
[----:B------:R-:W-:Y:S02]  /*10200*/  MOV R20, R20 ;  /* 0x0000001400147202 */ /* 0x000fe40000000f00 */
[----:B------:R-:W-:Y:S01]  /*10210*/  F2FP.F16.F32.PACK_AB R59, R155, R59 ;  /* 0x0000003b9b3b723e */ /* 0x000fe200000000ff */
[----:B------:R2:W-:Y:S01]  /*10220*/  STSM.16.M88.4 [R12], R40 ;  /* 0x000000280c007844 */ /* 0x0005e20000000200 */
[----:B------:R-:W-:-:S02]  /*10230*/  F2FP.F16.F32.PACK_AB R65, R154, R66 ;  /* 0x000000429a41723e */ /* 0x000fc400000000ff */
[----:B------:R-:W-:Y:S01]  /*10240*/  F2FP.F16.F32.PACK_AB R72, R73, R72 ;  /* 0x000000484948723e */ /* 0x000fe200000000ff */
[----:B------:R2:W-:Y:S01]  /*10250*/  STSM.16.M88.4 [R14], R48 ;  /* 0x000000300e007844 */ /* 0x0005e20000000200 */
[----:B------:R-:W-:Y:S02]  /*10260*/  LOP3.LUT R62, R62, R187, RZ, 0x3c, !PT ;  /* 0x000000bb3e3e7212 */ /* 0x000fe400078e3cff */
[----:B------:R-:W-:Y:S01]  /*10270*/  SHF.R.U64 R29, R98, 0x3, RZ ;  /* 0x00000003621d7819 */ /* 0x000fe200000012ff */
[----:B------:R2:W-:Y:S01]  /*10280*/  STSM.16.M88.4 [R20], R56 ;  /* 0x0000003814007844 */ /* 0x0005e20000000200 */
[----:B------:R-:W-:Y:S02]  /*10290*/  SHF.R.U64 R107, R107, 0x3, RZ ;  /* 0x000000036b6b7819 */ /* 0x000fe400000012ff */
[----:B------:R-:W-:Y:S02]  /*102a0*/  MOV R30, R30 ;  /* 0x0000001e001e7202 */ /* 0x000fe40000000f00 */
[----:B------:R-:W-:-:S02]  /*102b0*/  F2FP.F16.F32.PACK_AB R66, R69, R68 ;  /* 0x000000444542723e */ /* 0x000fc400000000ff */
[----:B------:R-:W-:Y:S02]  /*102c0*/  F2FP.F16.F32.PACK_AB R67, R153, R67 ;  /* 0x000000439943723e */ /* 0x000fe400000000ff */
[----:B------:R-:W-:Y:S02]  /*102d0*/  F2FP.F16.F32.PACK_AB R73, R152, R74 ;  /* 0x0000004a9849723e */ /* 0x000fe400000000ff */
[----:B------:R-:W-:Y:S01]  /*102e0*/  F2FP.F16.F32.PACK_AB R80, R81, R80 ;  /* 0x000000505150723e */ /* 0x000fe200000000ff */
[----:B------:R2:W-:Y:S01]  /*102f0*/  STSM.16.M88.4 [R30], R64 ;  /* 0x000000401e007844 */ /* 0x0005e20000000200 */
[----:B------:R-:W-:Y:S02]  /*10300*/  R2UR UR6, R218 ;  /* 0x00000000da0672ca */ /* 0x000fe400000e0000 */
[----:B------:R-:W-:Y:S02]  /*10310*/  R2UR UR4, R216 ;  /* 0x00000000d80472ca */ /* 0x000fe400000e0000 */
[----:B------:R-:W-:-:S02]  /*10320*/  LOP3.LUT R70, R70, R189, RZ, 0x3c, !PT ;  /* 0x000000bd46467212 */ /* 0x000fc400078e3cff */
[----:B------:R-:W-:Y:S02]  /*10330*/  MOV R38, R38 ;  /* 0x0000002600267202 */ /* 0x000fe40000000f00 */
[----:B------:R-:W-:Y:S02]  /*10340*/  F2FP.F16.F32.PACK_AB R74, R77, R76 ;  /* 0x0000004c4d4a723e */ /* 0x000fe400000000ff */
[----:B------:R-:W-:Y:S02]  /*10350*/  F2FP.F16.F32.PACK_AB R75, R17, R75 ;  /* 0x0000004b114b723e */ /* 0x000fe400000000ff */
[----:B------:R-:W-:Y:S02]  /*10360*/  F2FP.F16.F32.PACK_AB R81, R3, R82 ;  /* 0x000000520351723e */ /* 0x000fe400000000ff */
[----:B------:R-:W-:Y:S01]  /*10370*/  LOP3.LUT R78, R78, R191, RZ, 0x3c, !PT ;  /* 0x000000bf4e4e7212 */ /* 0x000fe200078e3cff */
[----:B------:R2:W-:Y:S01]  /*10380*/  STSM.16.M88.4 [R38], R72 ;  /* 0x0000004826007844 */ /* 0x0005e20000000200 */
[----:B------:R-:W-:Y:S01]  /*10390*/  SHF.R.U64 R28, R163, 0x3, RZ ;  /* 0x00000003a31c7819 */ /* 0x000fe200000012ff */
[----:B------:R-:W-:Y:S01]  /*103a0*/  USHF.L.U64.HI UR11, UR4, 0x2, UR6 ;  /* 0x00000002040b7899 */ /* 0x000fe20008010206 */
[----:B------:R-:W-:Y:S01]  /*103b0*/  MOV R46, R46 ;  /* 0x0000002e002e7202 */ /* 0x000fe20000000f00 */
[----:B------:R-:W-:Y:S01]  /*103c0*/  USHF.L.U32 UR10, UR4, 0x2, URZ ;  /* 0x00000002040a7899 */ /* 0x000fe2000800063f */
[----:B------:R-:W-:Y:S01]  /*103d0*/  F2FP.F16.F32.PACK_AB R82, R85, R84 ;  /* 0x000000545552723e */ /* 0x000fe200000000ff */
[----:B------:R-:W-:Y:S01]  /*103e0*/  ULDC.64 UR6, c[0x0][0xbd8] ;  /* 0x0002f60000067ab9 */ /* 0x000fe20000000a00 */
[----:B------:R-:W-:Y:S01]  /*103f0*/  F2FP.F16.F32.PACK_AB R83, R83, R86 ;  /* 0x000000565353723e */ /* 0x000fe200000000ff */
[----:B------:R-:W-:Y:S01]  /*10400*/  UISETP.NE.U32.AND UP1, UPT, UR6, URZ, UPT ;  /* 0x0000003f0600728c */ /* 0x000fe2000bf25070 */
[----:B------:R-:W-:Y:S01]  /*10410*/  LOP3.LUT R94, R94, R193, RZ, 0x3c, !PT ;  /* 0x000000c15e5e7212 */ /* 0x000fe200078e3cff */
[----:B------:R-:W-:Y:S01]  /*10420*/  UIADD3 UR4, UP2, UR10, UR6, URZ ;  /* 0x000000060a047290 */ /* 0x000fe2000ff5e03f */
[----:B------:R-:W-:Y:S01]  /*10430*/  MOV R54, R54 ;  /* 0x0000003600367202 */ /* 0x000fe20000000f00 */
[----:B------:R2:W-:Y:S01]  /*10440*/  STSM.16.M88.4 [R46], R80 ;  /* 0x000000502e007844 */ /* 0x0005e20000000200 */
[----:B------:R-:W-:Y:S01]  /*10450*/  F2FP.F16.F32.PACK_AB R84, R89, R88 ;  /* 0x000000585954723e */ /* 0x000fe200000000ff */
[----:B------:R-:W-:Y:S01]  /*10460*/  UISETP.NE.AND.EX UP1, UPT, UR7, URZ, UPT, UP1 ;  /* 0x0000003f0700728c */ /* 0x000fe2000bf25310 */
[----:B------:R-:W-:Y:S01]  /*10470*/  F2FP.F16.F32.PACK_AB R85, R91, R90 ;  /* 0x0000005a5b55723e */ /* 0x000fe200000000ff */
[----:B------:R-:W-:Y:S01]  /*10480*/  @UP0 UIADD3 UR6, UP3, UR10, UR8, URZ ;  /* 0x000000080a060290 */ /* 0x000fe2000ff7e03f */
[----:B------:R-:W-:Y:S01]  /*10490*/  F2FP.F16.F32.PACK_AB R86, R93, R92 ;  /* 0x0000005c5d56723e */ /* 0x000fe200000000ff */
[----:B------:R-:W-:Y:S01]  /*104a0*/  UIADD3.X UR8, UR11, UR7, URZ, UP2, !UPT ;  /* 0x000000070b087290 */ /* 0x000fe200097fe43f */
[----:B------:R-:W-:Y:S01]  /*104b0*/  F2FP.F16.F32.PACK_AB R87, R164, R87 ;  /* 0x00000057a457723e */ /* 0x000fe200000000ff */
[----:B------:R-:W-:Y:S01]  /*104c0*/  @UP0 UIADD3.X UR7, UR11, UR9, URZ, UP3, !UPT ;  /* 0x000000090b070290 */ /* 0x000fe20009ffe43f */
[----:B------:R-:W-:-:S02]  /*104d0*/  F2FP.F16.F32.PACK_AB R165, R166, R165 ;  /* 0x000000a5a6a5723e */ /* 0x000fc400000000ff */
[----:B------:R-:W-:Y:S01]  /*104e0*/  LOP3.LUT R98, R29, R6, RZ, 0x3c, !PT ;  /* 0x000000061d627212 */ /* 0x000fe200078e3cff */
[----:B------:R2:W-:Y:S01]  /*104f0*/  STSM.16.M88.4 [R54], R84 ;  /* 0x0000005436007844 */ /* 0x0005e20000000200 */
[----:B------:R-:W-:Y:S02]  /*10500*/  LOP3.LUT R102, R107, R102, RZ, 0x3c, !PT ;  /* 0x000000666b667212 */ /* 0x000fe400078e3cff */
[----:B------:R-:W-:Y:S02]  /*10510*/  MOV R62, R62 ;  /* 0x0000003e003e7202 */ /* 0x000fe40000000f00 */
[----:B------:R-:W-:Y:S02]  /*10520*/  F2FP.F16.F32.PACK_AB R164, R97, R96 ;  /* 0x0000006061a4723e */ /* 0x000fe400000000ff */
[----:B------:R-:W-:Y:S02]  /*10530*/  F2FP.F16.F32.PACK_AB R166, R101, R100 ;  /* 0x0000006465a6723e */ /* 0x000fe400000000ff */
[----:B------:R-:W-:-:S02]  /*10540*/  F2FP.F16.F32.PACK_AB R167, R168, R167 ;  /* 0x000000a7a8a7723e */ /* 0x000fc400000000ff */
[----:B------:R-:W-:Y:S02]  /*10550*/  F2FP.F16.F32.PACK_AB R104, R105, R104 ;  /* 0x000000686968723e */ /* 0x000fe400000000ff */
[----:B------:R-:W-:Y:S01]  /*10560*/  F2FP.F16.F32.PACK_AB R112, R113, R112 ;  /* 0x000000707170723e */ /* 0x000fe200000000ff */
[----:B------:R2:W-:Y:S01]  /*10570*/  STSM.16.M88.4 [R62], R164 ;  /* 0x000000a43e007844 */ /* 0x0005e20000000200 */
[----:B------:R-:W-:Y:S02]  /*10580*/  MOV R70, R70 ;  /* 0x0000004600467202 */ /* 0x000fe40000000f00 */
[----:B------:R-:W-:Y:S02]  /*10590*/  F2FP.F16.F32.PACK_AB R105, R170, R169 ;  /* 0x000000a9aa69723e */ /* 0x000fe400000000ff */
[----:B0-----:R-:W-:Y:S02]  /*105a0*/  F2FP.F16.F32.PACK_AB R106, R109, R108 ;  /* 0x0000006c6d6a723e */ /* 0x001fe400000000ff */
        /* <DEDUP_REMOVED lines=27> */
[----:B------:R-:W-:Y:S01]  /*10760*/  MOV R6, R8 ;  /* 0x0000000800067202 */ /* 0x000fe20000000f00 */
[----:B------:R2:W-:Y:S01]  /*10770*/  STSM.16.M88.4 [R102], R136 ;  /* 0x0000008866007844 */ /* 0x0005e20000000200 */
[----:B------:R-:W-:Y:S02]  /*10780*/  F2FP.F16.F32.PACK_AB R146, R149, R148 ;  /* 0x000000949592723e */ /* 0x000fe400000000ff */
[----:B------:R-:W-:-:S02]  /*10790*/  PLOP3.LUT P1, PT, PT, PT, UP1, 0x80, 0x0 ;  /* 0x000000000000781c */ /* 0x000fc40003f2f018 */
[----:B------:R-:W-:Y:S01]  /*107a0*/  PLOP3.LUT P2, PT, PT, PT, UP0, 0x80, 0x0 ;  /* 0x000000000000781c */ /* 0x000fe20003f4f008 */
[----:B-1----:R-:W-:Y:S01]  /*107b0*/  IMAD.U32 R10, RZ, RZ, UR6 ;  /* 0x00000006ff0a7e24 */ /* 0x002fe2000f8e00ff */
[----:B------:R-:W-:Y:S01]  /*107c0*/  F2FP.F16.F32.PACK_AB R147, R151, R150 ;  /* 0x000000969793723e */ /* 0x000fe200000000ff */
[----:B------:R-:W-:Y:S01]  /*107d0*/  IMAD.U32 R8, RZ, RZ, UR4 ;  /* 0x00000004ff087e24 */ /* 0x000fe2000f8e00ff */
[----:B------:R-:W-:Y:S01]  /*107e0*/  MOV R11, UR7 ;  /* 0x00000007000b7c02 */ /* 0x000fe20008000f00 */
[----:B------:R-:W-:Y:S02]  /*107f0*/  IMAD.U32 R9, RZ, RZ, UR8 ;  /* 0x00000008ff097e24 */ /* 0x000fe4000f8e00ff */
[----:B------:R2:W-:Y:S01]  /*10800*/  STSM.16.M88.4 [R6], R144 ;  /* 0x0000009006007844 */ /* 0x0005e20000000200 */
[----:B------:R-:W-:Y:S06]  /*10810*/  BAR.SYNC.DEFER_BLOCKING 0x1, 0x100 ;  /* 0x0044000000007b1d */ /* 0x000fec0000010000 */
[----:B------:R-:W3:Y:S04]  /*10820*/  @P1 LDG.E R3, desc[UR12][R8.64] ;  /* 0x0000000c08031981 */ /* 0x000ee8000c1e1900 */
[----:B------:R-:W4:Y:S01]  /*10830*/  @P2 LDG.E R10, desc[UR12][R10.64] ;  /* 0x0000000c0a0a2981 */ /* 0x000f22000c1e1900 */
[----:B------:R-:W-:Y:S01]  /*10840*/  IMAD R13, R212, 0x40, R18 ;  /* 0x00000040d40d7824 */ /* 0x000fe200078e0212 */
[----:B------:R-:W-:Y:S01]  /*10850*/  UMOV UR4, URZ ;  /* 0x0000003f00047c82 */ /* 0x000fe20008000000 */
[----:B------:R-:W-:-:S02]  /*10860*/  ULDC UR10, c[0x0][0xa88] ;  /* 0x0002a200000a7ab9 */ /* 0x000fc40000000800 */
[----:B------:R-:W-:-:S03]  /*10870*/  IMAD.WIDE R4, R13, 0x2, R4 ;  /* 0x000000020d047825 */ /* 0x000fc600078e0204 */
[----:B------:R-:W-:Y:S02]  /*10880*/  IADD3 R25, P0, R4, 0x1000, RZ ;  /* 0x0000100004197810 */ /* 0x000fe40007f1e0ff */
[----:B---3--:R-:W-:Y:S02]  /*10890*/  @P1 R2UR UR4, R3 ;  /* 0x00000000030412ca */ /* 0x008fe400000e0000 */
[----:B----4-:R-:W-:Y:S01]  /*108a0*/  @P2 R2UR UR10, R10 ;  /* 0x000000000a0a22ca */ /* 0x010fe200000e0000 */
[----:B--2---:R-:W-:-:S14]  /*108b0*/  @P2 BRA `(.L_x_2118) ;  /* 0x00000000001c2947 */ /* 0x004fdc0003800000 */
[----:B------:R-:W-:Y:S05]  /*108c0*/  @!P1 BRA `(.L_x_2118) ;  /* 0x0000000000189947 */ /* 0x000fea0003800000 */
[----:B------:R-:W-:Y:S02]  /*108d0*/  ULDC.64 UR6, c[0x0][0x208] ;  /* 0x0000820000067ab9 */ /* 0x000fe40000000a00 */
[----:B------:R-:W2:Y:S04]  /*108e0*/  LDG.E R6, desc[UR6][R8.64] ;  /* 0x0000000608067981 */ /* 0x000ea8000c1e1900 */
[----:B------:R-:W3:Y:S01]  /*108f0*/  LDG.E R3, desc[UR6][R8.64+0x4] ;  /* 0x0000040608037981 */ /* 0x000ee2000c1e1900 */
[----:B--2---:R-:W-:Y:S02]  /*10900*/  R2UR UR6, R6 ;  /* 0x00000000060672ca */ /* 0x004fe400000e0000 */
[----:B---3--:R-:W-:-:S13]  /*10910*/  R2UR UR10, R3 ;  /* 0x00000000030a72ca */ /* 0x008fda00000e0000 */
[----:B------:R-:W-:-:S12]  /*10920*/  UIADD3 UR10, -UR6, UR10, URZ ;  /* 0x0000000a060a7290 */ /* 0x000fd8000fffe13f */
.L_x_2118:
[----:B------:R-:W-:Y:S01]  /*10930*/  R2UR UR18, R217 ;  /* 0x00000000d91272ca */ /* 0x000fe200000e0000 */
[----:B------:R-:W-:Y:S01]  /*10940*/  ULDC.64 UR12, c[0x0][0xb70] ;  /* 0x0002dc00000c7ab9 */ /* 0x000fe20000000a00 */
[----:B------:R-:W-:Y:S01]  /*10950*/  R2UR UR16, R218 ;  /* 0x00000000da1072ca */ /* 0x000fe200000e0000 */
[----:B------:R-:W-:Y:S01]  /*10960*/  USHF.R.S32.HI UR9, URZ, 0x1f, UR4 ;  /* 0x0000001f3f097899 */ /* 0x000fe20008011404 */
[----:B------:R-:W-:Y:S01]  /*10970*/  R2UR UR15, R216 ;  /* 0x00000000d80f72ca */ /* 0x000fe200000e0000 */
[----:B------:R-:W-:Y:S01]  /*10980*/  UMOV UR8, UR4 ;  /* 0x0000000400087c82 */ /* 0x000fe20008000000 */
[----:B------:R-:W-:Y:S01]  /*10990*/  R2UR UR17, R219 ;  /* 0x00000000db1172ca */ /* 0x000fe200000e0000 */
[----:B------:R-:W-:Y:S01]  /*109a0*/  ULDC.64 UR20, c[0x0][0x208] ;  /* 0x0000820000147ab9 */ /* 0x000fe20000000a00 */
[----:B------:R-:W-:Y:S02]  /*109b0*/  IADD3 R9, P2, R4, 0x3000, RZ ;  /* 0x0000300004097810 */ /* 0x000fe40007f5e0ff */
[----:B------:R-:W-:-:S02]  /*109c0*/  LOP3.LUT R24, R25, 0x380, RZ, 0xc0, !PT ;  /* 0x0000038019187812 */ /* 0x000fc400078ec0ff */
[----:B------:R-:W-:Y:S01]  /*109d0*/  IADD3 R13, P1, R4, 0x2000, RZ ;  /* 0x00002000040d7810 */ /* 0x000fe20007f3e0ff */
[----:B------:R-:W-:Y:S01]  /*109e0*/  USHF.R.S32.HI UR14, URZ, 0x1f, UR18 ;  /* 0x0000001f3f0e7899 */ /* 0x000fe20008011412 */
[----:B------:R-:W-:Y:S01]  /*109f0*/  LOP3.LUT R8, R9, 0x380, RZ, 0xc0, !PT ;  /* 0x0000038009087812 */ /* 0x000fe200078ec0ff */
[----:B------:R-:W-:Y:S01]  /*10a00*/  USEL UR16, UR16, URZ, !UP1 ;  /* 0x0000003f10107287 */ /* 0x000fe2000c800000 */
[----:B------:R-:W-:Y:S01]  /*10a10*/  SHF.R.U64 R24, R24, 0x3, RZ ;  /* 0x0000000318187819 */ /* 0x000fe200000012ff */
[----:B------:R-:W-:Y:S01]  /*10a20*/  UIMAD UR11, UR14, UR12, URZ ;  /* 0x0000000c0e0b72a4 */ /* 0x000fe2000f8e023f */
[----:B------:R-:W-:Y:S01]  /*10a30*/  LOP3.LUT R12, R13, 0x380, RZ, 0xc0, !PT ;  /* 0x000003800d0c7812 */ /* 0x000fe200078ec0ff */
[----:B------:R-:W-:Y:S01]  /*10a40*/  UIMAD.WIDE.U32 UR6, UR18, UR12, UR8 ;  /* 0x0000000c120672a5 */ /* 0x000fe2000f8e0008 */
[----:B------:R-:W-:Y:S01]  /*10a50*/  IMAD.U32 R10, RZ, RZ, UR17 ;  /* 0x00000011ff0a7e24 */ /* 0x000fe2000f8e00ff */
[----:B------:R-:W-:Y:S01]  /*10a60*/  UIMAD UR11, UR18, UR13, UR11 ;  /* 0x0000000d120b72a4 */ /* 0x000fe2000f8e020b */
[----:B------:R-:W-:Y:S01]  /*10a70*/  SHF.R.U64 R8, R8, 0x3, RZ ;  /* 0x0000000308087819 */ /* 0x000fe200000012ff */
[----:B------:R-:W-:Y:S01]  /*10a80*/  USEL UR15, UR15, URZ, !UP1 ;  /* 0x0000003f0f0f7287 */ /* 0x000fe2000c800000 */
[----:B------:R-:W-:Y:S01]  /*10a90*/  IMAD R10, R10, 0x80, R215 ;  /* 0x000000800a0a7824 */ /* 0x000fe200078e02d7 */
[----:B------:R-:W-:Y:S01]  /*10aa0*/  ULDC.64 UR12, c[0x0][0xb78] ;  /* 0x0002de00000c7ab9 */ /* 0x000fe20000000a00 */
[----:B------:R-:W-:Y:S01]  /*10ab0*/  UIADD3 UR7, UR7, UR11, URZ ;  /* 0x0000000b07077290 */ /* 0x000fe2000fffe03f */
[----:B------:R-:W-:Y:S01]  /*10ac0*/  LOP3.LUT R24, R24, R25, RZ, 0x3c, !PT ;  /* 0x0000001918187212 */ /* 0x000fe200078e3cff */
[----:B------:R-:W-:Y:S01]  /*10ad0*/  UIMAD UR8, UR16, UR12, URZ ;  /* 0x0000000c100872a4 */ /* 0x000fe2000f8e023f */
[----:B------:R-:W-:Y:S01]  /*10ae0*/  SHF.R.S32.HI R3, RZ, 0x1f, R10 ;  /* 0x0000001fff037819 */ /* 0x000fe2000001140a */
[----:B------:R-:W-:Y:S01]  /*10af0*/  UIMAD.WIDE.U32 UR6, UR15, UR12, UR6 ;  /* 0x0000000c0f0672a5 */ /* 0x000fe2000f8e0006 */
[----:B------:R-:W-:Y:S01]  /*10b00*/  SHF.R.U64 R12, R12, 0x3, RZ ;  /* 0x000000030c0c7819 */ /* 0x000fe200000012ff */
[----:B------:R-:W-:Y:S01]  /*10b10*/  UIMAD UR8, UR15, UR13, UR8 ;  /* 0x0000000d0f0872a4 */ /* 0x000fe2000f8e0208 */
[----:B------:R-:W-:-:S02]  /*10b20*/  IADD3.X R25, RZ, R5, RZ, P0, !PT ;  /* 0x00000005ff197210 */ /* 0x000fc400007fe4ff */
[----:B------:R-:W-:Y:S01]  /*10b30*/  IADD3 R73, P0, R4, 0x8000, RZ ;  /* 0x0000800004497810 */ /* 0x000fe20007f1e0ff */
[----:B------:R-:W-:Y:S01]  /*10b40*/  ULDC.64 UR12, c[0x0][0xaa0] ;  /* 0x0002a800000c7ab9 */ /* 0x000fe20000000a00 */
[----:B------:R-:W-:Y:S01]  /*10b50*/  IADD3 R6, P3, R10, UR6, RZ ;  /* 0x000000060a067c10 */ /* 0x000fe2000ff7e0ff */
[----:B------:R-:W-:Y:S01]  /*10b60*/  IMAD.U32 R14, RZ, RZ, UR8 ;  /* 0x00000008ff0e7e24 */ /* 0x000fe2000f8e00ff */
[----:B------:R-:W-:Y:S01]  /*10b70*/  LOP3.LUT R8, R8, R9, RZ, 0x3c, !PT ;  /* 0x0000000908087212 */ /* 0x000fe200078e3cff */
[--C-:B------:R-:W-:Y:S01]  /*10b80*/  IMAD.X R9, RZ, RZ, R5.reuse, P2 ;  /* 0x000000ffff097224 */ /* 0x100fe200010e0605 */
[----:B------:R-:W-:Y:S01]  /*10b90*/  LOP3.LUT R12, R12, R13, RZ, 0x3c, !PT ;  /* 0x0000000d0c0c7212 */ /* 0x000fe200078e3cff */
[----:B------:R-:W-:Y:S01]  /*10ba0*/  IMAD.X R13, RZ, RZ, R5, P1 ;  /* 0x000000ffff0d7224 */ /* 0x000fe200008e0605 */
[----:B------:R-:W-:Y:S01]  /*10bb0*/  IADD3.X R3, R3, UR7, R14, P3, !PT ;  /* 0x0000000703037c10 */ /* 0x000fe20009ffe40e */
[----:B------:R-:W-:Y:S01]  /*10bc0*/  ULDC.64 UR6, c[0x0][0xb40] ;  /* 0x0002d00000067ab9 */ /* 0x000fe20000000a00 */
[----:B------:R-:W-:-:S02]  /*10bd0*/  IADD3 R65, P6, R4, 0x4000, RZ ;  /* 0x0000400004417810 */ /* 0x000fc40007fde0ff */
        /* <DEDUP_REMOVED lines=9> */
[----:B------:R-:W-:Y:S02]  /*10c70*/  LOP3.LUT R64, R65, 0x380, RZ, 0xc0, !PT ;  /* 0x0000038041407812 */ /* 0x000fe400078ec0ff */
[----:B------:R-:W-:Y:S02]  /*10c80*/  LOP3.LUT R52, R53, 0x380, RZ, 0xc0, !PT ;  /* 0x0000038035347812 */ /* 0x000fe400078ec0ff */
[----:B------:R-:W-:Y:S02]  /*10c90*/  LOP3.LUT R36, R37, 0x380, RZ, 0xc0, !PT ;  /* 0x0000038025247812 */ /* 0x000fe400078ec0ff */
[----:B------:R-:W-:-:S02]  /*10ca0*/  LOP3.LUT R28, R29, 0x380, RZ, 0xc0, !PT ;  /* 0x000003801d1c7812 */ /* 0x000fc400078ec0ff */
[----:B------:R-:W-:Y:S02]  /*10cb0*/  LOP3.LUT R48, R49, 0x380, RZ, 0xc0, !PT ;  /* 0x0000038031307812 */ /* 0x000fe400078ec0ff */
[----:B------:R-:W-:Y:S02]  /*10cc0*/  LOP3.LUT R60, R61, 0x380, RZ, 0xc0, !PT ;  /* 0x000003803d3c7812 */ /* 0x000fe400078ec0ff */
[----:B------:R-:W-:Y:S02]  /*10cd0*/  SHF.R.U64 R72, R72, 0x3, RZ ;  /* 0x0000000348487819 */ /* 0x000fe400000012ff */
[----:B------:R-:W-:Y:S02]  /*10ce0*/  SHF.R.U64 R64, R64, 0x3, RZ ;  /* 0x0000000340407819 */ /* 0x000fe400000012ff */
[----:B------:R-:W-:Y:S02]  /*10cf0*/  SHF.R.U64 R52, R52, 0x3, RZ ;  /* 0x0000000334347819 */ /* 0x000fe400000012ff */
[----:B------:R-:W-:-:S02]  /*10d00*/  SHF.R.U64 R36, R36, 0x3, RZ ;  /* 0x0000000324247819 */ /* 0x000fc400000012ff */
[----:B------:R-:W-:Y:S02]  /*10d10*/  SHF.R.U64 R28, R28, 0x3, RZ ;  /* 0x000000031c1c7819 */ /* 0x000fe400000012ff */
[----:B------:R-:W-:Y:S02]  /*10d20*/  SHF.R.U64 R48, R48, 0x3, RZ ;  /* 0x0000000330307819 */ /* 0x000fe400000012ff */
[----:B------:R-:W-:Y:S02]  /*10d30*/  SHF.R.U64 R60, R60, 0x3, RZ ;  /* 0x000000033c3c7819 */ /* 0x000fe400000012ff */
[----:B------:R-:W-:Y:S01]  /*10d40*/  LOP3.LUT R72, R72, R73, RZ, 0x3c, !PT ;  /* 0x0000004948487212 */ /* 0x000fe200078e3cff */
[--C-:B------:R-:W-:Y:S01]  /*10d50*/  IMAD.X R73, RZ, RZ, R5.reuse, P0 ;  /* 0x000000ffff497224 */ /* 0x100fe200000e0605 */
[----:B------:R-:W-:Y:S01]  /*10d60*/  LOP3.LUT R64, R64, R65, RZ, 0x3c, !PT ;  /* 0x0000004140407212 */ /* 0x000fe200078e3cff */
[--C-:B------:R-:W-:Y:S01]  /*10d70*/  IMAD.X R65, RZ, RZ, R5.reuse, P6 ;  /* 0x000000ffff417224 */ /* 0x100fe200030e0605 */
[----:B------:R-:W-:Y:S01]  /*10d80*/  LOP3.LUT R52, R52, R53, RZ, 0x3c, !PT ;  /* 0x0000003534347212 */ /* 0x000fe200078e3cff */
[----:B------:R-:W-:Y:S01]  /*10d90*/  IMAD.X R53, RZ, RZ, R5, P5 ;  /* 0x000000ffff357224 */ /* 0x000fe200028e0605 */
[----:B------:R-:W-:-:S02]  /*10da0*/  LOP3.LUT R36, R36, R37, RZ, 0x3c, !PT ;  /* 0x0000002524247212 */ /* 0x000fc400078e3cff */
[----:B------:R-:W-:Y:S01]  /*10db0*/  LOP3.LUT R28, R28, R29, RZ, 0x3c, !PT ;  /* 0x0000001d1c1c7212 */ /* 0x000fe200078e3cff */
[--C-:B------:R-:W-:Y:S01]  /*10dc0*/  IMAD.X R29, RZ, RZ, R5.reuse, P3 ;  /* 0x000000ffff1d7224 */ /* 0x100fe200018e0605 */
[----:B------:R-:W-:Y:S02]  /*10dd0*/  LOP3.LUT P0, RZ, R221, 0x3, RZ, 0xc0, !PT ;  /* 0x00000003ddff7812 */ /* 0x000fe4000780c0ff */
[----:B------:R-:W-:Y:S02]  /*10de0*/  LOP3.LUT R48, R48, R49, RZ, 0x3c, !PT ;  /* 0x0000003130307212 */ /* 0x000fe400078e3cff */
[----:B------:R-:W-:Y:S02]  /*10df0*/  IADD3.X R37, RZ, R5, RZ, P4, !PT ;  /* 0x00000005ff257210 */ /* 0x000fe400027fe4ff */
[----:B------:R-:W-:Y:S01]  /*10e00*/  LOP3.LUT R60, R60, R61, RZ, 0x3c, !PT ;  /* 0x0000003d3c3c7212 */ /* 0x000fe200078e3cff */
[----:B------:R-:W-:Y:S01]  /*10e10*/  IMAD.X R61, RZ, RZ, R5, P1 ;  /* 0x000000ffff3d7224 */ /* 0x000fe200008e0605 */
[----:B------:R-:W-:-:S02]  /*10e20*/  IADD3 R41, P6, R4, 0xb000, RZ ;  /* 0x0000b00004297810 */ /* 0x000fc40007fde0ff */
[C---:B------:R-:W-:Y:S02]  /*10e30*/  IADD3 R77, P5, R4.reuse, 0xc000, RZ ;  /* 0x0000c000044d7810 */ /* 0x040fe40007fbe0ff */
[C---:B------:R-:W-:Y:S02]  /*10e40*/  IADD3 R69, P4, R4.reuse, 0xd000, RZ ;  /* 0x0000d00004457810 */ /* 0x040fe40007f9e0ff */
[C---:B------:R-:W-:Y:S02]  /*10e50*/  IADD3 R57, P3, R4.reuse, 0xe000, RZ ;  /* 0x0000e00004397810 */ /* 0x040fe40007f7e0ff */
[----:B------:R-:W-:Y:S02]  /*10e60*/  IADD3.X R49, RZ, R5, RZ, P2, !PT ;  /* 0x00000005ff317210 */ /* 0x000fe400017fe4ff */
[----:B------:R-:W-:Y:S02]  /*10e70*/  IADD3 R6, P2, R4, 0xf000, RZ ;  /* 0x0000f00004067810 */ /* 0x000fe40007f5e0ff */
[----:B------:R-:W-:-:S02]  /*10e80*/  ISETP.GE.OR P1, PT, R10, UR10, P0 ;  /* 0x0000000a0a007c0c */ /* 0x000fc40008726670 */
[----:B------:R-:W-:Y:S02]  /*10e90*/  ISETP.GE.OR P0, PT, R3, UR10, P0 ;  /* 0x0000000a03007c0c */ /* 0x000fe40008706670 */
[----:B------:R-:W-:Y:S02]  /*10ea0*/  LOP3.LUT R40, R41, 0x380, RZ, 0xc0, !PT ;  /* 0x0000038029287812 */ /* 0x000fe400078ec0ff */
[----:B------:R-:W-:Y:S02]  /*10eb0*/  LOP3.LUT R76, R77, 0x380, RZ, 0xc0, !PT ;  /* 0x000003804d4c7812 */ /* 0x000fe400078ec0ff */
[----:B------:R-:W-:Y:S02]  /*10ec0*/  LOP3.LUT R68, R69, 0x380, RZ, 0xc0, !PT ;  /* 0x0000038045447812 */ /* 0x000fe400078ec0ff */
[----:B------:R-:W-:Y:S02]  /*10ed0*/  LOP3.LUT R56, R57, 0x380, RZ, 0xc0, !PT ;  /* 0x0000038039387812 */ /* 0x000fe400078ec0ff */
[----:B------:R-:W-:Y:S01]  /*10ee0*/  LOP3.LUT R11, R4, 0x380, RZ, 0xc0, !PT ;  /* 0x00000380040b7812 */ /* 0x000fe200078ec0ff */
[----:B------:R0:W-:Y:S01]  /*10ef0*/  @!P1 STG.E desc[UR20][R20.64], R2 ;  /* 0x0000000214009986 */ /* 0x0001e2000c101914 */
[----:B------:R-:W-:-:S02]  /*10f00*/  LOP3.LUT R3, R6, 0x380, RZ, 0xc0, !PT ;  /* 0x0000038006037812 */ /* 0x000fc400078ec0ff */
[----:B------:R-:W-:Y:S01]  /*10f10*/  SHF.R.U64 R40, R40, 0x3, RZ ;  /* 0x0000000328287819 */ /* 0x000fe200000012ff */
[----:B------:R1:W-:Y:S01]  /*10f20*/  @!P0 STG.E desc[UR20][R20.64+0x20], R0 ;  /* 0x0000200014008986 */ /* 0x0003e2000c101914 */
[----:B------:R-:W-:Y:S02]  /*10f30*/  SHF.R.U64 R76, R76, 0x3, RZ ;  /* 0x000000034c4c7819 */ /* 0x000fe400000012ff */
[----:B------:R-:W-:Y:S01]  /*10f40*/  SHF.R.U64 R68, R68, 0x3, RZ ;  /* 0x0000000344447819 */ /* 0x000fe200000012ff */
[----:B------:R-:W-:Y:S01]  /*10f50*/  UIMAD UR6, UR9, UR12, URZ ;  /* 0x0000000c090672a4 */ /* 0x000fe2000f8e023f */
[----:B------:R-:W-:Y:S01]  /*10f60*/  SHF.R.U64 R56, R56, 0x3, RZ ;  /* 0x0000000338387819 */ /* 0x000fe200000012ff */
[----:B------:R-:W5:Y:S01]  /*10f70*/  LD.E.128 R24, desc[UR20][R24.64] ;  /* 0x0000001418187980 */ /* 0x000f62000c101d00 */
[----:B------:R-:W-:Y:S02]  /*10f80*/  SHF.R.U64 R11, R11, 0x3, RZ ;  /* 0x000000030b0b7819 */ /* 0x000fe400000012ff */
[----:B------:R-:W-:Y:S01]  /*10f90*/  IADD3.X R45, RZ, R5, RZ, P2, !PT ;  /* 0x00000005ff2d7210 */ /* 0x000fe200017fe4ff */
[--C-:B0-----:R-:W-:Y:S01]  /*10fa0*/  IMAD.MOV.U32 R2, RZ, RZ, R18.reuse ;  /* 0x000000ffff027224 */ /* 0x101fe200078e0012 */
[----:B------:R-:W-:Y:S01]  /*10fb0*/  SHF.R.U64 R3, R3, 0x3, RZ ;  /* 0x0000000303037819 */ /* 0x000fe200000012ff */
[----:B------:R-:W5:Y:S01]  /*10fc0*/  LD.E.128 R12, desc[UR20][R12.64] ;  /* 0x000000140c0c7980 */ /* 0x000f62000c101d00 */
        /* <DEDUP_REMOVED lines=9> */
[----:B------:R-:W5:Y:S01]  /*11060*/  LD.E.128 R64, desc[UR20][R64.64] ;  /* 0x0000001440407980 */ /* 0x000f62000c101d00 */
[----:B------:R-:W-:Y:S01]  /*11070*/  LOP3.LUT R44, R3, R6, RZ, 0x3c, !PT ;  /* 0x00000006032c7212 */ /* 0x000fe200078e3cff */
[----:B------:R-:W-:Y:S01]  /*11080*/  ULDC.64 UR8, c[0x0][0xae0] ;  /* 0x0002b80000087ab9 */ /* 0x000fe20000000a00 */
[----:B------:R-:W-:Y:S01]  /*11090*/  SHF.R.S32.HI R3, RZ, 0x1f, R18 ;  /* 0x0000001fff037819 */ /* 0x000fe20000011412 */
[----:B------:R0:W5:Y:S01]  /*110a0*/  LD.E.128 R32, desc[UR20][R4.64] ;  /* 0x0000001404207980 */ /* 0x000162000c101d00 */
[----:B------:R-:W-:-:S03]  /*110b0*/  UIMAD UR6, UR4, UR13, UR6 ;  /* 0x0000000d040672a4 */ /* 0x000fc6000f8e0206 */
[----:B------:R-:W5:Y:S04]  /*110c0*/  LD.E.128 R8, desc[UR20][R8.64] ;  /* 0x0000001408087980 */ /* 0x000f68000c101d00 */
[----:B------:R-:W5:Y:S01]  /*110d0*/  LD.E.128 R52, desc[UR20][R52.64] ;  /* 0x0000001434347980 */ /* 0x000f62000c101d00 */
[----:B0-----:R-:W-:-:S03]  /*110e0*/  IMAD.U32 R5, RZ, RZ, UR12 ;  /* 0x0000000cff057e24 */ /* 0x001fc6000f8e00ff */
[----:B------:R-:W5:Y:S04]  /*110f0*/  LD.E.128 R36, desc[UR20][R36.64] ;  /* 0x0000001424247980 */ /* 0x000f68000c101d00 */
        /* <DEDUP_REMOVED lines=15> */
[----:B0-----:R-:W0:Y:S01]  /*111f0*/  FENCE.VIEW.ASYNC.S ;  /* 0x00000000000073c6 */ /* 0x001e220000000000 */
[----:B------:R-:W-:Y:S01]  /*11200*/  UIMAD UR4, UR14, UR8, URZ ;  /* 0x000000080e0472a4 */ /* 0x000fe2000f8e023f */
[----:B------:R-:W-:Y:S01]  /*11210*/  VIADD R3, R3, UR6 ;  /* 0x0000000603037c36 */ /* 0x000fe20008000000 */
[----:B------:R-:W-:Y:S01]  /*11220*/  UIMAD UR10, UR17, -0x80, UR10 ;  /* 0xffffff80110a78a4 */ /* 0x000fe2000f8e020a */
[----:B------:R-:W-:Y:S01]  /*11230*/  IMAD.U32 R5, RZ, RZ, UR8 ;  /* 0x00000008ff057e24 */ /* 0x000fe2000f8e00ff */
[----:B------:R-:W-:Y:S01]  /*11240*/  UIMAD UR4, UR18, UR9, UR4 ;  /* 0x00000009120472a4 */ /* 0x000fe2000f8e0204 */
[----:B------:R-:W-:-:S02]  /*11250*/  ULDC.64 UR6, c[0x0][0xae8] ;  /* 0x0002ba0000067ab9 */ /* 0x000fc40000000a00 */
[----:B------:R-:W-:Y:S01]  /*11260*/  IMAD.WIDE.U32 R2, R5, UR18, R2 ;  /* 0x0000001205027c25 */ /* 0x000fe2000f8e0002 */
[----:B------:R-:W-:-:S03]  /*11270*/  ISETP.GE.AND P3, PT, R212, UR10, PT ;  /* 0x0000000ad4007c0c */ /* 0x000fc6000bf66270 */
[----:B------:R-:W-:Y:S01]  /*11280*/  VIADD R3, R3, UR4 ;  /* 0x0000000403037c36 */ /* 0x000fe20008000000 */
[----:B------:R-:W-:Y:S01]  /*11290*/  UIMAD UR4, UR16, UR6, URZ ;  /* 0x00000006100472a4 */ /* 0x000fe2000f8e023f */
[----:B------:R-:W-:Y:S01]  /*112a0*/  VIADD R19, R19, 0x38820 ;  /* 0x0003882013137836 */ /* 0x000fe20000000000 */
[----:B-1----:R-:W-:Y:S01]  /*112b0*/  MOV R21, UR6 ;  /* 0x0000000600157c02 */ /* 0x002fe20008000f00 */
[C---:B------:R-:W-:Y:S01]  /*112c0*/  VIADD R5, R212.reuse, 0x60 ;  /* 0x00000060d4057836 */ /* 0x040fe20000000000 */
[----:B------:R-:W-:Y:S02]  /*112d0*/  UIMAD UR4, UR15, UR7, UR4 ;  /* 0x000000070f0472a4 */ /* 0x000fe4000f8e0204 */
[----:B------:R-:W-:Y:S01]  /*112e0*/  PRMT R19, RZ, 0x654, R19 ;  /* 0x00000654ff137816 */ /* 0x000fe20000000013 */
[----:B------:R-:W-:Y:S01]  /*112f0*/  IMAD.WIDE.U32 R20, R21, UR15, R2 ;  /* 0x0000000f15147c25 */ /* 0x000fe2000f8e0002 */
[----:B------:R-:W-:Y:S02]  /*11300*/  ISETP.GE.AND P2, PT, R5, UR10, PT ;  /* 0x0000000a05007c0c */ /* 0x000fe4000bf46270 */
[--C-:B------:R-:W-:Y:S01]  /*11310*/  SHF.R.S32.HI R213, RZ, 0x1f, R212.reuse ;  /* 0x0000001fffd57819 */ /* 0x100fe200000114d4 */
[C---:B------:R-:W-:Y:S01]  /*11320*/  VIADD R4, R212.reuse, 0x40 ;  /* 0x00000040d4047836 */ /* 0x040fe20000000000 */
[----:B------:R-:W-:Y:S01]  /*11330*/  IADD3 R0, R212, 0x20, RZ ;  /* 0x00000020d4007810 */ /* 0x000fe20007ffe0ff */
[----:B------:R-:W-:Y:S01]  /*11340*/  IMAD.U32 R5, RZ, RZ, UR17 ;  /* 0x00000011ff057e24 */ /* 0x000fe2000f8e00ff */
[----:B0-----:R0:W-:Y:S01]  /*11350*/  SYNCS.ARRIVE.TRANS64.RED.A1T0 RZ, [R19+URZ], RZ ;  /* 0x000000ff13ff79a7 */ /* 0x0011e2000810043f */
[----:B------:R-:W-:Y:S01]  /*11360*/  BSSY B1, `(.L_x_2119) ;  /* 0x000001d000017945 */ /* 0x000fe20003800000 */
[----:B------:R-:W-:Y:S01]  /*11370*/  ISETP.GE.AND P1, PT, R4, UR10, PT ;  /* 0x0000000a04007c0c */ /* 0x000fe2000bf26270 */
[----:B------:R-:W-:Y:S01]  /*11380*/  IMAD.WIDE R4, R5, 0x80, R212 ;  /* 0x0000008005047825 */ /* 0x000fe200078e02d4 */
[----:B------:R-:W-:-:S03]  /*11390*/  ISETP.GE.AND P0, PT, R0, UR10, PT ;  /* 0x0000000a00007c0c */ /* 0x000fc6000bf06270 */
[----:B0-----:R-:W-:Y:S01]  /*113a0*/  VIADD R19, R21, UR4 ;  /* 0x0000000415137c36 */ /* 0x001fe20008000000 */
[----:B------:R-:W-:Y:S09]  /*113b0*/  @P3 BRA `(.L_x_2120) ;  /* 0x00000000005c3947 */ /* 0x000ff20003800000 */
        /* <DEDUP_REMOVED lines=23> */
.L_x_2120:
[----:B------:R-:W-:Y:S05]  /*11530*/  BSYNC B1 ;  /* 0x0000000000017941 */ /* 0x000fea0003800000 */
.L_x_2119:
[----:B------:R-:W-:Y:S04]  /*11540*/  BSSY B1, `(.L_x_2121) ;  /* 0x000001b000017945 */ /* 0x000fe80003800000 */
[----:B------:R-:W-:Y:S05]  /*11550*/  @P0 BRA `(.L_x_2122) ;  /* 0x0000000000640947 */ /* 0x000fea0003800000 */
        /* <DEDUP_REMOVED lines=18> */
[----:B0----5:R-:W-:Y:S02]  /*11680*/  LEA R32, P0, R2, UR6, 0x1 ;  /* 0x0000000602207c11 */ /* 0x021fe4000f8008ff */
[----:B------:R-:W-:-:S04]  /*11690*/  IADD3 R3, R3, R17, RZ ;  /* 0x0000001103037210 */ /* 0x000fc80007ffe0ff */
[----:B------:R-:W-:-:S05]  /*116a0*/  LEA.HI.X R33, R2, UR7, R3, 0x1, P0 ;  /* 0x0000000702217c11 */ /* 0x000fca00080f0c03 */
[----:B------:R1:W-:Y:S04]  /*116b0*/  @!P3 STG.E.128 desc[UR8][R32.64], R24 ;  /* 0x000000182000b986 */ /* 0x0003e8000c101d08 */
[----:B------:R1:W-:Y:S04]  /*116c0*/  @!P4 STG.E.128 desc[UR8][R32.64+0x80], R52 ;  /* 0x000080342000c986 */ /* 0x0003e8000c101d08 */
[----:B------:R1:W-:Y:S04]  /*116d0*/  @!P5 STG.E.128 desc[UR8][R32.64+0x100], R60 ;  /* 0x0001003c2000d986 */ /* 0x0003e8000c101d08 */
[----:B------:R1:W-:Y:S02]  /*116e0*/  @!P6 STG.E.128 desc[UR8][R32.64+0x180], R68 ;  /* 0x000180442000e986 */ /* 0x0003e4000c101d08 */
.L_x_2122:
[----:B------:R-:W-:Y:S05]  /*116f0*/  BSYNC B1 ;  /* 0x0000000000017941 */ /* 0x000fea0003800000 */
.L_x_2121:
        /* <DEDUP_REMOVED lines=27> */
.L_x_2124:
[----:B------:R-:W-:Y:S05]  /*118b0*/  BSYNC B1 ;  /* 0x0000000000017941 */ /* 0x000fea0003800000 */
.L_x_2123:
[----:B------:R-:W-:Y:S05]  /*118c0*/  @P2 BRA `(.L_x_2125) ;  /* 0x0000000c00c42947 */ /* 0x000fea0003800000 */
[----:B--2--5:R-:W-:Y:S01]  /*118d0*/  IADD3 R13, P0, R4, 0x60, RZ ;  /* 0x00000060040d7810 */ /* 0x024fe20007f1e0ff */
[----:B------:R-:W-:Y:S01]  /*118e0*/  VIADD R0, R18, 0x40 ;  /* 0x0000004012007836 */ /* 0x000fe20000000000 */
[----:B------:R-:W-:Y:S01]  /*118f0*/  MOV R3, R19 ;  /* 0x0000001300037202 */ /* 0x000fe20000000f00 */
[----:B------:R-:W-:Y:S01]  /*11900*/  ULDC.64 UR6, c[0x0][0xad8] ;  /* 0x0002b60000067ab9 */ /* 0x000fe20000000a00 */
[----:B------:R-:W-:Y:S01]  /*11910*/  IMAD.MOV.U32 R2, RZ, RZ, R20 ;  /* 0x000000ffff027224 */ /* 0x000fe200078e0014 */
[----:B------:R-:W-:Y:S01]  /*11920*/  ULDC UR4, c[0x0][0xa8c] ;  /* 0x0002a30000047ab9 */ /* 0x000fe20000000800 */
[----:B------:R-:W-:Y:S01]  /*11930*/  IMAD.X R4, RZ, RZ, R5, P0 ;  /* 0x000000ffff047224 */ /* 0x000fe200000e0605 */
[----:B------:R-:W-:Y:S01]  /*11940*/  ISETP.GE.AND P2, PT, R0, UR4, PT ;  /* 0x0000000400007c0c */ /* 0x000fe2000bf46270 */
[C---:B------:R-:W-:Y:S01]  /*11950*/  VIADD R0, R18.reuse, 0x80 ;  /* 0x0000008012007836 */ /* 0x040fe20000000000 */
[----:B------:R-:W-:Y:S01]  /*11960*/  ISETP.GE.AND P1, PT, R18, UR4, PT ;  /* 0x0000000412007c0c */ /* 0x000fe2000bf26270 */
[----:B------:R-:W-:Y:S01]  /*11970*/  IMAD R4, R4, UR6, RZ ;  /* 0x0000000604047c24 */ /* 0x000fe2000f8e02ff */
[----:B------:R-:W-:Y:S01]  /*11980*/  ULDC.64 UR8, c[0x0][0x208] ;  /* 0x0000820000087ab9 */ /* 0x000fe20000000a00 */
[----:B------:R-:W-:Y:S01]  /*11990*/  IMAD.WIDE.U32 R2, R13, UR6, R2 ;  /* 0x000000060d027c25 */ /* 0x000fe2000f8e0002 */
[----:B------:R-:W-:-:S03]  /*119a0*/  ISETP.GE.AND P3, PT, R0, UR4, PT ;  /* 0x0000000400007c0c */ /* 0x000fc6000bf66270 */
        /* <DEDUP_REMOVED lines=14> */
.L_x_2117:
[----:B------:R-:W-:Y:S01]  /*11a90*/  R2UR UR8, R218 ;  /* 0x00000000da0872ca */ /* 0x000fe200000e0000 */
[----:B------:R-:W-:Y:S01]  /*11aa0*/  ULDC.64 UR6, c[0x0][0xbe0] ;  /* 0x0002f80000067ab9 */ /* 0x000fe20000000a00 */
[----:B------:R-:W-:Y:S01]  /*11ab0*/  R2UR UR4, R216 ;  /* 0x00000000d80472ca */ /* 0x000fe200000e0000 */
[----:B------:R-:W-:Y:S01]  /*11ac0*/  UISETP.NE.U32.AND UP0, UPT, UR6, URZ, UPT ;  /* 0x0000003f0600728c */ /* 0x000fe2000bf05070 */
[----:B------:R-:W-:-:S03]  /*11ad0*/  ULDC.64 UR12, c[0x0][0x208] ;  /* 0x00008200000c7ab9 */ /* 0x000fc60000000a00 */
[----:B------:R-:W-:-:S06]  /*11ae0*/  UISETP.NE.AND.EX UP1, UPT, UR7, URZ, UPT, UP0 ;  /* 0x0000003f0700728c */ /* 0x000fcc000bf25300 */
[----:B------:R-:W-:Y:S02]  /*11af0*/  PLOP3.LUT P2, PT, PT, PT, UP1, 0x80, 0x0 ;  /* 0x000000000000781c */ /* 0x000fe40003f4f018 */
[----:B------:R-:W-:Y:S02]  /*11b00*/  USHF.L.U64.HI UR10, UR4, 0x2, UR8 ;  /* 0x00000002040a7899 */ /* 0x000fe40008010208 */
[----:B------:R-:W-:Y:S01]  /*11b10*/  USHF.L.U32 UR4, UR4, 0x2, URZ ;  /* 0x0000000204047899 */ /* 0x000fe2000800063f */
[----:B------:R-:W-:-:S03]  /*11b20*/  ULDC.64 UR8, c[0x0][0xbd8] ;  /* 0x0002f60000087ab9 */ /* 0x000fc60000000a00 */
[----:B------:R-:W-:Y:S02]  /*11b30*/  @UP1 UIADD3 UR6, UP2, UR4, UR6, URZ ;  /* 0x0000000604061290 */ /* 0x000fe4000ff5e03f */
[----:B------:R-:W-:Y:S02]  /*11b40*/  UISETP.NE.U32.AND UP0, UPT, UR8, URZ, UPT ;  /* 0x0000003f0800728c */ /* 0x000fe4000bf05070 */
[----:B------:R-:W-:Y:S02]  /*11b50*/  @UP1 UIADD3.X UR7, UR10, UR7, URZ, UP2, !UPT ;  /* 0x000000070a071290 */ /* 0x000fe400097fe43f */
[----:B------:R-:W-:Y:S01]  /*11b60*/  MOV R4, UR6 ;  /* 0x0000000600047c02 */ /* 0x000fe20008000f00 */
[----:B------:R-:W-:Y:S02]  /*11b70*/  UISETP.NE.AND.EX UP0, UPT, UR9, URZ, UPT, UP0 ;  /* 0x0000003f0900728c */ /* 0x000fe4000bf05300 */
[----:B------:R-:W-:Y:S01]  /*11b80*/  UIADD3 UR4, UP1, UR4, UR8, URZ ;  /* 0x0000000804047290 */ /* 0x000fe2000ff3e03f */
[----:B------:R-:W-:-:S03]  /*11b90*/  IMAD.U32 R5, RZ, RZ, UR7 ;  /* 0x00000007ff057e24 */ /* 0x000fc6000f8e00ff */
[----:B------:R-:W-:Y:S01]  /*11ba0*/  PLOP3.LUT P1, PT, PT, PT, UP0, 0x80, 0x0 ;  /* 0x000000000000781c */ /* 0x000fe20003f2f008 */
[----:B------:R-:W-:Y:S01]  /*11bb0*/  UIADD3.X UR6, UR10, UR9, URZ, UP1, !UPT ;  /* 0x000000090a067290 */ /* 0x000fe20008ffe43f */
[----:B------:R-:W2:Y:S01]  /*11bc0*/  @P2 LDG.E R4, desc[UR12][R4.64] ;  /* 0x0000000c04042981 */ /* 0x000ea2000c1e1900 */
[----:B------:R-:W-:Y:S02]  /*11bd0*/  IMAD.MOV.U32 R9, RZ, RZ, RZ ;  /* 0x000000ffff097224 */ /* 0x000fe400078e00ff */
[----:B------:R-:W-:Y:S02]  /*11be0*/  IMAD.U32 R2, RZ, RZ, UR4 ;  /* 0x00000004ff027e24 */ /* 0x000fe4000f8e00ff */
[----:B------:R-:W-:Y:S01]  /*11bf0*/  IMAD.U32 R3, RZ, RZ, UR6 ;  /* 0x00000006ff037e24 */ /* 0x000fe2000f8e00ff */
[----:B------:R-:W-:Y:S01]  /*11c00*/  ULDC UR4, c[0x0][0xa88] ;  /* 0x0002a20000047ab9 */ /* 0x000fe20000000800 */
[----:B------:R-:W-:-:S04]  /*11c10*/  ISETP.GT.AND P0, PT, R225, 0x7f, PT ;  /* 0x0000007fe100780c */ /* 0x000fc80003f04270 */
[----:B------:R0:W5:Y:S01]  /*11c20*/  @P1 LDG.E R9, desc[UR12][R2.64] ;  /* 0x0000000c02091981 */ /* 0x000162000c1e1900 */
[----:B--2---:R-:W-:Y:S01]  /*11c30*/  @P2 R2UR UR4, R4 ;  /* 0x00000000040422ca */ /* 0x004fe200000e0000 */
[----:B0-----:R-:W-:-:S14]  /*11c40*/  @P2 BRA `(.L_x_2126) ;  /* 0x00000000001c2947 */ /* 0x001fdc0003800000 */
[----:B------:R-:W-:Y:S05]  /*11c50*/  @!P1 BRA `(.L_x_2126) ;  /* 0x0000000000189947 */ /* 0x000fea0003800000 */
[----:B------:R-:W-:Y:S02]  /*11c60*/  ULDC.64 UR6, c[0x0][0x208] ;  /* 0x0000820000067ab9 */ /* 0x000fe40000000a00 */
[----:B------:R-:W2:Y:S04]  /*11c70*/  LDG.E R4, desc[UR6][R2.64] ;  /* 0x0000000602047981 */ /* 0x000ea8000c1e1900 */
[----:B------:R-:W3:Y:S01]  /*11c80*/  LDG.E R0, desc[UR6][R2.64+0x4] ;  /* 0x0000040602007981 */ /* 0x000ee2000c1e1900 */
[----:B--2---:R-:W-:Y:S02]  /*11c90*/  R2UR UR6, R4 ;  /* 0x00000000040672ca */ /* 0x004fe400000e0000 */
[----:B---3--:R-:W-:-:S13]  /*11ca0*/  R2UR UR4, R0 ;  /* 0x00000000000472ca */ /* 0x008fda00000e0000 */
[----:B------:R-:W-:-:S12]  /*11cb0*/  UIADD3 UR4, -UR6, UR4, URZ ;  /* 0x0000000406047290 */ /* 0x000fd8000fffe13f */
.L_x_2126:
        /* <DEDUP_REMOVED lines=10> */
[----:B------:R-:W0:Y:S01]  /*11d60*/  S2R R2, SR_TID.X ;  /* 0x0000000000027919 */ /* 0x000e220000002100 */
[----:B------:R-:W-:-:S13]  /*11d70*/  R2UR UR6, R219 ;  /* 0x00000000db0672ca */ /* 0x000fda00000e0000 */
[----:B------:R-:W-:-:S05]  /*11d80*/  MOV R0, UR6 ;  /* 0x0000000600007c02 */ /* 0x000fca0008000f00 */
[----:B0-----:R-:W-:-:S04]  /*11d90*/  IMAD R0, R0, 0x80, R2 ;  /* 0x0000008000007824 */ /* 0x001fc800078e0202 */
[----:B------:R-:W-:-:S05]  /*11da0*/  VIADD R0, R0, 0xffffff80 ;  /* 0xffffff8000007836 */ /* 0x000fca0000000000 */
[----:B------:R-:W-:-:S13]  /*11db0*/  ISETP.GE.AND P0, PT, R0, UR4, PT ;  /* 0x0000000400007c0c */ /* 0x000fda000bf06270 */
[----:B------:R-:W-:Y:S05]  /*11dc0*/  @P0 BRA `(.L_x_2128) ;  /* 0x0000000000540947 */ /* 0x000fea0003800000 */
[----:B------:R-:W-:Y:S01]  /*11dd0*/  R2UR UR7, R217 ;  /* 0x00000000d90772ca */ /* 0x000fe200000e0000 */
[----:B------:R-:W-:Y:S01]  /*11de0*/  ULDC.64 UR12, c[0x0][0xb70] ;  /* 0x0002dc00000c7ab9 */ /* 0x000fe20000000a00 */
[C---:B------:R-:W-:Y:S01]  /*11df0*/  IADD3 R2, P0, R0.reuse, R9, RZ ;  /* 0x0000000900027210 */ /* 0x040fe20007f1e0ff */
        /* <DEDUP_REMOVED lines=18> */
.L_x_2128:
[----:B------:R-:W-:Y:S05]  /*11f20*/  BSYNC B1 ;  /* 0x0000000000017941 */ /* 0x000fea0003800000 */
.L_x_2127:
[----:B------:R-:W-:Y:S01]  /*11f30*/  R2UR UR11, R219 ;  /* 0x00000000db0b72ca */ /* 0x000fe200000e0000 */
[----:B------:R-:W-:Y:S01]  /*11f40*/  ULDC.64 UR6, c[0x0][0xaa0] ;  /* 0x0002a80000067ab9 */ /* 0x000fe20000000a00 */
[----:B------:R-:W-:Y:S01]  /*11f50*/  R2UR UR14, R217 ;  /* 0x00000000d90e72ca */ /* 0x000fe200000e0000 */
[----:B------:R-:W-:Y:S01]  /*11f60*/  IMAD R0, R6, UR6, RZ ;  /* 0x0000000606007c24 */ /* 0x000fe2000f8e02ff */
[----:B------:R-:W-:Y:S01]  /*11f70*/  ULDC.64 UR12, c[0x0][0xae0] ;  /* 0x0002b800000c7ab9 */ /* 0x000fe20000000a00 */
[C---:B0-----:R-:W-:Y:S01]  /*11f80*/  IMAD.WIDE.U32 R2, R9.reuse, UR6, R18 ;  /* 0x0000000609027c25 */ /* 0x041fe2000f8e0012 */
[----:B------:R-:W-:Y:S01]  /*11f90*/  UIMAD UR6, UR8, UR12, URZ ;  /* 0x0000000c080672a4 */ /* 0x000fe2000f8e023f */
[----:B------:R-:W-:Y:S01]  /*11fa0*/  MOV R8, R212 ;  /* 0x000000d400087202 */ /* 0x000fe20000000f00 */
[----:B------:R-:W-:Y:S01]  /*11fb0*/  BSSY B1, `(.L_x_2129) ;  /* 0x000002f000017945 */ /* 0x000fe20003800000 */
[----:B------:R-:W-:Y:S01]  /*11fc0*/  IMAD R9, R9, UR7, R0 ;  /* 0x0000000709097c24 */ /* 0x000fe2000f8e0200 */
[----:B------:R-:W-:Y:S01]  /*11fd0*/  IADD3 R0, R212, 0x20, RZ ;  /* 0x00000020d4007810 */ /* 0x000fe20007ffe0ff */
[----:B------:R-:W-:-:S02]  /*11fe0*/  IMAD.U32 R5, RZ, RZ, UR12 ;  /* 0x0000000cff057e24 */ /* 0x000fc4000f8e00ff */
[----:B------:R-:W-:Y:S01]  /*11ff0*/  UIMAD UR7, UR11, -0x80, UR4 ;  /* 0xffffff800b0778a4 */ /* 0x000fe2000f8e0204 */
[----:B------:R-:W-:Y:S01]  /*12000*/  IMAD.IADD R3, R3, 0x1, R9 ;  /* 0x0000000103037824 */ /* 0x000fe200078e0209 */
[----:B------:R-:W-:Y:S01]  /*12010*/  UIMAD UR6, UR14, UR13, UR6 ;  /* 0x0000000d0e0672a4 */ /* 0x000fe2000f8e0206 */
[C---:B------:R-:W-:Y:S01]  /*12020*/  VIADD R4, R212.reuse, 0x40 ;  /* 0x00000040d4047836 */ /* 0x040fe20000000000 */
[----:B------:R-:W-:Y:S01]  /*12030*/  SHF.R.S32.HI R9, RZ, 0x1f, R212 ;  /* 0x0000001fff097819 */ /* 0x000fe200000114d4 */
[----:B------:R-:W-:Y:S01]  /*12040*/  IMAD.WIDE.U32 R2, R5, UR14, R2 ;  /* 0x0000000e05027c25 */ /* 0x000fe2000f8e0002 */
[----:B------:R-:W-:Y:S01]  /*12050*/  ULDC.64 UR12, c[0x0][0xae8] ;  /* 0x0002ba00000c7ab9 */ /* 0x000fe20000000a00 */
[----:B------:R-:W-:Y:S01]  /*12060*/  ISETP.GE.AND P2, PT, R212, UR7, PT ;  /* 0x00000007d4007c0c */ /* 0x000fe2000bf46270 */
[----:B------:R-:W-:Y:S01]  /*12070*/  UIMAD UR4, UR10, UR12, URZ ;  /* 0x0000000c0a0472a4 */ /* 0x000fe2000f8e023f */
[----:B------:R-:W-:Y:S01]  /*12080*/  VIADD R3, R3, UR6 ;  /* 0x0000000603037c36 */ /* 0x000fe20008000000 */
[----:B------:R-:W-:Y:S01]  /*12090*/  ISETP.GE.AND P0, PT, R4, UR7, PT ;  /* 0x0000000704007c0c */ /* 0x000fe2000bf06270 */
[----:B------:R-:W-:Y:S01]  /*120a0*/  IMAD.U32 R5, RZ, RZ, UR12 ;  /* 0x0000000cff057e24 */ /* 0x000fe2000f8e00ff */
[----:B------:R-:W-:Y:S01]  /*120b0*/  UIMAD UR4, UR9, UR13, UR4 ;  /* 0x0000000d090472a4 */ /* 0x000fe2000f8e0204 */
[----:B------:R-:W-:Y:S01]  /*120c0*/  IMAD.U32 R11, RZ, RZ, UR11 ;  /* 0x0000000bff0b7e24 */ /* 0x000fe2000f8e00ff */
[----:B------:R-:W-:Y:S01]  /*120d0*/  ISETP.GE.AND P1, PT, R0, UR7, PT ;  /* 0x0000000700007c0c */ /* 0x000fe2000bf26270 */
[----:B------:R-:W-:-:S04]  /*120e0*/  IMAD.WIDE.U32 R4, R5, UR9, R2 ;  /* 0x0000000905047c25 */ /* 0x000fc8000f8e0002 */
[----:B------:R-:W-:Y:S02]  /*120f0*/  VIADD R13, R5, UR4 ;  /* 0x00000004050d7c36 */ /* 0x000fe40008000000 */
[----:B------:R-:W-:-:S04]  /*12100*/  IMAD.WIDE R8, R11, 0x80, R8 ;  /* 0x000000800b087825 */ /* 0x000fc800078e0208 */
[----:B------:R-:W-:Y:S01]  /*12110*/  VIADD R6, R212, 0x60 ;  /* 0x00000060d4067836 */ /* 0x000fe20000000000 */
[----:B------:R-:W-:Y:S06]  /*12120*/  @P2 BRA `(.L_x_2130) ;  /* 0x00000000005c2947 */ /* 0x000fec0003800000 */
[C---:B------:R-:W-:Y:S01]  /*12130*/  VIADD R2, R18.reuse, 0x80 ;  /* 0x0000008012027836 */ /* 0x040fe20000000000 */
[----:B------:R-:W-:Y:S01]  /*12140*/  ULDC UR4, c[0x0][0xa8c] ;  /* 0x0002a30000047ab9 */ /* 0x000fe20000000800 */
[----:B------:R-:W-:Y:S01]  /*12150*/  VIADD R0, R18, 0x40 ;  /* 0x0000004012007836 */ /* 0x000fe20000000000 */
[----:B------:R-:W-:Y:S01]  /*12160*/  ULDC.64 UR8, c[0x0][0xad8] ;  /* 0x0002b60000087ab9 */ /* 0x000fe20000000a00 */
[----:B------:R-:W-:Y:S01]  /*12170*/  IMAD.MOV.U32 R3, RZ, RZ, R13 ;  /* 0x000000ffff037224 */ /* 0x000fe200078e000d */
[----:B------:R-:W-:Y:S01]  /*12180*/  ISETP.GE.AND P5, PT, R2, UR4, PT ;  /* 0x0000000402007c0c */ /* 0x000fe2000bfa6270 */
[----:B------:R-:W-:Y:S01]  /*12190*/  IMAD R11, R9, UR8, RZ ;  /* 0x00000008090b7c24 */ /* 0x000fe2000f8e02ff */
[----:B------:R-:W-:Y:S01]  /*121a0*/  ISETP.GE.AND P4, PT, R0, UR4, PT ;  /* 0x0000000400007c0c */ /* 0x000fe2000bf86270 */
[----:B------:R-:W-:Y:S01]  /*121b0*/  IMAD.MOV.U32 R2, RZ, RZ, R4 ;  /* 0x000000ffff027224 */ /* 0x000fe200078e0004 */
[----:B------:R-:W-:Y:S01]  /*121c0*/  IADD3 R0, R18, 0xc0, RZ ;  /* 0x000000c012007810 */ /* 0x000fe20007ffe0ff */
[----:B------:R-:W-:Y:S01]  /*121d0*/  IMAD R11, R8, UR9, R11 ;  /* 0x00000009080b7c24 */ /* 0x000fe2000f8e020b */
[----:B------:R-:W-:Y:S01]  /*121e0*/  ISETP.GE.AND P3, PT, R18, UR4, PT ;  /* 0x0000000412007c0c */ /* 0x000fe2000bf66270 */
[----:B------:R-:W-:Y:S01]  /*121f0*/  IMAD.WIDE.U32 R2, R8, UR8, R2 ;  /* 0x0000000808027c25 */ /* 0x000fe2000f8e0002 */
[----:B------:R-:W-:Y:S01]  /*12200*/  ISETP.GE.AND P6, PT, R0, UR4, PT ;  /* 0x0000000400007c0c */ /* 0x000fe2000bfc6270 */
[----:B------:R-:W-:Y:S01]  /*12210*/  ULDC.64 UR8, c[0x0][0xa80] ;  /* 0x0002a00000087ab9 */ /* 0x000fe20000000a00 */
[----:B------:R-:W-:Y:S01]  /*12220*/  ULDC.64 UR10, c[0x0][0x208] ;  /* 0x00008200000a7ab9 */ /* 0x000fe20000000a00 */
[----:B------:R-:W-:Y:S01]  /*12230*/  IMAD.IADD R3, R3, 0x1, R11 ;  /* 0x0000000103037824 */ /* 0x000fe200078e020b */
[----:B------:R-:W-:-:S04]  /*12240*/  LEA R10, P2, R2, UR8, 0x1 ;  /* 0x00000008020a7c11 */ /* 0x000fc8000f8408ff */
[----:B------:R-:W-:-:S05]  /*12250*/  LEA.HI.X R11, R2, UR9, R3, 0x1, P2 ;  /* 0x00000009020b7c11 */ /* 0x000fca00090f0c03 */
[----:B------:R0:W-:Y:S04]  /*12260*/  @!P3 STG.E.128 desc[UR10][R10.64], RZ ;  /* 0x000000ff0a00b986 */ /* 0x0001e8000c101d0a */
[----:B------:R0:W-:Y:S04]  /*12270*/  @!P4 STG.E.128 desc[UR10][R10.64+0x80], RZ ;  /* 0x000080ff0a00c986 */ /* 0x0001e8000c101d0a */
[----:B------:R0:W-:Y:S04]  /*12280*/  @!P5 STG.E.128 desc[UR10][R10.64+0x100], RZ ;  /* 0x000100ff0a00d986 */ /* 0x0001e8000c101d0a */
[----:B------:R0:W-:Y:S02]  /*12290*/  @!P6 STG.E.128 desc[UR10][R10.64+0x180], RZ ;  /* 0x000180ff0a00e986 */ /* 0x0001e4000c101d0a */
.L_x_2130:
[----:B------:R-:W-:Y:S05]  /*122a0*/  BSYNC B1 ;  /* 0x0000000000017941 */ /* 0x000fea0003800000 */
.L_x_2129:
[----:B------:R-:W-:Y:S01]  /*122b0*/  BSSY B1, `(.L_x_2131) ;  /* 0x000001c000017945 */ /* 0x000fe20003800000 */
[----:B------:R-:W-:-:S03]  /*122c0*/  ISETP.GE.AND P2, PT, R6, UR7, PT ;  /* 0x0000000706007c0c */ /* 0x000fc6000bf46270 */
[----:B------:R-:W-:Y:S10]  /*122d0*/  @P1 BRA `(.L_x_2132) ;  /* 0x0000000000641947 */ /* 0x000ff40003800000 */
        /* <DEDUP_REMOVED lines=25> */
.L_x_2132:
[----:B------:R-:W-:Y:S05]  /*12470*/  BSYNC B1 ;  /* 0x0000000000017941 */ /* 0x000fea0003800000 */
.L_x_2131:
        /* <DEDUP_REMOVED lines=27> */
.L_x_2134:
[----:B------:R-:W-:Y:S05]  /*12630*/  BSYNC B1 ;  /* 0x0000000000017941 */ /* 0x000fea0003800000 */
.L_x_2133:
[----:B------:R-:W-:Y:S05]  /*12640*/  @P2 BRA `(.L_x_2125) ;  /* 0x0000000000642947 */ /* 0x000fea0003800000 */
[----:B------:R-:W-:Y:S01]  /*12650*/  IADD3 R5, P0, R8, 0x60, RZ ;  /* 0x0000006008057810 */ /* 0x000fe20007f1e0ff */
[----:B------:R-:W-:Y:S01]  /*12660*/  ULDC UR4, c[0x0][0xa8c] ;  /* 0x0002a30000047ab9 */ /* 0x000fe20000000800 */
[C---:B------:R-:W-:Y:S01]  /*12670*/  IADD3 R0, R18.reuse, 0x40, RZ ;  /* 0x0000004012007810 */ /* 0x040fe20007ffe0ff */
[----:B------:R-:W-:Y:S01]  /*12680*/  ULDC.64 UR6, c[0x0][0xad8] ;  /* 0x0002b60000067ab9 */ /* 0x000fe20000000a00 */
[----:B------:R-:W-:Y:S01]  /*12690*/  IMAD.MOV.U32 R2, RZ, RZ, R4 ;  /* 0x000000ffff027224 */ /* 0x000fe200078e0004 */
[----:B------:R-:W-:Y:S01]  /*126a0*/  ISETP.GE.AND P1, PT, R18, UR4, PT ;  /* 0x0000000412007c0c */ /* 0x000fe2000bf26270 */
        /* <DEDUP_REMOVED lines=19> */
.L_x_2125:
[----:B------:R-:W-:Y:S05]  /*127e0*/  BSYNC B0 ;  /* 0x0000000000007941 */ /* 0x000fea0003800000 */
.L_x_2116:
[----:B------:R-:W-:Y:S02]  /*127f0*/  ULDC UR4, c[0x0][0xc14] ;  /* 0x0003050000047ab9 */ /* 0x000fe40000000800 */
[----:B------:R-:W-:-:S13]  /*12800*/  ISETP.GE.AND P0, PT, R7, UR4, PT ;  /* 0x0000000407007c0c */ /* 0x000fda000bf06270 */
[----:B------:R-:W-:Y:S05]  /*12810*/  @!P0 BRA `(.L_x_2135) ;  /* 0xfffffee4006c8947 */ /* 0x000fea000383ffff */
[----:B------:R-:W-:Y:S05]  /*12820*/  EXIT ;  /* 0x000000000000794d */ /* 0x000fea0003800000 */
.L_x_2080:
        /* <DEDUP_REMOVED lines=50> */
[----:B-1----:R-:W-:-:S04]  /*12b50*/  SEL R5, R5, RZ, P0 ;  /* 0x000000ff05057207 */ /* 0x002fc80000000000 */
[----:B------:R-:W-:-:S05]  /*12b60*/  IADD3 R4, R2, R5, RZ ;  /* 0x0000000502047210 */ /* 0x000fca0007ffe0ff */
        /* <DEDUP_REMOVED lines=10> */
.L_x_2140:
        /* <DEDUP_REMOVED lines=16> */
.L_x_2139:
[----:B------:R-:W-:Y:S05]  /*12d10*/  BSYNC B0 ;  /* 0x0000000000007941 */ /* 0x000fea0003800000 */
.L_x_2138:
        /* <DEDUP_REMOVED lines=20> */
[----:B------:R-:W0:Y:S02]  /*12e60*/  SHFL.IDX PT, R3, R4, 0x1f, 0x1f ;  /* 0x03e01f0004037f89 */ /* 0x000e2400000e0000 */
[----:B0-----:R-:W-:-:S05]  /*12e70*/  IMAD R2, R3, UR4, RZ ;  /* 0x0000000403027c24 */ /* 0x001fca000f8e02ff */
[----:B------:R-:W-:-:S04]  /*12e80*/  IADD3 R5, R2, R5, RZ ;  /* 0x0000000502057210 */ /* 0x000fc80007ffe0ff */
[----:B------:R-:W-:-:S13]  /*12e90*/  ISETP.GT.AND P0, PT, R5, UR6, PT ;  /* 0x0000000605007c0c */ /* 0x000fda000bf04270 */
[----:B------:R-:W-:Y:S05]  /*12ea0*/  @!P0 BRA `(.L_x_2140) ;  /* 0xfffffffc00588947 */ /* 0x000fea000383ffff */
.L_x_2136:
        /* <DEDUP_REMOVED lines=21> */
.L_x_2141:
[----:B-1----:R-:W-:Y:S01]  /*13000*/  IADD3 R2, RZ, -R3, RZ ;  /* 0x80000003ff027210 */ /* 0x002fe20007ffe0ff */
[----:B---3--:R-:W-:Y:S01]  /*13010*/  IMAD R16, R16, UR4, R7 ;  /* 0x0000000410107c24 */ /* 0x008fe2000f8e0207 */
[----:B--2---:R-:W-:-:S03]  /*13020*/  IABS R4, R6 ;  /* 0x0000000600047213 */ /* 0x004fc60000000000 */
        /* <DEDUP_REMOVED lines=29> */
[----:B-1----:R-:W-:Y:S01]  /*13200*/  IMAD.MOV.U32 R2, RZ, RZ, RZ ;  /* 0x000000ffff027224 */ /* 0x002fe200078e00ff */
[----:B--2---:R-:W-:-:S05]  /*13210*/  IADD3 R6, RZ, -R3, RZ ;  /* 0x80000003ff067210 */ /* 0x004fca0007ffe0ff */
        /* <DEDUP_REMOVED lines=22> */
.L_x_2137:
[----:B------:R-:W-:Y:S01]  /*13380*/  MOV R17, RZ ;  /* 0x000000ff00117202 */ /* 0x000fe20000000f00 */
[----:B------:R-:W-:Y:S02]  /*13390*/  IMAD.U32 R16, RZ, RZ, UR6 ;  /* 0x00000006ff107e24 */ /* 0x000fe4000f8e00ff */
[----:B------:R-:W-:-:S07]  /*133a0*/  IMAD.MOV.U32 R18, RZ, RZ, RZ ;  /* 0x000000ffff127224 */ /* 0x000fce00078e00ff */
.L_x_2142:
[----:B------:R-:W1:Y:S01]  /*133b0*/  S2R R2, SR_TID.X ;  /* 0x0000000000027919 */ /* 0x000e620000002100 */
[----:B------:R-:W-:Y:S01]  /*133c0*/  STL [R1+0x20], RZ ;  /* 0x000020ff01007387 */ /* 0x000fe20000100800 */
        /* <DEDUP_REMOVED lines=10> */
[----:B------:R1:W-:Y:S03]  /*13470*/  STL [R1], RZ ;  /* 0x000000ff01007387 */ /* 0x0003e60000100800 */
[----:B------:R-:W-:Y:S05]  /*13480*/  @P0 BRA `(.L_x_2143) ;  /* 0x0000004400dc0947 */ /* 0x000fea0003800000 */
[----:B-1----:R-:W-:Y:S01]  /*13490*/  IMAD.MOV.U32 R0, RZ, RZ, 0x1 ;  /* 0x00000001ff007424 */ /* 0x002fe200078e00ff */
[----:B------:R1:W-:Y:S01]  /*134a0*/  STL [R1], RZ ;  /* 0x000000ff01007387 */ /* 0x0003e20000100800 */
[----:B------:R-:W-:Y:S01]  /*134b0*/  ULDC UR38, c[0x0][0xc] ;  /* 0x0000030000267ab9 */ /* 0x000fe20000000800 */
[----:B------:R-:W-:Y:S02]  /*134c0*/  ULDC.64 UR36, c[0x0][0x198] ;  /* 0x0000660000247ab9 */ /* 0x000fe40000000a00 */
[----:B------:R1:W-:Y:S04]  /*134d0*/  STL [R1+0x8], R0 ;  /* 0x0000080001007387 */ /* 0x0003e80000100800 */
[----:B------:R1:W-:Y:S02]  /*134e0*/  STL [R1+0x20], RZ ;  /* 0x000020ff01007387 */ /* 0x0003e40000100800 */
.L_x_2211:
[----:B--2---:R-:W2:Y:S01]  /*134f0*/  LDC.64 R2, c[0x0][0xc60] ;  /* 0x00031800ff027b82 */ /* 0x004ea20000000a00 */
[----:B------:R-:W-:Y:S01]  /*13500*/  ULDC.64 UR4, c[0x0][0x208] ;  /* 0x0000820000047ab9 */ /* 0x000fe20000000a00 */
[----:B--2---:R-:W-:-:S05]  /*13510*/  IMAD.WIDE R2, R19, 0x4, R2 ;  /* 0x0000000413027825 */ /* 0x004fca00078e0202 */
[----:B------:R-:W2:Y:S01]  /*13520*/  LDG.E R5, desc[UR4][R2.64] ;  /* 0x0000000402057981 */ /* 0x000ea2000c1e1900 */
[----:B------:R-:W-:Y:S05]  /*13530*/  YIELD ;  /* 0x0000000000007946 */ /* 0x000fea0003800000 */
[----:B------:R-:W-:Y:S01]  /*13540*/  ULDC.64 UR4, c[0x0][0xa28] ;  /* 0x00028a0000047ab9 */ /* 0x000fe20000000a00 */
[----:B-1----:R-:W-:Y:S01]  /*13550*/  MOV R0, RZ ;  /* 0x000000ff00007202 */ /* 0x002fe20000000f00 */
[----:B------:R-:W-:Y:S01]  /*13560*/  ULDC.64 UR8, c[0x0][0x208] ;  /* 0x0000820000087ab9 */ /* 0x000fe20000000a00 */
[----:B------:R-:W-:Y:S01]  /*13570*/  ISETP.NE.U32.AND P0, PT, RZ, UR4, PT ;  /* 0x00000004ff007c0c */ /* 0x000fe2000bf05070 */
[----:B------:R-:W-:Y:S01]  /*13580*/  IMAD.MOV.U32 R6, RZ, RZ, RZ ;  /* 0x000000ffff067224 */ /* 0x000fe200078e00ff */
[----:B------:R-:W-:-:S02]  /*13590*/  ULDC.64 UR6, c[0x0][0xa08] ;  /* 0x0002820000067ab9 */ /* 0x000fc40000000a00 */
[----:B------:R-:W-:Y:S02]  /*135a0*/  ISETP.NE.AND.EX P0, PT, RZ, UR5, PT, P0 ;  /* 0x00000005ff007c0c */ /* 0x000fe4000bf05300 */
[----:B--2---:R-:W-:Y:S01]  /*135b0*/  SHF.R.S32.HI R4, RZ, 0x1f, R5 ;  /* 0x0000001fff047819 */ /* 0x004fe20000011405 */
[----:B------:R-:W-:-:S10]  /*135c0*/  IMAD.SHL.U32 R11, R5, 0x4, RZ ;  /* 0x00000004050b7824 */ /* 0x000fd400078e00ff */
[C---:B------:R-:W-:Y:S01]  /*135d0*/  @P0 LEA R2, P1, R5.reuse, UR4, 0x2 ;  /* 0x0000000405020c11 */ /* 0x040fe2000f8210ff */
[----:B------:R1:W-:Y:S03]  /*135e0*/  STL [R1+0x10], R5 ;  /* 0x0000100501007387 */ /* 0x0003e60000100800 */
[C-C-:B------:R-:W-:Y:S01]  /*135f0*/  @P0 LEA.HI.X R3, R5.reuse, UR5, R4.reuse, 0x2, P1 ;  /* 0x0000000505030c11 */ /* 0x140fe200088f1404 */
[----:B------:R-:W-:Y:S02]  /*13600*/  ULDC.64 UR4, c[0x0][0xa18] ;  /* 0x0002860000047ab9 */ /* 0x000fe40000000a00 */
[----:B------:R-:W-:Y:S02]  /*13610*/  ISETP.NE.U32.AND P1, PT, RZ, UR4, PT ;  /* 0x00000004ff007c0c */ /* 0x000fe4000bf25070 */
[----:B------:R2:W5:Y:S01]  /*13620*/  @P0 LDG.E R0, desc[UR8][R2.64] ;  /* 0x0000000802000981 */ /* 0x000562000c1e1900 */
[----:B------:R-:W-:-:S02]  /*13630*/  SHF.L.U64.HI R10, R5, 0x2, R4 ;  /* 0x00000002050a7819 */ /* 0x000fc40000010204 */
[----:B------:R-:W-:Y:S01]  /*13640*/  ISETP.NE.AND.EX P1, PT, RZ, UR5, PT, P1 ;  /* 0x00000005ff007c0c */ /* 0x000fe2000bf25310 */
[----:B------:R-:W-:Y:S04]  /*13650*/  STL [R1+0x18], R11 ;  /* 0x0000180b01007387 */ /* 0x000fe80000100800 */
[----:B------:R-:W-:Y:S08]  /*13660*/  STL [R1+0x1c], R10 ;  /* 0x00001c0a01007387 */ /* 0x000ff00000100800 */
[----:B------:R-:W-:-:S04]  /*13670*/  @P1 IADD3 R8, P0, R11, UR4, RZ ;  /* 0x000000040b081c10 */ /* 0x000fc8000ff1e0ff */
[C---:B------:R-:W-:Y:S01]  /*13680*/  @P1 IADD3.X R9, R10.reuse, UR5, RZ, P0, !PT ;  /* 0x000000050a091c10 */ /* 0x040fe200087fe4ff */
[----:B------:R-:W-:Y:S02]  /*13690*/  ULDC.64 UR4, c[0x0][0xa00] ;  /* 0x0002800000047ab9 */ /* 0x000fe40000000a00 */
[----:B------:R-:W-:Y:S02]  /*136a0*/  ISETP.NE.U32.AND P2, PT, RZ, UR4, PT ;  /* 0x00000004ff007c0c */ /* 0x000fe4000bf45070 */
[C---:B--2---:R-:W-:Y:S02]  /*136b0*/  IADD3 R2, P0, R11.reuse, UR4, RZ ;  /* 0x000000040b027c10 */ /* 0x044fe4000ff1e0ff */
[----:B------:R-:W-:Y:S02]  /*136c0*/  ISETP.NE.AND.EX P2, PT, RZ, UR5, PT, P2 ;  /* 0x00000005ff007c0c */ /* 0x000fe4000bf45320 */
[----:B------:R-:W-:Y:S01]  /*136d0*/  IADD3.X R3, R10, UR5, RZ, P0, !PT ;  /* 0x000000050a037c10 */ /* 0x000fe200087fe4ff */
[----:B------:R-:W-:Y:S01]  /*136e0*/  ULDC UR4, c[0x0][0x288] ;  /* 0x0000a20000047ab9 */ /* 0x000fe20000000800 */
[----:B------:R-:W-:-:S04]  /*136f0*/  IADD3 R4, P0, R11, UR6, RZ ;  /* 0x000000060b047c10 */ /* 0x000fc8000ff1e0ff */
[----:B-1----:R-:W-:-:S05]  /*13700*/  IADD3.X R5, R10, UR7, RZ, P0, !PT ;  /* 0x000000070a057c10 */ /* 0x002fca00087fe4ff */
[----:B------:R-:W2:Y:S01]  /*13710*/  @P2 LDG.E R6, desc[UR8][R2.64] ;  /* 0x0000000802062981 */ /* 0x000ea2000c1e1900 */
[----:B------:R-:W-:-:S04]  /*13720*/  ISETP.NE.U32.AND P0, PT, RZ, UR6, PT ;  /* 0x00000006ff007c0c */ /* 0x000fc8000bf05070 */
[----:B------:R-:W-:Y:S01]  /*13730*/  ISETP.NE.AND.EX P0, PT, RZ, UR7, PT, P0 ;  /* 0x00000007ff007c0c */ /* 0x000fe2000bf05300 */
[----:B--2---:R1:W-:Y:S02]  /*13740*/  STL [R1+0x24], R6 ;  /* 0x0000240601007387 */ /* 0x0043e40000100800 */
[----:B-1----:R-:W-:Y:S01]  /*13750*/  IMAD.U32 R6, RZ, RZ, UR4 ;  /* 0x00000004ff067e24 */ /* 0x002fe2000f8e00ff */
[----:B------:R-:W-:Y:S02]  /*13760*/  ULDC.64 UR4, c[0x0][0x3f8] ;  /* 0x0000fe0000047ab9 */ /* 0x000fe40000000a00 */
[----:B------:R-:W-:-:S03]  /*13770*/  UISETP.NE.U32.AND UP0, UPT, UR4, URZ, UPT ;  /* 0x0000003f0400728c */ /* 0x000fc6000bf05070 */
[----:B------:R-:W-:Y:S01]  /*13780*/  ULDC UR4, c[0x0][0x404] ;  /* 0x0001010000047ab9 */ /* 0x000fe20000000800 */
[----:B------:R-:W-:Y:S01]  /*13790*/  UISETP.NE.AND.EX UP0, UPT, UR5, URZ, UPT, UP0 ;  /* 0x0000003f0500728c */ /* 0x000fe2000bf05300 */
[----:B------:R1:W5:Y:S02]  /*137a0*/  @P1 LDG.E R6, desc[UR8][R8.64] ;  /* 0x0000000808061981 */ /* 0x000364000c1e1900 */
[----:B------:R-:W-:Y:S01]  /*137b0*/  ULDC UR5, c[0x0][0x2e0] ;  /* 0x0000b80000057ab9 */ /* 0x000fe20000000800 */
[----:B------:R-:W-:-:S04]  /*137c0*/  USEL UR4, UR4, 0x1, UP0 ;  /* 0x0000000104047887 */ /* 0x000fc80008000000 */
[----:B------:R-:W-:-:S06]  /*137d0*/  UIMAD UR4, UR4, UR5, URZ ;  /* 0x00000005040472a4 */ /* 0x000fcc000f8e023f */
[----:B------:R-:W-:Y:S01]  /*137e0*/  IMAD.U32 R7, RZ, RZ, UR4 ;  /* 0x00000004ff077e24 */ /* 0x000fe2000f8e00ff */
[----:B-1----:R-:W-:Y:S06]  /*137f0*/  @P1 BRA `(.L_x_2144) ;  /* 0x0000000000141947 */ /* 0x002fec0003800000 */
[----:B------:R-:W-:Y:S05]  /*13800*/  @!P2 BRA `(.L_x_2144) ;  /* 0x000000000010a947 */ /* 0x000fea0003800000 */
[----:B------:R-:W-:Y:S02]  /*13810*/  ULDC.64 UR4, c[0x0][0x208] ;  /* 0x0000820000047ab9 */ /* 0x000fe40000000a00 */
[----:B-----5:R-:W2:Y:S04]  /*13820*/  LDG.E R6, desc[UR4][R2.64] ;  /* 0x0000000402067981 */ /* 0x020ea8000c1e1900 */
[----:B------:R-:W2:Y:S02]  /*13830*/  LDG.E R9, desc[UR4][R2.64+0x4] ;  /* 0x0000040402097981 */ /* 0x000ea4000c1e1900 */
[----:B--2---:R-:W-:-:S07]  /*13840*/  IADD3 R6, -R6, R9, RZ ;  /* 0x0000000906067210 */ /* 0x004fce0007ffe1ff */
.L_x_2144:
[----:B------:R-:W-:Y:S01]  /*13850*/  IMAD.MOV.U32 R3, RZ, RZ, RZ ;  /* 0x000000ffff037224 */ /* 0x000fe200078e00ff */
[----:B------:R-:W-:-:S05]  /*13860*/  ULDC.64 UR4, c[0x0][0x208] ;  /* 0x0000820000047ab9 */ /* 0x000fca0000000a00 */
[----:B------:R-:W2:Y:S01]  /*13870*/  @P0 LDG.E R3, desc[UR4][R4.64] ;  /* 0x0000000404030981 */ /* 0x000ea2000c1e1900 */
[----:B------:R-:W-:Y:S02]  /*13880*/  ULDC.64 UR4, c[0x0][0xa20] ;  /* 0x0002880000047ab9 */ /* 0x000fe40000000a00 */
[----:B------:R-:W-:-:S04]  /*13890*/  ISETP.NE.U32.AND P1, PT, RZ, UR4, PT ;  /* 0x00000004ff007c0c */ /* 0x000fc8000bf25070 */
[----:B------:R-:W-:Y:S01]  /*138a0*/  ISETP.NE.AND.EX P1, PT, RZ, UR5, PT, P1 ;  /* 0x00000005ff007c0c */ /* 0x000fe2000bf25310 */
[----:B--2--5:R-:W-:-:S05]  /*138b0*/  IMAD.IADD R2, R3, 0x1, R0 ;  /* 0x0000000103027824 */ /* 0x024fca00078e0200 */
[----:B------:R1:W-:Y:S07]  /*138c0*/  STL [R1+0x4], R2 ;  /* 0x0000040201007387 */ /* 0x0003ee0000100800 */
[----:B------:R-:W-:Y:S05]  /*138d0*/  @!P1 BRA `(.L_x_2145) ;  /* 0x0000000000149947 */ /* 0x000fea0003800000 */
[----:B-1----:R-:W-:Y:S01]  /*138e0*/  IADD3 R2, P0, R11, UR4, RZ ;  /* 0x000000040b027c10 */ /* 0x002fe2000ff1e0ff */
[----:B------:R-:W-:-:S03]  /*138f0*/  ULDC.64 UR6, c[0x0][0x208] ;  /* 0x0000820000067ab9 */ /* 0x000fc60000000a00 */
[----:B------:R-:W-:-:S05]  /*13900*/  IADD3.X R3, R10, UR5, RZ, P0, !PT ;  /* 0x000000050a037c10 */ /* 0x000fca00087fe4ff */
[----:B------:R2:W5:Y:S01]  /*13910*/  LDG.E R7, desc[UR6][R2.64] ;  /* 0x0000000602077981 */ /* 0x000562000c1e1900 */
[----:B------:R-:W-:Y:S05]  /*13920*/  BRA `(.L_x_2146) ;  /* 0x0000000000147947 */ /* 0x000fea0003800000 */
.L_x_2145:
[----:B------:R-:W-:Y:S05]  /*13930*/  @!P0 BRA `(.L_x_2146) ;  /* 0x0000000000108947 */ /* 0x000fea0003800000 */
[----:B------:R-:W-:Y:S02]  /*13940*/  ULDC.64 UR4, c[0x0][0x208] ;  /* 0x0000820000047ab9 */ /* 0x000fe40000000a00 */
[----:B------:R-:W2:Y:S04]  /*13950*/  LDG.E R7, desc[UR4][R4.64] ;  /* 0x0000000404077981 */ /* 0x000ea8000c1e1900 */
[----:B-1----:R-:W2:Y:S02]  /*13960*/  LDG.E R2, desc[UR4][R4.64+0x4] ;  /* 0x0000040404027981 */ /* 0x002ea4000c1e1900 */
[----:B--2---:R-:W-:-:S07]  /*13970*/  IMAD.IADD R7, R2, 0x1, -R7 ;  /* 0x0000000102077824 */ /* 0x004fce00078e0a07 */
.L_x_2146:
[----:B-----5:R-:W-:Y:S01]  /*13980*/  IMAD.IADD R7, R7, 0x1, -R0 ;  /* 0x0000000107077824 */ /* 0x020fe200078e0a00 */
[----:B------:R-:W-:Y:S01]  /*13990*/  LEA R0, R17, 0xcf, 0x7 ;  /* 0x000000cf11007811 */ /* 0x000fe200078e38ff */
[----:B------:R-:W-:Y:S03]  /*139a0*/  BSSY B6, `(.L_x_2147) ;  /* 0x0000361000067945 */ /* 0x000fe60003800000 */
[C---:B------:R-:W-:Y:S02]  /*139b0*/  IADD3 R0, R7.reuse, R0, -R6 ;  /* 0x0000000007007210 */ /* 0x040fe40007ffe806 */
[----:B------:R-:W-:-:S03]  /*139c0*/  IADD3 R7, R7, 0x4f, RZ ;  /* 0x0000004f07077810 */ /* 0x000fc60007ffe0ff */
[----:B-12---:R-:W-:-:S04]  /*139d0*/  IMAD.HI R2, R0, 0x66666667, RZ ;  /* 0x6666666700027827 */ /* 0x006fc800078e02ff */
[----:B------:R-:W-:Y:S01]  /*139e0*/  IMAD.HI R7, R7, 0x66666667, RZ ;  /* 0x6666666707077827 */ /* 0x000fe200078e02ff */
[----:B------:R-:W-:-:S04]  /*139f0*/  SHF.R.U32.HI R3, RZ, 0x1f, R2 ;  /* 0x0000001fff037819 */ /* 0x000fc80000011602 */
[----:B------:R-:W-:Y:S02]  /*13a00*/  SHF.R.U32.HI R0, RZ, 0x1f, R7 ;  /* 0x0000001fff007819 */ /* 0x000fe40000011607 */
[----:B------:R-:W-:Y:S02]  /*13a10*/  LEA.HI.SX32 R3, R2, R3, 0x1b ;  /* 0x0000000302037211 */ /* 0x000fe400078fdaff */
[----:B------:R-:W-:-:S04]  /*13a20*/  LEA.HI.SX32 R0, R7, R0, 0x1b ;  /* 0x0000000007007211 */ /* 0x000fc800078fdaff */
[----:B------:R-:W-:-:S04]  /*13a30*/  VIMNMX R4, R0, R3, PT ;  /* 0x0000000300047248 */ /* 0x000fc80003fe0100 */
[----:B------:R-:W-:Y:S01]  /*13a40*/  ISETP.GT.AND P0, PT, R4, RZ, PT ;  /* 0x000000ff0400720c */ /* 0x000fe20003f04270 */
[----:B------:R1:W-:-:S12]  /*13a50*/  STL [R1+0x14], R4 ;  /* 0x0000140401007387 */ /* 0x0003d80000100800 */
[----:B-1----:R-:W-:Y:S05]  /*13a60*/  @P0 BRA `(.L_x_2148) ;  /* 0x0000000000480947 */ /* 0x002fea0003800000 */
[----:B------:R-:W1:Y:S02]  /*13a70*/  S2R R4, SR_TID.X ;  /* 0x0000000000047919 */ /* 0x000e640000002100 */
        /* <DEDUP_REMOVED lines=15> */
[----:B-1----:R-:W-:Y:S01]  /*13b70*/  IADD3 R16, R0, UR38, R7 ;  /* 0x0000002600107c10 */ /* 0x002fe2000fffe007 */
[----:B------:R-:W-:Y:S06]  /*13b80*/  BRA `(.L_x_2149) ;  /* 0x0000003400087947 */ /* 0x000fec0003800000 */
.L_x_2148:
[----:B------:R-:W1:Y:S01]  /*13b90*/  S2R R3, SR_CgaCtaId ;  /* 0x0000000000037919 */ /* 0x000e620000008800 */
[----:B------:R-:W-:-:S04]  /*13ba0*/  MOV R0, 0x400 ;  /* 0x0000040000007802 */ /* 0x000fc80000000f00 */
[----:B-1----:R-:W-:-:S05]  /*13bb0*/  LEA R2, R3, R0, 0x18 ;  /* 0x0000000003027211 */ /* 0x002fca00078ec0ff */
[----:B------:R1:W-:Y:S01]  /*13bc0*/  STL [R1+0xc], R2 ;  /* 0x00000c0201007387 */ /* 0x0003e20000100800 */
[----:B------:R-:W-:-:S05]  /*13bd0*/  VIADD R0, R2, 0x24400 ;  /* 0x0002440002007836 */ /* 0x000fca0000000000 */
        /* <DEDUP_REMOVED lines=10> */
[----:B0-----:R-:W-:Y:S01]  /*13c80*/  MOV R13, RZ ;  /* 0x000000ff000d7202 */ /* 0x001fe20000000f00 */
[----:B------:R-:W-:Y:S02]  /*13c90*/  IMAD.U32 R6, RZ, RZ, UR8 ;  /* 0x00000008ff067e24 */ /* 0x000fe4000f8e00ff */
[----:B------:R-:W-:-:S02]  /*13ca0*/  IMAD.U32 R10, RZ, RZ, UR4 ;  /* 0x00000004ff0a7e24 */ /* 0x000fc4000f8e00ff */
[----:B------:R-:W-:Y:S02]  /*13cb0*/  IMAD.U32 R11, RZ, RZ, UR5 ;  /* 0x00000005ff0b7e24 */ /* 0x000fe4000f8e00ff */
[----:B------:R-:W-:Y:S02]  /*13cc0*/  IMAD.MOV.U32 R8, RZ, RZ, 0x70 ;  /* 0x00000070ff087424 */ /* 0x000fe400078e00ff */
[----:B------:R-:W-:-:S07]  /*13cd0*/  IMAD.MOV.U32 R12, RZ, RZ, 0x1 ;  /* 0x00000001ff0c7424 */ /* 0x000fce00078e00ff */
[----:B------:R-:W-:-:S07]  /*13ce0*/  LEPC R20, `(.L_x_2150) ;  /* 0x000000001014794e */ /* 0x000fce0000000000 */
[----:B-1----:R-:W-:Y:S05]  /*13cf0*/  CALL.ABS.NOINC R2 ;  /* 0x0000000002007343 */ /* 0x002fea0003c00000 */
.L_x_2150:
        /* <DEDUP_REMOVED lines=12> */
[----:B0-----:R-:W-:Y:S01]  /*13dc0*/  MOV R13, RZ ;  /* 0x000000ff000d7202 */ /* 0x001fe20000000f00 */
[----:B------:R-:W-:Y:S02]  /*13dd0*/  IMAD.U32 R6, RZ, RZ, UR8 ;  /* 0x00000008ff067e24 */ /* 0x000fe4000f8e00ff */
[----:B------:R-:W-:-:S02]  /*13de0*/  IMAD.U32 R10, RZ, RZ, UR4 ;  /* 0x00000004ff0a7e24 */ /* 0x000fc4000f8e00ff */
[----:B------:R-:W-:Y:S02]  /*13df0*/  IMAD.U32 R11, RZ, RZ, UR5 ;  /* 0x00000005ff0b7e24 */ /* 0x000fe4000f8e00ff */
[----:B------:R-:W-:Y:S02]  /*13e00*/  IMAD.MOV.U32 R8, RZ, RZ, 0x70 ;  /* 0x00000070ff087424 */ /* 0x000fe400078e00ff */
[----:B-1----:R-:W-:-:S07]  /*13e10*/  IMAD.MOV.U32 R12, RZ, RZ, 0x1 ;  /* 0x00000001ff0c7424 */ /* 0x002fce00078e00ff */
[----:B------:R-:W-:-:S07]  /*13e20*/  LEPC R20, `(.L_x_2152) ;  /* 0x000000001014794e */ /* 0x000fce0000000000 */
[----:B--2---:R-:W-:Y:S05]  /*13e30*/  CALL.ABS.NOINC R2 ;  /* 0x0000000002007343 */ /* 0x004fea0003c00000 */
.L_x_2152:
        /* <DEDUP_REMOVED lines=16> */
.L_x_2151:
        /* <DEDUP_REMOVED lines=18> */
[----:B------:R-:W1:Y:S01]  /*14060*/  LDC R0, c[0x0][0x428] ;  /* 0x00010a00ff007b82 */ /* 0x000e620000000800 */
[----:B----4-:R-:W-:-:S06]  /*14070*/  MOV R4, R7 ;  /* 0x0000000700047202 */ /* 0x010fcc0000000f00 */
[----:B------:R2:W5:Y:S01]  /*14080*/  @P0 LDG.E R4, desc[UR6][R2.64] ;  /* 0x0000000602040981 */ /* 0x000562000c1e1900 */
[----:B------:R-:W-:Y:S01]  /*14090*/  IMAD R17, R17, 0x80, R8 ;  /* 0x0000008011117824 */ /* 0x000fe200078e0208 */
[----:B------:R-:W-:Y:S02]  /*140a0*/  PLOP3.LUT P1, PT, P6, PT, PT, 0x8, 0x0 ;  /* 0x000000000000781c */ /* 0x000fe4000372e170 */
[----:B-1----:R-:W-:Y:S01]  /*140b0*/  ISETP.NE.AND P0, PT, R0, 0x1, PT ;  /* 0x000000010000780c */ /* 0x002fe20003f05270 */
[----:B------:R-:W-:-:S12]  /*140c0*/  IMAD.MOV.U32 R0, RZ, RZ, R18 ;  /* 0x000000ffff007224 */ /* 0x000fd800078e0012 */
[----:B------:R-:W1:Y:S08]  /*140d0*/  @P0 LDC R5, c[0x0][0x42c] ;  /* 0x00010b00ff050b82 */ /* 0x000e700000000800 */
[----:B------:R-:W3:Y:S01]  /*140e0*/  @P0 LDC R6, c[0x0][0x430] ;  /* 0x00010c00ff060b82 */ /* 0x000ee20000000800 */
[----:B-1----:R-:W-:-:S05]  /*140f0*/  @P0 IMAD.HI.U32 R5, R18, R5, RZ ;  /* 0x0000000512050227 */ /* 0x002fca00078e00ff */
[----:B---3--:R-:W-:Y:S02]  /*14100*/  @P0 SHF.R.U32.HI R0, RZ, R6, R5 ;  /* 0x00000006ff000219 */ /* 0x008fe40000011605 */
[----:B------:R-:W-:-:S04]  /*14110*/  ISETP.NE.U32.AND P0, PT, RZ, UR4, PT ;  /* 0x00000004ff007c0c */ /* 0x000fc8000bf05070 */
[----:B------:R-:W-:-:S04]  /*14120*/  ISETP.NE.AND.EX P0, PT, RZ, UR5, PT, P0 ;  /* 0x00000005ff007c0c */ /* 0x000fc8000bf05300 */
[----:B--2---:R-:W-:-:S09]  /*14130*/  SEL R7, R7, RZ, !P0 ;  /* 0x000000ff07077207 */ /* 0x004fd20004000000 */
.L_x_2153:
        /* <DEDUP_REMOVED lines=16> */
.L_x_2154:
        /* <DEDUP_REMOVED lines=15> */
.L_x_2155:
        /* <DEDUP_REMOVED lines=15> */
.L_x_2156:
        /* <DEDUP_REMOVED lines=18> */
.L_x_2227:
[----:B------:R-:W-:Y:S01]  /*14540*/  UMOV UR4, 0xffffffff ;  /* 0xffffffff00047882 */ /* 0x000fe20000000000 */
[----:B0-----:R-:W-:Y:S02]  /*14550*/  SHF.R.S32.HI R13, RZ, 0x1f, R4 ;  /* 0x0000001fff0d7819 */ /* 0x001fe40000011404 */
[----:B------:R-:W-:Y:S05]  /*14560*/  BRA.DIV UR4, `(.L_x_2158) ;  /* 0x0000003e04807947 */ /* 0x000fea000b800000 */
[----:B------:R-:W-:-:S13]  /*14570*/  ELECT P6, URZ, PT ;  /* 0x00000000003f782f */ /* 0x000fda00038c0000 */
.L_x_2230:
[----:B------:R-:W-:Y:S05]  /*14580*/  @!P6 BRA `(.L_x_2159) ;  /* 0x00000004003ce947 */ /* 0x000fea0003800000 */
[----:B------:R-:W-:-:S04]  /*14590*/  ISETP.NE.U32.AND P0, PT, R2, RZ, PT ;  /* 0x000000ff0200720c */ /* 0x000fc80003f05070 */
[----:B------:R-:W-:-:S13]  /*145a0*/  ISETP.NE.AND.EX P0, PT, R3, RZ, PT, P0 ;  /* 0x000000ff0300720c */ /* 0x000fda0003f05300 */
[----:B------:R-:W-:Y:S05]  /*145b0*/  @!P0 BRA `(.L_x_2160) ;  /* 0x00000000004c8947 */ /* 0x000fea0003800000 */
        /* <DEDUP_REMOVED lines=8> */
[----:B------:R-:W-:Y:S02]  /*14640*/  IADD3 R8, -R6, RZ, RZ ;  /* 0x000000ff06087210 */ /* 0x000fe40007ffe1ff */
[----:B------:R-:W-:-:S03]  /*14650*/  SHF.R.S32.HI R9, RZ, 0x1f, R6 ;  /* 0x0000001fff097819 */ /* 0x000fc60000011406 */
[----:B------:R-:W-:Y:S02]  /*14660*/  IMAD R5, R10, R8, R5 ;  /* 0x000000080a057224 */ /* 0x000fe400078e0205 */
[----:B------:R-:W-:-:S04]  /*14670*/  IMAD R8, R13, UR4, RZ ;  /* 0x000000040d087c24 */ /* 0x000fc8000f8e02ff */
[----:B------:R-:W-:Y:S02]  /*14680*/  IMAD R10, R4, UR5, R8 ;  /* 0x00000005040a7c24 */ /* 0x000fe4000f8e0208 */
[----:B------:R-:W-:-:S04]  /*14690*/  IMAD.MOV.U32 R8, RZ, RZ, R6 ;  /* 0x000000ffff087224 */ /* 0x000fc800078e0006 */
[----:B------:R-:W-:-:S04]  /*146a0*/  IMAD.WIDE.U32 R8, R4, UR4, R8 ;  /* 0x0000000404087c25 */ /* 0x000fc8000f8e0008 */
[----:B------:R-:W-:Y:S01]  /*146b0*/  IMAD.IADD R6, R9, 0x1, R10 ;  /* 0x0000000109067824 */ /* 0x000fe200078e020a */
[----:B------:R-:W-:-:S04]  /*146c0*/  LEA R10, P0, R8, R2, 0x2 ;  /* 0x00000002080a7211 */ /* 0x000fc800078010ff */
[----:B------:R-:W-:-:S05]  /*146d0*/  LEA.HI.X R11, R8, R3, R6, 0x2, P0 ;  /* 0x00000003080b7211 */ /* 0x000fca00000f1406 */
[----:B------:R0:W5:Y:S04]  /*146e0*/  LDG.E R6, desc[UR6][R10.64] ;  /* 0x000000060a067981 */ /* 0x000168000c1e1900 */
.L_x_2160:
        /* <DEDUP_REMOVED lines=9> */
.L_x_2231:
        /* <DEDUP_REMOVED lines=11> */
.L_x_2162:
        /* <DEDUP_REMOVED lines=18> */
[----:B------:R-:W-:-:S04]  /*14950*/  UIMAD UR11, UR11, 0x50, UR5 ;  /* 0x000000500b0b78a4 */ /* 0x000fc8000f8e0205 */
        /* <DEDUP_REMOVED lines=18> */
.L_x_2159:
[----:B------:R-:W2:Y:S01]  /*14a80*/  LDL.LU R11, [R1+0x20] ;  /* 0x00002000010b7983 */ /* 0x000ea20000300800 */
[----:B------:R-:W-:Y:S01]  /*14a90*/  MOV R9, 0x400 ;  /* 0x0000040000097802 */ /* 0x000fe20000000f00 */
[----:B------:R-:W-:Y:S05]  /*14aa0*/  WARPSYNC.ALL ;  /* 0x0000000000007948 */ /* 0x000fea0003800000 */
[----:B------:R-:W0:Y:S01]  /*14ab0*/  S2R R10, SR_CgaCtaId ;  /* 0x00000000000a7919 */ /* 0x000e220000008800 */
[----:B------:R-:W-:-:S13]  /*14ac0*/  ELECT P0, URZ, PT ;  /* 0x00000000003f782f */ /* 0x000fda0003800000 */
[----:B------:R-:W-:Y:S01]  /*14ad0*/  @P0 R2UR UR13, R7 ;  /* 0x00000000070d02ca */ /* 0x000fe200000e0000 */
[----:B------:R-:W-:Y:S01]  /*14ae0*/  UIADD3 UR4, UP0, UR36, 0x270, URZ ;  /* 0x0000027024047890 */ /* 0x000fe2000ff1e03f */
[C---:B------:R-:W-:Y:S01]  /*14af0*/  @P0 R2UR UR12, R18.reuse ;  /* 0x00000000120c02ca */ /* 0x040fe200000e0000 */
        /* <DEDUP_REMOVED lines=9> */
[----:B------:R-:W-:Y:S01]  /*14b90*/  UMOV UR15, 0x12f00000 ;  /* 0x12f00000000f7882 */ /* 0x000fe20000000000 */
[----:B------:R-:W-:Y:S01]  /*14ba0*/  @P0 MOV R8, 0x10000 ;  /* 0x0001000000080802 */ /* 0x000fe20000000f00 */
        /* <DEDUP_REMOVED lines=31> */
[----:B------:R-:W-:-:S05]  /*14da0*/  LOP3.LUT R7, R7, 0xfffffffe, RZ, 0xc0, !PT ;  /* 0xfffffffe07077812 */ /* 0x000fca00078ec0ff */
[----:B------:R-:W-:-:S05]  /*14db0*/  IMAD.IADD R7, R11, 0x1, -R7 ;  /* 0x000000010b077824 */ /* 0x000fca00078e0a07 */
[----:B------:R-:W-:-:S04]  /*14dc0*/  SHF.L.U32 R7, R7, 0x1f, RZ ;  /* 0x0000001f07077819 */ /* 0x000fc800000006ff */
[----:B------:R-:W1:Y:S02]  /*14dd0*/  SYNCS.PHASECHK.TRANS64.TRYWAIT P0, [R9+URZ+0x38820], R7 ;  /* 0x03882007090075a7 */ /* 0x000e64000800017f */
[----:B01----:R-:W-:Y:S05]  /*14de0*/  @!P0 BRA `(.L_x_2164) ;  /* 0x0000003400948947 */ /* 0x003fea0003800000 */
.L_x_2232:
[----:B------:R-:W-:Y:S05]  /*14df0*/  BSYNC B0 ;  /* 0x0000000000007941 */ /* 0x000fea0003800000 */
.L_x_2163:
[----:B0-----:R-:W2:Y:S01]  /*14e00*/  LDL R8, [R1+0x14] ;  /* 0x0000140001087983 */ /* 0x001ea20000100800 */
[----:B------:R-:W-:Y:S01]  /*14e10*/  BSSY B0, `(.L_x_2165) ;  /* 0x00001c1000007945 */ /* 0x000fe20003800000 */
[----:B--2---:R-:W-:-:S13]  /*14e20*/  ISETP.GE.AND P0, PT, R8, 0x2, PT ;  /* 0x000000020800780c */ /* 0x004fda0003f06270 */
[----:B------:R-:W-:Y:S05]  /*14e30*/  @!P0 BRA `(.L_x_2166) ;  /* 0x0000001800f88947 */ /* 0x000fea0003800000 */
[C---:B------:R-:W-:Y:S01]  /*14e40*/  LOP3.LUT R7, R8.reuse, 0x1, RZ, 0xc0, !PT ;  /* 0x0000000108077812 */ /* 0x040fe200078ec0ff */
[----:B------:R-:W-:Y:S01]  /*14e50*/  VIADD R10, R8, 0xfffffffe ;  /* 0xfffffffe080a7836 */ /* 0x000fe20000000000 */
[----:B------:R-:W-:Y:S02]  /*14e60*/  BSSY B1, `(.L_x_2167) ;  /* 0x000009c000017945 */ /* 0x000fe40003800000 */
[----:B------:R-:W-:Y:S01]  /*14e70*/  ISETP.NE.U32.AND P0, PT, R7, 0x1, PT ;  /* 0x000000010700780c */ /* 0x000fe20003f05070 */
[----:B------:R-:W-:-:S12]  /*14e80*/  IMAD.MOV.U32 R7, RZ, RZ, R10 ;  /* 0x000000ffff077224 */ /* 0x000fd800078e000a */
[----:B------:R-:W-:Y:S05]  /*14e90*/  @!P0 BRA `(.L_x_2168) ;  /* 0x0000000800608947 */ /* 0x000fea0003800000 */
        /* <DEDUP_REMOVED lines=10> */
[----:B------:R-:W-:Y:S02]  /*14f40*/  IMAD.MOV.U32 R8, RZ, RZ, R6 ;  /* 0x000000ffff087224 */ /* 0x000fe400078e0006 */
[----:B------:R-:W-:Y:S01]  /*14f50*/  IMAD.MOV.U32 R7, RZ, RZ, R10 ;  /* 0x000000ffff077224 */ /* 0x000fe200078e000a */
        /* <DEDUP_REMOVED lines=9> */
[----:B------:R-:W-:Y:S01]  /*14ff0*/  @P0 SHF.R.U32.HI R7, RZ, R9, R8 ;  /* 0x00000009ff070219 */ /* 0x000fe20000011608 */
[----:B------:R-:W-:-:S03]  /*15000*/  IMAD R8, R13, UR4, RZ ;  /* 0x000000040d087c24 */ /* 0x000fc6000f8e02ff */
[--C-:B------:R-:W-:Y:S01]  /*15010*/  SHF.R.S32.HI R9, RZ, 0x1f, R7.reuse ;  /* 0x0000001fff097819 */ /* 0x100fe20000011407 */
        /* <DEDUP_REMOVED lines=9> */
.L_x_2171:
[----:B0-----:R-:W0:Y:S01]  /*150b0*/  S2R R3, SR_CgaCtaId ;  /* 0x0000000000037919 */ /* 0x001e220000008800 */
[----:B------:R-:W-:-:S04]  /*150c0*/  MOV R2, 0x400 ;  /* 0x0000040000027802 */ /* 0x000fc80000000f00 */
[----:B0-----:R-:W-:Y:S02]  /*150d0*/  LEA R2, R3, R2, 0x18 ;  /* 0x0000000203027211 */ /* 0x001fe400078ec0ff */
[----:B------:R-:W-:-:S03]  /*150e0*/  SHF.L.U32 R3, R12, 0x1f, RZ ;  /* 0x0000001f0c037819 */ /* 0x000fc600000006ff */
[----:B------:R-:W-:-:S04]  /*150f0*/  IMAD R2, R11, 0x8, R2 ;  /* 0x000000080b027824 */ /* 0x000fc800078e0202 */
[----:B------:R-:W0:Y:S02]  /*15100*/  SYNCS.PHASECHK.TRANS64.TRYWAIT P0, [R2+URZ+0x38840], R3 ;  /* 0x03884003020075a7 */ /* 0x000e24000800017f */
[----:B0-----:R-:W-:Y:S05]  /*15110*/  @!P0 BRA `(.L_x_2172) ;  /* 0x0000003000e88947 */ /* 0x001fea0003800000 */
.L_x_2233:
        /* <DEDUP_REMOVED lines=11> */
.L_x_2173:
        /* <DEDUP_REMOVED lines=42> */
.L_x_2234:
        /* <DEDUP_REMOVED lines=13> */
.L_x_2175:
        /* <DEDUP_REMOVED lines=13> */
[----:B------:R-:W-:Y:S01]  /*15610*/  MOV R6, R8 ;  /* 0x0000000800067202 */ /* 0x000fe20000000f00 */
[----:B------:R-:W-:-:S02]  /*15620*/  IMAD.MOV.U32 R5, RZ, RZ, R7 ;  /* 0x000000ffff057224 */ /* 0x000fc400078e0007 */
[----:B--2---:R-:W-:-:S04]  /*15630*/  IMAD.MOV.U32 R9, RZ, RZ, R2 ;  /* 0x000000ffff097224 */ /* 0x004fc800078e0002 */
[----:B------:R-:W-:-:S05]  /*15640*/  IMAD R2, R9, 0x8, R14 ;  /* 0x0000000809027824 */ /* 0x000fca00078e020e */
[----:B------:R-:W-:Y:S01]  /*15650*/  R2UR UR9, R2 ;  /* 0x00000000020972ca */ /* 0x000fe200000e0000 */
[----:B------:R-:W-:Y:S01]  /*15660*/  IMAD R2, R9, 0xa000, R14 ;  /* 0x0000a00009027824 */ /* 0x000fe200078e020e */
[----:B---3--:R-:W-:-:S04]  /*15670*/  R2UR UR5, R3 ;  /* 0x00000000030572ca */ /* 0x008fc800000e0000 */
        /* <DEDUP_REMOVED lines=21> */
.L_x_2170:
[----:B------:R-:W-:Y:S05]  /*157d0*/  BSYNC B2 ;  /* 0x0000000000027941 */ /* 0x000fea0003800000 */
.L_x_2169:
[----:B------:R-:W2:Y:S04]  /*157e0*/  LDL.LU R2, [R1+0x14] ;  /* 0x0000140001027983 */ /* 0x000ea80000300800 */
[----:B------:R0:W-:Y:S04]  /*157f0*/  STL [R1], R11 ;  /* 0x0000000b01007387 */ /* 0x0001e80000100800 */
[----:B------:R0:W-:Y:S02]  /*15800*/  STL [R1+0x8], R12 ;  /* 0x0000080c01007387 */ /* 0x0001e40000100800 */
[----:B0-2---:R-:W-:-:S07]  /*15810*/  VIADD R7, R2, 0xfffffffd ;  /* 0xfffffffd02077836 */ /* 0x005fce0000000000 */
.L_x_2168:
[----:B------:R-:W-:Y:S05]  /*15820*/  BSYNC B1 ;  /* 0x0000000000017941 */ /* 0x000fea0003800000 */
.L_x_2167:
[----:B------:R-:W-:-:S13]  /*15830*/  ISETP.NE.AND P0, PT, R10, RZ, PT ;  /* 0x000000ff0a00720c */ /* 0x000fda0003f05270 */
[----:B------:R-:W-:Y:S05]  /*15840*/  @!P0 BRA `(.L_x_2166) ;  /* 0x0000001000748947 */ /* 0x000fea0003800000 */
[----:B------:R-:W-:-:S07]  /*15850*/  IMAD.MOV.U32 R10, RZ, RZ, R6 ;  /* 0x000000ffff0a7224 */ /* 0x000fce00078e0006 */
.L_x_2190:
        /* <DEDUP_REMOVED lines=33> */
.L_x_2178:
[----:B------:R-:W1:Y:S01]  /*15a70*/  S2R R3, SR_CgaCtaId ;  /* 0x0000000000037919 */ /* 0x000e620000008800 */
[----:B------:R-:W-:-:S04]  /*15a80*/  MOV R2, 0x400 ;  /* 0x0000040000027802 */ /* 0x000fc80000000f00 */
[----:B-1----:R-:W-:Y:S02]  /*15a90*/  LEA R2, R3, R2, 0x18 ;  /* 0x0000000203027211 */ /* 0x002fe400078ec0ff */
[----:B------:R-:W-:-:S03]  /*15aa0*/  SHF.L.U32 R3, R9, 0x1f, RZ ;  /* 0x0000001f09037819 */ /* 0x000fc600000006ff */
[----:B------:R-:W-:-:S04]  /*15ab0*/  IMAD R2, R8, 0x8, R2 ;  /* 0x0000000808027824 */ /* 0x000fc800078e0202 */
[----:B------:R-:W1:Y:S02]  /*15ac0*/  SYNCS.PHASECHK.TRANS64.TRYWAIT P0, [R2+URZ+0x38840], R3 ;  /* 0x03884003020075a7 */ /* 0x000e64000800017f */
[----:B-1----:R-:W-:Y:S05]  /*15ad0*/  @!P0 BRA `(.L_x_2179) ;  /* 0x0000002800a08947 */ /* 0x002fea0003800000 */
.L_x_2235:
[----:B0-----:R-:W0:Y:S02]  /*15ae0*/  S2R R11, SR_TID.X ;  /* 0x00000000000b7919 */ /* 0x001e240000002100 */
[----:B0-----:R-:W-:-:S04]  /*15af0*/  LOP3.LUT R11, R11, 0x7f, RZ, 0xc0, !PT ;  /* 0x0000007f0b0b7812 */ /* 0x001fc800078ec0ff */
[----:B------:R-:W-:-:S13]  /*15b00*/  ISETP.NE.AND P0, PT, R11, RZ, PT ;  /* 0x000000ff0b00720c */ /* 0x000fda0003f05270 */
[----:B------:R-:W-:Y:S05]  /*15b10*/  @P0 BRA `(.L_x_2180) ;  /* 0x00000000001c0947 */ /* 0x000fea0003800000 */
[----:B------:R-:W0:Y:S01]  /*15b20*/  S2R R11, SR_TID.X ;  /* 0x00000000000b7919 */ /* 0x000e220000002100 */
[----:B-1----:R-:W-:-:S04]  /*15b30*/  MOV R3, 0xa000 ;  /* 0x0000a00000037802 */ /* 0x002fc80000000f00 */
[----:B------:R2:W-:Y:S01]  /*15b40*/  SYNCS.ARRIVE.TRANS64 RZ, [R2+URZ+0x38830], R3 ;  /* 0x0388300302ff79a7 */ /* 0x0005e2000800003f */
[----:B0-----:R-:W-:-:S04]  /*15b50*/  LOP3.LUT R11, R11, 0x1f, RZ, 0xc0, !PT ;  /* 0x0000001f0b0b7812 */ /* 0x001fc800078ec0ff */
[----:B------:R-:W-:-:S13]  /*15b60*/  ISETP.NE.AND P1, PT, R11, RZ, PT ;  /* 0x000000ff0b00720c */ /* 0x000fda0003f25270 */
[----:B--2---:R-:W-:Y:S05]  /*15b70*/  @!P1 BRA `(.L_x_2180) ;  /* 0x0000000000049947 */ /* 0x004fea0003800000 */
[----:B------:R-:W-:Y:S01]  /*15b80*/  BPT.TRAP 0x1 ;  /* 0x000000040000795c */ /* 0x000fe20000300000 */
.L_x_2180:
        /* <DEDUP_REMOVED lines=42> */
.L_x_2236:
        /* <DEDUP_REMOVED lines=8> */
.L_x_2182:
        /* <DEDUP_REMOVED lines=15> */
[----:B------:R-:W-:Y:S01]  /*15fa0*/  IMAD.MOV.U32 R5, RZ, RZ, R12 ;  /* 0x000000ffff057224 */ /* 0x000fe200078e000c */
[----:B------:R-:W-:Y:S01]  /*15fb0*/  MOV R6, R10 ;  /* 0x0000000a00067202 */ /* 0x000fe20000000f00 */
        /* <DEDUP_REMOVED lines=22> */
.L_x_2177:
[----:B------:R-:W-:Y:S05]  /*16120*/  BSYNC B1 ;  /* 0x0000000000017941 */ /* 0x000fea0003800000 */
.L_x_2176:
        /* <DEDUP_REMOVED lines=32> */
.L_x_2185:
[----:B------:R-:W2:Y:S01]  /*16330*/  S2R R3, SR_CgaCtaId ;  /* 0x0000000000037919 */ /* 0x000ea20000008800 */
[----:B------:R-:W-:-:S04]  /*16340*/  MOV R2, 0x400 ;  /* 0x0000040000027802 */ /* 0x000fc80000000f00 */
[----:B--2---:R-:W-:Y:S02]  /*16350*/  LEA R2, R3, R2, 0x18 ;  /* 0x0000000203027211 */ /* 0x004fe400078ec0ff */
[----:B------:R-:W-:-:S03]  /*16360*/  SHF.L.U32 R3, R14, 0x1f, RZ ;  /* 0x0000001f0e037819 */ /* 0x000fc600000006ff */
[----:B------:R-:W-:-:S04]  /*16370*/  IMAD R2, R15, 0x8, R2 ;  /* 0x000000080f027824 */ /* 0x000fc800078e0202 */
[----:B------:R-:W2:Y:S02]  /*16380*/  SYNCS.PHASECHK.TRANS64.TRYWAIT P0, [R2+URZ+0x38840], R3 ;  /* 0x03884003020075a7 */ /* 0x000ea4000800017f */
[----:B--2---:R-:W-:Y:S05]  /*16390*/  @!P0 BRA `(.L_x_2186) ;  /* 0x0000002000988947 */ /* 0x004fea0003800000 */
.L_x_2237:
        /* <DEDUP_REMOVED lines=11> */
.L_x_2187:
        /* <DEDUP_REMOVED lines=42> */
.L_x_2238:
        /* <DEDUP_REMOVED lines=8> */
.L_x_2189:
        /* <DEDUP_REMOVED lines=38> */
.L_x_2184:
[----:B------:R-:W-:Y:S05]  /*169d0*/  BSYNC B1 ;  /* 0x0000000000017941 */ /* 0x000fea0003800000 */
.L_x_2183:
[C---:B------:R-:W-:Y:S01]  /*169e0*/  ISETP.GT.AND P0, PT, R7.reuse, 0x1, PT ;  /* 0x000000010700780c */ /* 0x040fe20003f04270 */
[----:B------:R-:W-:-:S05]  /*169f0*/  VIADD R2, R7, 0xfffffffe ;  /* 0xfffffffe07027836 */ /* 0x000fca0000000000 */
[----:B------:R-:W-:-:S07]  /*16a00*/  MOV R7, R2 ;  /* 0x0000000200077202 */ /* 0x000fce0000000f00 */
[----:B------:R-:W-:Y:S05]  /*16a10*/  @P0 BRA `(.L_x_2190) ;  /* 0xffffffec00900947 */ /* 0x000fea000383ffff */
.L_x_2166:
[----:B------:R-:W-:Y:S05]  /*16a20*/  BSYNC B0 ;  /* 0x0000000000007941 */ /* 0x000fea0003800000 */
.L_x_2165:
        /* <DEDUP_REMOVED lines=18> */
.L_x_2192:
[----:B------:R-:W-:Y:S05]  /*16b50*/  BSYNC B0 ;  /* 0x0000000000007941 */ /* 0x000fea0003800000 */
.L_x_2191:
        /* <DEDUP_REMOVED lines=11> */
.L_x_2239:
        /* <DEDUP_REMOVED lines=11> */
.L_x_2196:
[----:B-1----:R-:W2:Y:S01]  /*16cc0*/  LDL R2, [R1] ;  /* 0x0000000001027983 */ /* 0x002ea20000100800 */
[----:B------:R-:W-:-:S03]  /*16cd0*/  MOV R7, 0x400 ;  /* 0x0000040000077802 */ /* 0x000fc60000000f00 */
[----:B------:R-:W3:Y:S01]  /*16ce0*/  LDL.LU R4, [R1+0x4] ;  /* 0x0000040001047983 */ /* 0x000ee20000300800 */
        /* <DEDUP_REMOVED lines=34> */
.L_x_2194:
[----:B------:R-:W-:Y:S05]  /*16f10*/  BSYNC B0 ;  /* 0x0000000000007941 */ /* 0x000fea0003800000 */
.L_x_2193:
        /* <DEDUP_REMOVED lines=9> */
.L_x_2149:
[----:B------:R-:W-:Y:S05]  /*16fb0*/  BSYNC B6 ;  /* 0x0000000000067941 */ /* 0x000fea0003800000 */
.L_x_2147:
[----:B------:R-:W-:-:S03]  /*16fc0*/  UMOV UR4, 0xffffffff ;  /* 0xffffffff00047882 */ /* 0x000fc60000000000 */
[----:B------:R-:W-:Y:S05]  /*16fd0*/  BRA.DIV UR4, `(.L_x_2197) ;  /* 0x0000001604c47947 */ /* 0x000fea000b800000 */
[----:B------:R2:W3:Y:S04]  /*16fe0*/  SHFL.IDX PT, R4, R16, RZ, 0x1f ;  /* 0x00001fff10047589 */ /* 0x0004e800000e0000 */
[----:B------:R-:W4:Y:S02]  /*16ff0*/  SHFL.IDX PT, R16, R16, 0x1, 0x1f ;  /* 0x00201f0010107f89 */ /* 0x000f2400000e0000 */
.L_x_2243:
[----:B-1----:R-:W1:Y:S01]  /*17000*/  S2R R0, SR_TID.X ;  /* 0x0000000000007919 */ /* 0x002e620000002100 */
[----:B------:R-:W-:Y:S01]  /*17010*/  ULDC UR4, c[0x0][0xc14] ;  /* 0x0003050000047ab9 */ /* 0x000fe20000000800 */
[----:B------:R-:W-:Y:S01]  /*17020*/  BSSY B0, `(.L_x_2198) ;  /* 0x000000c000007945 */ /* 0x000fe20003800000 */
[----:B------:R-:W-:Y:S01]  /*17030*/  IMAD.MOV.U32 R17, RZ, RZ, RZ ;  /* 0x000000ffff117224 */ /* 0x000fe200078e00ff */
[----:B-1----:R-:W-:Y:S02]  /*17040*/  LOP3.LUT R6, R0, 0x1f, RZ, 0xc0, !PT ;  /* 0x0000001f00067812 */ /* 0x002fe400078ec0ff */
[----:B------:R-:W-:Y:S02]  /*17050*/  MOV R0, UR4 ;  /* 0x0000000400007c02 */ /* 0x000fe40008000f00 */
        /* <DEDUP_REMOVED lines=8> */
.L_x_2199:
[----:B------:R-:W-:Y:S05]  /*170e0*/  BSYNC B0 ;  /* 0x0000000000007941 */ /* 0x000fea0003800000 */
.L_x_2198:
        /* <DEDUP_REMOVED lines=23> */
.L_x_2251:
[----:B------:R-:W-:Y:S02]  /*17260*/  ULDC UR4, c[0x0][0xc10] ;  /* 0x0003040000047ab9 */ /* 0x000fe40000000800 */
[----:B------:R-:W-:-:S04]  /*17270*/  IMAD.U32 R5, RZ, RZ, UR4 ;  /* 0x00000004ff057e24 */ /* 0x000fc8000f8e00ff */
[----:B-1----:R-:W-:-:S04]  /*17280*/  IMAD R3, R14, R5, RZ ;  /* 0x000000050e037224 */ /* 0x002fc800078e02ff */
[----:B--2-4-:R-:W-:-:S05]  /*17290*/  IMAD.IADD R16, R16, 0x1, R3 ;  /* 0x0000000110107824 */ /* 0x014fca00078e0203 */
[----:B---3--:R-:W-:-:S13]  /*172a0*/  ISETP.GT.AND P0, PT, R16, R4, PT ;  /* 0x000000041000720c */ /* 0x008fda0003f04270 */
[----:B------:R-:W-:Y:S05]  /*172b0*/  @P0 BRA `(.L_x_2201) ;  /* 0x0000000000b80947 */ /* 0x000fea0003800000 */
[----:B------:R-:W1:Y:S02]  /*172c0*/  LDC R0, c[0x0][0xc14] ;  /* 0x00030500ff007b82 */ /* 0x000e640000000800 */
.L_x_2206:
[----:B------:R-:W-:-:S05]  /*172d0*/  VIADD R19, R19, 0x1f ;  /* 0x0000001f13137836 */ /* 0x000fca0000000000 */
[----:B-1----:R-:W-:-:S13]  /*172e0*/  ISETP.GE.AND P0, PT, R19, R0, PT ;  /* 0x000000001300720c */ /* 0x002fda0003f06270 */
[----:B------:R-:W-:Y:S05]  /*172f0*/  @P0 BRA `(.L_x_2202) ;  /* 0x0000000400f40947 */ /* 0x000fea0003800000 */
[----:B0-----:R-:W0:Y:S01]  /*17300*/  S2R R2, SR_TID.X ;  /* 0x0000000000027919 */ /* 0x001e220000002100 */
[----:B------:R-:W-:Y:S01]  /*17310*/  BSSY B0, `(.L_x_2203) ;  /* 0x000000b000007945 */ /* 0x000fe20003800000 */
[----:B------:R-:W-:Y:S01]  /*17320*/  IMAD.MOV.U32 R17, RZ, RZ, RZ ;  /* 0x000000ffff117224 */ /* 0x000fe200078e00ff */
        /* <DEDUP_REMOVED lines=9> */
.L_x_2204:
[----:B------:R-:W-:Y:S05]  /*173c0*/  BSYNC B0 ;  /* 0x0000000000007941 */ /* 0x000fea0003800000 */
.L_x_2203:
        /* <DEDUP_REMOVED lines=23> */
.L_x_2259:
[----:B------:R-:W-:Y:S02]  /*17540*/  ULDC UR4, c[0x0][0xc10] ;  /* 0x0003040000047ab9 */ /* 0x000fe40000000800 */
[----:B------:R-:W-:-:S04]  /*17550*/  IMAD.U32 R5, RZ, RZ, UR4 ;  /* 0x00000004ff057e24 */ /* 0x000fc8000f8e00ff */
[----:B-1----:R-:W-:-:S04]  /*17560*/  IMAD R3, R14, R5, RZ ;  /* 0x000000050e037224 */ /* 0x002fc800078e02ff */
[----:B------:R-:W-:-:S05]  /*17570*/  IMAD.IADD R16, R3, 0x1, R16 ;  /* 0x0000000103107824 */ /* 0x000fca00078e0210 */
[----:B------:R-:W-:-:S13]  /*17580*/  ISETP.GT.AND P0, PT, R16, R4, PT ;  /* 0x000000041000720c */ /* 0x000fda0003f04270 */
[----:B------:R-:W-:Y:S05]  /*17590*/  @!P0 BRA `(.L_x_2206) ;  /* 0xfffffffc004c8947 */ /* 0x000fea000383ffff */
.L_x_2201:
        /* <DEDUP_REMOVED lines=8> */
.L_x_2263:
[----:B------:R-:W-:Y:S02]  /*17620*/  ISETP.NE.AND P0, PT, R3, RZ, PT ;  /* 0x000000ff0300720c */ /* 0x000fe40003f05270 */
[----:B------:R-:W-:-:S11]  /*17630*/  MOV R7, RZ ;  /* 0x000000ff00077202 */ /* 0x000fd60000000f00 */
[----:B------:R-:W-:Y:S05]  /*17640*/  @!P0 BRA `(.L_x_2208) ;  /* 0x0000000000108947 */ /* 0x000fea0003800000 */
[----:B------:R-:W-:Y:S01]  /*17650*/  UMOV UR4, 0xffffffff ;  /* 0xffffffff00047882 */ /* 0x000fe20000000000 */
[----:B------:R-:W-:Y:S02]  /*17660*/  VIADD R12, R6, 0xffffffff ;  /* 0xffffffff060c7836 */ /* 0x000fe40000000000 */
[----:B------:R-:W-:Y:S05]  /*17670*/  BRA.DIV UR4, `(.L_x_2209) ;  /* 0x0000001a04507947 */ /* 0x000fea000b800000 */
[----:B------:R3:W4:Y:S02]  /*17680*/  SHFL.IDX PT, R7, R2, R12, 0x1f ;  /* 0x00001f0c02077589 */ /* 0x00072400000e0000 */
.L_x_2208:
[----:B0--3--:R-:W0:Y:S01]  /*17690*/  LDC.64 R2, c[0x0][0xc68] ;  /* 0x00031a00ff027b82 */ /* 0x009e220000000a00 */
[----:B------:R-:W-:Y:S01]  /*176a0*/  IMAD.IADD R19, R6, 0x1, R19 ;  /* 0x0000000106137824 */ /* 0x000fe200078e0213 */
[----:B------:R-:W-:-:S03]  /*176b0*/  ULDC.64 UR4, c[0x0][0x208] ;  /* 0x0000820000047ab9 */ /* 0x000fc60000000a00 */
[----:B0-----:R-:W-:-:S05]  /*176c0*/  IMAD.WIDE R2, R19, 0x4, R2 ;  /* 0x0000000413027825 */ /* 0x001fca00078e0202 */
[----:B------:R0:W1:Y:S01]  /*176d0*/  LDG.E R8, desc[UR4][R2.64] ;  /* 0x0000000402087981 */ /* 0x000062000c1e1900 */
[----:B----4-:R-:W-:-:S04]  /*176e0*/  IMAD R16, R7, R5, R16 ;  /* 0x0000000507107224 */ /* 0x010fc800078e0210 */
[----:B------:R-:W-:Y:S01]  /*176f0*/  IMAD.IADD R7, R4, 0x1, -R16 ;  /* 0x0000000104077824 */ /* 0x000fe200078e0a10 */
[----:B0-----:R-:W-:Y:S01]  /*17700*/  MOV R2, RZ ;  /* 0x000000ff00027202 */ /* 0x001fe20000000f00 */
        /* <DEDUP_REMOVED lines=25> */
[----:B------:R-:W-:Y:S01]  /*178a0*/  IMAD R4, R8, R9, RZ ;  /* 0x0000000908047224 */ /* 0x000fe200078e02ff */
[----:B------:R-:W-:-:S03]  /*178b0*/  IADD3 R9, -R9, RZ, RZ ;  /* 0x000000ff09097210 */ /* 0x000fc60007ffe1ff */
        /* <DEDUP_REMOVED lines=30> */
[----:B------:R-:W-:-:S03]  /*17aa0*/  IMAD R18, R3, R8, R4 ;  /* 0x0000000803127224 */ /* 0x000fc600078e0204 */
[----:B------:R-:W-:Y:S01]  /*17ab0*/  IADD3 R17, R17, R2, RZ ;  /* 0x0000000211117210 */ /* 0x000fe20007ffe0ff */
[----:B------:R-:W-:Y:S06]  /*17ac0*/  BRA `(.L_x_2210) ;  /* 0x00000000001c7947 */ /* 0x000fec0003800000 */
.L_x_2202:
[----:B------:R-:W-:Y:S01]  /*17ad0*/  UMOV UR4, URZ ;  /* 0x0000003f00047c82 */ /* 0x000fe20008000000 */
[----:B------:R-:W-:Y:S01]  /*17ae0*/  UMOV UR5, URZ ;  /* 0x0000003f00057c82 */ /* 0x000fe20008000000 */
[----:B------:R-:W-:Y:S01]  /*17af0*/  ULDC UR6, c[0x0][0xc14] ;  /* 0x0003050000067ab9 */ /* 0x000fe20000000800 */
[----:B------:R-:W-:Y:S02]  /*17b00*/  IMAD.MOV.U32 R16, RZ, RZ, R4 ;  /* 0x000000ffff107224 */ /* 0x000fe400078e0004 */
[----:B------:R-:W-:Y:S02]  /*17b10*/  IMAD.U32 R17, RZ, RZ, UR4 ;  /* 0x00000004ff117e24 */ /* 0x000fe4000f8e00ff */
[----:B------:R-:W-:Y:S02]  /*17b20*/  IMAD.U32 R18, RZ, RZ, UR5 ;  /* 0x00000005ff127e24 */ /* 0x000fe4000f8e00ff */
[----:B------:R-:W-:-:S07]  /*17b30*/  IMAD.U32 R19, RZ, RZ, UR6 ;  /* 0x00000006ff137e24 */ /* 0x000fce000f8e00ff */
.L_x_2210:
        /* <DEDUP_REMOVED lines=12> */
.L_x_2143:
        /* <DEDUP_REMOVED lines=12> */
.L_x_2266:
[----:B------:R-:W-:Y:S05]  /*17cc0*/  BSYNC B0 ;  /* 0x0000000000007941 */ /* 0x000fea0003800000 */
.L_x_2212:
[----:B------:R-:W-:-:S03]  /*17cd0*/  UMOV UR4, 0xffffffff ;  /* 0xffffffff00047882 */ /* 0x000fc60000000000 */
[----:B------:R-:W-:Y:S05]  /*17ce0*/  BRA.DIV UR4, `(.L_x_2214) ;  /* 0x0000001204f07947 */ /* 0x000fea000b800000 */
[----:B------:R-:W2:Y:S02]  /*17cf0*/  S2R R2, SR_TID.X ;  /* 0x0000000000027919 */ /* 0x000ea40000002100 */
[----:B--2---:R-:W-:-:S04]  /*17d00*/  SHF.R.U32.HI R2, RZ, 0x5, R2 ;  /* 0x00000005ff027819 */ /* 0x004fc80000011602 */
[----:B------:R-:W-:-:S05]  /*17d10*/  LOP3.LUT R2, R2, 0x3, RZ, 0xc0, !PT ;  /* 0x0000000302027812 */ /* 0x000fca00078ec0ff */
[----:B------:R2:W3:Y:S02]  /*17d20*/  SHFL.IDX PT, R14, R2, RZ, 0x1f ;  /* 0x00001fff020e7589 */ /* 0x0004e400000e0000 */
.L_x_2269:
[----:B---3--:R-:W-:Y:S01]  /*17d30*/  ISETP.NE.AND P0, PT, R14, RZ, PT ;  /* 0x000000ff0e00720c */ /* 0x008fe20003f05270 */
[----:B------:R-:W-:-:S12]  /*17d40*/  BSSY B0, `(.L_x_2215) ;  /* 0x0000029000007945 */ /* 0x000fd80003800000 */
[----:B------:R-:W-:Y:S05]  /*17d50*/  @P0 BRA `(.L_x_2216) ;  /* 0x00000000009c0947 */ /* 0x000fea0003800000 */
[----:B------:R-:W-:-:S03]  /*17d60*/  UMOV UR4, 0xffffffff ;  /* 0xffffffff00047882 */ /* 0x000fc60000000000 */
[----:B------:R-:W-:Y:S05]  /*17d70*/  BRA.DIV UR4, `(.L_x_2217) ;  /* 0x0000001604007947 */ /* 0x000fea000b800000 */
[----:B------:R-:W-:-:S13]  /*17d80*/  ELECT P6, URZ, PT ;  /* 0x00000000003f782f */ /* 0x000fda00038c0000 */
.L_x_2272:
        /* <DEDUP_REMOVED lines=8> */
.L_x_2218:
[----:B-1----:R-:W2:Y:S04]  /*17e10*/  LDL R3, [R1] ;  /* 0x0000000001037983 */ /* 0x002ea80000100800 */
[----:B------:R-:W3:Y:S01]  /*17e20*/  LDL.LU R7, [R1+0x8] ;  /* 0x0000080001077983 */ /* 0x000ee20000300800 */
[----:B------:R-:W-:-:S04]  /*17e30*/  VIADD R2, R0, 0x38840 ;  /* 0x0003884000027836 */ /* 0x000fc80000000000 */
[C---:B--2---:R-:W-:Y:S01]  /*17e40*/  IMAD R6, R3.reuse, 0x8, R2 ;  /* 0x0000000803067824 */ /* 0x044fe200078e0202 */
[----:B------:R-:W-:Y:S02]  /*17e50*/  IADD3 R3, R3, 0x1, RZ ;  /* 0x0000000103037810 */ /* 0x000fe40007ffe0ff */
[----:B---3--:R-:W-:Y:S02]  /*17e60*/  SHF.L.U32 R5, R7, 0x1f, RZ ;  /* 0x0000001f07057819 */ /* 0x008fe400000006ff */
[C---:B------:R-:W-:Y:S02]  /*17e70*/  ISETP.NE.AND P1, PT, R3.reuse, 0x2, PT ;  /* 0x000000020300780c */ /* 0x040fe40003f25270 */
[----:B------:R-:W1:Y:S02]  /*17e80*/  SYNCS.PHASECHK.TRANS64.TRYWAIT P0, [R6+URZ], R5 ;  /* 0x00000005060075a7 */ /* 0x000e64000800017f */
[----:B------:R-:W-:Y:S02]  /*17e90*/  SEL R4, RZ, 0x1, P1 ;  /* 0x00000001ff047807 */ /* 0x000fe40000800000 */
[----:B------:R-:W-:-:S02]  /*17ea0*/  SEL R3, R3, RZ, P1 ;  /* 0x000000ff03037207 */ /* 0x000fc40000800000 */
[----:B------:R-:W-:-:S03]  /*17eb0*/  LOP3.LUT R4, R7, R4, RZ, 0x3c, !PT ;  /* 0x0000000407047212 */ /* 0x000fc600078e3cff */
[----:B------:R-:W-:Y:S01]  /*17ec0*/  IMAD R7, R3, 0x8, R2 ;  /* 0x0000000803077824 */ /* 0x000fe200078e0202 */
[----:B------:R-:W-:Y:S01]  /*17ed0*/  SHF.L.U32 R2, R4, 0x1f, RZ ;  /* 0x0000001f04027819 */ /* 0x000fe200000006ff */
[----:B-1----:R-:W-:Y:S06]  /*17ee0*/  @!P0 BRA `(.L_x_2219) ;  /* 0x0000001000c48947 */ /* 0x002fec0003800000 */
.L_x_2273:
[----:B------:R-:W2:Y:S02]  /*17ef0*/  SYNCS.PHASECHK.TRANS64.TRYWAIT P0, [R7+URZ], R2 ;  /* 0x00000002070075a7 */ /* 0x000ea4000800017f */
[----:B--2---:R-:W-:Y:S05]  /*17f00*/  @!P0 BRA `(.L_x_2220) ;  /* 0x0000001000d08947 */ /* 0x004fea0003800000 */
.L_x_2274:
[----:B------:R-:W-:Y:S05]  /*17f10*/  @!P2 BRA `(.L_x_2221) ;  /* 0x000000000004a947 */ /* 0x000fea0003800000 */
[----:B------:R-:W-:Y:S01]  /*17f20*/  BPT.TRAP 0x1 ;  /* 0x000000040000795c */ /* 0x000fe20000300000 */
.L_x_2221:
[----:B------:R-:W3:Y:S01]  /*17f30*/  LDL.LU R4, [R1] ;  /* 0x0000000001047983 */ /* 0x000ee20000300800 */
[----:B------:R-:W-:-:S04]  /*17f40*/  VIADD R0, R0, 0x38860 ;  /* 0x0003886000007836 */ /* 0x000fc80000000000 */
[----:B---3--:R-:W-:-:S04]  /*17f50*/  IMAD R4, R4, 0x8, R0 ;  /* 0x0000000804047824 */ /* 0x008fc800078e0200 */
[----:B------:R-:W3:Y:S02]  /*17f60*/  SYNCS.PHASECHK.TRANS64.TRYWAIT P0, [R4+URZ], R5 ;  /* 0x00000005040075a7 */ /* 0x000ee4000800017f */
[----:B---3--:R-:W-:Y:S05]  /*17f70*/  @!P0 BRA `(.L_x_2222) ;  /* 0x0000001000c88947 */ /* 0x008fea0003800000 */
.L_x_2275:
[----:B------:R-:W-:-:S07]  /*17f80*/  IMAD R3, R3, 0x8, R0 ;  /* 0x0000000803037824 */ /* 0x000fce00078e0200 */
.L_x_2223:
[----:B----4-:R4:W0:Y:S02]  /*17f90*/  SYNCS.PHASECHK.TRANS64.TRYWAIT P0, [R3+URZ], R2 ;  /* 0x00000002030075a7 */ /* 0x010824000800017f */
[----:B0-----:R-:W-:Y:S05]  /*17fa0*/  @!P0 NANOSLEEP.SYNCS 0x989680 ;  /* 0x009896800000895d */ /* 0x001fea0003900000 */
[----:B------:R-:W0:Y:S02]  /*17fb0*/  @!P0 SYNCS.PHASECHK.TRANS64 P0, [R3+URZ], R2 ;  /* 0x00000002030085a7 */ /* 0x000e24000800007f */
[----:B0-----:R-:W-:Y:S05]  /*17fc0*/  @!P0 BRA `(.L_x_2223) ;  /* 0xfffffffc00f08947 */ /* 0x001fea000383ffff */
.L_x_2216:
[----:B------:R-:W-:Y:S05]  /*17fd0*/  BSYNC B0 ;  /* 0x0000000000007941 */ /* 0x000fea0003800000 */
.L_x_2215:
[----:B------:R-:W-:Y:S05]  /*17fe0*/  EXIT ;  /* 0x000000000000794d */ /* 0x000fea0003800000 */
.L_x_2087:
[----:B------:R-:W-:-:S13]  /*17ff0*/  R2UR UR4, R17 ;  /* 0x00000000110472ca */ /* 0x000fda00000e0000 */
[----:B0-----:R-:W-:-:S04]  /*18000*/  MOV R3, UR4 ;  /* 0x0000000400037c02 */ /* 0x001fc80008000f00 */
[----:B------:R0:W1:Y:S03]  /*18010*/  SYNCS.PHASECHK.TRANS64.TRYWAIT P1, [R3+URZ+0x38800], R0 ;  /* 0x03880000030075a7 */ /* 0x000066000802017f */
[----:B-1----:R-:W-:Y:S05]  /*18020*/  @!P1 NANOSLEEP.SYNCS 0x989680 ;  /* 0x009896800000995d */ /* 0x002fea0003900000 */
[----:B------:R-:W1:Y:S02]  /*18030*/  @!P1 SYNCS.PHASECHK.TRANS64 P1, [R3+URZ+0x38800], R0 ;  /* 0x03880000030095a7 */ /* 0x000e64000802007f */
[----:B-1----:R-:W-:Y:S05]  /*18040*/  @!P1 BRA `(.L_x_2087) ;  /* 0xfffffffc00e89947 */ /* 0x002fea000383ffff */
[----:B------:R-:W-:Y:S05]  /*18050*/  BRA `(.L_x_2224) ;  /* 0xfffffe9800c07947 */ /* 0x000fea000383ffff */
.L_x_2091:
[----:B-1----:R1:W2:Y:S02]  /*18060*/  SYNCS.PHASECHK.TRANS64.TRYWAIT P2, [R0+URZ+0x38830], R3 ;  /* 0x03883003000075a7 */ /* 0x0022a4000804017f */
[----:B--2---:R-:W-:Y:S05]  /*18070*/  @!P2 NANOSLEEP.SYNCS 0x989680 ;  /* 0x009896800000a95d */ /* 0x004fea0003900000 */
[----:B------:R-:W2:Y:S02]  /*18080*/  @!P2 SYNCS.PHASECHK.TRANS64 P2, [R0+URZ+0x38830], R3 ;  /* 0x038830030000a5a7 */ /* 0x000ea4000804007f */
[----:B--2---:R-:W-:Y:S05]  /*18090*/  @!P2 BRA `(.L_x_2091) ;  /* 0xfffffffc00f0a947 */ /* 0x004fea000383ffff */
[----:B------:R-:W-:Y:S05]  /*180a0*/  BRA `(.L_x_2090) ;  /* 0xfffffe9800f07947 */ /* 0x000fea000383ffff */
.L_x_2096:
[----:B------:R-:W-:-:S13]  /*180b0*/  R2UR UR4, R227 ;  /* 0x00000000e30472ca */ /* 0x000fda00000e0000 */
[----:B-1----:R-:W-:-:S04]  /*180c0*/  IMAD.U32 R4, RZ, RZ, UR4 ;  /* 0x00000004ff047e24 */ /* 0x002fc8000f8e00ff */
[----:B------:R1:W2:Y:S03]  /*180d0*/  SYNCS.PHASECHK.TRANS64.TRYWAIT P2, [R4+URZ+0x38830], R3 ;  /* 0x03883003040075a7 */ /* 0x0002a6000804017f */
[----:B--2---:R-:W-:Y:S05]  /*180e0*/  @!P2 NANOSLEEP.SYNCS 0x989680 ;  /* 0x009896800000a95d */ /* 0x004fea0003900000 */
[----:B------:R-:W2:Y:S02]  /*180f0*/  @!P2 SYNCS.PHASECHK.TRANS64 P2, [R4+URZ+0x38830], R3 ;  /* 0x038830030400a5a7 */ /* 0x000ea4000804007f */
[----:B--2---:R-:W-:Y:S05]  /*18100*/  @!P2 BRA `(.L_x_2096) ;  /* 0xfffffffc00e8a947 */ /* 0x004fea000383ffff */
[----:B------:R-:W-:Y:S05]  /*18110*/  BRA `(.L_x_2095) ;  /* 0xfffffee400307947 */ /* 0x000fea000383ffff */
.L_x_2100:
[----:B01----:R-:W-:-:S04]  /*18120*/  IMAD.U32 R3, RZ, RZ, UR4 ;  /* 0x00000004ff037e24 */ /* 0x003fc8000f8e00ff */
[----:B------:R0:W1:Y:S03]  /*18130*/  SYNCS.PHASECHK.TRANS64.TRYWAIT P2, [R3+URZ+0x38850], R0 ;  /* 0x03885000030075a7 */ /* 0x000066000804017f */
[----:B-1----:R-:W-:Y:S05]  /*18140*/  @!P2 NANOSLEEP.SYNCS 0x989680 ;  /* 0x009896800000a95d */ /* 0x002fea0003900000 */
[----:B------:R-:W1:Y:S02]  /*18150*/  @!P2 SYNCS.PHASECHK.TRANS64 P2, [R3+URZ+0x38850], R0 ;  /* 0x038850000300a5a7 */ /* 0x000e64000804007f */
[----:B-1----:R-:W-:Y:S05]  /*18160*/  @!P2 BRA `(.L_x_2100) ;  /* 0xfffffffc00eca947 */ /* 0x002fea000383ffff */
[----:B------:R-:W-:Y:S05]  /*18170*/  BRA `(.L_x_2099) ;  /* 0xffffff0800587947 */ /* 0x000fea000383ffff */
.L_x_2106:
[----:B-1----:R-:W-:-:S04]  /*18180*/  IMAD.U32 R4, RZ, RZ, UR4 ;  /* 0x00000004ff047e24 */ /* 0x002fc8000f8e00ff */
[----:B------:R1:W2:Y:S03]  /*18190*/  SYNCS.PHASECHK.TRANS64.TRYWAIT P2, [R4+URZ+0x38830], R3 ;  /* 0x03883003040075a7 */ /* 0x0002a6000804017f */
[----:B--2---:R-:W-:Y:S05]  /*181a0*/  @!P2 NANOSLEEP.SYNCS 0x989680 ;  /* 0x009896800000a95d */ /* 0x004fea0003900000 */
[----:B------:R-:W2:Y:S02]  /*181b0*/  @!P2 SYNCS.PHASECHK.TRANS64 P2, [R4+URZ+0x38830], R3 ;  /* 0x038830030400a5a7 */ /* 0x000ea4000804007f */
[----:B--2---:R-:W-:Y:S05]  /*181c0*/  @!P2 BRA `(.L_x_2106) ;  /* 0xfffffffc00eca947 */ /* 0x004fea000383ffff */
[----:B------:R-:W-:Y:S05]  /*181d0*/  BRA `(.L_x_2105) ;  /* 0xffffff2400707947 */ /* 0x000fea000383ffff */
.L_x_2110:
[----:B01----:R-:W-:-:S04]  /*181e0*/  IMAD.U32 R3, RZ, RZ, UR4 ;  /* 0x00000004ff037e24 */ /* 0x003fc8000f8e00ff */
[----:B------:R0:W1:Y:S03]  /*181f0*/  SYNCS.PHASECHK.TRANS64.TRYWAIT P2, [R3+URZ+0x38850], R0 ;  /* 0x03885000030075a7 */ /* 0x000066000804017f */
[----:B-1----:R-:W-:Y:S05]  /*18200*/  @!P2 NANOSLEEP.SYNCS 0x989680 ;  /* 0x009896800000a95d */ /* 0x002fea0003900000 */
[----:B------:R-:W1:Y:S02]  /*18210*/  @!P2 SYNCS.PHASECHK.TRANS64 P2, [R3+URZ+0x38850], R0 ;  /* 0x038850000300a5a7 */ /* 0x000e64000804007f */
[----:B-1----:R-:W-:Y:S05]  /*18220*/  @!P2 BRA `(.L_x_2110) ;  /* 0xfffffffc00eca947 */ /* 0x002fea000383ffff */
[----:B------:R-:W-:Y:S05]  /*18230*/  BRA `(.L_x_2109) ;  /* 0xffffff4c00947947 */ /* 0x000fea000383ffff */
.L_x_2115:
[----:B-1----:R-:W-:-:S04]  /*18240*/  MOV R7, UR7 ;  /* 0x0000000700077c02 */ /* 0x002fc80008000f00 */
[----:B------:R1:W2:Y:S03]  /*18250*/  SYNCS.PHASECHK.TRANS64.TRYWAIT P0, [R7+URZ+0x38850], R0 ;  /* 0x03885000070075a7 */ /* 0x0002a6000800017f */
[----:B--2---:R-:W-:Y:S05]  /*18260*/  @!P0 NANOSLEEP.SYNCS 0x989680 ;  /* 0x009896800000895d */ /* 0x004fea0003900000 */
[----:B------:R-:W2:Y:S02]  /*18270*/  @!P0 SYNCS.PHASECHK.TRANS64 P0, [R7+URZ+0x38850], R0 ;  /* 0x03885000070085a7 */ /* 0x000ea4000800007f */
[----:B--2---:R-:W-:Y:S05]  /*18280*/  @!P0 BRA `(.L_x_2115) ;  /* 0xfffffffc00ec8947 */ /* 0x004fea000383ffff */
[----:B------:R-:W-:Y:S05]  /*18290*/  BRA `(.L_x_2114) ;  /* 0xffffff6800d87947 */ /* 0x000fea000383ffff */
.L_x_2157:
        /* <DEDUP_REMOVED lines=11> */
.L_x_2226:
[----:B------:R-:W-:Y:S05]  /*18350*/  BSYNC B0 ;  /* 0x0000000000007941 */ /* 0x000fea0003800000 */
.L_x_2225:
[----:B------:R-:W-:Y:S05]  /*18360*/  BRA `(.L_x_2227) ;  /* 0xffffffc000747947 */ /* 0x000fea000383ffff */
.L_x_2158:
[----:B------:R-:W-:Y:S01]  /*18370*/  BSSY B0, `(.L_x_2228) ;  /* 0x0000006000007945 */ /* 0x000fe20003800000 */
[----:B------:R-:W-:-:S07]  /*18380*/  MOV R15, 0xffffffff ;  /* 0xffffffff000f7802 */ /* 0x000fce0000000f00 */
[----:B------:R-:W-:Y:S05]  /*18390*/  WARPSYNC.COLLECTIVE R15, `(.L_x_2229) ;  /* 0x000000000f0c7348 */ /* 0x000fea0003c00000 */
[----:B------:R-:W-:Y:S02]  /*183a0*/  ELECT P6, UR62, PT ;  /* 0x00000000003e782f */ /* 0x000fe400038c0000 */
[----:B------:R-:W-:Y:S01]  /*183b0*/  MOV R14, UR62 ;  /* 0x0000003e000e7c02 */ /* 0x000fe20008000f00 */
[----:B------:R-:W-:Y:S10]  /*183c0*/  ENDCOLLECTIVE ;  /* 0x000000000000791b */ /* 0x000ff40003800000 */
.L_x_2229:
[----:B------:R-:W-:Y:S05]  /*183d0*/  BSYNC B0 ;  /* 0x0000000000007941 */ /* 0x000fea0003800000 */
.L_x_2228:
[----:B------:R-:W-:Y:S05]  /*183e0*/  BRA `(.L_x_2230) ;  /* 0xffffffc000647947 */ /* 0x000fea000383ffff */
.L_x_2161:
[----:B0-----:R0:W1:Y:S02]  /*183f0*/  SYNCS.PHASECHK.TRANS64.TRYWAIT P0, [R8+URZ+0x38840], R9 ;  /* 0x03884009080075a7 */ /* 0x001064000800017f */
[----:B-1----:R-:W-:Y:S05]  /*18400*/  @!P0 NANOSLEEP.SYNCS 0x989680 ;  /* 0x009896800000895d */ /* 0x002fea0003900000 */
[----:B------:R-:W1:Y:S02]  /*18410*/  @!P0 SYNCS.PHASECHK.TRANS64 P0, [R8+URZ+0x38840], R9 ;  /* 0x03884009080085a7 */ /* 0x000e64000800007f */
[----:B-1----:R-:W-:Y:S05]  /*18420*/  @!P0 BRA `(.L_x_2161) ;  /* 0xfffffffc00f08947 */ /* 0x002fea000383ffff */
[----:B------:R-:W-:Y:S05]  /*18430*/  BRA `(.L_x_2231) ;  /* 0xffffffc000d07947 */ /* 0x000fea000383ffff */
.L_x_2164:
        /* <DEDUP_REMOVED lines=8> */
.L_x_2172:
[----:B0-----:R0:W1:Y:S02]  /*184c0*/  SYNCS.PHASECHK.TRANS64.TRYWAIT P0, [R2+URZ+0x38840], R3 ;  /* 0x03884003020075a7 */ /* 0x001064000800017f */
[----:B-1----:R-:W-:Y:S05]  /*184d0*/  @!P0 NANOSLEEP.SYNCS 0x989680 ;  /* 0x009896800000895d */ /* 0x002fea0003900000 */
[----:B------:R-:W1:Y:S02]  /*184e0*/  @!P0 SYNCS.PHASECHK.TRANS64 P0, [R2+URZ+0x38840], R3 ;  /* 0x03884003020085a7 */ /* 0x000e64000800007f */
[----:B-1----:R-:W-:Y:S05]  /*184f0*/  @!P0 BRA `(.L_x_2172) ;  /* 0xfffffffc00f08947 */ /* 0x002fea000383ffff */
[----:B------:R-:W-:Y:S05]  /*18500*/  BRA `(.L_x_2233) ;  /* 0xffffffcc00047947 */ /* 0x000fea000383ffff */
.L_x_2174:
[----:B0-----:R0:W1:Y:S02]  /*18510*/  SYNCS.PHASECHK.TRANS64.TRYWAIT P0, [R3+URZ+0x60], R2 ;  /* 0x00006002030075a7 */ /* 0x001064000800017f */
[----:B-1----:R-:W-:Y:S05]  /*18520*/  @!P0 NANOSLEEP.SYNCS 0x989680 ;  /* 0x009896800000895d */ /* 0x002fea0003900000 */
[----:B------:R-:W1:Y:S02]  /*18530*/  @!P0 SYNCS.PHASECHK.TRANS64 P0, [R3+URZ+0x60], R2 ;  /* 0x00006002030085a7 */ /* 0x000e64000800007f */
[----:B-1----:R-:W-:Y:S05]  /*18540*/  @!P0 BRA `(.L_x_2174) ;  /* 0xfffffffc00f08947 */ /* 0x002fea000383ffff */
[----:B------:R-:W-:Y:S05]  /*18550*/  BRA `(.L_x_2234) ;  /* 0xffffffcc00c47947 */ /* 0x000fea000383ffff */
.L_x_2179:
[----:B-1----:R1:W2:Y:S02]  /*18560*/  SYNCS.PHASECHK.TRANS64.TRYWAIT P0, [R2+URZ+0x38840], R3 ;  /* 0x03884003020075a7 */ /* 0x0022a4000800017f */
[----:B--2---:R-:W-:Y:S05]  /*18570*/  @!P0 NANOSLEEP.SYNCS 0x989680 ;  /* 0x009896800000895d */ /* 0x004fea0003900000 */
[----:B------:R-:W2:Y:S02]  /*18580*/  @!P0 SYNCS.PHASECHK.TRANS64 P0, [R2+URZ+0x38840], R3 ;  /* 0x03884003020085a7 */ /* 0x000ea4000800007f */
[----:B--2---:R-:W-:Y:S05]  /*18590*/  @!P0 BRA `(.L_x_2179) ;  /* 0xfffffffc00f08947 */ /* 0x004fea000383ffff */
[----:B------:R-:W-:Y:S05]  /*185a0*/  BRA `(.L_x_2235) ;  /* 0xffffffd4004c7947 */ /* 0x000fea000383ffff */
.L_x_2181:
[----:B0-----:R0:W1:Y:S02]  /*185b0*/  SYNCS.PHASECHK.TRANS64.TRYWAIT P1, [R3+URZ+0x60], R2 ;  /* 0x00006002030075a7 */ /* 0x001064000802017f */
[----:B-1----:R-:W-:Y:S05]  /*185c0*/  @!P1 NANOSLEEP.SYNCS 0x989680 ;  /* 0x009896800000995d */ /* 0x002fea0003900000 */
[----:B------:R-:W1:Y:S02]  /*185d0*/  @!P1 SYNCS.PHASECHK.TRANS64 P1, [R3+URZ+0x60], R2 ;  /* 0x00006002030095a7 */ /* 0x000e64000802007f */
[----:B-1----:R-:W-:Y:S05]  /*185e0*/  @!P1 BRA `(.L_x_2181) ;  /* 0xfffffffc00f09947 */ /* 0x002fea000383ffff */
[----:B------:R-:W-:Y:S05]  /*185f0*/  BRA `(.L_x_2236) ;  /* 0xffffffd8000c7947 */ /* 0x000fea000383ffff */
.L_x_2186:
[----:B--2---:R2:W3:Y:S02]  /*18600*/  SYNCS.PHASECHK.TRANS64.TRYWAIT P0, [R2+URZ+0x38840], R3 ;  /* 0x03884003020075a7 */ /* 0x0044e4000800017f */
[----:B---3--:R-:W-:Y:S05]  /*18610*/  @!P0 NANOSLEEP.SYNCS 0x989680 ;  /* 0x009896800000895d */ /* 0x008fea0003900000 */
[----:B------:R-:W3:Y:S02]  /*18620*/  @!P0 SYNCS.PHASECHK.TRANS64 P0, [R2+URZ+0x38840], R3 ;  /* 0x03884003020085a7 */ /* 0x000ee4000800007f */
[----:B---3--:R-:W-:Y:S05]  /*18630*/  @!P0 BRA `(.L_x_2186) ;  /* 0xfffffffc00f08947 */ /* 0x008fea000383ffff */
[----:B------:R-:W-:Y:S05]  /*18640*/  BRA `(.L_x_2237) ;  /* 0xffffffdc00547947 */ /* 0x000fea000383ffff */
.L_x_2188:
[----:B0-----:R0:W1:Y:S02]  /*18650*/  SYNCS.PHASECHK.TRANS64.TRYWAIT P1, [R2+URZ+0x60], R9 ;  /* 0x00006009020075a7 */ /* 0x001064000802017f */
[----:B-1----:R-:W-:Y:S05]  /*18660*/  @!P1 NANOSLEEP.SYNCS 0x989680 ;  /* 0x009896800000995d */ /* 0x002fea0003900000 */
[----:B------:R-:W1:Y:S02]  /*18670*/  @!P1 SYNCS.PHASECHK.TRANS64 P1, [R2+URZ+0x60], R9 ;  /* 0x00006009020095a7 */ /* 0x000e64000802007f */
[----:B-1----:R-:W-:Y:S05]  /*18680*/  @!P1 BRA `(.L_x_2188) ;  /* 0xfffffffc00f09947 */ /* 0x002fea000383ffff */
[----:B------:R-:W-:Y:S05]  /*18690*/  BRA `(.L_x_2238) ;  /* 0xffffffe000147947 */ /* 0x000fea000383ffff */
.L_x_2195:
[----:B-1----:R1:W2:Y:S02]  /*186a0*/  SYNCS.PHASECHK.TRANS64.TRYWAIT P0, [R3+URZ+0x38860], R2 ;  /* 0x03886002030075a7 */ /* 0x0022a4000800017f */
[----:B--2---:R-:W-:Y:S05]  /*186b0*/  @!P0 NANOSLEEP.SYNCS 0x989680 ;  /* 0x009896800000895d */ /* 0x004fea0003900000 */
[----:B------:R-:W2:Y:S02]  /*186c0*/  @!P0 SYNCS.PHASECHK.TRANS64 P0, [R3+URZ+0x38860], R2 ;  /* 0x03886002030085a7 */ /* 0x000ea4000800007f */
[----:B--2---:R-:W-:Y:S05]  /*186d0*/  @!P0 BRA `(.L_x_2195) ;  /* 0xfffffffc00f08947 */ /* 0x004fea000383ffff */
[----:B------:R-:W-:Y:S05]  /*186e0*/  BRA `(.L_x_2239) ;  /* 0xffffffe400487947 */ /* 0x000fea000383ffff */
.L_x_2197:
[----:B------:R-:W-:Y:S01]  /*186f0*/  BSSY B0, `(.L_x_2240) ;  /* 0x0000008000007945 */ /* 0x000fe20003800000 */
[----:B0-----:R-:W-:Y:S02]  /*18700*/  IMAD.MOV.U32 R13, RZ, RZ, R16 ;  /* 0x000000ffff0d7224 */ /* 0x001fe400078e0010 */
[----:B------:R-:W-:Y:S02]  /*18710*/  IMAD.MOV.U32 R12, RZ, RZ, RZ ;  /* 0x000000ffff0c7224 */ /* 0x000fe400078e00ff */
[----:B------:R-:W-:Y:S02]  /*18720*/  IMAD.MOV.U32 R11, RZ, RZ, 0x1f ;  /* 0x0000001fff0b7424 */ /* 0x000fe400078e00ff */
[----:B------:R-:W-:-:S07]  /*18730*/  IMAD.MOV.U32 R15, RZ, RZ, -0x1 ;  /* 0xffffffffff0f7424 */ /* 0x000fce00078e00ff */
[----:B-1----:R-:W-:Y:S05]  /*18740*/  WARPSYNC.COLLECTIVE R15, `(.L_x_2241) ;  /* 0x000000000f087348 */ /* 0x002fea0003c00000 */
[----:B------:R0:W2:Y:S02]  /*18750*/  SHFL.IDX P6, R14, R13, R12, R11 ;  /* 0x0000000c0d0e7389 */ /* 0x0000a400000c000b */
[----:B012---:R-:W-:Y:S01]  /*18760*/  ENDCOLLECTIVE ;  /* 0x000000000000791b */ /* 0x007fe20003800000 */
.L_x_2241:
[----:B------:R-:W-:Y:S05]  /*18770*/  BSYNC B0 ;  /* 0x0000000000007941 */ /* 0x000fea0003800000 */
.L_x_2240:
[----:B------:R-:W-:Y:S01]  /*18780*/  IMAD.MOV.U32 R13, RZ, RZ, R16 ;  /* 0x000000ffff0d7224 */ /* 0x000fe200078e0010 */
[----:B------:R-:W-:Y:S01]  /*18790*/  MOV R4, R14 ;  /* 0x0000000e00047202 */ /* 0x000fe20000000f00 */
[----:B------:R-:W-:Y:S02]  /*187a0*/  IMAD.MOV.U32 R12, RZ, RZ, 0x1 ;  /* 0x00000001ff0c7424 */ /* 0x000fe400078e00ff */
[----:B------:R-:W-:Y:S02]  /*187b0*/  IMAD.MOV.U32 R11, RZ, RZ, 0x1f ;  /* 0x0000001fff0b7424 */ /* 0x000fe400078e00ff */
[----:B------:R-:W-:-:S07]  /*187c0*/  IMAD.MOV.U32 R15, RZ, RZ, -0x1 ;  /* 0xffffffffff0f7424 */ /* 0x000fce00078e00ff */
[----:B------:R-:W-:Y:S05]  /*187d0*/  WARPSYNC.COLLECTIVE R15, `(.L_x_2242) ;  /* 0x000000000f087348 */ /* 0x000fea0003c00000 */
[----:B------:R0:W1:Y:S02]  /*187e0*/  SHFL.IDX P6, R14, R13, R12, R11 ;  /* 0x0000000c0d0e7389 */ /* 0x00006400000c000b */
[----:B01----:R-:W-:Y:S01]  /*187f0*/  ENDCOLLECTIVE ;  /* 0x000000000000791b */ /* 0x003fe20003800000 */
.L_x_2242:
[----:B------:R-:W-:Y:S01]  /*18800*/  MOV R16, R14 ;  /* 0x0000000e00107202 */ /* 0x000fe20000000f00 */
[----:B------:R-:W-:Y:S06]  /*18810*/  BRA `(.L_x_2243) ;  /* 0xffffffe400f87947 */ /* 0x000fec000383ffff */
.L_x_2200:
[----:B------:R-:W-:Y:S01]  /*18820*/  BSSY B0, `(.L_x_2244) ;  /* 0x0000008000007945 */ /* 0x000fe20003800000 */
[----:B0----5:R-:W-:Y:S02]  /*18830*/  IMAD.MOV.U32 R13, RZ, RZ, R17 ;  /* 0x000000ffff0d7224 */ /* 0x021fe400078e0011 */
[----:B------:R-:W-:Y:S02]  /*18840*/  IMAD.MOV.U32 R12, RZ, RZ, 0x1 ;  /* 0x00000001ff0c7424 */ /* 0x000fe400078e00ff */
[----:B------:R-:W-:Y:S02]  /*18850*/  IMAD.MOV.U32 R11, RZ, RZ, RZ ;  /* 0x000000ffff0b7224 */ /* 0x000fe400078e00ff */
[----:B------:R-:W-:-:S07]  /*18860*/  IMAD.MOV.U32 R15, RZ, RZ, -0x1 ;  /* 0xffffffffff0f7424 */ /* 0x000fce00078e00ff */
[----:B-1234-:R-:W-:Y:S05]  /*18870*/  WARPSYNC.COLLECTIVE R15, `(.L_x_2245) ;  /* 0x000000000f087348 */ /* 0x01efea0003c00000 */
[----:B------:R0:W0:Y:S02]  /*18880*/  SHFL.UP P6, R14, R13, R12, R11 ;  /* 0x0400000c0d0e7389 */ /* 0x00002400000c000b */
[----:B01234-:R-:W-:Y:S01]  /*18890*/  ENDCOLLECTIVE ;  /* 0x000000000000791b */ /* 0x01ffe20003800000 */
.L_x_2245:
[----:B------:R-:W-:Y:S05]  /*188a0*/  BSYNC B0 ;  /* 0x0000000000007941 */ /* 0x000fea0003800000 */
.L_x_2244:
[----:B------:R-:W-:Y:S01]  /*188b0*/  ISETP.NE.AND P0, PT, R6, RZ, PT ;  /* 0x000000ff0600720c */ /* 0x000fe20003f05270 */
        /* <DEDUP_REMOVED lines=9> */
.L_x_2246:
        /* <DEDUP_REMOVED lines=8> */
.L_x_2247:
        /* <DEDUP_REMOVED lines=8> */
.L_x_2248:
        /* <DEDUP_REMOVED lines=8> */
.L_x_2249:
        /* <DEDUP_REMOVED lines=8> */
.L_x_2250:
[----:B------:R-:W-:Y:S05]  /*18b50*/  BRA `(.L_x_2251) ;  /* 0xffffffe400c07947 */ /* 0x000fea000383ffff */
.L_x_2205:
[----:B------:R-:W-:Y:S01]  /*18b60*/  BSSY B0, `(.L_x_2252) ;  /* 0x0000008000007945 */ /* 0x000fe20003800000 */
[----:B-----5:R-:W-:Y:S01]  /*18b70*/  IMAD.MOV.U32 R13, RZ, RZ, R17 ;  /* 0x000000ffff0d7224 */ /* 0x020fe200078e0011 */
[----:B------:R-:W-:Y:S01]  /*18b80*/  MOV R15, 0xffffffff ;  /* 0xffffffff000f7802 */ /* 0x000fe20000000f00 */
[----:B------:R-:W-:Y:S02]  /*18b90*/  IMAD.MOV.U32 R12, RZ, RZ, 0x1 ;  /* 0x00000001ff0c7424 */ /* 0x000fe400078e00ff */
[----:B------:R-:W-:-:S07]  /*18ba0*/  IMAD.MOV.U32 R11, RZ, RZ, RZ ;  /* 0x000000ffff0b7224 */ /* 0x000fce00078e00ff */
[----:B0-----:R-:W-:Y:S05]  /*18bb0*/  WARPSYNC.COLLECTIVE R15, `(.L_x_2253) ;  /* 0x000000000f087348 */ /* 0x001fea0003c00000 */
[----:B------:R1:W2:Y:S02]  /*18bc0*/  SHFL.UP P6, R14, R13, R12, R11 ;  /* 0x0400000c0d0e7389 */ /* 0x0002a400000c000b */
[----:B012---:R-:W-:Y:S01]  /*18bd0*/  ENDCOLLECTIVE ;  /* 0x000000000000791b */ /* 0x007fe20003800000 */
.L_x_2253:
[----:B------:R-:W-:Y:S05]  /*18be0*/  BSYNC B0 ;  /* 0x0000000000007941 */ /* 0x000fea0003800000 */
.L_x_2252:
        /* <DEDUP_REMOVED lines=10> */
.L_x_2254:
        /* <DEDUP_REMOVED lines=8> */
.L_x_2255:
        /* <DEDUP_REMOVED lines=8> */
.L_x_2256:
        /* <DEDUP_REMOVED lines=8> */
.L_x_2257:
[----:B------:R-:W-:Y:S02]  /*18e10*/  IMAD.MOV.U32 R12, RZ, RZ, 0x1f ;  /* 0x0000001fff0c7424 */ /* 0x000fe400078e00ff */
[----:B------:R-:W-:Y:S01]  /*18e20*/  IMAD.MOV.U32 R11, RZ, RZ, 0x1f ;  /* 0x0000001fff0b7424 */ /* 0x000fe200078e00ff */
[----:B------:R-:W-:-:S05]  /*18e30*/  SEL R2, R14, RZ, P0 ;  /* 0x000000ff0e027207 */ /* 0x000fca0000000000 */
[----:B------:R-:W-:-:S05]  /*18e40*/  IMAD.IADD R2, R5, 0x1, R2 ;  /* 0x0000000105027824 */ /* 0x000fca00078e0202 */
[----:B------:R-:W-:-:S07]  /*18e50*/  MOV R13, R2 ;  /* 0x00000002000d7202 */ /* 0x000fce0000000f00 */
[----:B------:R-:W-:Y:S05]  /*18e60*/  WARPSYNC.COLLECTIVE R15, `(.L_x_2258) ;  /* 0x000000000f087348 */ /* 0x000fea0003c00000 */
[----:B------:R0:W1:Y:S02]  /*18e70*/  SHFL.IDX P6, R14, R13, R12, R11 ;  /* 0x0000000c0d0e7389 */ /* 0x00006400000c000b */
[----:B01----:R-:W-:Y:S01]  /*18e80*/  ENDCOLLECTIVE ;  /* 0x000000000000791b */ /* 0x003fe20003800000 */
.L_x_2258:
[----:B------:R-:W-:Y:S05]  /*18e90*/  BRA `(.L_x_2259) ;  /* 0xffffffe400a87947 */ /* 0x000fea000383ffff */
.L_x_2207:
[----:B------:R-:W-:Y:S01]  /*18ea0*/  BSSY B0, `(.L_x_2260) ;  /* 0x0000006000007945 */ /* 0x000fe20003800000 */
[----:B------:R-:W-:Y:S01]  /*18eb0*/  PLOP3.LUT P6, PT, P6, PT, PT, 0x8, 0x0 ;  /* 0x000000000000781c */ /* 0x000fe200037ce170 */
[----:B------:R-:W-:-:S12]  /*18ec0*/  IMAD.MOV.U32 R15, RZ, RZ, -0x1 ;  /* 0xffffffffff0f7424 */ /* 0x000fd800078e00ff */
[----:B0-----:R-:W-:Y:S05]  /*18ed0*/  WARPSYNC.COLLECTIVE R15, `(.L_x_2261) ;  /* 0x000000000f087348 */ /* 0x001fea0003c00000 */
[----:B------:R-:W-:Y:S01]  /*18ee0*/  VOTE.ANY R14, PT, P6 ;  /* 0x00000000000e7806 */ /* 0x000fe200030e0100 */
[----:B0-----:R-:W-:Y:S06]  /*18ef0*/  ENDCOLLECTIVE ;  /* 0x000000000000791b */ /* 0x001fec0003800000 */
.L_x_2261:
[----:B------:R-:W-:Y:S05]  /*18f00*/  BSYNC B0 ;  /* 0x0000000000007941 */ /* 0x000fea0003800000 */
.L_x_2260:
[----:B------:R-:W-:Y:S01]  /*18f10*/  IMAD.MOV.U32 R3, RZ, RZ, R14 ;  /* 0x000000ffff037224 */ /* 0x000fe200078e000e */
[----:B------:R-:W-:Y:S01]  /*18f20*/  MOV R13, R17 ;  /* 0x00000011000d7202 */ /* 0x000fe20000000f00 */
[----:B------:R-:W-:Y:S02]  /*18f30*/  IMAD.MOV.U32 R11, RZ, RZ, 0x1f ;  /* 0x0000001fff0b7424 */ /* 0x000fe400078e00ff */
[----:B------:R-:W0:Y:S01]  /*18f40*/  POPC R6, R3 ;  /* 0x0000000300067309 */ /* 0x000e220000000000 */
[----:B------:R-:W-:Y:S02]  /*18f50*/  IMAD.MOV.U32 R15, RZ, RZ, -0x1 ;  /* 0xffffffffff0f7424 */ /* 0x000fe400078e00ff */
[----:B0-----:R-:W-:-:S07]  /*18f60*/  IMAD.MOV.U32 R12, RZ, RZ, R6 ;  /* 0x000000ffff0c7224 */ /* 0x001fce00078e0006 */
[----:B------:R-:W-:Y:S05]  /*18f70*/  WARPSYNC.COLLECTIVE R15, `(.L_x_2262) ;  /* 0x000000000f087348 */ /* 0x000fea0003c00000 */
[----:B------:R0:W1:Y:S02]  /*18f80*/  SHFL.IDX P6, R14, R13, R12, R11 ;  /* 0x0000000c0d0e7389 */ /* 0x00006400000c000b */
[----:B01----:R-:W-:Y:S01]  /*18f90*/  ENDCOLLECTIVE ;  /* 0x000000000000791b */ /* 0x003fe20003800000 */
.L_x_2262:
[----:B------:R-:W-:Y:S01]  /*18fa0*/  IMAD.MOV.U32 R17, RZ, RZ, R14 ;  /* 0x000000ffff117224 */ /* 0x000fe200078e000e */
[----:B------:R-:W-:Y:S06]  /*18fb0*/  BRA `(.L_x_2263) ;  /* 0xffffffe400987947 */ /* 0x000fec000383ffff */
.L_x_2209:
[----:B------:R-:W-:Y:S01]  /*18fc0*/  BSSY B0, `(.L_x_2264) ;  /* 0x0000007000007945 */ /* 0x000fe20003800000 */
[----:B------:R-:W-:Y:S01]  /*18fd0*/  MOV R13, R2 ;  /* 0x00000002000d7202 */ /* 0x000fe20000000f00 */
[----:B------:R-:W-:Y:S02]  /*18fe0*/  IMAD.MOV.U32 R11, RZ, RZ, 0x1f ;  /* 0x0000001fff0b7424 */ /* 0x000fe400078e00ff */
[----:B------:R-:W-:-:S07]  /*18ff0*/  IMAD.MOV.U32 R15, RZ, RZ, -0x1 ;  /* 0xffffffffff0f7424 */ /* 0x000fce00078e00ff */
[----:B012---:R-:W-:Y:S05]  /*19000*/  WARPSYNC.COLLECTIVE R15, `(.L_x_2265) ;  /* 0x000000000f087348 */ /* 0x007fea0003c00000 */
[----:B------:R3:W4:Y:S02]  /*19010*/  SHFL.IDX P6, R14, R13, R12, R11 ;  /* 0x0000000c0d0e7389 */ /* 0x00072400000c000b */
[----:B01234-:R-:W-:Y:S01]  /*19020*/  ENDCOLLECTIVE ;  /* 0x000000000000791b */ /* 0x01ffe20003800000 */
.L_x_2265:
[----:B------:R-:W-:Y:S05]  /*19030*/  BSYNC B0 ;  /* 0x0000000000007941 */ /* 0x000fea0003800000 */
.L_x_2264:
[----:B------:R-:W-:Y:S01]  /*19040*/  IMAD.MOV.U32 R7, RZ, RZ, R14 ;  /* 0x000000ffff077224 */ /* 0x000fe200078e000e */
[----:B------:R-:W-:Y:S06]  /*19050*/  BRA `(.L_x_2208) ;  /* 0xffffffe4008c7947 */ /* 0x000fec000383ffff */
.L_x_2213:
[----:B-1----:R1:W2:Y:S02]  /*19060*/  SYNCS.PHASECHK.TRANS64.TRYWAIT P0, [R0+URZ+0x38820], R3 ;  /* 0x03882003000075a7 */ /* 0x0022a4000800017f */
[----:B--2---:R-:W-:Y:S05]  /*19070*/  @!P0 NANOSLEEP.SYNCS 0x989680 ;  /* 0x009896800000895d */ /* 0x004fea0003900000 */
[----:B------:R-:W2:Y:S02]  /*19080*/  @!P0 SYNCS.PHASECHK.TRANS64 P0, [R0+URZ+0x38820], R3 ;  /* 0x03882003000085a7 */ /* 0x000ea4000800007f */
[----:B--2---:R-:W-:Y:S05]  /*19090*/  @!P0 BRA `(.L_x_2213) ;  /* 0xfffffffc00f08947 */ /* 0x004fea000383ffff */
[----:B------:R-:W-:Y:S05]  /*190a0*/  BRA `(.L_x_2266) ;  /* 0xffffffec00047947 */ /* 0x000fea000383ffff */
.L_x_2214:
[----:B------:R-:W2:Y:S01]  /*190b0*/  S2R R2, SR_TID.X ;  /* 0x0000000000027919 */ /* 0x000ea20000002100 */
[----:B------:R-:W-:Y:S01]  /*190c0*/  BSSY B0, `(.L_x_2267) ;  /* 0x000000a000007945 */ /* 0x000fe20003800000 */
[----:B------:R-:W-:Y:S01]  /*190d0*/  MOV R12, RZ ;  /* 0x000000ff000c7202 */ /* 0x000fe20000000f00 */
        /* <DEDUP_REMOVED lines=8> */
.L_x_2268:
[----:B------:R-:W-:Y:S05]  /*19160*/  BSYNC B0 ;  /* 0x0000000000007941 */ /* 0x000fea0003800000 */
.L_x_2267:
[----:B------:R-:W-:Y:S05]  /*19170*/  BRA `(.L_x_2269) ;  /* 0xffffffe800ec7947 */ /* 0x000fea000383ffff */
.L_x_2217:
[----:B------:R-:W-:Y:S01]  /*19180*/  BSSY B1, `(.L_x_2270) ;  /* 0x0000006000017945 */ /* 0x000fe20003800000 */
[----:B------:R-:W-:-:S07]  /*19190*/  IMAD.MOV.U32 R15, RZ, RZ, -0x1 ;  /* 0xffffffffff0f7424 */ /* 0x000fce00078e00ff */
[----:B012---:R-:W-:Y:S05]  /*191a0*/  WARPSYNC.COLLECTIVE R15, `(.L_x_2271) ;  /* 0x000000000f0c7348 */ /* 0x007fea0003c00000 */
[----:B------:R-:W-:Y:S02]  /*191b0*/  ELECT P6, UR62, PT ;  /* 0x00000000003e782f */ /* 0x000fe400038c0000 */
[----:B------:R-:W-:Y:S01]  /*191c0*/  MOV R14, UR62 ;  /* 0x0000003e000e7c02 */ /* 0x000fe20008000f00 */
[----:B012---:R-:W-:Y:S10]  /*191d0*/  ENDCOLLECTIVE ;  /* 0x000000000000791b */ /* 0x007ff40003800000 */
.L_x_2271:
[----:B------:R-:W-:Y:S05]  /*191e0*/  BSYNC B1 ;  /* 0x0000000000017941 */ /* 0x000fea0003800000 */
.L_x_2270:
[----:B------:R-:W-:Y:S05]  /*191f0*/  BRA `(.L_x_2272) ;  /* 0xffffffe800e47947 */ /* 0x000fea000383ffff */
.L_x_2219:
[----:B-1----:R1:W2:Y:S02]  /*19200*/  SYNCS.PHASECHK.TRANS64.TRYWAIT P0, [R6+URZ], R5 ;  /* 0x00000005060075a7 */ /* 0x0022a4000800017f */
[----:B--2---:R-:W-:Y:S05]  /*19210*/  @!P0 NANOSLEEP.SYNCS 0x989680 ;  /* 0x009896800000895d */ /* 0x004fea0003900000 */
[----:B------:R-:W2:Y:S02]  /*19220*/  @!P0 SYNCS.PHASECHK.TRANS64 P0, [R6+URZ], R5 ;  /* 0x00000005060085a7 */ /* 0x000ea4000800007f */
[----:B--2---:R-:W-:Y:S05]  /*19230*/  @!P0 BRA `(.L_x_2219) ;  /* 0xfffffffc00f08947 */ /* 0x004fea000383ffff */
[----:B------:R-:W-:Y:S05]  /*19240*/  BRA `(.L_x_2273) ;  /* 0xffffffec00287947 */ /* 0x000fea000383ffff */
.L_x_2220:
[----:B--2---:R2:W3:Y:S02]  /*19250*/  SYNCS.PHASECHK.TRANS64.TRYWAIT P0, [R7+URZ], R2 ;  /* 0x00000002070075a7 */ /* 0x0044e4000800017f */
[----:B---3--:R-:W-:Y:S05]  /*19260*/  @!P0 NANOSLEEP.SYNCS 0x989680 ;  /* 0x009896800000895d */ /* 0x008fea0003900000 */
[----:B------:R-:W3:Y:S02]  /*19270*/  @!P0 SYNCS.PHASECHK.TRANS64 P0, [R7+URZ], R2 ;  /* 0x00000002070085a7 */ /* 0x000ee4000800007f */
[----:B---3--:R-:W-:Y:S05]  /*19280*/  @!P0 BRA `(.L_x_2220) ;  /* 0xfffffffc00f08947 */ /* 0x008fea000383ffff */
[----:B------:R-:W-:Y:S05]  /*19290*/  BRA `(.L_x_2274) ;  /* 0xffffffec001c7947 */ /* 0x000fea000383ffff */
.L_x_2222:
[----:B---3--:R3:W4:Y:S02]  /*192a0*/  SYNCS.PHASECHK.TRANS64.TRYWAIT P0, [R4+URZ], R5 ;  /* 0x00000005040075a7 */ /* 0x008724000800017f */
[----:B----4-:R-:W-:Y:S05]  /*192b0*/  @!P0 NANOSLEEP.SYNCS 0x989680 ;  /* 0x009896800000895d */ /* 0x010fea0003900000 */
[----:B------:R-:W4:Y:S02]  /*192c0*/  @!P0 SYNCS.PHASECHK.TRANS64 P0, [R4+URZ], R5 ;  /* 0x00000005040085a7 */ /* 0x000f24000800007f */
[----:B----4-:R-:W-:Y:S05]  /*192d0*/  @!P0 BRA `(.L_x_2222) ;  /* 0xfffffffc00f08947 */ /* 0x010fea000383ffff */
[----:B------:R-:W-:Y:S05]  /*192e0*/  BRA `(.L_x_2275) ;  /* 0xffffffec00247947 */ /* 0x000fea000383ffff */
.L_x_2276:
        /* <DEDUP_REMOVED lines=9> */
.L_x_2846:


//--------------------- .text._ZN7cutlass13device_kernelIN5flash11enable_sm90INS1_16FlashAttnFwdSm90INS1_25CollectiveMainloopFwdSm90ILi2EN4cute5tupleIJNS5_1CILi1EEES8_S8_EEENS6_IJNS7_ILi128EEENS7_ILi80EEENS7_ILi256EEEEEELi256ENS_6half_tEfNS_4arch4Sm90ELb1ELb0ELb1ELb1ELb0ELb1ELb0ELb1ELb1ELb0ELb0ELb0EEENS1_21CollectiveEpilogueFwdINS6_IJSA_SC_SB_EEES9_SE_SG_Li256ELb1ELb0ELb0ELb0EEENS1_36VarlenDynamicPersistentTileSchedulerILi128ELi80ELi256ELi32ELb0ELb0ELb1ELb1ELb1ELb1EEEEEEEEEvNT_6ParamsE --------------------------
	.section	.text._ZN7cutlass13device_kernelIN5flash11enable_sm90INS1_16FlashAttnFwdSm90INS1_25CollectiveMainloopFwdSm90ILi2EN4cute5tupleIJNS5_1CILi1EEES8_S8_EEENS6_IJNS7_ILi128EEENS7_ILi80EEENS7_ILi256EEEEEELi256ENS_6half_tEfNS_4arch4Sm90ELb1ELb0ELb1ELb1ELb0ELb1ELb0ELb1ELb1ELb0ELb0ELb0EEENS1_21CollectiveEpilogueFwdINS6_IJSA_SC_SB_EEES9_SE_SG_Li256ELb1ELb0ELb0ELb0EEENS1_36VarlenDynamicPersistentTileSchedulerILi128ELi80ELi256ELi32ELb0ELb0ELb1ELb1ELb1ELb1EEEEEEEEEvNT_6ParamsE,"ax",@progbits
	.align	128
.text._ZN7cutlass13device_kernelIN5flash11enable_sm90INS1_16FlashAttnFwdSm90INS1_25CollectiveMainloopFwdSm90ILi2EN4cute5tupleIJNS5_1CILi1EEES8_S8_EEENS6_IJNS7_ILi128EEENS7_ILi80EEENS7_ILi256EEEEEELi256ENS_6half_tEfNS_4arch4Sm90ELb1ELb0ELb1ELb1ELb0ELb1ELb0ELb1ELb1ELb0ELb0ELb0EEENS1_21CollectiveEpilogueFwdINS6_IJSA_SC_SB_EEES9_SE_SG_Li256ELb1ELb0ELb0ELb0EEENS1_36VarlenDynamicPersistentTileSchedulerILi128ELi80ELi256ELi32ELb0ELb0ELb1ELb1ELb1ELb1EEEEEEEEEvNT_6ParamsE:
        .type           _ZN7cutlass13device_kernelIN5flash11enable_sm90INS1_16FlashAttnFwdSm90INS1_25CollectiveMainloopFwdSm90ILi2EN4cute5tupleIJNS5_1CILi1EEES8_S8_EEENS6_IJNS7_ILi128EEENS7_ILi80EEENS7_ILi256EEEEEELi256ENS_6half_tEfNS_4arch4Sm90ELb1ELb0ELb1ELb1ELb0ELb1ELb0ELb1ELb1ELb0ELb0ELb0EEENS1_21CollectiveEpilogueFwdINS6_IJSA_SC_SB_EEES9_SE_SG_Li256ELb1ELb0ELb0ELb0EEENS1_36VarlenDynamicPersistentTileSchedulerILi128ELi80ELi256ELi32ELb0ELb0ELb1ELb1ELb1ELb1EEEEEEEEEvNT_6ParamsE,@function
        .size           _ZN7cutlass13device_kernelIN5flash11enable_sm90INS1_16FlashAttnFwdSm90INS1_25CollectiveMainloopFwdSm90ILi2EN4cute5tupleIJNS5_1CILi1EEES8_S8_EEENS6_IJNS7_ILi128EEENS7_ILi80EEENS7_ILi256EEEEEELi256ENS_6half_tEfNS_4arch4Sm90ELb1ELb0ELb1ELb1ELb0ELb1ELb0ELb1ELb1ELb0ELb0ELb0EEENS1_21CollectiveEpilogueFwdINS6_IJSA_SC_SB_EEES9_SE_SG_Li256ELb1ELb0ELb0ELb0EEENS1_36VarlenDynamicPersistentTileSchedulerILi128ELi80ELi256ELi32ELb0ELb0ELb1ELb1ELb1ELb1EEEEEEEEEvNT_6ParamsE,(.L_x_2847 - _ZN7cutlass13device_kernelIN5flash11enable_sm90INS1_16FlashAttnFwdSm90INS1_25CollectiveMainloopFwdSm90ILi2EN4cute5tupleIJNS5_1CILi1EEES8_S8_EEENS6_IJNS7_ILi128EEENS7_ILi80EEENS7_ILi256EEEEEELi256ENS_6half_tEfNS_4arch4Sm90ELb1ELb0ELb1ELb1ELb0ELb1ELb0ELb1ELb1ELb0ELb0ELb0EEENS1_21CollectiveEpilogueFwdINS6_IJSA_SC_SB_EEES9_SE_SG_Li256ELb1ELb0ELb0ELb0EEENS1_36VarlenDynamicPersistentTileSchedulerILi128ELi80ELi256ELi32ELb0ELb0ELb1ELb1ELb1ELb1EEEEEEEEEvNT_6ParamsE)
        .other          _ZN7cutlass13device_kernelIN5flash11enable_sm90INS1_16FlashAttnFwdSm90INS1_25CollectiveMainloopFwdSm90ILi2EN4cute5tupleIJNS5_1CILi1EEES8_S8_EEENS6_IJNS7_ILi128EEENS7_ILi80EEENS7_ILi256EEEEEELi256ENS_6half_tEfNS_4arch4Sm90ELb1ELb0ELb1ELb1ELb0ELb1ELb0ELb1ELb1ELb0ELb0ELb0EEENS1_21CollectiveEpilogueFwdINS6_IJSA_SC_SB_EEES9_SE_SG_Li256ELb1ELb0ELb0ELb0EEENS1_36VarlenDynamicPersistentTileSchedulerILi128ELi80ELi256ELi32ELb0ELb0ELb1ELb1ELb1ELb1EEEEEEEEEvNT_6ParamsE,@"STO_CUDA_ENTRY STV_DEFAULT"
_ZN7cutlass13device_kernelIN5flash11enable_sm90INS1_16FlashAttnFwdSm90INS1_25CollectiveMainloopFwdSm90ILi2EN4cute5tupleIJNS5_1CILi1EEES8_S8_EEENS6_IJNS7_ILi128EEENS7_ILi80EEENS7_ILi256EEEEEELi256ENS_6half_tEfNS_4arch4Sm90ELb1ELb0ELb1ELb1ELb0ELb1ELb0ELb1ELb1ELb0ELb0ELb0EEENS1_21CollectiveEpilogueFwdINS6_IJSA_SC_SB_EEES9_SE_SG_Li256ELb1ELb0ELb0ELb0EEENS1_36VarlenDynamicPersistentTileSchedulerILi128ELi80ELi256ELi32ELb0ELb0ELb1ELb1ELb1ELb1EEEEEEEEEvNT_6ParamsE:
        /* <DEDUP_REMOVED lines=27> */
.L_x_2278:
[----:B------:R-:W-:Y:S05]  /*01b0*/  BSYNC B0 ;  /* 0x0000000000007941 */ /* 0x000fea0003800000 */
.L_x_2277:
        /* <DEDUP_REMOVED lines=41> */
.L_x_2279:
        /* <DEDUP_REMOVED lines=22> */
.L_x_2280:
        /* <DEDUP_REMOVED lines=18> */
.L_x_2281:
        /* <DEDUP_REMOVED lines=22> */
.L_x_2282:
        /* <DEDUP_REMOVED lines=22> */
.L_x_2283:
[----:B0-----:R-:W-:Y:S01]  /*0990*/  UMOV UR4, 0x1 ;  /* 0x0000000100047882 */ /* 0x001fe20000000000 */
[----:B------:R-:W-:Y:S01]  /*09a0*/  PLOP3.LUT P0, PT, PT, PT, UP0, 0x80, 0x0 ;  /* 0x000000000000781c */ /* 0x000fe20003f0f008 */
[----:B------:R-:W-:Y:S01]  /*09b0*/  USEL UR4, UR4, 0x2, !UP0 ;  /* 0x0000000204047887 */ /* 0x000fe2000c000000 */
[----:B------:R-:W-:Y:S01]  /*09c0*/  NOP ;  /* 0x0000000000007918 */ /* 0x000fe20000000000 */
[----:B------:R-:W-:Y:S01]  /*09d0*/  ULDC.64 UR60, c[0x0][0x208] ;  /* 0x00008200003c7ab9 */ /* 0x000fe20000000a00 */
[----:B------:R-:W-:Y:S03]  /*09e0*/  BSSY B7, `(.L_x_2284) ;  /* 0x0002d3c000077945 */ /* 0x000fe60003800000 */
[----:B------:R-:W-:-:S05]  /*09f0*/  IMAD.U32 R2, RZ, RZ, UR4 ;  /* 0x00000004ff027e24 */ /* 0x000fca000f8e00ff */
[----:B------:R0:W-:Y:S01]  /*0a00*/  STL [R1+0x90], R2 ;  /* 0x0000900201007387 */ /* 0x0001e20000100800 */
[----:B-12-4-:R-:W-:Y:S06]  /*0a10*/  BAR.SYNC.DEFER_BLOCKING 0x0 ;  /* 0x0000000000007b1d */ /* 0x016fec0000010000 */
[----:B------:R-:W-:Y:S05]  /*0a20*/  @!P0 BRA `(.L_x_2285) ;  /* 0x0000026c00188947 */ /* 0x000fea0003800000 */
.L_x_2286:
        /* <DEDUP_REMOVED lines=15> */
[----:B0-----:R-:W2:Y:S01]  /*0b20*/  LDL R2, [R1+0x90] ;  /* 0x0000900001027983 */ /* 0x001ea20000100800 */
[----:B------:R-:W-:Y:S01]  /*0b30*/  R2UR UR4, R16 ;  /* 0x00000000100472ca */ /* 0x000fe200000e0000 */
[----:B------:R-:W-:Y:S01]  /*0b40*/  IMAD.MOV.U32 R18, RZ, RZ, RZ ;  /* 0x000000ffff127224 */ /* 0x000fe200078e00ff */
[----:B------:R-:W-:Y:S01]  /*0b50*/  MOV R214, RZ ;  /* 0x000000ff00d67202 */ /* 0x000fe20000000f00 */
[----:B------:R-:W0:Y:S01]  /*0b60*/  S2R R0, SR_TID.X ;  /* 0x0000000000007919 */ /* 0x000e220000002100 */
[----:B------:R-:W-:Y:S02]  /*0b70*/  IMAD.MOV.U32 R221, RZ, RZ, RZ ;  /* 0x000000ffffdd7224 */ /* 0x000fe400078e00ff */
[----:B------:R-:W-:-:S07]  /*0b80*/  IMAD.MOV.U32 R219, RZ, RZ, RZ ;  /* 0x000000ffffdb7224 */ /* 0x000fce00078e00ff */
[----:B------:R-:W-:Y:S01]  /*0b90*/  UIADD3 UR4, UR4, 0x14400, URZ ;  /* 0x0001440004047890 */ /* 0x000fe2000fffe03f */
[----:B0-----:R-:W-:-:S05]  /*0ba0*/  VIADD R0, R0, 0xffffff80 ;  /* 0xffffff8000007836 */ /* 0x001fca0000000000 */
[----:B------:R-:W-:-:S04]  /*0bb0*/  SHF.R.S32.HI R3, RZ, 0x1f, R0 ;  /* 0x0000001fff037819 */ /* 0x000fc80000011400 */
[CC--:B------:R-:W-:Y:S02]  /*0bc0*/  LEA.HI R4, R3.reuse, R0.reuse, RZ, 0x4 ;  /* 0x0000000003047211 */ /* 0x0c0fe400078f20ff */
[CC--:B------:R-:W-:Y:S02]  /*0bd0*/  LEA.HI R5, R3.reuse, R0.reuse, RZ, 0x5 ;  /* 0x0000000003057211 */ /* 0x0c0fe400078f28ff */
[CC--:B------:R-:W-:Y:S02]  /*0be0*/  LEA.HI R22, R3.reuse, R0.reuse, RZ, 0x3 ;  /* 0x0000000003167211 */ /* 0x0c0fe400078f18ff */
[----:B------:R-:W-:Y:S02]  /*0bf0*/  LEA.HI R12, R3, R0, RZ, 0x6 ;  /* 0x00000000030c7211 */ /* 0x000fe400078f30ff */
[----:B------:R-:W-:Y:S02]  /*0c00*/  LOP3.LUT R7, R22, 0xfffffff8, RZ, 0xc0, !PT ;  /* 0xfffffff816077812 */ /* 0x000fe400078ec0ff */
[----:B------:R-:W-:Y:S01]  /*0c10*/  SHF.L.U32 R6, R5, 0x5, RZ ;  /* 0x0000000505067819 */ /* 0x000fe200000006ff */
[----:B------:R-:W-:Y:S01]  /*0c20*/  IMAD.SHL.U32 R12, R12, 0x8, RZ ;  /* 0x000000080c0c7824 */ /* 0x000fe200078e00ff */
[----:B------:R-:W-:-:S02]  /*0c30*/  SHF.R.S32.HI R22, RZ, 0x3, R22 ;  /* 0x00000003ff167819 */ /* 0x000fc40000011416 */
[----:B------:R-:W-:Y:S02]  /*0c40*/  LOP3.LUT R6, R6, 0xfffffc00, RZ, 0xc0, !PT ;  /* 0xfffffc0006067812 */ /* 0x000fe400078ec0ff */
[----:B------:R-:W-:Y:S01]  /*0c50*/  LOP3.LUT R236, R12, 0xfffffe00, RZ, 0xc0, !PT ;  /* 0xfffffe000cec7812 */ /* 0x000fe200078ec0ff */
[C---:B------:R-:W-:Y:S01]  /*0c60*/  IMAD.SHL.U32 R234, R22.reuse, 0x40, RZ ;  /* 0x0000004016ea7824 */ /* 0x040fe200078e00ff */
[----:B------:R-:W-:Y:S01]  /*0c70*/  SHF.R.S32.HI R23, RZ, 0x1f, R22 ;  /* 0x0000001fff177819 */ /* 0x000fe20000011416 */
[C---:B------:R-:W-:Y:S02]  /*0c80*/  VIADD R218, R22.reuse, 0x20 ;  /* 0x0000002016da7836 */ /* 0x040fe40000000000 */
[----:B------:R-:W-:Y:S02]  /*0c90*/  VIADD R220, R22, 0x40 ;  /* 0x0000004016dc7836 */ /* 0x000fe40000000000 */
[----:B------:R-:W-:-:S03]  /*0ca0*/  IMAD.SHL.U32 R229, R218, 0x40, RZ ;  /* 0x00000040dae57824 */ /* 0x000fc600078e00ff */
[----:B------:R-:W-:Y:S02]  /*0cb0*/  SHF.L.U32 R228, R220, 0x6, RZ ;  /* 0x00000006dce47819 */ /* 0x000fe400000006ff */
[----:B------:R-:W-:Y:S02]  /*0cc0*/  LOP3.LUT R229, R229, 0x1c0, RZ, 0xc0, !PT ;  /* 0x000001c0e5e57812 */ /* 0x000fe400078ec0ff */
[----:B------:R-:W-:Y:S02]  /*0cd0*/  LOP3.LUT R228, R228, 0x1c0, RZ, 0xc0, !PT ;  /* 0x000001c0e4e47812 */ /* 0x000fe400078ec0ff */
[----:B------:R-:W-:Y:S02]  /*0ce0*/  SHF.R.U32.HI R233, RZ, 0x3, R229 ;  /* 0x00000003ffe97819 */ /* 0x000fe400000116e5 */
[----:B------:R-:W-:Y:S02]  /*0cf0*/  SHF.R.U32.HI R232, RZ, 0x3, R228 ;  /* 0x00000003ffe87819 */ /* 0x000fe400000116e4 */
[----:B--2---:R-:W-:-:S02]  /*0d00*/  R2UR UR5, R2 ;  /* 0x00000000020572ca */ /* 0x004fc400000e0000 */
[----:B------:R-:W-:Y:S02]  /*0d10*/  LEA.HI R2, R3, R0, RZ, 0x7 ;  /* 0x0000000003027211 */ /* 0x000fe400078f38ff */
[----:B------:R-:W-:Y:S02]  /*0d20*/  LOP3.LUT R3, R4, 0x3fffff0, RZ, 0xc0, !PT ;  /* 0x03fffff004037812 */ /* 0x000fe400078ec0ff */
[----:B------:R-:W-:-:S03]  /*0d30*/  LOP3.LUT R9, R2, 0xffffff80, RZ, 0xc0, !PT ;  /* 0xffffff8002097812 */ /* 0x000fc600078ec0ff */
[C---:B------:R-:W-:Y:S01]  /*0d40*/  IMAD.IADD R5, R0.reuse, 0x1, -R3 ;  /* 0x0000000100057824 */ /* 0x040fe200078e0a03 */
[----:B------:R-:W-:Y:S01]  /*0d50*/  SHF.R.S32.HI R3, RZ, 0x7, R2 ;  /* 0x00000007ff037819 */ /* 0x000fe20000011402 */
[C---:B------:R-:W-:Y:S02]  /*0d60*/  IMAD.IADD R9, R0.reuse, 0x1, -R9 ;  /* 0x0000000100097824 */ /* 0x040fe400078e0a09 */
[----:B------:R-:W-:Y:S01]  /*0d70*/  IMAD.IADD R0, R0, 0x1, -R7 ;  /* 0x0000000100007824 */ /* 0x000fe200078e0a07 */
[----:B------:R-:W-:Y:S01]  /*0d80*/  LEA R5, R5, R6, 0x6 ;  /* 0x0000000605057211 */ /* 0x000fe200078e30ff */
[----:B------:R-:W-:Y:S01]  /*0d90*/  ULOP3.LUT UR5, UR5, 0x1, URZ, 0xfc, !UPT ;  /* 0x0000000105057892 */ /* 0x000fe2000f8efc3f */
[----:B------:R-:W-:Y:S01]  /*0da0*/  SHF.R.S32.HI R8, RZ, 0x1f, R9 ;  /* 0x0000001fff087819 */ /* 0x000fe20000011409 */
[C---:B------:R-:W-:Y:S01]  /*0db0*/  IMAD.SHL.U32 R212, R0.reuse, 0x4, RZ ;  /* 0x0000000400d47824 */ /* 0x040fe200078e00ff */
[----:B------:R-:W-:Y:S01]  /*0dc0*/  SHF.R.S32.HI R7, RZ, 0x4, R4 ;  /* 0x00000004ff077819 */ /* 0x000fe20000011404 */
[----:B------:R-:W-:Y:S01]  /*0dd0*/  IMAD.SHL.U32 R17, R0, 0x8, RZ ;  /* 0x0000000800117824 */ /* 0x000fe200078e00ff */
[----:B------:R-:W-:Y:S01]  /*0de0*/  LEA.HI R10, R8, R9, RZ, 0x2 ;  /* 0x00000009080a7211 */ /* 0x000fe200078f10ff */
[----:B------:R-:W-:Y:S01]  /*0df0*/  VIADD R215, R212, 0x40 ;  /* 0x00000040d4d77836 */ /* 0x000fe20000000000 */
[----:B------:R-:W-:Y:S01]  /*0e00*/  LEA.HI R2, R2, R3, RZ, 0x1 ;  /* 0x0000000302027211 */ /* 0x000fe200078f08ff */
[C---:B------:R-:W-:Y:S01]  /*0e10*/  VIADD R216, R212.reuse, 0x20 ;  /* 0x00000020d4d87836 */ /* 0x040fe20000000000 */
[--C-:B------:R-:W-:Y:S01]  /*0e20*/  SHF.R.S32.HI R6, RZ, 0x2, R10.reuse ;  /* 0x00000002ff067819 */ /* 0x100fe2000001140a */
[C---:B------:R-:W-:Y:S01]  /*0e30*/  IMAD.IADD R19, R212.reuse, 0x1, R215 ;  /* 0x00000001d4137824 */ /* 0x040fe200078e02d7 */
[----:B------:R-:W-:Y:S01]  /*0e40*/  SHF.R.S32.HI R11, RZ, 0x1f, R10 ;  /* 0x0000001fff0b7819 */ /* 0x000fe2000001140a */
[----:B------:R-:W-:Y:S01]  /*0e50*/  VIADD R217, R212, 0x60 ;  /* 0x00000060d4d97836 */ /* 0x000fe20000000000 */
[----:B------:R-:W-:-:S02]  /*0e60*/  LEA.HI R4, R4, R7, RZ, 0x1 ;  /* 0x0000000704047211 */ /* 0x000fc400078f08ff */
[----:B------:R-:W-:Y:S02]  /*0e70*/  LEA.HI R11, R11, R6, RZ, 0x3 ;  /* 0x000000060b0b7211 */ /* 0x000fe400078f18ff */
[----:B------:R-:W-:Y:S02]  /*0e80*/  LOP3.LUT R2, R2, 0x3fffffe, RZ, 0xc0, !PT ;  /* 0x03fffffe02027812 */ /* 0x000fe400078ec0ff */
[----:B------:R-:W-:Y:S02]  /*0e90*/  LOP3.LUT R11, R11, 0xfffffff8, RZ, 0xc0, !PT ;  /* 0xfffffff80b0b7812 */ /* 0x000fe400078ec0ff */
[----:B------:R-:W-:Y:S02]  /*0ea0*/  LOP3.LUT R4, R4, 0x1ffffffe, RZ, 0xc0, !PT ;  /* 0x1ffffffe04047812 */ /* 0x000fe400078ec0ff */
[----:B------:R-:W-:Y:S02]  /*0eb0*/  IADD3 R11, R6, -R11, RZ ;  /* 0x8000000b060b7210 */ /* 0x000fe40007ffe0ff */
[----:B------:R-:W-:Y:S01]  /*0ec0*/  SHF.R.S32.HI R6, RZ, 0x1f, R19 ;  /* 0x0000001fff067819 */ /* 0x000fe20000011413 */
[----:B------:R-:W-:Y:S01]  /*0ed0*/  IMAD.IADD R4, R7, 0x1, -R4 ;  /* 0x0000000107047824 */ /* 0x000fe200078e0a04 */
[----:B------:R-:W-:-:S02]  /*0ee0*/  LEA.HI R8, R8, R9, RZ, 0x5 ;  /* 0x0000000908087211 */ /* 0x000fc400078f28ff */
[----:B------:R-:W-:Y:S01]  /*0ef0*/  IADD3 R2, R3, -R2, RZ ;  /* 0x8000000203027210 */ /* 0x000fe20007ffe0ff */
[----:B------:R-:W-:Y:S01]  /*0f00*/  IMAD R4, R4, 0x8, R5 ;  /* 0x0000000804047824 */ /* 0x000fe200078e0205 */
[CC--:B------:R-:W-:Y:S02]  /*0f10*/  LEA.HI R3, R6.reuse, R19.reuse, RZ, 0x3 ;  /* 0x0000001306037211 */ /* 0x0c0fe400078f18ff */
[----:B------:R-:W-:Y:S02]  /*0f20*/  SHF.R.S32.HI R8, RZ, 0x5, R8 ;  /* 0x00000005ff087819 */ /* 0x000fe40000011408 */
[----:B------:R-:W-:Y:S01]  /*0f30*/  LEA.HI R6, R6, R19, RZ, 0x6 ;  /* 0x0000001306067211 */ /* 0x000fe200078f30ff */
[----:B------:R0:W-:Y:S01]  /*0f40*/  STL [R1+0x8c], R4 ;  /* 0x00008c0401007387 */ /* 0x0001e20000100800 */
[----:B------:R-:W-:Y:S02]  /*0f50*/  LOP3.LUT R3, R3, 0x38, RZ, 0xc0, !PT ;  /* 0x0000003803037812 */ /* 0x000fe400078ec0ff */
[----:B------:R-:W-:Y:S01]  /*0f60*/  LEA R11, R8, R11, 0x4 ;  /* 0x0000000b080b7211 */ /* 0x000fe200078e20ff */
[----:B------:R-:W-:Y:S01]  /*0f70*/  IMAD.SHL.U32 R5, R6, 0x80, RZ ;  /* 0x0000008006057824 */ /* 0x000fe200078e00ff */
[----:B------:R-:W-:-:S02]  /*0f80*/  LOP3.LUT R10, R10, 0x7ffffffc, RZ, 0xc0, !PT ;  /* 0x7ffffffc0a0a7812 */ /* 0x000fc400078ec0ff */
[----:B------:R-:W-:Y:S01]  /*0f90*/  LOP3.LUT R6, R3, 0x1c0, R234, 0xf8, !PT ;  /* 0x000001c003067812 */ /* 0x000fe200078ef8ea */
[----:B------:R-:W-:Y:S01]  /*0fa0*/  IMAD R2, R2, 0x40, R11 ;  /* 0x0000004002027824 */ /* 0x000fe200078e020b */
[----:B------:R-:W-:Y:S02]  /*0fb0*/  IADD3 R3, R9, -R10, RZ ;  /* 0x8000000a09037210 */ /* 0x000fe40007ffe0ff */
[----:B0-----:R-:W-:Y:S02]  /*0fc0*/  LOP3.LUT R4, R234, 0x1c0, RZ, 0xc0, !PT ;  /* 0x000001c0ea047812 */ /* 0x001fe400078ec0ff */
[----:B------:R-:W-:Y:S01]  /*0fd0*/  LOP3.LUT R5, R5, 0xffffe000, RZ, 0xc0, !PT ;  /* 0xffffe00005057812 */ /* 0x000fe200078ec0ff */
[----:B------:R0:W-:Y:S01]  /*0fe0*/  STL [R1+0x64], R3 ;  /* 0x0000640301007387 */ /* 0x0001e20000100800 */
[----:B------:R-:W-:Y:S02]  /*0ff0*/  SHF.R.U32.HI R235, RZ, 0x3, R4 ;  /* 0x00000003ffeb7819 */ /* 0x000fe40000011604 */
[----:B------:R-:W-:Y:S01]  /*1000*/  SHF.R.S32.HI R0, RZ, 0x1f, R220 ;  /* 0x0000001fff007819 */ /* 0x000fe200000114dc */
[----:B------:R1:W-:Y:S01]  /*1010*/  STL [R1+0x68], R2 ;  /* 0x0000680201007387 */ /* 0x0003e20000100800 */
[----:B------:R-:W-:-:S02]  /*1020*/  LOP3.LUT R6, R6, R235, RZ, 0x3c, !PT ;  /* 0x000000eb06067212 */ /* 0x000fc400078e3cff */
[----:B------:R-:W-:Y:S01]  /*1030*/  LOP3.LUT R237, R4, 0x38, R17, 0xf8, !PT ;  /* 0x0000003804ed7812 */ /* 0x000fe200078ef811 */
[----:B------:R-:W-:Y:S01]  /*1040*/  STL [R1+0x80], RZ ;  /* 0x000080ff01007387 */ /* 0x000fe20000100800 */
[----:B------:R-:W-:Y:S02]  /*1050*/  IADD3 R6, R6, R5, R236 ;  /* 0x0000000506067210 */ /* 0x000fe40007ffe0ec */
[----:B0-----:R-:W-:Y:S02]  /*1060*/  SHF.R.S32.HI R3, RZ, 0x1f, R218 ;  /* 0x0000001fff037819 */ /* 0x001fe400000114da */
[----:B------:R-:W-:Y:S02]  /*1070*/  SHF.R.S32.HI R5, RZ, 0x1f, R220 ;  /* 0x0000001fff057819 */ /* 0x000fe400000114dc */
[----:B-1----:R-:W-:Y:S02]  /*1080*/  MOV R2, UR5 ;  /* 0x0000000500027c02 */ /* 0x002fe40008000f00 */
[----:B------:R-:W-:-:S02]  /*1090*/  LEA.HI R3, R3, R218, RZ, 0x3 ;  /* 0x000000da03037211 */ /* 0x000fc400078f18ff */
[----:B------:R-:W-:Y:S01]  /*10a0*/  LEA.HI R5, R5, R220, RZ, 0x3 ;  /* 0x000000dc05057211 */ /* 0x000fe200078f18ff */
[----:B------:R0:W-:Y:S01]  /*10b0*/  STL [R1+0x60], R2 ;  /* 0x0000600201007387 */ /* 0x0001e20000100800 */
[----:B------:R-:W-:Y:S01]  /*10c0*/  LOP3.LUT R237, R236, R237, R235, 0xf6, !PT ;  /* 0x000000edeced7212 */ /* 0x000fe200078ef6eb */
[----:B------:R-:W-:Y:S01]  /*10d0*/  IMAD.SHL.U32 R3, R3, 0x40, RZ ;  /* 0x0000004003037824 */ /* 0x000fe200078e00ff */
[----:B------:R-:W-:-:S04]  /*10e0*/  SHF.L.U32 R5, R5, 0x6, RZ ;  /* 0x0000000605057819 */ /* 0x000fc800000006ff */
[----:B------:R-:W-:Y:S02]  /*10f0*/  LOP3.LUT R230, R3, 0xfffffe00, RZ, 0xc0, !PT ;  /* 0xfffffe0003e67812 */ /* 0x000fe400078ec0ff */
[----:B------:R-:W-:Y:S02]  /*1100*/  LOP3.LUT R231, R5, 0xfffffe00, RZ, 0xc0, !PT ;  /* 0xfffffe0005e77812 */ /* 0x000fe400078ec0ff */
[----:B0-----:R-:W-:-:S05]  /*1110*/  MOV R2, UR4 ;  /* 0x0000000400027c02 */ /* 0x001fca0008000f00 */
[----:B------:R0:W-:Y:S02]  /*1120*/  STL [R1+0x7c], R2 ;  /* 0x00007c0201007387 */ /* 0x0001e40000100800 */
[----:B0-----:R-:W-:-:S05]  /*1130*/  SHF.R.S32.HI R2, RZ, 0x1f, R218 ;  /* 0x0000001fff027819 */ /* 0x001fca00000114da */
[----:B------:R0:W-:Y:S04]  /*1140*/  STL [R1+0x70], R2 ;  /* 0x0000700201007387 */ /* 0x0001e80000100800 */
[----:B------:R1:W-:Y:S01]  /*1150*/  STL [R1+0x6c], R0 ;  /* 0x00006c0001007387 */ /* 0x0003e20000100800 */
[C---:B0-----:R-:W-:Y:S01]  /*1160*/  IADD3 R2, R17.reuse, 0x80, RZ ;  /* 0x0000008011027810 */ /* 0x041fe20007ffe0ff */
[----:B-1----:R-:W-:Y:S01]  /*1170*/  VIADD R0, R17, 0xc0 ;  /* 0x000000c011007836 */ /* 0x002fe20000000000 */
[----:B------:R-:W-:-:S05]  /*1180*/  LEA R0, R6, UR4, 0x1 ;  /* 0x0000000406007c11 */ /* 0x000fca000f8e08ff */
[----:B------:R0:W-:Y:S02]  /*1190*/  STL [R1+0x88], R0 ;  /* 0x0000880001007387 */ /* 0x0001e40000100800 */
.L_x_2567:
[----:B------:R-:W1:Y:S01]  /*11a0*/  LDC.64 R2, c[0x0][0xc60] ;  /* 0x00031800ff027b82 */ /* 0x000e620000000a00 */
[----:B------:R-:W-:Y:S01]  /*11b0*/  ULDC.64 UR4, c[0x0][0xa28] ;  /* 0x00028a0000047ab9 */ /* 0x000fe20000000a00 */
[----:B------:R-:W-:Y:S01]  /*11c0*/  ULDC.64 UR6, c[0x0][0xa18] ;  /* 0x0002860000067ab9 */ /* 0x000fe20000000a00 */
[----:B------:R-:W-:Y:S01]  /*11d0*/  ULDC.64 UR8, c[0x0][0xa08] ;  /* 0x0002820000087ab9 */ /* 0x000fe20000000a00 */
[----:B-1----:R-:W-:-:S05]  /*11e0*/  IMAD.WIDE R2, R227, 0x4, R2 ;  /* 0x00000004e3027825 */ /* 0x002fca00078e0202 */
[----:B0-2345:R-:W0:Y:S01]  /*11f0*/  LDG.E R8, desc[UR60][R2.64] ;  /* 0x0000003c02087981 */ /* 0x03de22000c1e1900 */
[----:B------:R-:W-:Y:S02]  /*1200*/  ISETP.NE.U32.AND P2, PT, RZ, UR4, PT ;  /* 0x00000004ff007c0c */ /* 0x000fe4000bf45070 */
[----:B------:R-:W-:Y:S02]  /*1210*/  ISETP.NE.U32.AND P1, PT, RZ, UR6, PT ;  /* 0x00000006ff007c0c */ /* 0x000fe4000bf25070 */
[----:B------:R-:W-:Y:S02]  /*1220*/  ISETP.NE.AND.EX P2, PT, RZ, UR5, PT, P2 ;  /* 0x00000005ff007c0c */ /* 0x000fe4000bf45320 */
[----:B------:R-:W-:Y:S02]  /*1230*/  ISETP.NE.AND.EX P1, PT, RZ, UR7, PT, P1 ;  /* 0x00000007ff007c0c */ /* 0x000fe4000bf25310 */
[----:B------:R-:W-:Y:S02]  /*1240*/  ISETP.NE.U32.AND P0, PT, RZ, UR8, PT ;  /* 0x00000008ff007c0c */ /* 0x000fe4000bf05070 */
[----:B------:R-:W-:-:S02]  /*1250*/  MOV R26, RZ ;  /* 0x000000ff001a7202 */ /* 0x000fc40000000f00 */
[----:B------:R-:W-:Y:S02]  /*1260*/  ISETP.NE.AND.EX P0, PT, RZ, UR9, PT, P0 ;  /* 0x00000009ff007c0c */ /* 0x000fe4000bf05300 */
[----:B0-----:R-:W-:Y:S01]  /*1270*/  SHF.R.S32.HI R0, RZ, 0x1f, R8 ;  /* 0x0000001fff007819 */ /* 0x001fe20000011408 */
[C---:B------:R-:W-:Y:S02]  /*1280*/  IMAD.SHL.U32 R28, R8.reuse, 0x4, RZ ;  /* 0x00000004081c7824 */ /* 0x040fe400078e00ff */
[C---:B------:R-:W-:Y:S01]  /*1290*/  @P2 LEA R2, P3, R8.reuse, UR4, 0x2 ;  /* 0x0000000408022c11 */ /* 0x040fe2000f8610ff */
[----:B------:R0:W-:Y:S01]  /*12a0*/  STL [R1+0x74], R8 ;  /* 0x0000740801007387 */ /* 0x0001e20000100800 */
[C-C-:B------:R-:W-:Y:S02]  /*12b0*/  SHF.L.U64.HI R29, R8.reuse, 0x2, R0.reuse ;  /* 0x00000002081d7819 */ /* 0x140fe40000010200 */
[----:B------:R-:W-:Y:S01]  /*12c0*/  @P2 LEA.HI.X R3, R8, UR5, R0, 0x2, P3 ;  /* 0x0000000508032c11 */ /* 0x000fe200098f1400 */
[----:B------:R-:W-:Y:S01]  /*12d0*/  IMAD.MOV.U32 R0, RZ, RZ, RZ ;  /* 0x000000ffff007224 */ /* 0x000fe200078e00ff */
[C---:B------:R-:W-:Y:S01]  /*12e0*/  IADD3 R6, P4, R28.reuse, UR8, RZ ;  /* 0x000000081c067c10 */ /* 0x040fe2000ff9e0ff */
[----:B------:R-:W-:Y:S01]  /*12f0*/  ULDC UR4, c[0x0][0x288] ;  /* 0x0000a20000047ab9 */ /* 0x000fe20000000800 */
[----:B------:R0:W-:Y:S04]  /*1300*/  STL [R1+0x84], R225 ;  /* 0x000084e101007387 */ /* 0x0001e80000100800 */
[----:B------:R0:W5:Y:S01]  /*1310*/  @P2 LDG.E R0, desc[UR60][R2.64] ;  /* 0x0000003c02002981 */ /* 0x000162000c1e1900 */
[----:B------:R-:W-:Y:S01]  /*1320*/  @P1 IADD3 R4, P2, R28, UR6, RZ ;  /* 0x000000061c041c10 */ /* 0x000fe2000ff5e0ff */
[----:B------:R-:W-:Y:S01]  /*1330*/  IMAD.U32 R224, RZ, RZ, UR4 ;  /* 0x00000004ffe07e24 */ /* 0x000fe2000f8e00ff */
[C---:B------:R-:W-:Y:S01]  /*1340*/  IADD3.X R7, R29.reuse, UR9, RZ, P4, !PT ;  /* 0x000000091d077c10 */ /* 0x040fe2000a7fe4ff */
[----:B------:R0:W-:Y:S01]  /*1350*/  STL [R1+0x78], R226 ;  /* 0x000078e201007387 */ /* 0x0001e20000100800 */
[----:B------:R-:W-:Y:S01]  /*1360*/  @P1 IADD3.X R5, R29, UR7, RZ, P2, !PT ;  /* 0x000000071d051c10 */ /* 0x000fe200097fe4ff */
[----:B------:R-:W-:Y:S01]  /*1370*/  ULDC.64 UR4, c[0x0][0x3f8] ;  /* 0x0000fe0000047ab9 */ /* 0x000fe20000000a00 */
[----:B------:R-:W-:Y:S01]  /*1380*/  ULDC.64 UR6, c[0x0][0xa20] ;  /* 0x0002880000067ab9 */ /* 0x000fe20000000a00 */
[----:B------:R0:W5:Y:S01]  /*1390*/  @P0 LDG.E R26, desc[UR60][R6.64] ;  /* 0x0000003c061a0981 */ /* 0x000162000c1e1900 */
[----:B------:R-:W-:-:S03]  /*13a0*/  ULDC UR8, c[0x0][0x2e0] ;  /* 0x0000b80000087ab9 */ /* 0x000fc60000000800 */
[----:B------:R0:W5:Y:S01]  /*13b0*/  @P1 LDG.E R224, desc[UR60][R4.64] ;  /* 0x0000003c04e01981 */ /* 0x000162000c1e1900 */
[----:B------:R-:W-:Y:S01]  /*13c0*/  UISETP.NE.U32.AND UP0, UPT, UR4, URZ, UPT ;  /* 0x0000003f0400728c */ /* 0x000fe2000bf05070 */
[----:B------:R-:W-:Y:S02]  /*13d0*/  ISETP.NE.U32.AND P2, PT, RZ, UR6, PT ;  /* 0x00000006ff007c0c */ /* 0x000fe4000bf45070 */
[----:B------:R-:W-:Y:S01]  /*13e0*/  ULDC UR4, c[0x0][0x404] ;  /* 0x0001010000047ab9 */ /* 0x000fe20000000800 */
[----:B------:R-:W-:-:S04]  /*13f0*/  UISETP.NE.AND.EX UP0, UPT, UR5, URZ, UPT, UP0 ;  /* 0x0000003f0500728c */ /* 0x000fc8000bf05300 */
[----:B------:R-:W-:Y:S01]  /*1400*/  USEL UR4, UR4, 0x1, UP0 ;  /* 0x0000000104047887 */ /* 0x000fe20008000000 */
[----:B------:R-:W-:Y:S01]  /*1410*/  ISETP.NE.AND.EX P2, PT, RZ, UR7, PT, P2 ;  /* 0x00000007ff007c0c */ /* 0x000fe2000bf45320 */
[----:B------:R-:W-:Y:S02]  /*1420*/  ULDC UR9, c[0x0][0x338] ;  /* 0x0000ce0000097ab9 */ /* 0x000fe40000000800 */
[----:B------:R-:W-:Y:S01]  /*1430*/  UIMAD UR8, UR4, UR8, URZ ;  /* 0x00000008040872a4 */ /* 0x000fe2000f8e023f */
[----:B------:R-:W-:Y:S01]  /*1440*/  IMAD.MOV.U32 R25, RZ, RZ, R8 ;  /* 0x000000ffff197224 */ /* 0x000fe200078e0008 */
[----:B0-----:R-:W-:Y:S10]  /*1450*/  @P1 BRA `(.L_x_2288) ;  /* 0x0000000000241947 */ /* 0x001ff40003800000 */
[----:B------:R-:W-:Y:S02]  /*1460*/  ULDC.64 UR4, c[0x0][0xa00] ;  /* 0x0002800000047ab9 */ /* 0x000fe40000000a00 */
[----:B------:R-:W-:-:S04]  /*1470*/  ISETP.NE.U32.AND P1, PT, RZ, UR4, PT ;  /* 0x00000004ff007c0c */ /* 0x000fc8000bf25070 */
[----:B------:R-:W-:-:S13]  /*1480*/  ISETP.NE.AND.EX P1, PT, RZ, UR5, PT, P1 ;  /* 0x00000005ff007c0c */ /* 0x000fda000bf25310 */
[----:B------:R-:W-:Y:S05]  /*1490*/  @!P1 BRA `(.L_x_2288) ;  /* 0x0000000000149947 */ /* 0x000fea0003800000 */
[----:B------:R-:W0:Y:S02]  /*14a0*/  LDC.64 R2, c[0x0][0xa00] ;  /* 0x00028000ff027b82 */ /* 0x000e240000000a00 */
[----:B0-----:R-:W-:-:S05]  /*14b0*/  IMAD.WIDE R2, R25, 0x4, R2 ;  /* 0x0000000419027825 */ /* 0x001fca00078e0202 */
[----:B-----5:R-:W2:Y:S04]  /*14c0*/  LDG.E R224, desc[UR60][R2.64] ;  /* 0x0000003c02e07981 */ /* 0x020ea8000c1e1900 */
[----:B------:R-:W2:Y:S02]  /*14d0*/  LDG.E R5, desc[UR60][R2.64+0x4] ;  /* 0x0000043c02057981 */ /* 0x000ea4000c1e1900 */
[----:B--2---:R-:W-:-:S07]  /*14e0*/  IADD3 R224, -R224, R5, RZ ;  /* 0x00000005e0e07210 */ /* 0x004fce0007ffe1ff */
.L_x_2288:
[----:B------:R-:W-:Y:S02]  /*14f0*/  IMAD.U32 R2, RZ, RZ, UR9 ;  /* 0x00000009ff027e24 */ /* 0x000fe4000f8e00ff */
[----:B------:R-:W-:Y:S01]  /*1500*/  IMAD.U32 R27, RZ, RZ, UR8 ;  /* 0x00000008ff1b7e24 */ /* 0x000fe2000f8e00ff */
[----:B------:R-:W-:Y:S06]  /*1510*/  @!P2 BRA `(.L_x_2289) ;  /* 0x000000000010a947 */ /* 0x000fec0003800000 */
[----:B------:R-:W-:-:S04]  /*1520*/  IADD3 R4, P0, R28, UR6, RZ ;  /* 0x000000061c047c10 */ /* 0x000fc8000ff1e0ff */
[----:B------:R-:W-:-:S05]  /*1530*/  IADD3.X R5, R29, UR7, RZ, P0, !PT ;  /* 0x000000071d057c10 */ /* 0x000fca00087fe4ff */
[----:B------:R0:W5:Y:S01]  /*1540*/  LDG.E R27, desc[UR60][R4.64] ;  /* 0x0000003c041b7981 */ /* 0x000162000c1e1900 */
[----:B------:R-:W-:Y:S05]  /*1550*/  BRA `(.L_x_2290) ;  /* 0x0000000000107947 */ /* 0x000fea0003800000 */
.L_x_2289:
[----:B------:R-:W-:Y:S05]  /*1560*/  @!P0 BRA `(.L_x_2290) ;  /* 0x00000000000c8947 */ /* 0x000fea0003800000 */
[----:B------:R-:W2:Y:S04]  /*1570*/  LDG.E R4, desc[UR60][R6.64] ;  /* 0x0000003c06047981 */ /* 0x000ea8000c1e1900 */
[----:B------:R-:W2:Y:S02]  /*1580*/  LDG.E R27, desc[UR60][R6.64+0x4] ;  /* 0x0000043c061b7981 */ /* 0x000ea4000c1e1900 */
[----:B--2---:R-:W-:-:S07]  /*1590*/  IADD3 R27, -R4, R27, RZ ;  /* 0x0000001b041b7210 */ /* 0x004fce0007ffe1ff */
.L_x_2290:
[----:B------:R-:W-:Y:S02]  /*15a0*/  ULDC.64 UR4, c[0x0][0xa10] ;  /* 0x0002840000047ab9 */ /* 0x000fe40000000a00 */
[----:B------:R-:W-:-:S04]  /*15b0*/  ISETP.NE.U32.AND P0, PT, RZ, UR4, PT ;  /* 0x00000004ff007c0c */ /* 0x000fc8000bf05070 */
[----:B------:R-:W-:Y:S01]  /*15c0*/  ISETP.NE.AND.EX P0, PT, RZ, UR5, PT, P0 ;  /* 0x00000005ff007c0c */ /* 0x000fe2000bf05300 */
[----:B------:R-:W-:-:S12]  /*15d0*/  ULDC.64 UR4, c[0x0][0xa30] ;  /* 0x00028c0000047ab9 */ /* 0x000fd80000000a00 */
[----:B0-----:R-:W0:Y:S02]  /*15e0*/  @P0 LDC.64 R4, c[0x0][0xa10] ;  /* 0x00028400ff040b82 */ /* 0x001e240000000a00 */
[----:B0-----:R-:W-:-:S05]  /*15f0*/  @P0 IMAD.WIDE R4, R25, 0x4, R4 ;  /* 0x0000000419040825 */ /* 0x001fca00078e0204 */
[----:B------:R-:W2:Y:S04]  /*1600*/  @P0 LDG.E R3, desc[UR60][R4.64] ;  /* 0x0000003c04030981 */ /* 0x000ea8000c1e1900 */
[----:B------:R-:W2:Y:S01]  /*1610*/  @P0 LDG.E R8, desc[UR60][R4.64+0x4] ;  /* 0x0000043c04080981 */ /* 0x000ea2000c1e1900 */
[----:B------:R-:W-:Y:S01]  /*1620*/  ISETP.NE.U32.AND P1, PT, RZ, UR4, PT ;  /* 0x00000004ff007c0c */ /* 0x000fe2000bf25070 */
[----:B-----5:R-:W-:-:S03]  /*1630*/  IMAD.MOV.U32 R144, RZ, RZ, R27 ;  /* 0x000000ffff907224 */ /* 0x020fc600078e001b */
[----:B------:R-:W-:-:S13]  /*1640*/  ISETP.NE.AND.EX P1, PT, RZ, UR5, PT, P1 ;  /* 0x00000005ff007c0c */ /* 0x000fda000bf25310 */
[----:B------:R-:W-:-:S04]  /*1650*/  @P1 IADD3 R6, P2, R28, UR4, RZ ;  /* 0x000000041c061c10 */ /* 0x000fc8000ff5e0ff */
[----:B------:R-:W-:-:S05]  /*1660*/  @P1 IADD3.X R7, R29, UR5, RZ, P2, !PT ;  /* 0x000000051d071c10 */ /* 0x000fca00097fe4ff */
[----:B------:R0:W5:Y:S01]  /*1670*/  @P1 LDG.E R144, desc[UR60][R6.64] ;  /* 0x0000003c06901981 */ /* 0x000162000c1e1900 */
[----:B------:R-:W-:Y:S01]  /*1680*/  IMAD.IADD R9, R27, 0x1, -R0 ;  /* 0x000000011b097824 */ /* 0x000fe200078e0a00 */
[----:B------:R-:W-:-:S04]  /*1690*/  PLOP3.LUT P2, PT, PT, PT, PT, 0x80, 0x0 ;  /* 0x000000000000781c */ /* 0x000fc80003f4f070 */
[----:B------:R-:W-:-:S04]  /*16a0*/  IADD3 R120, -R9, RZ, RZ ;  /* 0x000000ff09787210 */ /* 0x000fc80007ffe1ff */
[----:B------:R-:W-:Y:S02]  /*16b0*/  VIMNMX R120, RZ, R120, !PT ;  /* 0x00000078ff787248 */ /* 0x000fe40007fe0100 */
[----:B--2---:R-:W-:Y:S02]  /*16c0*/  @P0 IADD3 R2, -R3, R8, RZ ;  /* 0x0000000803020210 */ /* 0x004fe40007ffe1ff */
[----:B------:R-:W-:-:S03]  /*16d0*/  LEA R3, R225, 0xcf, 0x7 ;  /* 0x000000cfe1037811 */ /* 0x000fc600078e38ff */
[----:B------:R-:W-:-:S04]  /*16e0*/  IMAD.IADD R227, R9, 0x1, R2 ;  /* 0x0000000109e37824 */ /* 0x000fc800078e0202 */
[C---:B------:R-:W-:Y:S01]  /*16f0*/  VIADD R0, R227.reuse, 0x4f ;  /* 0x0000004fe3007836 */ /* 0x040fe20000000000 */
[----:B------:R-:W-:-:S03]  /*1700*/  IADD3 R3, R227, R3, -R224 ;  /* 0x00000003e3037210 */ /* 0x000fc60007ffe8e0 */
[----:B------:R-:W-:-:S04]  /*1710*/  IMAD.HI R0, R0, 0x66666667, RZ ;  /* 0x6666666700007827 */ /* 0x000fc800078e02ff */
[----:B------:R-:W-:Y:S01]  /*1720*/  IMAD.HI R4, R3, 0x66666667, RZ ;  /* 0x6666666703047827 */ /* 0x000fe200078e02ff */
[----:B------:R-:W-:-:S04]  /*1730*/  SHF.R.U32.HI R3, RZ, 0x1f, R0 ;  /* 0x0000001fff037819 */ /* 0x000fc80000011600 */
[----:B------:R-:W-:Y:S02]  /*1740*/  SHF.R.U32.HI R5, RZ, 0x1f, R4 ;  /* 0x0000001fff057819 */ /* 0x000fe40000011604 */
[----:B------:R-:W-:Y:S02]  /*1750*/  LEA.HI.SX32 R3, R0, R3, 0x1b ;  /* 0x0000000300037211 */ /* 0x000fe400078fdaff */
[----:B------:R-:W-:-:S04]  /*1760*/  LEA.HI.SX32 R4, R4, R5, 0x1b ;  /* 0x0000000504047211 */ /* 0x000fc800078fdaff */
[----:B------:R-:W-:-:S05]  /*1770*/  VIMNMX R177, R3, R4, PT ;  /* 0x0000000403b17248 */ /* 0x000fca0003fe0100 */
        /* <DEDUP_REMOVED lines=32> */
.L_x_2293:
[----:B------:R-:W-:Y:S05]  /*1980*/  BSYNC B6 ;  /* 0x0000000000067941 */ /* 0x000fea0003800000 */
.L_x_2292:
        /* <DEDUP_REMOVED lines=20> */
.L_x_2295:
[----:B------:R-:W-:Y:S05]  /*1ad0*/  BSYNC B6 ;  /* 0x0000000000067941 */ /* 0x000fea0003800000 */
.L_x_2294:
[----:B------:R-:W-:Y:S01]  /*1ae0*/  ULDC.64 UR4, c[0x0][0x9f8] ;  /* 0x00027e0000047ab9 */ /* 0x000fe20000000a00 */
[----:B------:R-:W0:Y:S01]  /*1af0*/  LDC R0, c[0x0][0x428] ;  /* 0x00010a00ff007b82 */ /* 0x000e220000000800 */
[----:B------:R-:W-:-:S07]  /*1b00*/  ISETP.NE.U32.AND P0, PT, RZ, UR4, PT ;  /* 0x00000004ff007c0c */ /* 0x000fce000bf05070 */
[----:B------:R-:W1:Y:S01]  /*1b10*/  LDC.64 R98, c[0x0][0x2f0] ;  /* 0x0000bc00ff627b82 */ /* 0x000e620000000a00 */
[----:B------:R-:W-:Y:S01]  /*1b20*/  ISETP.NE.AND.EX P0, PT, RZ, UR5, PT, P0 ;  /* 0x00000005ff007c0c */ /* 0x000fe2000bf05300 */
[----:B------:R-:W-:Y:S01]  /*1b30*/  IMAD.IADD R113, R26, 0x1, R27 ;  /* 0x000000011a717824 */ /* 0x000fe200078e021b */
[----:B------:R-:W-:Y:S01]  /*1b40*/  ULDC UR8, c[0x0][0x2e4] ;  /* 0x0000b90000087ab9 */ /* 0x000fe20000000800 */
[----:B------:R-:W-:Y:S01]  /*1b50*/  VIADD R20, R17, 0x80 ;  /* 0x0000008011147836 */ /* 0x000fe20000000000 */
[----:B------:R-:W-:-:S03]  /*1b60*/  ULDC.64 UR6, c[0x0][0x320] ;  /* 0x0000c80000067ab9 */ /* 0x000fc60000000a00 */
[----:B------:R-:W2:Y:S06]  /*1b70*/  LDC.64 R104, c[0x0][0x3e8] ;  /* 0x0000fa00ff687b82 */ /* 0x000eac0000000a00 */
[----:B------:R-:W-:Y:S02]  /*1b80*/  @P0 IADD3 R4, P1, R28, UR4, RZ ;  /* 0x000000041c040c10 */ /* 0x000fe4000ff3e0ff */
[----:B------:R-:W3:Y:S02]  /*1b90*/  LDC.64 R110, c[0x0][0x3d8] ;  /* 0x0000f600ff6e7b82 */ /* 0x000ee40000000a00 */
[----:B------:R-:W-:Y:S01]  /*1ba0*/  @P0 IADD3.X R5, R29, UR5, RZ, P1, !PT ;  /* 0x000000051d050c10 */ /* 0x000fe20008ffe4ff */
[----:B------:R-:W-:-:S04]  /*1bb0*/  ULDC.64 UR4, c[0x0][0x2f8] ;  /* 0x0000be0000047ab9 */ /* 0x000fc80000000a00 */
[----:B------:R4:W3:Y:S01]  /*1bc0*/  @P0 LDG.E R25, desc[UR60][R4.64] ;  /* 0x0000003c04190981 */ /* 0x0008e2000c1e1900 */
[----:B0-----:R-:W-:Y:S01]  /*1bd0*/  ISETP.NE.AND P0, PT, R0, 0x1, PT ;  /* 0x000000010000780c */ /* 0x001fe20003f05270 */
[----:B------:R-:W0:Y:S01]  /*1be0*/  LDC R12, c[0x0][0x3d4] ;  /* 0x0000f500ff0c7b82 */ /* 0x000e220000000800 */
[----:B------:R-:W-:Y:S01]  /*1bf0*/  SHF.R.S32.HI R21, RZ, 0x1f, R113 ;  /* 0x0000001fff157819 */ /* 0x000fe20000011471 */
[----:B------:R-:W0:Y:S01]  /*1c00*/  S2R R147, SR_TID.X ;  /* 0x0000000000937919 */ /* 0x000e220000002100 */
[----:B------:R-:W-:Y:S01]  /*1c10*/  ISETP.GE.AND P1, PT, R19, UR8, PT ;  /* 0x0000000813007c0c */ /* 0x000fe2000bf26270 */
[----:B------:R-:W-:Y:S01]  /*1c20*/  VIADD R14, R17, 0xc0 ;  /* 0x000000c0110e7836 */ /* 0x000fe20000000000 */
[----:B------:R-:W-:Y:S01]  /*1c30*/  SHF.R.S32.HI R213, RZ, 0x1f, R212 ;  /* 0x0000001fffd57819 */ /* 0x000fe200000114d4 */
[-C--:B-1----:R-:W-:Y:S01]  /*1c40*/  IMAD R6, R21, R98.reuse, RZ ;  /* 0x0000006215067224 */ /* 0x082fe200078e02ff */
[----:B------:R-:W-:Y:S01]  /*1c50*/  IADD3 R112, P3, R22, R113, RZ ;  /* 0x0000007116707210 */ /* 0x000fe20007f7e0ff */
[----:B----4-:R-:W-:Y:S01]  /*1c60*/  IMAD.WIDE.U32 R4, R113, R98, RZ ;  /* 0x0000006271047225 */ /* 0x010fe200078e00ff */
[----:B------:R-:W-:-:S02]  /*1c70*/  ISETP.GE.AND P2, PT, R14, UR8, PT ;  /* 0x000000080e007c0c */ /* 0x000fc4000bf46270 */
[----:B--2---:R-:W-:Y:S01]  /*1c80*/  SHF.L.U64.HI R34, R104, 0x5, R105 ;  /* 0x0000000568227819 */ /* 0x004fe20000010269 */
[----:B------:R-:W1:Y:S01]  /*1c90*/  @P0 LDC R3, c[0x0][0x42c] ;  /* 0x00010b00ff030b82 */ /* 0x000e620000000800 */
[----:B------:R-:W-:Y:S01]  /*1ca0*/  IMAD.WIDE.U32 R100, R22, R104, R212 ;  /* 0x0000006816647225 */ /* 0x000fe200078e00d4 */
[----:B------:R-:W-:Y:S02]  /*1cb0*/  SHF.L.U64.HI R33, R104, 0x6, R105 ;  /* 0x0000000668217819 */ /* 0x000fe40000010269 */
[----:B---3--:R-:W-:Y:S01]  /*1cc0*/  SHF.L.U64.HI R30, R110, 0x5, R111 ;  /* 0x000000056e1e7819 */ /* 0x008fe2000001026f */
[----:B------:R-:W-:Y:S01]  /*1cd0*/  IMAD.WIDE.U32 R106, R22, R110, R212 ;  /* 0x0000006e166a7225 */ /* 0x000fe200078e00d4 */
[C---:B------:R-:W-:Y:S02]  /*1ce0*/  SHF.L.U64.HI R29, R110.reuse, 0x6, R111 ;  /* 0x000000066e1d7819 */ /* 0x040fe4000001026f */
[----:B------:R-:W2:Y:S01]  /*1cf0*/  @P0 LDC R7, c[0x0][0x430] ;  /* 0x00010c00ff070b82 */ /* 0x000ea20000000800 */
[----:B------:R-:W-:Y:S01]  /*1d00*/  IMAD R127, R105, 0x50, RZ ;  /* 0x00000050697f7824 */ /* 0x000fe200078e02ff */
[----:B------:R-:W-:Y:S01]  /*1d10*/  SHF.L.U32 R28, R110, 0x5, RZ ;  /* 0x000000056e1c7819 */ /* 0x000fe200000006ff */
[----:B------:R-:W-:Y:S01]  /*1d20*/  IMAD.SHL.U32 R32, R104, 0x20, RZ ;  /* 0x0000002068207824 */ /* 0x000fe200078e00ff */
[--C-:B------:R-:W-:Y:S01]  /*1d30*/  SHF.L.U64.HI R128, R98, 0x5, R99.reuse ;  /* 0x0000000562807819 */ /* 0x100fe20000010263 */
[----:B------:R-:W-:Y:S01]  /*1d40*/  IMAD.SHL.U32 R31, R104, 0x40, RZ ;  /* 0x00000040681f7824 */ /* 0x000fe200078e00ff */
[----:B------:R-:W-:Y:S01]  /*1d50*/  SHF.L.U64.HI R130, R98, 0x6, R99 ;  /* 0x0000000662827819 */ /* 0x000fe20000010263 */
[----:B------:R-:W-:Y:S01]  /*1d60*/  IMAD.SHL.U32 R27, R110, 0x40, RZ ;  /* 0x000000406e1b7824 */ /* 0x000fe200078e00ff */
[----:B------:R-:W-:Y:S01]  /*1d70*/  SHF.L.U32 R131, R98, 0x6, RZ ;  /* 0x0000000662837819 */ /* 0x000fe200000006ff */
[----:B------:R-:W-:Y:S01]  /*1d80*/  IMAD R121, R99, 0x50, RZ ;  /* 0x0000005063797824 */ /* 0x000fe200078e02ff */
[----:B0-----:R-:W-:Y:S01]  /*1d90*/  SHF.L.U32 R117, R12, 0x1, RZ ;  /* 0x000000010c757819 */ /* 0x001fe200000006ff */
[----:B------:R-:W-:Y:S01]  /*1da0*/  IMAD.SHL.U32 R129, R98, 0x20, RZ ;  /* 0x0000002062817824 */ /* 0x000fe200078e00ff */
[----:B------:R-:W-:Y:S01]  /*1db0*/  LEA.HI R147, R147, 0x8, RZ, 0x19 ;  /* 0x0000000893937811 */ /* 0x000fe200078fc8ff */
        /* <DEDUP_REMOVED lines=9> */
[----:B------:R-:W-:Y:S01]  /*1e50*/  ISETP.GE.AND P1, PT, R19, R12, PT ;  /* 0x0000000c1300720c */ /* 0x000fe20003f26270 */
[----:B------:R-:W-:Y:S01]  /*1e60*/  IMAD R7, R6, UR4, RZ ;  /* 0x0000000406077c24 */ /* 0x000fe2000f8e02ff */
[----:B------:R-:W-:Y:S01]  /*1e70*/  SEL R0, RZ, 0x1, P0 ;  /* 0x00000001ff007807 */ /* 0x000fe20000000000 */
[----:B------:R-:W-:Y:S01]  /*1e80*/  IMAD.SHL.U32 R3, R3, 0x2, RZ ;  /* 0x0000000203037824 */ /* 0x000fe200078e00ff */
[----:B------:R-:W-:Y:S01]  /*1e90*/  ISETP.GE.AND P0, PT, R20, UR8, PT ;  /* 0x0000000814007c0c */ /* 0x000fe2000bf06270 */
[----:B------:R-:W-:Y:S01]  /*1ea0*/  IMAD R7, R226, UR5, R7 ;  /* 0x00000005e2077c24 */ /* 0x000fe2000f8e0207 */
[----:B------:R-:W-:Y:S01]  /*1eb0*/  ULDC.64 UR4, c[0x0][0xa08] ;  /* 0x0002820000047ab9 */ /* 0x000fe20000000a00 */
[----:B------:R-:W-:Y:S01]  /*1ec0*/  IMAD.MOV.U32 R38, RZ, RZ, R4 ;  /* 0x000000ffff267224 */ /* 0x000fe200078e0004 */
[----:B------:R-:W-:Y:S01]  /*1ed0*/  LOP3.LUT R0, R3, 0x2, R0, 0xe2, !PT ;  /* 0x0000000203007812 */ /* 0x000fe200078ee200 */
[----:B------:R-:W-:Y:S01]  /*1ee0*/  IMAD.MOV.U32 R4, RZ, RZ, R17 ;  /* 0x000000ffff047224 */ /* 0x000fe200078e0011 */
[----:B------:R-:W-:-:S02]  /*1ef0*/  SEL R3, RZ, 0x4, P0 ;  /* 0x00000004ff037807 */ /* 0x000fc40000000000 */
[----:B------:R-:W-:Y:S02]  /*1f00*/  ISETP.NE.U32.AND P0, PT, RZ, UR4, PT ;  /* 0x00000004ff007c0c */ /* 0x000fe4000bf05070 */
[----:B------:R-:W-:Y:S02]  /*1f10*/  LOP3.LUT R3, R0, R3, RZ, 0xfc, !PT ;  /* 0x0000000300037212 */ /* 0x000fe400078efcff */
[----:B------:R-:W-:Y:S01]  /*1f20*/  ISETP.NE.AND.EX P0, PT, RZ, UR5, PT, P0 ;  /* 0x00000005ff007c0c */ /* 0x000fe2000bf05300 */
[----:B------:R-:W-:Y:S01]  /*1f30*/  ULDC.64 UR4, c[0x0][0x300] ;  /* 0x0000c00000047ab9 */ /* 0x000fe20000000a00 */
[----:B------:R-:W-:Y:S01]  /*1f40*/  IADD3 R39, R5, R7, RZ ;  /* 0x0000000705277210 */ /* 0x000fe20007ffe0ff */
[----:B------:R-:W-:Y:S01]  /*1f50*/  IMAD R7, R6, UR6, RZ ;  /* 0x0000000606077c24 */ /* 0x000fe2000f8e02ff */
[----:B------:R-:W-:Y:S01]  /*1f60*/  SHF.R.S32.HI R5, RZ, 0x1f, R17 ;  /* 0x0000001fff057819 */ /* 0x000fe20000011411 */
[----:B------:R-:W-:Y:S01]  /*1f70*/  IMAD R6, R23, R104, RZ ;  /* 0x0000006817067224 */ /* 0x000fe200078e02ff */
[----:B------:R-:W-:Y:S01]  /*1f80*/  LOP3.LUT R26, R3, 0x1, RZ, 0xc0, !PT ;  /* 0x00000001031a7812 */ /* 0x000fe200078ec0ff */
[----:B------:R-:W-:-:S02]  /*1f90*/  IMAD R15, R226, UR7, R7 ;  /* 0x00000007e20f7c24 */ /* 0x000fc4000f8e0207 */
[-C--:B------:R-:W-:Y:S02]  /*1fa0*/  IMAD R7, R23, R98.reuse, RZ ;  /* 0x0000006217077224 */ /* 0x080fe400078e02ff */
[C---:B------:R-:W-:Y:S02]  /*1fb0*/  IMAD R13, R22.reuse, R105, R6 ;  /* 0x00000069160d7224 */ /* 0x040fe400078e0206 */
[C---:B------:R-:W-:Y:S02]  /*1fc0*/  IMAD R35, R22.reuse, R99, R7 ;  /* 0x0000006316237224 */ /* 0x040fe400078e0207 */
[----:B------:R-:W-:-:S04]  /*1fd0*/  IMAD.WIDE.U32 R6, R22, R98, R4 ;  /* 0x0000006216067225 */ /* 0x000fc800078e0004 */
[----:B------:R-:W-:-:S04]  /*1fe0*/  IMAD.WIDE.U32 R8, R226, UR6, R4 ;  /* 0x00000006e2087c25 */ /* 0x000fc8000f8e0004 */
[----:B------:R-:W-:Y:S01]  /*1ff0*/  IMAD.WIDE.U32 R102, R22, R104, R4 ;  /* 0x0000006816667225 */ /* 0x000fe200078e0004 */
[----:B------:R-:W-:-:S03]  /*2000*/  IADD3 R9, R9, R15, RZ ;  /* 0x0000000f09097210 */ /* 0x000fc60007ffe0ff */
[----:B------:R-:W-:Y:S01]  /*2010*/  IMAD.WIDE.U32 R108, R22, R110, R4 ;  /* 0x0000006e166c7225 */ /* 0x000fe200078e0004 */
[----:B------:R-:W-:Y:S02]  /*2020*/  SEL R4, R12, RZ, P1 ;  /* 0x000000ff0c047207 */ /* 0x000fe40000800000 */
[----:B------:R-:W-:Y:S01]  /*2030*/  IADD3 R103, R13, R103, RZ ;  /* 0x000000670d677210 */ /* 0x000fe20007ffe0ff */
[----:B------:R-:W-:Y:S02]  /*2040*/  IMAD.IADD R101, R101, 0x1, R13 ;  /* 0x0000000165657824 */ /* 0x000fe400078e020d */
[----:B------:R-:W-:-:S04]  /*2050*/  IMAD.WIDE.U32 R98, R98, 0x50, RZ ;  /* 0x0000005062627825 */ /* 0x000fc800078e00ff */
[----:B-----5:R-:W-:-:S04]  /*2060*/  IMAD.WIDE.U32 R100, R144, R104, R100 ;  /* 0x0000006890647225 */ /* 0x020fc800078e0064 */
[----:B------:R-:W-:-:S04]  /*2070*/  IMAD.WIDE.U32 R102, R144, R104, R102 ;  /* 0x0000006890667225 */ /* 0x000fc800078e0066 */
[----:B------:R-:W-:Y:S01]  /*2080*/  IMAD.IADD R121, R99, 0x1, R121 ;  /* 0x0000000163797824 */ /* 0x000fe200078e0279 */
[----:B------:R-:W-:Y:S02]  /*2090*/  SHF.R.S32.HI R0, RZ, 0x1f, R25 ;  /* 0x0000001fff007819 */ /* 0x000fe40000011419 */
[----:B------:R-:W-:Y:S02]  /*20a0*/  SEL R11, R25, RZ, !P0 ;  /* 0x000000ff190b7207 */ /* 0x000fe40004000000 */
[----:B------:R-:W-:-:S03]  /*20b0*/  SEL R0, R0, RZ, !P0 ;  /* 0x000000ff00007207 */ /* 0x000fc60004000000 */
[----:B------:R-:W-:-:S04]  /*20c0*/  IMAD.WIDE.U32 R38, R11, UR4, R38 ;  /* 0x000000040b267c25 */ /* 0x000fc8000f8e0026 */
[----:B------:R-:W-:Y:S01]  /*20d0*/  IMAD R10, R0, UR4, RZ ;  /* 0x00000004000a7c24 */ /* 0x000fe2000f8e02ff */
[----:B------:R-:W-:Y:S01]  /*20e0*/  IADD3 R36, P0, R38, R6, RZ ;  /* 0x0000000626247210 */ /* 0x000fe20007f1e0ff */
[----:B------:R-:W-:Y:S02]  /*20f0*/  IMAD.IADD R6, R19, 0x1, R4 ;  /* 0x0000000113067824 */ /* 0x000fe400078e0204 */
        /* <DEDUP_REMOVED lines=8> */
[----:B------:R-:W-:-:S03]  /*2180*/  ISETP.GE.AND P0, PT, R17, R12, PT ;  /* 0x0000000c1100720c */ /* 0x000fc60003f06270 */
[----:B------:R-:W-:Y:S01]  /*2190*/  IMAD R7, R22, R111, R0 ;  /* 0x0000006f16077224 */ /* 0x000fe200078e0200 */
[----:B------:R-:W-:-:S03]  /*21a0*/  SEL R0, R12, RZ, P0 ;  /* 0x000000ff0c007207 */ /* 0x000fc60000000000 */
[----:B------:R-:W-:Y:S01]  /*21b0*/  IMAD.IADD R107, R107, 0x1, R7 ;  /* 0x000000016b6b7824 */ /* 0x000fe200078e0207 */
[----:B------:R-:W-:Y:S01]  /*21c0*/  IADD3 R109, R7, R109, RZ ;  /* 0x0000006d076d7210 */ /* 0x000fe20007ffe0ff */
[----:B------:R-:W-:Y:S01]  /*21d0*/  IMAD.IADD R0, R17, 0x1, R0 ;  /* 0x0000000111007824 */ /* 0x000fe200078e0200 */
[----:B------:R-:W-:Y:S01]  /*21e0*/  SHF.R.S32.HI R7, RZ, 0x1f, R6 ;  /* 0x0000001fff077819 */ /* 0x000fe20000011406 */
[----:B------:R-:W-:-:S03]  /*21f0*/  IMAD.WIDE.U32 R106, R144, R110, R106 ;  /* 0x0000006e906a7225 */ /* 0x000fc600078e006a */
[----:B------:R-:W-:Y:S01]  /*2200*/  SHF.R.S32.HI R5, RZ, 0x1f, R0 ;  /* 0x0000001fff057819 */ /* 0x000fe20000011400 */
[----:B------:R-:W-:-:S03]  /*2210*/  IMAD.WIDE.U32 R108, R144, R110, R108 ;  /* 0x0000006e906c7225 */ /* 0x000fc600078e006c */
[CC--:B------:R-:W-:Y:S02]  /*2220*/  LEA.HI R4, R5.reuse, R0.reuse, RZ, 0x6 ;  /* 0x0000000005047211 */ /* 0x0c0fe400078f30ff */
[----:B------:R-:W-:Y:S02]  /*2230*/  LEA.HI R5, R5, R0, RZ, 0x3 ;  /* 0x0000000005057211 */ /* 0x000fe400078f18ff */
[CC--:B------:R-:W-:Y:S02]  /*2240*/  LEA.HI R0, R7.reuse, R6.reuse, RZ, 0x6 ;  /* 0x0000000607007211 */ /* 0x0c0fe400078f30ff */
[----:B------:R-:W-:Y:S02]  /*2250*/  LEA.HI R6, R7, R6, RZ, 0x3 ;  /* 0x0000000607067211 */ /* 0x000fe400078f18ff */
[----:B------:R-:W-:Y:S02]  /*2260*/  SHF.R.S32.HI R13, RZ, 0x6, R0 ;  /* 0x00000006ff0d7819 */ /* 0x000fe40000011400 */
[----:B------:R-:W-:-:S02]  /*2270*/  LOP3.LUT R0, R229, 0x38, R6, 0xf8, !PT ;  /* 0x00000038e5007812 */ /* 0x000fc400078ef806 */
[----:B------:R-:W-:Y:S01]  /*2280*/  SHF.R.S32.HI R9, RZ, 0x6, R4 ;  /* 0x00000006ff097819 */ /* 0x000fe20000011404 */
[----:B------:R-:W-:Y:S01]  /*2290*/  IMAD R140, R13, 0x1400, R230 ;  /* 0x000014000d8c7824 */ /* 0x000fe200078e02e6 */
[--C-:B------:R-:W-:Y:S01]  /*22a0*/  LOP3.LUT R4, R229, 0x38, R5.reuse, 0xf8, !PT ;  /* 0x00000038e5047812 */ /* 0x100fe200078ef805 */
[----:B------:R-:W-:Y:S01]  /*22b0*/  IMAD R142, R13, 0x1400, R236 ;  /* 0x000014000d8e7824 */ /* 0x000fe200078e02ec */
[-C--:B------:R-:W-:Y:S01]  /*22c0*/  LOP3.LUT R11, R0, R233.reuse, RZ, 0x3c, !PT ;  /* 0x000000e9000b7212 */ /* 0x080fe200078e3cff */
[C---:B------:R-:W-:Y:S01]  /*22d0*/  IMAD R141, R9.reuse, 0x1400, R230 ;  /* 0x00001400098d7824 */ /* 0x040fe200078e02e6 */
[----:B------:R-:W-:Y:S01]  /*22e0*/  LOP3.LUT R7, R228, 0x38, R5, 0xf8, !PT ;  /* 0x00000038e4077812 */ /* 0x000fe200078ef805 */
[C---:B------:R-:W-:Y:S01]  /*22f0*/  IMAD R143, R9.reuse, 0x1400, R236 ;  /* 0x00001400098f7824 */ /* 0x040fe200078e02ec */
[----:B------:R-:W-:Y:S01]  /*2300*/  LOP3.LUT R4, R4, R233, RZ, 0x3c, !PT ;  /* 0x000000e904047212 */ /* 0x000fe200078e3cff */
[----:B------:R-:W-:Y:S01]  /*2310*/  IMAD.IADD R140, R140, 0x1, R11 ;  /* 0x000000018c8c7824 */ /* 0x000fe200078e020b */
[----:B------:R-:W-:Y:S01]  /*2320*/  LOP3.LUT R11, R6, 0x38, RZ, 0xc0, !PT ;  /* 0x00000038060b7812 */ /* 0x000fe200078ec0ff */
[--C-:B------:R-:W-:Y:S01]  /*2330*/  IMAD R133, R9, 0x1400, R231.reuse ;  /* 0x0000140009857824 */ /* 0x100fe200078e02e7 */
[----:B------:R-:W-:Y:S01]  /*2340*/  LOP3.LUT R8, R7, R232, RZ, 0x3c, !PT ;  /* 0x000000e807087212 */ /* 0x000fe200078e3cff */
[----:B------:R-:W-:Y:S01]  /*2350*/  IMAD.IADD R141, R141, 0x1, R4 ;  /* 0x000000018d8d7824 */ /* 0x000fe200078e0204 */
[----:B------:R-:W-:Y:S01]  /*2360*/  LOP3.LUT R7, R5, 0x38, RZ, 0xc0, !PT ;  /* 0x0000003805077812 */ /* 0x000fe200078ec0ff */
[----:B------:R-:W-:Y:S01]  /*2370*/  IMAD R132, R13, 0x1400, R231 ;  /* 0x000014000d847824 */ /* 0x000fe200078e02e7 */
[----:B------:R-:W-:-:S02]  /*2380*/  LOP3.LUT R4, R11, 0x1c0, R234, 0xf8, !PT ;  /* 0x000001c00b047812 */ /* 0x000fc400078ef8ea */
[----:B------:R-:W-:Y:S02]  /*2390*/  LOP3.LUT R0, R7, 0x1c0, R234, 0xf8, !PT ;  /* 0x000001c007007812 */ /* 0x000fe400078ef8ea */
[-C--:B------:R-:W-:Y:S02]  /*23a0*/  LOP3.LUT R7, R4, R235.reuse, RZ, 0x3c, !PT ;  /* 0x000000eb04077212 */ /* 0x080fe400078e3cff */
[----:B------:R-:W-:Y:S02]  /*23b0*/  LOP3.LUT R0, R0, R235, RZ, 0x3c, !PT ;  /* 0x000000eb00007212 */ /* 0x000fe400078e3cff */
[----:B------:R-:W-:Y:S01]  /*23c0*/  LOP3.LUT R15, R228, 0x38, R6, 0xf8, !PT ;  /* 0x00000038e40f7812 */ /* 0x000fe200078ef806 */
[----:B------:R-:W-:Y:S01]  /*23d0*/  IMAD.IADD R142, R142, 0x1, R7 ;  /* 0x000000018e8e7824 */ /* 0x000fe200078e0207 */
[----:B------:R-:W-:Y:S02]  /*23e0*/  SHF.R.S32.HI R7, RZ, 0x1f, R144 ;  /* 0x0000001fff077819 */ /* 0x000fe40000011490 */
[----:B------:R-:W-:-:S02]  /*23f0*/  IADD3 R143, R143, R0, RZ ;  /* 0x000000008f8f7210 */ /* 0x000fc40007ffe0ff */
[----:B------:R-:W-:Y:S01]  /*2400*/  LOP3.LUT R15, R15, R232, RZ, 0x3c, !PT ;  /* 0x000000e80f0f7212 */ /* 0x000fe200078e3cff */
[----:B------:R-:W-:Y:S01]  /*2410*/  IMAD R0, R7, R104, RZ ;  /* 0x0000006807007224 */ /* 0x000fe200078e02ff */
[----:B------:R-:W-:Y:S02]  /*2420*/  LOP3.LUT R13, R5, 0xfffffff8, RZ, 0xc0, !PT ;  /* 0xfffffff8050d7812 */ /* 0x000fe400078ec0ff */
[----:B------:R-:W-:Y:S01]  /*2430*/  LOP3.LUT R11, R6, 0xfffffff8, RZ, 0xc0, !PT ;  /* 0xfffffff8060b7812 */ /* 0x000fe200078ec0ff */
[----:B------:R-:W-:Y:S01]  /*2440*/  IMAD R9, R144, R105, R0 ;  /* 0x0000006990097224 */ /* 0x000fe200078e0200 */
[----:B------:R-:W-:Y:S01]  /*2450*/  IADD3 R133, R133, R8, RZ ;  /* 0x0000000885857210 */ /* 0x000fe20007ffe0ff */
[----:B------:R-:W-:Y:S01]  /*2460*/  IMAD R0, R7, R110, RZ ;  /* 0x0000006e07007224 */ /* 0x000fe200078e02ff */
[----:B------:R-:W-:Y:S01]  /*2470*/  SHF.R.S32.HI R14, RZ, 0x3, R5 ;  /* 0x00000003ff0e7819 */ /* 0x000fe20000011405 */
[----:B------:R-:W-:Y:S01]  /*2480*/  IMAD.IADD R132, R132, 0x1, R15 ;  /* 0x0000000184847824 */ /* 0x000fe200078e020f */
[----:B------:R-:W-:Y:S01]  /*2490*/  IADD3 R21, R9, R103, RZ ;  /* 0x0000006709157210 */ /* 0x000fe20007ffe0ff */
[----:B------:R-:W-:Y:S01]  /*24a0*/  IMAD R15, R144, R111, R0 ;  /* 0x0000006f900f7224 */ /* 0x000fe200078e0200 */
[----:B------:R-:W-:Y:S01]  /*24b0*/  SEL R0, RZ, 0x8, P2 ;  /* 0x00000008ff007807 */ /* 0x000fe20001000000 */
[----:B------:R-:W-:Y:S01]  /*24c0*/  IMAD R7, R111, 0x50, RZ ;  /* 0x000000506f077824 */ /* 0x000fe200078e02ff */
[----:B------:R-:W-:Y:S01]  /*24d0*/  SHF.R.S32.HI R12, RZ, 0x3, R6 ;  /* 0x00000003ff0c7819 */ /* 0x000fe20000011406 */
[----:B------:R-:W-:Y:S01]  /*24e0*/  IMAD.WIDE.U32 R104, R104, 0x50, RZ ;  /* 0x0000005068687825 */ /* 0x000fe200078e00ff */
[----:B------:R-:W-:-:S02]  /*24f0*/  LOP3.LUT R0, R3, R0, RZ, 0xfc, !PT ;  /* 0x0000000003007212 */ /* 0x000fc400078efcff */
[----:B------:R-:W-:Y:S01]  /*2500*/  SHF.R.S32.HI R6, RZ, 0x1f, R11 ;  /* 0x0000001fff067819 */ /* 0x000fe2000001140b */
[----:B------:R-:W-:Y:S01]  /*2510*/  IMAD.WIDE.U32 R110, R110, 0x50, RZ ;  /* 0x000000506e6e7825 */ /* 0x000fe200078e00ff */
[----:B------:R-:W-:Y:S02]  /*2520*/  IADD3 R127, R105, R127, RZ ;  /* 0x0000007f697f7210 */ /* 0x000fe40007ffe0ff */
[C---:B------:R-:W-:Y:S01]  /*2530*/  LOP3.LUT R10, R0.reuse, 0x2, RZ, 0xc0, !PT ;  /* 0x00000002000a7812 */ /* 0x040fe200078ec0ff */
[----:B------:R-:W-:Y:S01]  /*2540*/  IMAD.IADD R126, R111, 0x1, R7 ;  /* 0x000000016f7e7824 */ /* 0x000fe200078e0207 */
[C---:B------:R-:W-:Y:S01]  /*2550*/  LOP3.LUT R8, R0.reuse, 0x8, RZ, 0xc0, !PT ;  /* 0x0000000800087812 */ /* 0x040fe200078ec0ff */
[----:B------:R-:W-:Y:S01]  /*2560*/  IMAD.IADD R25, R101, 0x1, R9 ;  /* 0x0000000165197824 */ /* 0x000fe200078e0209 */
[----:B------:R-:W-:Y:S01]  /*2570*/  LOP3.LUT R9, R0, 0x4, RZ, 0xc0, !PT ;  /* 0x0000000400097812 */ /* 0x000fe200078ec0ff */
[----:B------:R-:W-:Y:S01]  /*2580*/  IMAD.IADD R20, R107, 0x1, R15 ;  /* 0x000000016b147824 */ /* 0x000fe200078e020f */
[----:B------:R-:W-:Y:S01]  /*2590*/  SHF.R.S32.HI R7, RZ, 0x1f, R13 ;  /* 0x0000001fff077819 */ /* 0x000fe2000001140d */
[----:B------:R-:W-:Y:S01]  /*25a0*/  IMAD.IADD R15, R15, 0x1, R109 ;  /* 0x000000010f0f7824 */ /* 0x000fe200078e026d */
[----:B------:R-:W-:-:S07]  /*25b0*/  IADD3 R5, R97, R41, RZ ;  /* 0x0000002961057210 */ /* 0x000fce0007ffe0ff */
.L_x_2403:
[----:B------:R-:W0:Y:S01]  /*25c0*/  LDC.64 R118, c[0x0][0x2d8] ;  /* 0x0000b600ff767b82 */ /* 0x000e220000000a00 */
[----:B--23--:R-:W-:Y:S01]  /*25d0*/  VIADD R45, R24, 0xffffffff ;  /* 0xffffffff182d7836 */ /* 0x00cfe20000000000 */
[----:B------:R-:W-:Y:S05]  /*25e0*/  YIELD ;  /* 0x0000000000007946 */ /* 0x000fea0003800000 */
[----:B------:R-:W-:Y:S01]  /*25f0*/  SHF.R.S32.HI R42, RZ, 0x1f, R45 ;  /* 0x0000001fff2a7819 */ /* 0x000fe2000001142d */
[----:B------:R-:W1:Y:S01]  /*2600*/  LDC R116, c[0x0][0x3d4] ;  /* 0x0000f500ff747b82 */ /* 0x000e620000000800 */
[-C--:B------:R-:W-:Y:S01]  /*2610*/  IMAD R3, R121, R45.reuse, RZ ;  /* 0x0000002d79037224 */ /* 0x080fe200078e02ff */
[----:B------:R-:W-:Y:S01]  /*2620*/  BSSY B0, `(.L_x_2296) ;  /* 0x0000760000007945 */ /* 0x000fe20003800000 */
[----:B------:R-:W-:-:S04]  /*2630*/  IMAD.WIDE.U32 R124, R98, R45, RZ ;  /* 0x0000002d627c7225 */ /* 0x000fc800078e00ff */
[----:B------:R-:W-:Y:S01]  /*2640*/  IMAD R3, R42, R98, R3 ;  /* 0x000000622a037224 */ /* 0x000fe200078e0203 */
[CC--:B------:R-:W-:Y:S02]  /*2650*/  IADD3 R40, P2, R36.reuse, R124.reuse, RZ ;  /* 0x0000007c24287210 */ /* 0x0c0fe40007f5e0ff */
[CC--:B------:R-:W-:Y:S01]  /*2660*/  IADD3 R0, P3, P4, R36.reuse, R124.reuse, R131 ;  /* 0x0000007c24007210 */ /* 0x0c0fe20007c7e083 */
[----:B------:R-:W-:Y:S01]  /*2670*/  IMAD.IADD R92, R125, 0x1, R3 ;  /* 0x000000017d5c7824 */ /* 0x000fe200078e0203 */
[----:B------:R-:W-:-:S04]  /*2680*/  IADD3 R4, P5, P6, R36, R124, R129 ;  /* 0x0000007c24047210 */ /* 0x000fc80007ebe081 */
[----:B------:R-:W-:Y:S02]  /*2690*/  IADD3.X R41, R92, R35, RZ, P2, !PT ;  /* 0x000000235c297210 */ /* 0x000fe400017fe4ff */
[C---:B0-----:R-:W-:Y:S02]  /*26a0*/  LEA R52, P2, R0.reuse, R118, 0x1 ;  /* 0x0000007600347211 */ /* 0x041fe400078408ff */
[CC--:B------:R-:W-:Y:S02]  /*26b0*/  IADD3.X R3, R35.reuse, R92.reuse, R130, P3, P4 ;  /* 0x0000005c23037210 */ /* 0x0c0fe40001fe8482 */
[----:B------:R-:W-:Y:S02]  /*26c0*/  IADD3.X R24, R35, R92, R128, P5, P6 ;  /* 0x0000005c23187210 */ /* 0x000fe40002fec480 */
[----:B------:R-:W-:Y:S01]  /*26d0*/  LEA.HI.X R53, R0, R119, R3, 0x1, P2 ;  /* 0x0000007700357211 */ /* 0x000fe200010f0c03 */
[----:B------:R-:W-:Y:S01]  /*26e0*/  IMAD R3, R18, 0x5000, R237 ;  /* 0x0000500012037824 */ /* 0x000fe200078e02ed */
[----:B-1----:R-:W-:-:S02]  /*26f0*/  ISETP.GE.AND P2, PT, R116, 0x1, PT ;  /* 0x000000017400780c */ /* 0x002fc40003f46270 */
[-C--:B------:R-:W-:Y:S02]  /*2700*/  LEA R54, P5, R4, R118.reuse, 0x1 ;  /* 0x0000007604367211 */ /* 0x080fe400078a08ff */
[----:B-----5:R-:W-:Y:S02]  /*2710*/  LEA R60, P6, R40, R118, 0x1 ;  /* 0x00000076283c7211 */ /* 0x020fe400078c08ff */
[----:B------:R-:W-:Y:S02]  /*2720*/  ISETP.GT.AND P3, PT, R45, R120, PT ;  /* 0x000000782d00720c */ /* 0x000fe40003f64270 */
[-C--:B------:R-:W-:Y:S01]  /*2730*/  LEA.HI.X R55, R4, R119.reuse, R24, 0x1, P5 ;  /* 0x0000007704377211 */ /* 0x080fe200028f0c18 */
[----:B------:R-:W-:Y:S01]  /*2740*/  IMAD R4, R3, 0x2, R16 ;  /* 0x0000000203047824 */ /* 0x000fe200078e0210 */
[----:B------:R-:W-:Y:S01]  /*2750*/  LEA.HI.X R61, R40, R119, R41, 0x1, P6 ;  /* 0x00000077283d7211 */ /* 0x000fe200030f0c29 */
[----:B------:R-:W-:Y:S01]  /*2760*/  IMAD.MOV.U32 R24, RZ, RZ, R45 ;  /* 0x000000ffff187224 */ /* 0x000fe200078e002d */
[----:B------:R-:W-:Y:S01]  /*2770*/  P2R R114, PR, RZ, 0x8 ;  /* 0x00000008ff727803 */ /* 0x000fe20000000000 */
[----:B------:R-:W-:Y:S06]  /*2780*/  @!P2 BRA `(.L_x_2297) ;  /* 0x000000700034a947 */ /* 0x000fec0003800000 */
        /* <DEDUP_REMOVED lines=29> */
[----:B------:R-:W-:Y:S01]  /*2960*/  ISETP.GE.AND P5, PT, R212, R116, PT ;  /* 0x00000074d400720c */ /* 0x000fe20003fa6270 */
[----:B------:R-:W-:Y:S01]  /*2970*/  IMAD.X R42, R0, 0x1, R20, P2 ;  /* 0x00000001002a7824 */ /* 0x000fe200010e0614 */
[----:B------:R-:W-:Y:S02]  /*2980*/  LEA R40, P2, R41, UR4, 0x1 ;  /* 0x0000000429287c11 */ /* 0x000fe4000f8408ff */
[----:B------:R-:W-:-:S02]  /*2990*/  CS2R R124, SRZ ;  /* 0x00000000007c7805 */ /* 0x000fc4000001ff00 */
[----:B------:R-:W-:Y:S02]  /*29a0*/  IADD3.X R44, R115, R25, RZ, P4, !PT ;  /* 0x00000019732c7210 */ /* 0x000fe400027fe4ff */
[----:B------:R-:W-:Y:S01]  /*29b0*/  LEA.HI.X R41, R41, UR5, R42, 0x1, P2 ;  /* 0x0000000529297c11 */ /* 0x000fe200090f0c2a */
[----:B------:R-:W-:Y:S01]  /*29c0*/  ULDC.64 UR4, c[0x0][0x3e0] ;  /* 0x0000f80000047ab9 */ /* 0x000fe20000000a00 */
[----:B------:R-:W-:Y:S02]  /*29d0*/  ISETP.GE.AND P4, PT, R216, R116, PT ;  /* 0x00000074d800720c */ /* 0x000fe40003f86270 */
[C---:B------:R-:W-:Y:S01]  /*29e0*/  LEA R42, P2, R43.reuse, UR4, 0x1 ;  /* 0x000000042b2a7c11 */ /* 0x040fe2000f8408ff */
[----:B------:R0:W5:Y:S03]  /*29f0*/  @!P5 LDG.E.64 R122, desc[UR60][R40.64] ;  /* 0x0000003c287ad981 */ /* 0x000166000c1e1b00 */
[----:B------:R-:W-:-:S02]  /*2a00*/  LEA.HI.X R43, R43, UR5, R44, 0x1, P2 ;  /* 0x000000052b2b7c11 */ /* 0x000fc400090f0c2c */
        /* <DEDUP_REMOVED lines=15> */
.L_x_2300:
[----:B------:R-:W-:Y:S05]  /*2b00*/  BSYNC B1 ;  /* 0x0000000000017941 */ /* 0x000fea0003800000 */
.L_x_2299:
[----:B0----5:R-:W-:Y:S01]  /*2b10*/  IMAD.MOV.U32 R40, RZ, RZ, R82 ;  /* 0x000000ffff287224 */ /* 0x021fe200078e0052 */
[----:B------:R-:W-:Y:S01]  /*2b20*/  MOV R42, R86 ;  /* 0x00000056002a7202 */ /* 0x000fe20000000f00 */
[----:B------:R-:W-:Y:S01]  /*2b30*/  IMAD.MOV.U32 R41, RZ, RZ, R83 ;  /* 0x000000ffff297224 */ /* 0x000fe200078e0053 */
[----:B------:R-:W-:Y:S01]  /*2b40*/  ISETP.GE.AND P4, PT, R218, R3, PT ;  /* 0x00000003da00720c */ /* 0x000fe20003f86270 */
[----:B------:R-:W-:Y:S01]  /*2b50*/  BSSY B1, `(.L_x_2301) ;  /* 0x000003d000017945 */ /* 0x000fe20003800000 */
[----:B------:R-:W-:Y:S01]  /*2b60*/  PRMT R153, R153, 0x5410, R40 ;  /* 0x0000541099997816 */ /* 0x000fe20000000028 */
[----:B------:R-:W-:Y:S01]  /*2b70*/  IMAD.MOV.U32 R40, RZ, RZ, R87 ;  /* 0x000000ffff287224 */ /* 0x000fe200078e0057 */
[----:B------:R-:W-:Y:S01]  /*2b80*/  PRMT R145, R41, 0x7610, R145 ;  /* 0x0000761029917816 */ /* 0x000fe20000000091 */
[----:B------:R-:W-:Y:S01]  /*2b90*/  IMAD.MOV.U32 R41, RZ, RZ, R94 ;  /* 0x000000ffff297224 */ /* 0x000fe200078e005e */
[----:B------:R-:W-:Y:S02]  /*2ba0*/  CS2R R70, SRZ ;  /* 0x0000000000467805 */ /* 0x000fe4000001ff00 */
[----:B------:R-:W-:-:S02]  /*2bb0*/  CS2R R74, SRZ ;  /* 0x00000000004a7805 */ /* 0x000fc4000001ff00 */
[----:B------:R-:W-:Y:S01]  /*2bc0*/  PRMT R161, R42, 0x5410, R40 ;  /* 0x000054102aa17816 */ /* 0x000fe20000000028 */
[----:B------:R-:W-:Y:S01]  /*2bd0*/  IMAD.MOV.U32 R42, RZ, RZ, R122 ;  /* 0x000000ffff2a7224 */ /* 0x000fe200078e007a */
[----:B------:R-:W-:Y:S02]  /*2be0*/  MOV R40, R95 ;  /* 0x0000005f00287202 */ /* 0x000fe40000000f00 */
[----:B------:R-:W-:Y:S02]  /*2bf0*/  CS2R R78, SRZ ;  /* 0x00000000004e7805 */ /* 0x000fe4000001ff00 */
[----:B------:R-:W-:Y:S02]  /*2c00*/  CS2R R68, SRZ ;  /* 0x0000000000447805 */ /* 0x000fe4000001ff00 */
[----:B------:R-:W-:Y:S02]  /*2c10*/  CS2R R72, SRZ ;  /* 0x0000000000487805 */ /* 0x000fe4000001ff00 */
[----:B------:R-:W-:Y:S01]  /*2c20*/  PRMT R162, R41, 0x5410, R40 ;  /* 0x0000541029a27816 */ /* 0x000fe20000000028 */
[----:B------:R-:W-:Y:S01]  /*2c30*/  IMAD.MOV.U32 R41, RZ, RZ, R123 ;  /* 0x000000ffff297224 */ /* 0x000fe200078e007b */
[----:B------:R-:W-:-:S02]  /*2c40*/  MOV R40, R84 ;  /* 0x0000005400287202 */ /* 0x000fc40000000f00 */
[----:B------:R-:W-:Y:S02]  /*2c50*/  CS2R R76, SRZ ;  /* 0x00000000004c7805 */ /* 0x000fe4000001ff00 */
[----:B------:R-:W-:Y:S02]  /*2c60*/  CS2R R80, SRZ ;  /* 0x0000000000507805 */ /* 0x000fe4000001ff00 */
        /* <DEDUP_REMOVED lines=8> */
[----:B------:R-:W-:-:S04]  /*2cf0*/  MOV R42, R124 ;  /* 0x0000007c002a7202 */ /* 0x000fc80000000f00 */
[----:B------:R-:W-:Y:S01]  /*2d00*/  PRMT R164, R41, 0x5410, R40 ;  /* 0x0000541029a47816 */ /* 0x000fe20000000028 */
[----:B------:R-:W-:-:S05]  /*2d10*/  IMAD.MOV.U32 R41, RZ, RZ, R125 ;  /* 0x000000ffff297224 */ /* 0x000fca00078e007d */
        /* <DEDUP_REMOVED lines=32> */
.L_x_2302:
[----:B------:R-:W-:Y:S05]  /*2f20*/  BSYNC B1 ;  /* 0x0000000000017941 */ /* 0x000fea0003800000 */
.L_x_2301:
        /* <DEDUP_REMOVED lines=8> */
[----:B------:R-:W-:Y:S01]  /*2fb0*/  CS2R R58, SRZ ;  /* 0x00000000003a7805 */ /* 0x000fe2000001ff00 */
[----:B-----5:R-:W-:Y:S01]  /*2fc0*/  IMAD.MOV.U32 R134, RZ, RZ, R66 ;  /* 0x000000ffff867224 */ /* 0x020fe200078e0042 */
        /* <DEDUP_REMOVED lines=32> */
.L_x_2304:
[----:B------:R-:W-:Y:S05]  /*31d0*/  BSYNC B1 ;  /* 0x0000000000017941 */ /* 0x000fea0003800000 */
.L_x_2303:
[----:B------:R-:W2:Y:S01]  /*31e0*/  LDL R0, [R1+0x60] ;  /* 0x0000600001007983 */ /* 0x000ea20000100800 */
[----:B01----:R-:W-:Y:S01]  /*31f0*/  IMAD.MOV.U32 R40, RZ, RZ, R70 ;  /* 0x000000ffff287224 */ /* 0x003fe200078e0046 */
[----:B------:R-:W-:Y:S01]  /*3200*/  PRMT R138, R134, 0x7610, R138 ;  /* 0x00007610868a7816 */ /* 0x000fe2000000008a */
[----:B------:R-:W-:Y:S01]  /*3210*/  IMAD.MOV.U32 R41, RZ, RZ, R71 ;  /* 0x000000ffff297224 */ /* 0x000fe200078e0047 */
[----:B------:R-:W-:Y:S02]  /*3220*/  MOV R42, R74 ;  /* 0x0000004a002a7202 */ /* 0x000fe40000000f00 */
[----:B------:R-:W-:Y:S01]  /*3230*/  PRMT R145, R145, 0x5410, R40 ;  /* 0x0000541091917816 */ /* 0x000fe20000000028 */
[----:B------:R-:W-:Y:S01]  /*3240*/  IMAD.MOV.U32 R40, RZ, RZ, R78 ;  /* 0x000000ffff287224 */ /* 0x000fe200078e004e */
[----:B------:R-:W-:Y:S02]  /*3250*/  PRMT R146, R41, 0x7610, R146 ;  /* 0x0000761029927816 */ /* 0x000fe40000000092 */
[----:B------:R-:W-:Y:S01]  /*3260*/  PRMT R148, R148, 0x5410, R42 ;  /* 0x0000541094947816 */ /* 0x000fe2000000002a */
[----:B------:R-:W-:Y:S01]  /*3270*/  IMAD.MOV.U32 R42, RZ, RZ, R68 ;  /* 0x000000ffff2a7224 */ /* 0x000fe200078e0044 */
[----:B------:R-:W-:-:S02]  /*3280*/  MOV R41, R79 ;  /* 0x0000004f00297202 */ /* 0x000fc40000000f00 */
[----:B------:R-:W-:Y:S02]  /*3290*/  PRMT R150, R150, 0x5410, R40 ;  /* 0x0000541096967816 */ /* 0x000fe40000000028 */
        /* <DEDUP_REMOVED lines=8> */
[----:B------:R-:W-:-:S05]  /*3320*/  IMAD.MOV.U32 R40, RZ, RZ, R80 ;  /* 0x000000ffff287224 */ /* 0x000fca00078e0050 */
[----:B------:R-:W-:Y:S01]  /*3330*/  PRMT R158, R40, 0x5410, R41 ;  /* 0x00005410289e7816 */ /* 0x000fe20000000029 */
[----:B-----5:R-:W-:Y:S01]  /*3340*/  IMAD.MOV.U32 R40, RZ, RZ, R50 ;  /* 0x000000ffff287224 */ /* 0x020fe200078e0032 */
[----:B------:R-:W-:-:S04]  /*3350*/  MOV R41, R51 ;  /* 0x0000003300297202 */ /* 0x000fc80000000f00 */
[----:B------:R-:W-:Y:S01]  /*3360*/  PRMT R90, R40, 0x5410, R41 ;  /* 0x00005410285a7816 */ /* 0x000fe20000000029 */
[----:B------:R-:W-:Y:S01]  /*3370*/  IMAD.MOV.U32 R40, RZ, RZ, R57 ;  /* 0x000000ffff287224 */ /* 0x000fe200078e0039 */
[----:B------:R-:W-:Y:S02]  /*3380*/  MOV R41, R62 ;  /* 0x0000003e00297202 */ /* 0x000fe40000000f00 */
[----:B--2---:R-:W-:Y:S02]  /*3390*/  R2UR UR4, R0 ;  /* 0x00000000000472ca */ /* 0x004fe400000e0000 */
[----:B------:R-:W-:-:S04]  /*33a0*/  MOV R0, R67 ;  /* 0x0000004300007202 */ /* 0x000fc80000000f00 */
[----:B------:R-:W-:Y:S01]  /*33b0*/  PRMT R138, R138, 0x5410, R0 ;  /* 0x000054108a8a7816 */ /* 0x000fe20000000000 */
[----:B------:R-:W-:-:S05]  /*33c0*/  IMAD.MOV.U32 R0, RZ, RZ, R75 ;  /* 0x000000ffff007224 */ /* 0x000fca00078e004b */
[----:B------:R-:W-:Y:S01]  /*33d0*/  PRMT R149, R0, 0x7610, R149 ;  /* 0x0000761000957816 */ /* 0x000fe20000000095 */
[----:B------:R-:W-:Y:S01]  /*33e0*/  IMAD.MOV.U32 R0, RZ, RZ, R69 ;  /* 0x000000ffff007224 */ /* 0x000fe200078e0045 */
[----:B------:R-:W-:Y:S02]  /*33f0*/  UISETP.NE.AND UP0, UPT, UR4, 0x3, UPT ;  /* 0x000000030400788c */ /* 0x000fe4000bf05270 */
[----:B------:R-:W-:Y:S02]  /*3400*/  PRMT R149, R149, 0x5410, R42 ;  /* 0x0000541095957816 */ /* 0x000fe4000000002a */
[----:B------:R-:W-:Y:S02]  /*3410*/  PRMT R139, R139, 0x5410, R0 ;  /* 0x000054108b8b7816 */ /* 0x000fe40000000000 */
[----:B------:R-:W-:Y:S02]  /*3420*/  MOV R0, R77 ;  /* 0x0000004d00007202 */ /* 0x000fe40000000f00 */
[----:B------:R-:W-:-:S02]  /*3430*/  MOV R42, R44 ;  /* 0x0000002c002a7202 */ /* 0x000fc40000000f00 */
[----:B------:R-:W-:Y:S01]  /*3440*/  PRMT R150, R0, 0x7610, R150 ;  /* 0x0000761000967816 */ /* 0x000fe20000000096 */
[----:B------:R-:W-:Y:S01]  /*3450*/  IMAD.MOV.U32 R0, RZ, RZ, R45 ;  /* 0x000000ffff007224 */ /* 0x000fe200078e002d */
[----:B------:R-:W-:Y:S01]  /*3460*/  PRMT R88, R42, 0x7610, R88 ;  /* 0x000076102a587816 */ /* 0x000fe20000000058 */
[----:B------:R-:W-:Y:S01]  /*3470*/  IMAD.MOV.U32 R42, RZ, RZ, R56 ;  /* 0x000000ffff2a7224 */ /* 0x000fe200078e0038 */
[----:B------:R-:W-:Y:S02]  /*3480*/  PLOP3.LUT P2, PT, PT, PT, UP0, 0x80, 0x0 ;  /* 0x000000000000781c */ /* 0x000fe40003f4f008 */
[----:B------:R-:W-:Y:S01]  /*3490*/  PRMT R88, R88, 0x5410, R0 ;  /* 0x0000541058587816 */ /* 0x000fe20000000000 */
[----:B------:R-:W-:Y:S01]  /*34a0*/  IMAD.MOV.U32 R0, RZ, RZ, R46 ;  /* 0x000000ffff007224 */ /* 0x000fe200078e002e */
[----:B------:R-:W-:Y:S01]  /*34b0*/  PRMT R134, R42, 0x7610, R134 ;  /* 0x000076102a867816 */ /* 0x000fe20000000086 */
[----:B------:R-:W-:-:S03]  /*34c0*/  IMAD.MOV.U32 R42, RZ, RZ, R63 ;  /* 0x000000ffff2a7224 */ /* 0x000fc600078e003f */
[----:B------:R-:W-:Y:S01]  /*34d0*/  PRMT R134, R134, 0x5410, R40 ;  /* 0x0000541086867816 */ /* 0x000fe20000000028 */
[----:B------:R-:W-:Y:S01]  /*34e0*/  IMAD.MOV.U32 R40, RZ, RZ, R48 ;  /* 0x000000ffff287224 */ /* 0x000fe200078e0030 */
[----:B------:R-:W-:Y:S01]  /*34f0*/  PRMT R89, R0, 0x7610, R89 ;  /* 0x0000761000597816 */ /* 0x000fe20000000059 */
[----:B------:R-:W-:Y:S01]  /*3500*/  IMAD.MOV.U32 R0, RZ, RZ, R49 ;  /* 0x000000ffff007224 */ /* 0x000fe200078e0031 */
[----:B------:R-:W-:Y:S02]  /*3510*/  PRMT R136, R41, 0x5410, R42 ;  /* 0x0000541029887816 */ /* 0x000fe4000000002a */
[----:B------:R-:W-:Y:S02]  /*3520*/  MOV R41, R47 ;  /* 0x0000002f00297202 */ /* 0x000fe40000000f00 */
[----:B------:R-:W-:Y:S01]  /*3530*/  PRMT R91, R40, 0x5410, R0 ;  /* 0x00005410285b7816 */ /* 0x000fe20000000000 */
[----:B------:R-:W-:Y:S01]  /*3540*/  IMAD.MOV.U32 R40, RZ, RZ, R64 ;  /* 0x000000ffff287224 */ /* 0x000fe200078e0040 */
[----:B------:R-:W-:Y:S01]  /*3550*/  PRMT R89, R89, 0x5410, R41 ;  /* 0x0000541059597816 */ /* 0x000fe20000000029 */
[----:B------:R-:W-:Y:S01]  /*3560*/  IMAD.MOV.U32 R41, RZ, RZ, R59 ;  /* 0x000000ffff297224 */ /* 0x000fe200078e003b */
[----:B------:R-:W-:-:S02]  /*3570*/  MOV R42, R58 ;  /* 0x0000003a002a7202 */ /* 0x000fc40000000f00 */
[----:B------:R-:W-:Y:S02]  /*3580*/  MOV R0, R65 ;  /* 0x0000004100007202 */ /* 0x000fe40000000f00 */
[----:B------:R-:W-:Y:S02]  /*3590*/  PRMT R135, R42, 0x5410, R41 ;  /* 0x000054102a877816 */ /* 0x000fe40000000029 */
[----:B------:R-:W-:Y:S01]  /*35a0*/  PRMT R137, R40, 0x5410, R0 ;  /* 0x0000541028897816 */ /* 0x000fe20000000000 */
[----:B------:R-:W-:Y:S06]  /*35b0*/  @!P2 BRA `(.L_x_2305) ;  /* 0x000000000004a947 */ /* 0x000fec0003800000 */
[----:B------:R-:W-:Y:S01]  /*35c0*/  BPT.TRAP 0x1 ;  /* 0x000000040000795c */ /* 0x000fe20000300000 */
.L_x_2305:
[----:B------:R-:W-:Y:S01]  /*35d0*/  IMAD R0, R18, 0x8, R16 ;  /* 0x0000000812007824 */ /* 0x000fe200078e0210 */
[----:B------:R-:W-:Y:S01]  /*35e0*/  SHF.L.U32 R115, R221, 0x1f, RZ ;  /* 0x0000001fdd737819 */ /* 0x000fe200000006ff */
[----:B------:R-:W-:Y:S03]  /*35f0*/  BSSY B1, `(.L_x_2306) ;  /* 0x0000003000017945 */ /* 0x000fe60003800000 */
[----:B------:R-:W0:Y:S02]  /*3600*/  SYNCS.PHASECHK.TRANS64.TRYWAIT P6, [R0+URZ+0x38890], R115 ;  /* 0x03889073000075a7 */ /* 0x000e2400080c017f */
[----:B0-----:R-:W-:Y:S05]  /*3610*/  @!P6 BRA `(.L_x_2307) ;  /* 0x000002a400e8e947 */ /* 0x001fea0003800000 */
.L_x_2673:
[----:B------:R-:W-:Y:S05]  /*3620*/  BSYNC B1 ;  /* 0x0000000000017941 */ /* 0x000fea0003800000 */
.L_x_2306:
        /* <DEDUP_REMOVED lines=14> */
[--C-:B------:R-:W-:Y:S01]  /*3710*/  HADD2.F32 R124, -RZ, R43.reuse.H1_H1 ;  /* 0x3000002bff7c7230 */ /* 0x100fe20000004100 */
[----:B------:R-:W-:Y:S01]  /*3720*/  SHF.R.U32.HI R125, RZ, 0x10, R125 ;  /* 0x00000010ff7d7819 */ /* 0x000fe2000001167d */
[----:B------:R-:W-:Y:S02]  /*3730*/  HADD2.F32 R154, -RZ, R43.H0_H0 ;  /* 0x2000002bff9a7230 */ /* 0x000fe40000004100 */
[----:B------:R-:W-:Y:S02]  /*3740*/  HADD2.F32 R155, -RZ, R123.H0_H0 ;  /* 0x2000007bff9b7230 */ /* 0x000fe40000004100 */
[----:B------:R-:W-:-:S02]  /*3750*/  HADD2.F32 R125, -RZ, R125.H0_H0 ;  /* 0x2000007dff7d7230 */ /* 0x000fc40000004100 */
[----:B------:R-:W-:Y:S02]  /*3760*/  HADD2.F32 R151, -RZ, R151.H0_H0 ;  /* 0x20000097ff977230 */ /* 0x000fe40000004100 */
[----:B------:R-:W-:Y:S01]  /*3770*/  FMUL.FTZ R41, R152, R155 ;  /* 0x0000009b98297220 */ /* 0x000fe20000410000 */
[----:B------:R-:W-:Y:S02]  /*3780*/  HADD2.F32 R123, -RZ, R122.H0_H0 ;  /* 0x2000007aff7b7230 */ /* 0x000fe40000004100 */
[----:B------:R-:W-:Y:S01]  /*3790*/  FMUL.FTZ R43, R124, R125 ;  /* 0x0000007d7c2b7220 */ /* 0x000fe20000410000 */
[----:B------:R-:W-:Y:S01]  /*37a0*/  FMUL.FTZ R155, R156, R155 ;  /* 0x0000009b9c9b7220 */ /* 0x000fe20000410000 */
[----:B------:R-:W-:Y:S01]  /*37b0*/  FMUL.FTZ R125, R154, R125 ;  /* 0x0000007d9a7d7220 */ /* 0x000fe20000410000 */
[----:B------:R-:W-:Y:S01]  /*37c0*/  FFMA.FTZ R41, R156, R151, -R41 ;  /* 0x000000979c297223 */ /* 0x000fe20000010829 */
[----:B------:R-:W-:Y:S01]  /*37d0*/  FFMA.FTZ R43, R154, R123, -R43 ;  /* 0x0000007b9a2b7223 */ /* 0x000fe2000001082b */
[----:B------:R-:W-:Y:S01]  /*37e0*/  FFMA.FTZ R122, R152, R151, R155 ;  /* 0x00000097987a7223 */ /* 0x000fe2000001009b */
[----:B------:R-:W-:Y:S01]  /*37f0*/  FFMA.FTZ R124, R124, R123, R125 ;  /* 0x0000007b7c7c7223 */ /* 0x000fe2000001007d */
[----:B------:R-:W-:-:S02]  /*3800*/  HADD2.F32 R125, -RZ, R159.H0_H0 ;  /* 0x2000009fff7d7230 */ /* 0x000fc40000004100 */
[--C-:B------:R-:W-:Y:S01]  /*3810*/  HADD2.F32 R152, -RZ, R40.reuse.H1_H1 ;  /* 0x30000028ff987230 */ /* 0x100fe20000004100 */
[----:B------:R-:W-:Y:S01]  /*3820*/  F2FP.F16.F32.PACK_AB R41, R122, R41 ;  /* 0x000000297a29723e */ /* 0x000fe200000000ff */
[----:B------:R-:W-:Y:S01]  /*3830*/  HADD2.F32 R154, -RZ, R40.H0_H0 ;  /* 0x20000028ff9a7230 */ /* 0x000fe20000004100 */
[----:B------:R-:W-:Y:S01]  /*3840*/  F2FP.F16.F32.PACK_AB R43, R124, R43 ;  /* 0x0000002b7c2b723e */ /* 0x000fe200000000ff */
[----:B------:R-:W-:Y:S02]  /*3850*/  HADD2.F32 R123, -RZ, R159.H1_H1 ;  /* 0x3000009fff7b7230 */ /* 0x000fe40000004100 */
[-C--:B------:R-:W-:Y:S01]  /*3860*/  FMUL.FTZ R155, R152, R125.reuse ;  /* 0x0000007d989b7220 */ /* 0x080fe20000410000 */
[----:B------:R-:W-:Y:S02]  /*3870*/  HADD2.F32 R40, -RZ, R42.H1_H1 ;  /* 0x3000002aff287230 */ /* 0x000fe40000004100 */
[----:B------:R-:W-:Y:S01]  /*3880*/  FMUL.FTZ R159, R154, R125 ;  /* 0x0000007d9a9f7220 */ /* 0x000fe20000410000 */
[----:B------:R-:W-:-:S02]  /*3890*/  HADD2.F32 R151, -RZ, R157.H0_H0 ;  /* 0x2000009dff977230 */ /* 0x000fc40000004100 */
[----:B------:R-:W-:Y:S02]  /*38a0*/  HADD2.F32 R42, -RZ, R42.H0_H0 ;  /* 0x2000002aff2a7230 */ /* 0x000fe40000004100 */
[----:B------:R-:W-:Y:S01]  /*38b0*/  FMUL.FTZ R125, R40, R123 ;  /* 0x0000007b287d7220 */ /* 0x000fe20000410000 */
[----:B------:R-:W-:Y:S02]  /*38c0*/  HADD2.F32 R157, -RZ, R157.H1_H1 ;  /* 0x3000009dff9d7230 */ /* 0x000fe40000004100 */
[-C--:B------:R-:W-:Y:S01]  /*38d0*/  FFMA.FTZ R155, R154, R151.reuse, -R155 ;  /* 0x000000979a9b7223 */ /* 0x080fe2000001089b */
[----:B------:R-:W-:Y:S01]  /*38e0*/  FFMA.FTZ R152, R152, R151, R159 ;  /* 0x0000009798987223 */ /* 0x000fe2000001009f */
[C---:B------:R-:W-:Y:S01]  /*38f0*/  FMUL.FTZ R123, R42.reuse, R123 ;  /* 0x0000007b2a7b7220 */ /* 0x040fe20000410000 */
[----:B------:R-:W-:-:S03]  /*3900*/  FFMA.FTZ R125, R42, R157, -R125 ;  /* 0x0000009d2a7d7223 */ /* 0x000fc6000001087d */
[----:B------:R-:W-:Y:S01]  /*3910*/  FFMA.FTZ R40, R40, R157, R123 ;  /* 0x0000009d28287223 */ /* 0x000fe2000001007b */
[----:B------:R-:W-:-:S04]  /*3920*/  F2FP.F16.F32.PACK_AB R152, R152, R155 ;  /* 0x0000009b9898723e */ /* 0x000fc800000000ff */
[----:B------:R-:W-:Y:S01]  /*3930*/  F2FP.F16.F32.PACK_AB R42, R40, R125 ;  /* 0x0000007d282a723e */ /* 0x000fe200000000ff */
[----:B------:R-:W-:-:S07]  /*3940*/  IMAD.MOV.U32 R40, RZ, RZ, R152 ;  /* 0x000000ffff287224 */ /* 0x000fce00078e0098 */
.L_x_2313:
[----:B------:R-:W-:Y:S05]  /*3950*/  BSYNC B3 ;  /* 0x0000000000037941 */ /* 0x000fea0003800000 */
.L_x_2312:
[----:B--2---:R1:W-:Y:S02]  /*3960*/  STG.E.128 desc[UR60][R60.64], R40 ;  /* 0x000000283c007986 */ /* 0x0043e4000c101d3c */
.L_x_2311:
[----:B------:R-:W-:Y:S05]  /*3970*/  BSYNC B2 ;  /* 0x0000000000027941 */ /* 0x000fea0003800000 */
.L_x_2310:
        /* <DEDUP_REMOVED lines=8> */
[--C-:B--2---:R-:W-:Y:S01]  /*3a00*/  HADD2.F32 R124, -RZ, R43.reuse.H0_H0 ;  /* 0x2000002bff7c7230 */ /* 0x104fe20000004100 */
        /* <DEDUP_REMOVED lines=39> */
.L_x_2317:
[----:B------:R-:W-:Y:S05]  /*3c80*/  BSYNC B3 ;  /* 0x0000000000037941 */ /* 0x000fea0003800000 */
.L_x_2316:
[----:B--2---:R2:W-:Y:S02]  /*3c90*/  STG.E.128 desc[UR60][R60.64+0x80], R40 ;  /* 0x000080283c007986 */ /* 0x0045e4000c101d3c */
.L_x_2315:
[----:B------:R-:W-:Y:S05]  /*3ca0*/  BSYNC B2 ;  /* 0x0000000000027941 */ /* 0x000fea0003800000 */
.L_x_2314:
        /* <DEDUP_REMOVED lines=8> */
[----:B--2---:R-:W-:Y:S01]  /*3d30*/  HADD2.F32 R95, -RZ, R41.H1_H1 ;  /* 0x30000029ff5f7230 */ /* 0x004fe20000004100 */
[----:B------:R-:W-:Y:S01]  /*3d40*/  SHF.R.U32.HI R93, RZ, 0x10, R93 ;  /* 0x00000010ff5d7819 */ /* 0x000fe2000001165d */
[----:B------:R-:W-:Y:S01]  /*3d50*/  HADD2.F32 R94, -RZ, R43.H1_H1 ;  /* 0x3000002bff5e7230 */ /* 0x000fe20000004100 */
[--C-:B------:R-:W-:Y:S01]  /*3d60*/  SHF.R.U64 R86, R86, 0x10, R87.reuse ;  /* 0x0000001056567819 */ /* 0x100fe20000001257 */
[----:B------:R-:W-:Y:S01]  /*3d70*/  HADD2.F32 R92, -RZ, R92.H0_H0 ;  /* 0x2000005cff5c7230 */ /* 0x000fe20000004100 */
[----:B------:R-:W-:Y:S01]  /*3d80*/  SHF.R.U32.HI R87, RZ, 0x10, R87 ;  /* 0x00000010ff577819 */ /* 0x000fe20000011657 */
[----:B------:R-:W-:Y:S02]  /*3d90*/  HADD2.F32 R93, -RZ, R93.H0_H0 ;  /* 0x2000005dff5d7230 */ /* 0x000fe40000004100 */
[----:B------:R-:W-:Y:S02]  /*3da0*/  HADD2.F32 R41, -RZ, R41.H0_H0 ;  /* 0x20000029ff297230 */ /* 0x000fe40000004100 */
[----:B------:R-:W-:Y:S01]  /*3db0*/  FMUL.FTZ R122, R95, R92 ;  /* 0x0000005c5f7a7220 */ /* 0x000fe20000410000 */
[----:B------:R-:W-:-:S02]  /*3dc0*/  HADD2.F32 R118, -RZ, R43.H0_H0 ;  /* 0x2000002bff767230 */ /* 0x000fc40000004100 */
[-C--:B------:R-:W-:Y:S01]  /*3dd0*/  FMUL.FTZ R43, R94, R93.reuse ;  /* 0x0000005d5e2b7220 */ /* 0x080fe20000410000 */
[----:B------:R-:W-:Y:S02]  /*3de0*/  HADD2.F32 R86, -RZ, R86.H0_H0 ;  /* 0x20000056ff567230 */ /* 0x000fe40000004100 */
[C---:B------:R-:W-:Y:S01]  /*3df0*/  FMUL.FTZ R92, R41.reuse, R92 ;  /* 0x0000005c295c7220 */ /* 0x040fe20000410000 */
[----:B------:R-:W-:Y:S02]  /*3e00*/  HADD2.F32 R87, -RZ, R87.H0_H0 ;  /* 0x20000057ff577230 */ /* 0x000fe40000004100 */
[C---:B------:R-:W-:Y:S01]  /*3e10*/  FMUL.FTZ R93, R118.reuse, R93 ;  /* 0x0000005d765d7220 */ /* 0x040fe20000410000 */
[-C--:B------:R-:W-:Y:S01]  /*3e20*/  FFMA.FTZ R122, R41, R86.reuse, -R122 ;  /* 0x00000056297a7223 */ /* 0x080fe2000001087a */
[----:B------:R-:W-:Y:S01]  /*3e30*/  FFMA.FTZ R95, R95, R86, R92 ;  /* 0x000000565f5f7223 */ /* 0x000fe2000001005c */
[-C--:B------:R-:W-:Y:S01]  /*3e40*/  FFMA.FTZ R43, R118, R87.reuse, -R43 ;  /* 0x00000057762b7223 */ /* 0x080fe2000001082b */
[----:B------:R-:W-:Y:S01]  /*3e50*/  FFMA.FTZ R94, R94, R87, R93 ;  /* 0x000000575e5e7223 */ /* 0x000fe2000001005d */
[----:B------:R-:W-:-:S02]  /*3e60*/  HADD2.F32 R87, -RZ, R163.H0_H0 ;  /* 0x200000a3ff577230 */ /* 0x000fc40000004100 */
[--C-:B------:R-:W-:Y:S02]  /*3e70*/  HADD2.F32 R86, -RZ, R40.reuse.H1_H1 ;  /* 0x30000028ff567230 */ /* 0x100fe40000004100 */
        /* <DEDUP_REMOVED lines=13> */
[----:B------:R-:W-:Y:S01]  /*3f50*/  F2FP.F16.F32.PACK_AB R41, R95, R122 ;  /* 0x0000007a5f29723e */ /* 0x000fe200000000ff */
[-C--:B------:R-:W-:Y:S02]  /*3f60*/  FFMA.FTZ R119, R42, R161.reuse, -R119 ;  /* 0x000000a12a777223 */ /* 0x080fe40000010877 */
[----:B------:R-:W-:Y:S01]  /*3f70*/  FFMA.FTZ R40, R40, R161, R163 ;  /* 0x000000a128287223 */ /* 0x000fe200000100a3 */
[----:B------:R-:W-:-:S04]  /*3f80*/  F2FP.F16.F32.PACK_AB R92, R87, R92 ;  /* 0x0000005c575c723e */ /* 0x000fc800000000ff */
[----:B------:R-:W-:Y:S01]  /*3f90*/  F2FP.F16.F32.PACK_AB R42, R40, R119 ;  /* 0x00000077282a723e */ /* 0x000fe200000000ff */
[----:B------:R-:W-:-:S07]  /*3fa0*/  IMAD.MOV.U32 R40, RZ, RZ, R92 ;  /* 0x000000ffff287224 */ /* 0x000fce00078e005c */
.L_x_2321:
[----:B------:R-:W-:Y:S05]  /*3fb0*/  BSYNC B3 ;  /* 0x0000000000037941 */ /* 0x000fea0003800000 */
.L_x_2320:
[----:B--2---:R3:W-:Y:S02]  /*3fc0*/  STG.E.128 desc[UR60][R60.64+0x100], R40 ;  /* 0x000100283c007986 */ /* 0x0047e4000c101d3c */
.L_x_2319:
[----:B------:R-:W-:Y:S05]  /*3fd0*/  BSYNC B2 ;  /* 0x0000000000027941 */ /* 0x000fea0003800000 */
.L_x_2318:
[----:B------:R-:W-:-:S13]  /*3fe0*/  ISETP.NE.AND P3, PT, R8, RZ, PT ;  /* 0x000000ff0800720c */ /* 0x000fda0003f65270 */
[----:B------:R-:W-:Y:S05]  /*3ff0*/  @!P3 BRA `(.L_x_2309) ;  /* 0x0000000000b8b947 */ /* 0x000fea0003800000 */
[----:B-123--:R1:W2:Y:S01]  /*4000*/  LDS.128 R40, [R4+0x2bc00] ;  /* 0x02bc000004287984 */ /* 0x00e2a20000000c00 */
[----:B------:R-:W-:Y:S01]  /*4010*/  ISETP.GE.AND P3, PT, R217, R116, PT ;  /* 0x00000074d900720c */ /* 0x000fe20003f66270 */
[----:B------:R-:W-:-:S12]  /*4020*/  BSSY B2, `(.L_x_2322) ;  /* 0x000002a000027945 */ /* 0x000fd80003800000 */
[----:B-1----:R-:W-:Y:S05]  /*4030*/  @P3 BRA `(.L_x_2323) ;  /* 0x0000000000a03947 */ /* 0x002fea0003800000 */
[----:B------:R-:W-:Y:S02]  /*4040*/  SHF.R.U64 R82, R82, 0x10, R83 ;  /* 0x0000001052527819 */ /* 0x000fe40000001253 */
[--C-:B------:R-:W-:Y:S01]  /*4050*/  SHF.R.U64 R86, R84, 0x10, R85.reuse ;  /* 0x0000001054567819 */ /* 0x100fe20000001255 */
[--C-:B--2---:R-:W-:Y:S01]  /*4060*/  HADD2.F32 R84, -RZ, R43.reuse.H1_H1 ;  /* 0x3000002bff547230 */ /* 0x104fe20000004100 */
[----:B------:R-:W-:Y:S01]  /*4070*/  SHF.R.U32.HI R87, RZ, 0x10, R85 ;  /* 0x00000010ff577819 */ /* 0x000fe20000011655 */
[----:B------:R-:W-:Y:S01]  /*4080*/  HADD2.F32 R43, -RZ, R43.H0_H0 ;  /* 0x2000002bff2b7230 */ /* 0x000fe20000004100 */
[----:B------:R-:W-:Y:S01]  /*4090*/  SHF.R.U32.HI R92, RZ, 0x10, R83 ;  /* 0x00000010ff5c7819 */ /* 0x000fe20000011653 */
[----:B------:R-:W-:Y:S02]  /*40a0*/  HADD2.F32 R83, -RZ, R82.H0_H0 ;  /* 0x20000052ff537230 */ /* 0x000fe40000004100 */
[----:B------:R-:W-:Y:S02]  /*40b0*/  HADD2.F32 R82, -RZ, R41.H1_H1 ;  /* 0x30000029ff527230 */ /* 0x000fe40000004100 */
[----:B------:R-:W-:-:S02]  /*40c0*/  HADD2.F32 R86, -RZ, R86.H0_H0 ;  /* 0x20000056ff567230 */ /* 0x000fc40000004100 */
[----:B------:R-:W-:Y:S02]  /*40d0*/  HADD2.F32 R41, -RZ, R41.H0_H0 ;  /* 0x20000029ff297230 */ /* 0x000fe40000004100 */
[----:B------:R-:W-:Y:S02]  /*40e0*/  HADD2.F32 R87, -RZ, R87.H0_H0 ;  /* 0x20000057ff577230 */ /* 0x000fe40000004100 */
[----:B------:R-:W-:Y:S02]  /*40f0*/  HADD2.F32 R85, -RZ, R92.H0_H0 ;  /* 0x2000005cff557230 */ /* 0x000fe40000004100 */
[-C--:B------:R-:W-:Y:S01]  /*4100*/  FMUL.FTZ R92, R82, R86.reuse ;  /* 0x00000056525c7220 */ /* 0x080fe20000410000 */
[----:B------:R-:W-:Y:S01]  /*4110*/  FMUL.FTZ R93, R41, R86 ;  /* 0x00000056295d7220 */ /* 0x000fe20000410000 */
[-C--:B------:R-:W-:Y:S01]  /*4120*/  FMUL.FTZ R86, R84, R87.reuse ;  /* 0x0000005754567220 */ /* 0x080fe20000410000 */
[----:B------:R-:W-:Y:S01]  /*4130*/  FMUL.FTZ R87, R43, R87 ;  /* 0x000000572b577220 */ /* 0x000fe20000410000 */
[-C--:B------:R-:W-:Y:S01]  /*4140*/  FFMA.FTZ R41, R41, R83.reuse, -R92 ;  /* 0x0000005329297223 */ /* 0x080fe2000001085c */
[----:B------:R-:W-:Y:S01]  /*4150*/  FFMA.FTZ R82, R82, R83, R93 ;  /* 0x0000005352527223 */ /* 0x000fe2000001005d */
[-C--:B------:R-:W-:Y:S01]  /*4160*/  FFMA.FTZ R43, R43, R85.reuse, -R86 ;  /* 0x000000552b2b7223 */ /* 0x080fe20000010856 */
[----:B------:R-:W-:Y:S01]  /*4170*/  FFMA.FTZ R84, R84, R85, R87 ;  /* 0x0000005554547223 */ /* 0x000fe20000010057 */
[----:B------:R-:W-:-:S02]  /*4180*/  HADD2.F32 R92, -RZ, R160.H0_H0 ;  /* 0x200000a0ff5c7230 */ /* 0x000fc40000004100 */
[----:B------:R-:W-:Y:S01]  /*4190*/  HADD2.F32 R160, -RZ, R160.H1_H1 ;  /* 0x300000a0ffa07230 */ /* 0x000fe20000004100 */
[----:B------:R-:W-:Y:S01]  /*41a0*/  F2FP.F16.F32.PACK_AB R41, R82, R41 ;  /* 0x000000295229723e */ /* 0x000fe200000000ff */
[----:B------:R-:W-:Y:S01]  /*41b0*/  HADD2.F32 R83, -RZ, R40.H1_H1 ;  /* 0x30000028ff537230 */ /* 0x000fe20000004100 */
[----:B------:R-:W-:Y:S01]  /*41c0*/  F2FP.F16.F32.PACK_AB R43, R84, R43 ;  /* 0x0000002b542b723e */ /* 0x000fe200000000ff */
[----:B------:R-:W-:Y:S02]  /*41d0*/  HADD2.F32 R85, -RZ, R42.H1_H1 ;  /* 0x3000002aff557230 */ /* 0x000fe40000004100 */
[----:B------:R-:W-:Y:S02]  /*41e0*/  HADD2.F32 R40, -RZ, R40.H0_H0 ;  /* 0x20000028ff287230 */ /* 0x000fe40000004100 */
[----:B------:R-:W-:Y:S01]  /*41f0*/  FMUL.FTZ R93, R83, R92 ;  /* 0x0000005c535d7220 */ /* 0x000fe20000410000 */
[----:B------:R-:W-:Y:S02]  /*4200*/  HADD2.F32 R42, -RZ, R42.H0_H0 ;  /* 0x2000002aff2a7230 */ /* 0x000fe40000004100 */
[----:B------:R-:W-:Y:S01]  /*4210*/  FMUL.FTZ R95, R85, R160 ;  /* 0x000000a0555f7220 */ /* 0x000fe20000410000 */
[----:B------:R-:W-:-:S02]  /*4220*/  HADD2.F32 R86, -RZ, R153.H1_H1 ;  /* 0x30000099ff567230 */ /* 0x000fc40000004100 */
[----:B------:R-:W-:Y:S01]  /*4230*/  FMUL.FTZ R92, R40, R92 ;  /* 0x0000005c285c7220 */ /* 0x000fe20000410000 */
        /* <DEDUP_REMOVED lines=8> */
.L_x_2323:
[----:B------:R-:W-:Y:S05]  /*42c0*/  BSYNC B2 ;  /* 0x0000000000027941 */ /* 0x000fea0003800000 */
.L_x_2322:
[----:B--2---:R4:W-:Y:S02]  /*42d0*/  STG.E.128 desc[UR60][R60.64+0x180], R40 ;  /* 0x000180283c007986 */ /* 0x0049e4000c101d3c */
.L_x_2309:
[----:B------:R-:W-:Y:S05]  /*42e0*/  BSYNC B1 ;  /* 0x0000000000017941 */ /* 0x000fea0003800000 */
.L_x_2308:
        /* <DEDUP_REMOVED lines=38> */
[----:B------:R-:W-:Y:S02]  /*4550*/  HADD2.F32 R43, -RZ, R150.H1_H1 ;  /* 0x30000096ff2b7230 */ /* 0x000fe40000004100 */
        /* <DEDUP_REMOVED lines=11> */
.L_x_2329:
[----:B------:R-:W-:Y:S05]  /*4610*/  BSYNC B3 ;  /* 0x0000000000037941 */ /* 0x000fea0003800000 */
.L_x_2328:
[----:B--2---:R1:W-:Y:S02]  /*4620*/  STG.E.128 desc[UR60][R54.64], R40 ;  /* 0x0000002836007986 */ /* 0x0043e4000c101d3c */
.L_x_2327:
[----:B------:R-:W-:Y:S05]  /*4630*/  BSYNC B2 ;  /* 0x0000000000027941 */ /* 0x000fea0003800000 */
.L_x_2326:
        /* <DEDUP_REMOVED lines=14> */
[----:B------:R-:W-:Y:S01]  /*4720*/  HADD2.F32 R76, -RZ, R79.H0_H0 ;  /* 0x2000004fff4c7230 */ /* 0x000fe20000004100 */
[----:B------:R-:W-:Y:S01]  /*4730*/  MOV R60, R42 ;  /* 0x0000002a003c7202 */ /* 0x000fe20000000f00 */
[----:B------:R-:W-:Y:S02]  /*4740*/  HADD2.F32 R75, -RZ, R75.H0_H0 ;  /* 0x2000004bff4b7230 */ /* 0x000fe40000004100 */
[----:B------:R-:W-:-:S02]  /*4750*/  HADD2.F32 R78, -RZ, R78.H0_H0 ;  /* 0x2000004eff4e7230 */ /* 0x000fc40000004100 */
[--C-:B------:R-:W-:Y:S02]  /*4760*/  HADD2.F32 R42, -RZ, R41.reuse.H1_H1 ;  /* 0x30000029ff2a7230 */ /* 0x100fe40000004100 */
[----:B------:R-:W-:Y:S02]  /*4770*/  HADD2.F32 R41, -RZ, R41.H0_H0 ;  /* 0x20000029ff297230 */ /* 0x000fe40000004100 */
[-C--:B------:R-:W-:Y:S01]  /*4780*/  FMUL.FTZ R82, R61, R78.reuse ;  /* 0x0000004e3d527220 */ /* 0x080fe20000410000 */
[----:B------:R-:W-:Y:S01]  /*4790*/  FMUL.FTZ R78, R43, R78 ;  /* 0x0000004e2b4e7220 */ /* 0x000fe20000410000 */
[-C--:B------:R-:W-:Y:S01]  /*47a0*/  FMUL.FTZ R80, R42, R75.reuse ;  /* 0x0000004b2a507220 */ /* 0x080fe20000410000 */
[----:B------:R-:W-:Y:S02]  /*47b0*/  FMUL.FTZ R75, R41, R75 ;  /* 0x0000004b294b7220 */ /* 0x000fe40000410000 */
[----:B------:R-:W-:Y:S01]  /*47c0*/  FFMA.FTZ R81, R61, R76, R78 ;  /* 0x0000004c3d517223 */ /* 0x000fe2000001004e */
[----:B------:R-:W-:Y:S01]  /*47d0*/  FFMA.FTZ R80, R41, R74, -R80 ;  /* 0x0000004a29507223 */ /* 0x000fe20000010850 */
[----:B------:R-:W-:-:S02]  /*47e0*/  HADD2.F32 R41, -RZ, R40.H1_H1 ;  /* 0x30000028ff297230 */ /* 0x000fc40000004100 */
[----:B------:R-:W-:Y:S01]  /*47f0*/  FFMA.FTZ R79, R42, R74, R75 ;  /* 0x0000004a2a4f7223 */ /* 0x000fe2000001004b */
[----:B------:R-:W-:Y:S02]  /*4800*/  HADD2.F32 R61, -RZ, R149.H1_H1 ;  /* 0x30000095ff3d7230 */ /* 0x000fe40000004100 */
[----:B------:R-:W-:Y:S01]  /*4810*/  FFMA.FTZ R82, R43, R76, -R82 ;  /* 0x0000004c2b527223 */ /* 0x000fe20000010852 */
[----:B------:R-:W-:Y:S02]  /*4820*/  HADD2.F32 R40, -RZ, R40.H0_H0 ;  /* 0x20000028ff287230 */ /* 0x000fe40000004100 */
[----:B------:R-:W-:Y:S02]  /*4830*/  HADD2.F32 R75, -RZ, R150.H0_H0 ;  /* 0x20000096ff4b7230 */ /* 0x000fe40000004100 */
[-C--:B------:R-:W-:Y:S01]  /*4840*/  FMUL.FTZ R77, R41, R61.reuse ;  /* 0x0000003d294d7220 */ /* 0x080fe20000410000 */
[--C-:B------:R-:W-:Y:S02]  /*4850*/  HADD2.F32 R42, -RZ, R60.reuse.H1_H1 ;  /* 0x3000003cff2a7230 */ /* 0x100fe40000004100 */
[----:B------:R-:W-:Y:S01]  /*4860*/  FMUL.FTZ R74, R40, R61 ;  /* 0x0000003d284a7220 */ /* 0x000fe20000410000 */
[----:B------:R-:W-:-:S02]  /*4870*/  HADD2.F32 R60, -RZ, R60.H0_H0 ;  /* 0x2000003cff3c7230 */ /* 0x000fc40000004100 */
        /* <DEDUP_REMOVED lines=12> */
.L_x_2333:
[----:B------:R-:W-:Y:S05]  /*4940*/  BSYNC B3 ;  /* 0x0000000000037941 */ /* 0x000fea0003800000 */
.L_x_2332:
[----:B--2---:R1:W-:Y:S02]  /*4950*/  STG.E.128 desc[UR60][R54.64+0x80], R40 ;  /* 0x0000802836007986 */ /* 0x0043e4000c101d3c */
.L_x_2331:
[----:B------:R-:W-:Y:S05]  /*4960*/  BSYNC B2 ;  /* 0x0000000000027941 */ /* 0x000fea0003800000 */
.L_x_2330:
        /* <DEDUP_REMOVED lines=28> */
[----:B------:R-:W-:Y:S02]  /*4b30*/  HADD2.F32 R61, -RZ, R146.H1_H1 ;  /* 0x30000092ff3d7230 */ /* 0x000fe40000004100 */
[----:B------:R-:W-:Y:S01]  /*4b40*/  FFMA.FTZ R78, R43, R72, -R78 ;  /* 0x000000482b4e7223 */ /* 0x000fe2000001084e */
[----:B------:R-:W-:Y:S02]  /*4b50*/  HADD2.F32 R40, -RZ, R40.H0_H0 ;  /* 0x20000028ff287230 */ /* 0x000fe40000004100 */
[----:B------:R-:W-:Y:S02]  /*4b60*/  HADD2.F32 R71, -RZ, R148.H0_H0 ;  /* 0x20000094ff477230 */ /* 0x000fe40000004100 */
        /* <DEDUP_REMOVED lines=16> */
.L_x_2337:
[----:B------:R-:W-:Y:S05]  /*4c70*/  BSYNC B3 ;  /* 0x0000000000037941 */ /* 0x000fea0003800000 */
.L_x_2336:
[----:B--2---:R1:W-:Y:S02]  /*4c80*/  STG.E.128 desc[UR60][R54.64+0x100], R40 ;  /* 0x0001002836007986 */ /* 0x0043e4000c101d3c */
.L_x_2335:
[----:B------:R-:W-:Y:S05]  /*4c90*/  BSYNC B2 ;  /* 0x0000000000027941 */ /* 0x000fea0003800000 */
.L_x_2334:
[----:B------:R-:W-:-:S13]  /*4ca0*/  ISETP.NE.AND P3, PT, R8, RZ, PT ;  /* 0x000000ff0800720c */ /* 0x000fda0003f65270 */
        /* <DEDUP_REMOVED lines=46> */
.L_x_2339:
[----:B------:R-:W-:Y:S05]  /*4f90*/  BSYNC B2 ;  /* 0x0000000000027941 */ /* 0x000fea0003800000 */
.L_x_2338:
[----:B--2---:R1:W-:Y:S02]  /*4fa0*/  STG.E.128 desc[UR60][R54.64+0x180], R40 ;  /* 0x0001802836007986 */ /* 0x0043e4000c101d3c */
.L_x_2325:
[----:B------:R-:W-:Y:S05]  /*4fb0*/  BSYNC B1 ;  /* 0x0000000000017941 */ /* 0x000fea0003800000 */
.L_x_2324:
        /* <DEDUP_REMOVED lines=9> */
[----:B--2---:R-:W-:Y:S01]  /*5050*/  HADD2.F32 R55, -RZ, R43.H1_H1 ;  /* 0x3000002bff377230 */ /* 0x004fe20000004100 */
[----:B------:R-:W-:Y:S01]  /*5060*/  MOV R54, R42 ;  /* 0x0000002a00367202 */ /* 0x000fe20000000f00 */
[----:B------:R-:W-:Y:S01]  /*5070*/  HADD2.F32 R42, -RZ, R41.H1_H1 ;  /* 0x30000029ff2a7230 */ /* 0x000fe20000004100 */
[----:B------:R-:W-:Y:S01]  /*5080*/  SHF.R.U64 R60, R62, 0x10, R63 ;  /* 0x000000103e3c7819 */ /* 0x000fe2000000123f */
[----:B------:R-:W-:Y:S01]  /*5090*/  HADD2.F32 R61, -RZ, R61.H0_H0 ;  /* 0x2000003dff3d7230 */ /* 0x000fe20000004100 */
[----:B------:R-:W-:Y:S01]  /*50a0*/  SHF.R.U32.HI R64, RZ, 0x10, R65 ;  /* 0x00000010ff407819 */ /* 0x000fe20000011641 */
[----:B------:R-:W-:Y:S01]  /*50b0*/  HADD2.F32 R41, -RZ, R41.H0_H0 ;  /* 0x20000029ff297230 */ /* 0x000fe20000004100 */
[----:B------:R-:W-:Y:S01]  /*50c0*/  SHF.R.U32.HI R62, RZ, 0x10, R63 ;  /* 0x00000010ff3e7819 */ /* 0x000fe2000001163f */
[----:B------:R-:W-:Y:S02]  /*50d0*/  HADD2.F32 R60, -RZ, R60.H0_H0 ;  /* 0x2000003cff3c7230 */ /* 0x000fe40000004100 */
[----:B------:R-:W-:Y:S01]  /*50e0*/  FMUL.FTZ R66, R42, R61 ;  /* 0x0000003d2a427220 */ /* 0x000fe20000410000 */
[----:B------:R-:W-:-:S02]  /*50f0*/  HADD2.F32 R64, -RZ, R64.H0_H0 ;  /* 0x20000040ff407230 */ /* 0x000fc40000004100 */
[C---:B------:R-:W-:Y:S01]  /*5100*/  FMUL.FTZ R61, R41.reuse, R61 ;  /* 0x0000003d293d7220 */ /* 0x040fe20000410000 */
[----:B------:R-:W-:Y:S02]  /*5110*/  HADD2.F32 R43, -RZ, R43.H0_H0 ;  /* 0x2000002bff2b7230 */ /* 0x000fe40000004100 */
[-C--:B------:R-:W-:Y:S01]  /*5120*/  FFMA.FTZ R66, R41, R60.reuse, -R66 ;  /* 0x0000003c29427223 */ /* 0x080fe20000010842 */
[----:B------:R-:W-:Y:S02]  /*5130*/  HADD2.F32 R62, -RZ, R62.H0_H0 ;  /* 0x2000003eff3e7230 */ /* 0x000fe40000004100 */
[----:B------:R-:W-:Y:S01]  /*5140*/  FFMA.FTZ R63, R42, R60, R61 ;  /* 0x0000003c2a3f7223 */ /* 0x000fe2000001003d */
[-C--:B------:R-:W-:Y:S01]  /*5150*/  FMUL.FTZ R68, R55, R64.reuse ;  /* 0x0000004037447220 */ /* 0x080fe20000410000 */
[--C-:B------:R-:W-:Y:S02]  /*5160*/  HADD2.F32 R60, -RZ, R137.reuse.H0_H0 ;  /* 0x20000089ff3c7230 */ /* 0x100fe40000004100 */
[----:B------:R-:W-:Y:S01]  /*5170*/  FMUL.FTZ R64, R43, R64 ;  /* 0x000000402b407220 */ /* 0x000fe20000410000 */
[----:B------:R-:W-:-:S02]  /*5180*/  HADD2.F32 R137, -RZ, R137.H1_H1 ;  /* 0x30000089ff897230 */ /* 0x000fc40000004100 */
[-C--:B------:R-:W-:Y:S01]  /*5190*/  FFMA.FTZ R68, R43, R62.reuse, -R68 ;  /* 0x0000003e2b447223 */ /* 0x080fe20000010844 */
[----:B------:R-:W-:Y:S02]  /*51a0*/  HADD2.F32 R41, -RZ, R40.H1_H1 ;  /* 0x30000028ff297230 */ /* 0x000fe40000004100 */
[----:B------:R-:W-:Y:S01]  /*51b0*/  FFMA.FTZ R67, R55, R62, R64 ;  /* 0x0000003e37437223 */ /* 0x000fe20000010040 */
[----:B------:R-:W-:Y:S02]  /*51c0*/  HADD2.F32 R42, -RZ, R54.H1_H1 ;  /* 0x30000036ff2a7230 */ /* 0x000fe40000004100 */
[----:B------:R-:W-:Y:S02]  /*51d0*/  HADD2.F32 R40, -RZ, R40.H0_H0 ;  /* 0x20000028ff287230 */ /* 0x000fe40000004100 */
[----:B------:R-:W-:Y:S01]  /*51e0*/  FMUL.FTZ R61, R41, R60 ;  /* 0x0000003c293d7220 */ /* 0x000fe20000410000 */
[----:B------:R-:W-:Y:S02]  /*51f0*/  HADD2.F32 R54, -RZ, R54.H0_H0 ;  /* 0x20000036ff367230 */ /* 0x000fe40000004100 */
[----:B------:R-:W-:Y:S01]  /*5200*/  FMUL.FTZ R65, R42, R137 ;  /* 0x000000892a417220 */ /* 0x000fe20000410000 */
[----:B------:R-:W-:-:S02]  /*5210*/  HADD2.F32 R43, -RZ, R136.H0_H0 ;  /* 0x20000088ff2b7230 */ /* 0x000fc40000004100 */
[----:B------:R-:W-:Y:S01]  /*5220*/  FMUL.FTZ R60, R40, R60 ;  /* 0x0000003c283c7220 */ /* 0x000fe20000410000 */
[----:B------:R-:W-:Y:S02]  /*5230*/  HADD2.F32 R55, -RZ, R136.H1_H1 ;  /* 0x30000088ff377230 */ /* 0x000fe40000004100 */
[----:B------:R-:W-:Y:S01]  /*5240*/  FMUL.FTZ R137, R54, R137 ;  /* 0x0000008936897220 */ /* 0x000fe20000410000 */
[-C--:B------:R-:W-:Y:S01]  /*5250*/  FFMA.FTZ R61, R40, R43.reuse, -R61 ;  /* 0x0000002b283d7223 */ /* 0x080fe2000001083d */
[----:B------:R-:W-:Y:S01]  /*5260*/  FFMA.FTZ R60, R41, R43, R60 ;  /* 0x0000002b293c7223 */ /* 0x000fe2000001003c */
[-C--:B------:R-:W-:Y:S01]  /*5270*/  FFMA.FTZ R65, R54, R55.reuse, -R65 ;  /* 0x0000003736417223 */ /* 0x080fe20000010841 */
[----:B------:R-:W-:Y:S01]  /*5280*/  FFMA.FTZ R42, R42, R55, R137 ;  /* 0x000000372a2a7223 */ /* 0x000fe20000010089 */
[----:B------:R-:W-:Y:S02]  /*5290*/  F2FP.F16.F32.PACK_AB R41, R63, R66 ;  /* 0x000000423f29723e */ /* 0x000fe400000000ff */
[----:B------:R-:W-:-:S02]  /*52a0*/  F2FP.F16.F32.PACK_AB R43, R67, R68 ;  /* 0x00000044432b723e */ /* 0x000fc400000000ff */
[----:B------:R-:W-:Y:S02]  /*52b0*/  F2FP.F16.F32.PACK_AB R40, R60, R61 ;  /* 0x0000003d3c28723e */ /* 0x000fe400000000ff */
[----:B------:R-:W-:-:S07]  /*52c0*/  F2FP.F16.F32.PACK_AB R42, R42, R65 ;  /* 0x000000412a2a723e */ /* 0x000fce00000000ff */
.L_x_2344:
[----:B------:R-:W-:Y:S05]  /*52d0*/  BSYNC B2 ;  /* 0x0000000000027941 */ /* 0x000fea0003800000 */
.L_x_2343:
[----:B--2---:R1:W-:Y:S02]  /*52e0*/  STG.E.128 desc[UR60][R52.64], R40 ;  /* 0x0000002834007986 */ /* 0x0043e4000c101d3c */
.L_x_2342:
[----:B------:R-:W-:Y:S05]  /*52f0*/  BSYNC B1 ;  /* 0x0000000000017941 */ /* 0x000fea0003800000 */
.L_x_2341:
        /* <DEDUP_REMOVED lines=48> */
.L_x_2348:
[----:B------:R-:W-:Y:S05]  /*5600*/  BSYNC B2 ;  /* 0x0000000000027941 */ /* 0x000fea0003800000 */
.L_x_2347:
[----:B--2---:R1:W-:Y:S02]  /*5610*/  STG.E.128 desc[UR60][R52.64+0x80], R40 ;  /* 0x0000802834007986 */ /* 0x0043e4000c101d3c */
.L_x_2346:
[----:B------:R-:W-:Y:S05]  /*5620*/  BSYNC B1 ;  /* 0x0000000000017941 */ /* 0x000fea0003800000 */
.L_x_2345:
        /* <DEDUP_REMOVED lines=48> */
.L_x_2352:
[----:B------:R-:W-:Y:S05]  /*5930*/  BSYNC B2 ;  /* 0x0000000000027941 */ /* 0x000fea0003800000 */
.L_x_2351:
[----:B--2---:R1:W-:Y:S02]  /*5940*/  STG.E.128 desc[UR60][R52.64+0x100], R40 ;  /* 0x0001002834007986 */ /* 0x0043e4000c101d3c */
.L_x_2350:
[----:B------:R-:W-:Y:S05]  /*5950*/  BSYNC B1 ;  /* 0x0000000000017941 */ /* 0x000fea0003800000 */
.L_x_2349:
        /* <DEDUP_REMOVED lines=47> */
.L_x_2354:
[----:B------:R-:W-:Y:S05]  /*5c50*/  BSYNC B1 ;  /* 0x0000000000017941 */ /* 0x000fea0003800000 */
.L_x_2353:
[----:B--2---:R1:W-:Y:S01]  /*5c60*/  STG.E.128 desc[UR60][R52.64+0x180], R40 ;  /* 0x0001802834007986 */ /* 0x0043e2000c101d3c */
[----:B------:R-:W-:Y:S05]  /*5c70*/  BRA `(.L_x_2340) ;  /* 0x0000003c00e87947 */ /* 0x000fea0003800000 */
.L_x_2298:
        /* <DEDUP_REMOVED lines=18> */
[----:B------:R-:W-:Y:S01]  /*5da0*/  LEA R60, P2, R40, UR6, 0x1 ;  /* 0x00000006283c7c11 */ /* 0x000fe2000f8408ff */
[----:B------:R-:W-:Y:S01]  /*5db0*/  IMAD.X R41, R115, 0x1, R21, P4 ;  /* 0x0000000173297824 */ /* 0x000fe200020e0615 */
[----:B------:R-:W-:Y:S02]  /*5dc0*/  ISETP.GE.AND P4, PT, R19, R116, PT ;  /* 0x000000741300720c */ /* 0x000fe40003f86270 */
[----:B------:R-:W-:-:S02]  /*5dd0*/  CS2R R46, SRZ ;  /* 0x00000000002e7805 */ /* 0x000fc4000001ff00 */
[----:B------:R-:W-:Y:S02]  /*5de0*/  LEA.HI.X R57, R42, UR5, R43, 0x1, P3 ;  /* 0x000000052a397c11 */ /* 0x000fe400098f0c2b */
[----:B------:R-:W-:Y:S02]  /*5df0*/  CS2R R44, SRZ ;  /* 0x00000000002c7805 */ /* 0x000fe4000001ff00 */
[----:B------:R-:W-:Y:S02]  /*5e00*/  ISETP.GE.AND P3, PT, R17, R116, PT ;  /* 0x000000741100720c */ /* 0x000fe40003f66270 */
[----:B------:R-:W-:Y:S02]  /*5e10*/  CS2R R42, SRZ ;  /* 0x00000000002a7805 */ /* 0x000fe4000001ff00 */
[----:B------:R-:W-:Y:S02]  /*5e20*/  LEA.HI.X R61, R40, UR7, R41, 0x1, P2 ;  /* 0x00000007283d7c11 */ /* 0x000fe400090f0c29 */
[----:B------:R-:W-:-:S02]  /*5e30*/  CS2R R40, SRZ ;  /* 0x0000000000287805 */ /* 0x000fc4000001ff00 */
[----:B------:R-:W-:Y:S02]  /*5e40*/  CS2R R54, SRZ ;  /* 0x0000000000367805 */ /* 0x000fe4000001ff00 */
[----:B------:R-:W-:Y:S02]  /*5e50*/  CS2R R52, SRZ ;  /* 0x0000000000347805 */ /* 0x000fe4000001ff00 */
[----:B------:R-:W-:Y:S02]  /*5e60*/  CS2R R50, SRZ ;  /* 0x0000000000327805 */ /* 0x000fe4000001ff00 */
[----:B------:R-:W-:Y:S01]  /*5e70*/  CS2R R48, SRZ ;  /* 0x0000000000307805 */ /* 0x000fe2000001ff00 */
[----:B------:R0:W5:Y:S04]  /*5e80*/  @!P4 LDG.E.128 R40, desc[UR60][R56.64+0x80] ;  /* 0x0000803c3828c981 */ /* 0x000168000c1e1d00 */
[----:B------:R0:W5:Y:S04]  /*5e90*/  @!P3 LDG.E.128 R44, desc[UR60][R56.64] ;  /* 0x0000003c382cb981 */ /* 0x000168000c1e1d00 */
[----:B------:R0:W5:Y:S04]  /*5ea0*/  @!P3 LDG.E.128 R52, desc[UR60][R60.64] ;  /* 0x0000003c3c34b981 */ /* 0x000168000c1e1d00 */
[----:B------:R0:W5:Y:S02]  /*5eb0*/  @!P4 LDG.E.128 R48, desc[UR60][R60.64+0x80] ;  /* 0x0000803c3c30c981 */ /* 0x000164000c1e1d00 */
.L_x_2356:
[----:B------:R-:W-:Y:S05]  /*5ec0*/  BSYNC B1 ;  /* 0x0000000000017941 */ /* 0x000fea0003800000 */
.L_x_2355:
[----:B0----5:R-:W-:Y:S01]  /*5ed0*/  MOV R56, R42 ;  /* 0x0000002a00387202 */ /* 0x021fe20000000f00 */
[----:B------:R-:W-:Y:S01]  /*5ee0*/  IMAD.MOV.U32 R57, RZ, RZ, R43 ;  /* 0x000000ffff397224 */ /* 0x000fe200078e002b */
[----:B------:R-:W-:Y:S01]  /*5ef0*/  ISETP.GE.AND P3, PT, R218, R3, PT ;  /* 0x00000003da00720c */ /* 0x000fe20003f66270 */
[----:B------:R-:W-:Y:S01]  /*5f00*/  IMAD.MOV.U32 R60, RZ, RZ, R40 ;  /* 0x000000ffff3c7224 */ /* 0x000fe200078e0028 */
[----:B------:R-:W-:Y:S01]  /*5f10*/  PRMT R174, R174, 0x5410, R56 ;  /* 0x00005410aeae7816 */ /* 0x000fe20000000038 */
[----:B------:R-:W-:Y:S01]  /*5f20*/  BSSY B1, `(.L_x_2357) ;  /* 0x000003c000017945 */ /* 0x000fe20003800000 */
[----:B------:R-:W-:Y:S02]  /*5f30*/  MOV R56, R41 ;  /* 0x0000002900387202 */ /* 0x000fe40000000f00 */
[----:B------:R-:W-:Y:S02]  /*5f40*/  CS2R R62, SRZ ;  /* 0x00000000003e7805 */ /* 0x000fe4000001ff00 */
[----:B------:R-:W-:Y:S01]  /*5f50*/  PRMT R176, R57, 0x7610, R176 ;  /* 0x0000761039b07816 */ /* 0x000fe200000000b0 */
[----:B------:R-:W-:Y:S01]  /*5f60*/  IMAD.MOV.U32 R57, RZ, RZ, R46 ;  /* 0x000000ffff397224 */ /* 0x000fe200078e002e */
[----:B------:R-:W-:Y:S01]  /*5f70*/  PRMT R178, R56, 0x7610, R178 ;  /* 0x0000761038b27816 */ /* 0x000fe200000000b2 */
[----:B------:R-:W-:Y:S01]  /*5f80*/  IMAD.MOV.U32 R56, RZ, RZ, R47 ;  /* 0x000000ffff387224 */ /* 0x000fe200078e002f */
[----:B------:R-:W-:-:S02]  /*5f90*/  PRMT R175, R175, 0x5410, R60 ;  /* 0x00005410afaf7816 */ /* 0x000fc4000000003c */
[----:B------:R-:W-:Y:S02]  /*5fa0*/  CS2R R66, SRZ ;  /* 0x0000000000427805 */ /* 0x000fe4000001ff00 */
[----:B------:R-:W-:Y:S02]  /*5fb0*/  MOV R60, R44 ;  /* 0x0000002c003c7202 */ /* 0x000fe40000000f00 */
[----:B------:R-:W-:Y:S02]  /*5fc0*/  CS2R R64, SRZ ;  /* 0x0000000000407805 */ /* 0x000fe4000001ff00 */
[----:B------:R-:W-:Y:S01]  /*5fd0*/  PRMT R163, R57, 0x7610, R163 ;  /* 0x0000761039a37816 */ /* 0x000fe200000000a3 */
[----:B------:R-:W-:Y:S01]  /*5fe0*/  IMAD.MOV.U32 R57, RZ, RZ, R45 ;  /* 0x000000ffff397224 */ /* 0x000fe200078e002d */
[----:B------:R-:W-:Y:S01]  /*5ff0*/  PRMT R161, R56, 0x5410, R60 ;  /* 0x0000541038a17816 */ /* 0x000fe2000000003c */
[----:B------:R-:W-:Y:S01]  /*6000*/  IMAD.MOV.U32 R56, RZ, RZ, R50 ;  /* 0x000000ffff387224 */ /* 0x000fe200078e0032 */
[----:B------:R-:W-:Y:S01]  /*6010*/  CS2R R70, SRZ ;  /* 0x0000000000467805 */ /* 0x000fe2000001ff00 */
[----:B------:R-:W-:Y:S01]  /*6020*/  IMAD.MOV.U32 R60, RZ, RZ, R48 ;  /* 0x000000ffff3c7224 */ /* 0x000fe200078e0030 */
[----:B------:R-:W-:-:S02]  /*6030*/  PRMT R159, R57, 0x7610, R159 ;  /* 0x00007610399f7816 */ /* 0x000fc4000000009f */
[----:B------:R-:W-:Y:S02]  /*6040*/  CS2R R68, SRZ ;  /* 0x0000000000447805 */ /* 0x000fe4000001ff00 */
[----:B------:R-:W-:Y:S02]  /*6050*/  MOV R57, R51 ;  /* 0x0000003300397202 */ /* 0x000fe40000000f00 */
        /* <DEDUP_REMOVED lines=28> */
[----:B------:R-:W-:Y:S02]  /*6220*/  LEA R72, P4, R58, UR4, 0x1 ;  /* 0x000000043a487c11 */ /* 0x000fe4000f8808ff */
        /* <DEDUP_REMOVED lines=11> */
.L_x_2358:
[----:B------:R-:W-:Y:S05]  /*62e0*/  BSYNC B1 ;  /* 0x0000000000017941 */ /* 0x000fea0003800000 */
.L_x_2357:
        /* <DEDUP_REMOVED lines=14> */
[----:B------:R-:W-:Y:S02]  /*63d0*/  ULDC.64 UR6, c[0x0][0x3e0] ;  /* 0x0000f80000067ab9 */ /* 0x000fe40000000a00 */
        /* <DEDUP_REMOVED lines=17> */
.L_x_2360:
[----:B------:R-:W-:Y:S05]  /*64f0*/  BSYNC B1 ;  /* 0x0000000000017941 */ /* 0x000fea0003800000 */
.L_x_2359:
[----:B------:R-:W2:Y:S01]  /*6500*/  LDL R0, [R1+0x60] ;  /* 0x0000600001007983 */ /* 0x000ea20000100800 */
[----:B0-----:R-:W-:Y:S01]  /*6510*/  IMAD.MOV.U32 R89, RZ, RZ, R57 ;  /* 0x000000ffff597224 */ /* 0x001fe200078e0039 */
[----:B------:R-:W-:Y:S01]  /*6520*/  MOV R88, R56 ;  /* 0x0000003800587202 */ /* 0x000fe20000000f00 */
[----:B------:R-:W-:Y:S01]  /*6530*/  IMAD.MOV.U32 R90, RZ, RZ, R62 ;  /* 0x000000ffff5a7224 */ /* 0x000fe200078e003e */
[----:B------:R-:W-:Y:S02]  /*6540*/  PRMT R156, R93, 0x7610, R156 ;  /* 0x000076105d9c7816 */ /* 0x000fe4000000009c */
        /* <DEDUP_REMOVED lines=13> */
[----:B-----5:R-:W-:Y:S01]  /*6620*/  IMAD.MOV.U32 R90, RZ, RZ, R74 ;  /* 0x000000ffff5a7224 */ /* 0x020fe200078e004a */
        /* <DEDUP_REMOVED lines=13> */
[----:B------:R-:W-:Y:S02]  /*6700*/  MOV R88, R80 ;  /* 0x0000005000587202 */ /* 0x000fe40000000f00 */
[----:B------:R-:W-:Y:S01]  /*6710*/  PRMT R150, R90, 0x7610, R150 ;  /* 0x000076105a967816 */ /* 0x000fe20000000096 */
[----:B------:R-:W-:-:S03]  /*6720*/  IMAD.MOV.U32 R90, RZ, RZ, R86 ;  /* 0x000000ffff5a7224 */ /* 0x000fc600078e0056 */
[----:B------:R-:W-:Y:S02]  /*6730*/  PRMT R150, R150, 0x5410, R89 ;  /* 0x0000541096967816 */ /* 0x000fe40000000059 */
[----:B------:R-:W-:-:S04]  /*6740*/  MOV R89, R87 ;  /* 0x0000005700597202 */ /* 0x000fc80000000f00 */
[----:B------:R-:W-:Y:S02]  /*6750*/  PRMT R154, R90, 0x5410, R89 ;  /* 0x000054105a9a7816 */ /* 0x000fe40000000059 */
[----:B--2---:R-:W-:Y:S01]  /*6760*/  R2UR UR4, R0 ;  /* 0x00000000000472ca */ /* 0x004fe200000e0000 */
[----:B------:R-:W-:-:S05]  /*6770*/  IMAD.MOV.U32 R0, RZ, RZ, R59 ;  /* 0x000000ffff007224 */ /* 0x000fca00078e003b */
[----:B------:R-:W-:Y:S02]  /*6780*/  PRMT R156, R156, 0x5410, R0 ;  /* 0x000054109c9c7816 */ /* 0x000fe40000000000 */
[----:B------:R-:W-:-:S04]  /*6790*/  MOV R0, R63 ;  /* 0x0000003f00007202 */ /* 0x000fc80000000f00 */
[----:B------:R-:W-:Y:S01]  /*67a0*/  PRMT R170, R170, 0x5410, R0 ;  /* 0x00005410aaaa7816 */ /* 0x000fe20000000000 */
[----:B------:R-:W-:Y:S01]  /*67b0*/  IMAD.MOV.U32 R0, RZ, RZ, R67 ;  /* 0x000000ffff007224 */ /* 0x000fe200078e0043 */
[----:B------:R-:W-:-:S04]  /*67c0*/  UISETP.NE.AND UP0, UPT, UR4, 0x3, UPT ;  /* 0x000000030400788c */ /* 0x000fc8000bf05270 */
[----:B------:R-:W-:Y:S01]  /*67d0*/  PRMT R167, R167, 0x5410, R0 ;  /* 0x00005410a7a77816 */ /* 0x000fe20000000000 */
[----:B------:R-:W-:Y:S01]  /*67e0*/  IMAD.MOV.U32 R0, RZ, RZ, R71 ;  /* 0x000000ffff007224 */ /* 0x000fe200078e0047 */
[----:B------:R-:W-:-:S04]  /*67f0*/  PLOP3.LUT P2, PT, PT, PT, UP0, 0x80, 0x0 ;  /* 0x000000000000781c */ /* 0x000fc80003f4f008 */
[----:B------:R-:W-:Y:S02]  /*6800*/  PRMT R172, R172, 0x5410, R0 ;  /* 0x00005410acac7816 */ /* 0x000fe40000000000 */
[----:B------:R-:W-:-:S04]  /*6810*/  MOV R0, R75 ;  /* 0x0000004b00007202 */ /* 0x000fc80000000f00 */
[----:B------:R-:W-:Y:S01]  /*6820*/  PRMT R148, R148, 0x5410, R0 ;  /* 0x0000541094947816 */ /* 0x000fe20000000000 */
[----:B------:R-:W-:-:S05]  /*6830*/  IMAD.MOV.U32 R0, RZ, RZ, R79 ;  /* 0x000000ffff007224 */ /* 0x000fca00078e004f */
[----:B------:R-:W-:Y:S01]  /*6840*/  PRMT R152, R152, 0x5410, R0 ;  /* 0x0000541098987816 */ /* 0x000fe20000000000 */
[----:B------:R-:W-:-:S05]  /*6850*/  IMAD.MOV.U32 R0, RZ, RZ, R81 ;  /* 0x000000ffff007224 */ /* 0x000fca00078e0051 */
[----:B------:R-:W-:Y:S01]  /*6860*/  PRMT R151, R88, 0x5410, R0 ;  /* 0x0000541058977816 */ /* 0x000fe20000000000 */
[----:B------:R-:W-:Y:S02]  /*6870*/  IMAD.MOV.U32 R88, RZ, RZ, R84 ;  /* 0x000000ffff587224 */ /* 0x000fe400078e0054 */
[----:B------:R-:W-:-:S05]  /*6880*/  IMAD.MOV.U32 R0, RZ, RZ, R85 ;  /* 0x000000ffff007224 */ /* 0x000fca00078e0055 */
[----:B------:R-:W-:Y:S01]  /*6890*/  PRMT R155, R88, 0x5410, R0 ;  /* 0x00005410589b7816 */ /* 0x000fe20000000000 */
[----:B------:R-:W-:Y:S06]  /*68a0*/  @!P2 BRA `(.L_x_2361) ;  /* 0x000000000004a947 */ /* 0x000fec0003800000 */
[----:B------:R-:W-:Y:S01]  /*68b0*/  BPT.TRAP 0x1 ;  /* 0x000000040000795c */ /* 0x000fe20000300000 */
.L_x_2361:
[----:B------:R-:W-:Y:S01]  /*68c0*/  LEA R0, R18, R16, 0x3 ;  /* 0x0000001012007211 */ /* 0x000fe200078e18ff */
[----:B------:R-:W0:Y:S01]  /*68d0*/  LDC R145, c[0x0][0x2e4] ;  /* 0x0000b900ff917b82 */ /* 0x000e220000000800 */
[----:B------:R-:W-:Y:S01]  /*68e0*/  SHF.L.U32 R115, R221, 0x1f, RZ ;  /* 0x0000001fdd737819 */ /* 0x000fe200000006ff */
[----:B------:R-:W-:Y:S03]  /*68f0*/  BSSY B1, `(.L_x_2362) ;  /* 0x0000004000017945 */ /* 0x000fe60003800000 */
[----:B------:R-:W1:Y:S03]  /*6900*/  SYNCS.PHASECHK.TRANS64.TRYWAIT P6, [R0+URZ+0x38890], R115 ;  /* 0x03889073000075a7 */ /* 0x000e6600080c017f */
[----:B------:R-:W2:Y:S01]  /*6910*/  LDC.64 R122, c[0x0][0x2f0] ;  /* 0x0000bc00ff7a7b82 */ /* 0x000ea20000000a00 */
[----:B-1----:R-:W-:Y:S05]  /*6920*/  @!P6 BRA `(.L_x_2363) ;  /* 0x000002740038e947 */ /* 0x002fea0003800000 */
.L_x_2674:
[----:B------:R-:W-:Y:S05]  /*6930*/  BSYNC B1 ;  /* 0x0000000000017941 */ /* 0x000fea0003800000 */
.L_x_2362:
[----:B------:R-:W-:Y:S01]  /*6940*/  BSSY B1, `(.L_x_2364) ;  /* 0x00000fc000017945 */ /* 0x000fe20003800000 */
[----:B0-----:R-:W-:Y:S02]  /*6950*/  IMAD.IADD R146, R145, 0x1, -R117 ;  /* 0x0000000191927824 */ /* 0x001fe400078e0a75 */
[----:B------:R-:W-:Y:S01]  /*6960*/  IMAD.MOV.U32 R125, RZ, RZ, R92 ;  /* 0x000000ffff7d7224 */ /* 0x000fe200078e005c */
[----:B------:R-:W-:Y:S06]  /*6970*/  @P5 BRA `(.L_x_2365) ;  /* 0x0000000c00e05947 */ /* 0x000fec0003800000 */
        /* <DEDUP_REMOVED lines=18> */
[----:B------:R-:W-:Y:S02]  /*6aa0*/  @!P5 IADD3 R90, P1, P6, R38, R134, R89 ;  /* 0x00000086265ad210 */ /* 0x000fe40007e3e059 */
[----:B------:R-:W-:Y:S02]  /*6ab0*/  LOP3.LUT R89, R89, 0x38, RZ, 0xc0, !PT ;  /* 0x0000003859597812 */ /* 0x000fe400078ec0ff */
[----:B------:R-:W-:Y:S02]  /*6ac0*/  @!P5 IADD3.X R91, R37, R158, R91, P1, P6 ;  /* 0x0000009e255bd210 */ /* 0x000fe40000fec45b */
[----:B------:R-:W-:Y:S02]  /*6ad0*/  LEA R136, P6, R92, R118, 0x1 ;  /* 0x000000765c887211 */ /* 0x000fe400078c08ff */
[----:B------:R-:W-:-:S02]  /*6ae0*/  ISETP.NE.AND P1, PT, R94, RZ, PT ;  /* 0x000000ff5e00720c */ /* 0x000fc40003f25270 */
        /* <DEDUP_REMOVED lines=9> */
[----:B------:R-:W-:-:S04]  /*6b80*/  IMAD R91, R91, 0x1400, R236 ;  /* 0x000014005b5b7824 */ /* 0x000fc800078e02ec */
[----:B------:R-:W-:Y:S02]  /*6b90*/  IMAD.IADD R89, R91, 0x1, R88 ;  /* 0x000000015b597824 */ /* 0x000fe400078e0258 */
[C---:B------:R-:W-:Y:S02]  /*6ba0*/  IMAD R91, R18.reuse, 0x5000, R143 ;  /* 0x00005000125b7824 */ /* 0x040fe400078e028f */
[----:B------:R-:W-:-:S03]  /*6bb0*/  IMAD R89, R18, 0x5000, R89 ;  /* 0x0000500012597824 */ /* 0x000fc600078e0259 */
[----:B------:R-:W-:Y:S01]  /*6bc0*/  LEA R88, R91, R16, 0x1 ;  /* 0x000000105b587211 */ /* 0x000fe200078e08ff */
[----:B------:R-:W-:-:S05]  /*6bd0*/  IMAD R92, R89, 0x2, R16 ;  /* 0x00000002595c7824 */ /* 0x000fca00078e0210 */
[----:B------:R-:W0:Y:S04]  /*6be0*/  LDS.128 R88, [R88+0x24400] ;  /* 0x0244000058587984 */ /* 0x000e280000000c00 */
[----:B------:R-:W2:Y:S01]  /*6bf0*/  LDS.128 R92, [R92+0x24400] ;  /* 0x024400005c5c7984 */ /* 0x000ea20000000c00 */
[----:B------:R-:W-:Y:S05]  /*6c00*/  @P6 BRA `(.L_x_2369) ;  /* 0x0000000400486947 */ /* 0x000fea0003800000 */
[--C-:B------:R-:W-:Y:S01]  /*6c10*/  SHF.R.U64 R44, R44, 0x10, R45.reuse ;  /* 0x000000102c2c7819 */ /* 0x100fe2000000122d */
[----:B0-----:R-:W-:Y:S01]  /*6c20*/  HADD2.F32 R162, -RZ, R89.H0_H0 ;  /* 0x20000059ffa27230 */ /* 0x001fe20000004100 */
[----:B------:R-:W-:Y:S01]  /*6c30*/  SHF.R.U32.HI R157, RZ, 0x10, R45 ;  /* 0x00000010ff9d7819 */ /* 0x000fe2000001162d */
[----:B------:R-:W-:Y:S01]  /*6c40*/  HADD2.F32 R159, -RZ, R159.H0_H0 ;  /* 0x2000009fff9f7230 */ /* 0x000fe20000004100 */
[--C-:B------:R-:W-:Y:S01]  /*6c50*/  SHF.R.U64 R45, R52, 0x10, R53.reuse ;  /* 0x00000010342d7819 */ /* 0x100fe20000001235 */
[----:B------:R-:W-:Y:S01]  /*6c60*/  HADD2.F32 R89, -RZ, R89.H1_H1 ;  /* 0x30000059ff597230 */ /* 0x000fe20000004100 */
[----:B------:R-:W-:Y:S01]  /*6c70*/  SHF.R.U32.HI R52, RZ, 0x10, R53 ;  /* 0x00000010ff347819 */ /* 0x000fe20000011635 */
[----:B------:R-:W-:Y:S01]  /*6c80*/  HADD2.F32 R164, -RZ, R157.H0_H0 ;  /* 0x2000009dffa47230 */ /* 0x000fe20000004100 */
[--C-:B------:R-:W-:Y:S01]  /*6c90*/  SHF.R.U64 R53, R54, 0x10, R55.reuse ;  /* 0x0000001036357819 */ /* 0x100fe20000001237 */
[----:B------:R-:W-:Y:S01]  /*6ca0*/  HADD2.F32 R45, -RZ, R45.H0_H0 ;  /* 0x2000002dff2d7230 */ /* 0x000fe20000004100 */
[----:B------:R-:W-:Y:S01]  /*6cb0*/  SHF.R.U32.HI R54, RZ, 0x10, R55 ;  /* 0x00000010ff367819 */ /* 0x000fe20000011637 */
[----:B------:R-:W-:Y:S01]  /*6cc0*/  HADD2.F32 R55, -RZ, R160.H0_H0 ;  /* 0x200000a0ff377230 */ /* 0x000fe20000004100 */
[--C-:B------:R-:W-:Y:S01]  /*6cd0*/  SHF.R.U64 R46, R46, 0x10, R47.reuse ;  /* 0x000000102e2e7819 */ /* 0x100fe2000000122f */
[--C-:B--2---:R-:W-:Y:S01]  /*6ce0*/  HADD2.F32 R160, -RZ, R93.reuse.H0_H0 ;  /* 0x2000005dffa07230 */ /* 0x104fe20000004100 */
[----:B------:R-:W-:Y:S01]  /*6cf0*/  SHF.R.U32.HI R47, RZ, 0x10, R47 ;  /* 0x00000010ff2f7819 */ /* 0x000fe2000001162f */
[----:B------:R-:W-:-:S02]  /*6d00*/  HADD2.F32 R93, -RZ, R93.H1_H1 ;  /* 0x3000005dff5d7230 */ /* 0x000fc40000004100 */
[----:B------:R-:W-:Y:S02]  /*6d10*/  HADD2.F32 R52, -RZ, R52.H0_H0 ;  /* 0x20000034ff347230 */ /* 0x000fe40000004100 */
[-C--:B------:R-:W-:Y:S01]  /*6d20*/  FMUL.FTZ R157, R160, R55.reuse ;  /* 0x00000037a09d7220 */ /* 0x080fe20000410000 */
[----:B------:R-:W-:Y:S01]  /*6d30*/  FMUL.FTZ R55, R162, R55 ;  /* 0x00000037a2377220 */ /* 0x000fe20000410000 */
[----:B------:R-:W-:Y:S02]  /*6d40*/  HADD2.F32 R54, -RZ, R54.H0_H0 ;  /* 0x20000036ff367230 */ /* 0x000fe40000004100 */
[-C--:B------:R-:W-:Y:S01]  /*6d50*/  FMUL.FTZ R166, R93, R52.reuse ;  /* 0x000000345da67220 */ /* 0x080fe20000410000 */
[C---:B------:R-:W-:Y:S01]  /*6d60*/  FMUL.FTZ R52, R89.reuse, R52 ;  /* 0x0000003459347220 */ /* 0x040fe20000410000 */
[-C--:B------:R-:W-:Y:S01]  /*6d70*/  FFMA.FTZ R55, R160, R159.reuse, R55 ;  /* 0x0000009fa0377223 */ /* 0x080fe20000010037 */
[----:B------:R-:W-:Y:S01]  /*6d80*/  FFMA.FTZ R157, R162, R159, -R157 ;  /* 0x0000009fa29d7223 */ /* 0x000fe2000001089d */
[----:B------:R-:W-:Y:S01]  /*6d90*/  FFMA.FTZ R166, R89, R164, -R166 ;  /* 0x000000a459a67223 */ /* 0x000fe200000108a6 */
[----:B------:R-:W-:-:S02]  /*6da0*/  HADD2.F32 R89, -RZ, R168.H0_H0 ;  /* 0x200000a8ff597230 */ /* 0x000fc40000004100 */
[----:B------:R-:W-:Y:S01]  /*6db0*/  FFMA.FTZ R52, R93, R164, R52 ;  /* 0x000000a45d347223 */ /* 0x000fe20000010034 */
[--C-:B------:R-:W-:Y:S02]  /*6dc0*/  HADD2.F32 R160, -RZ, R95.reuse.H0_H0 ;  /* 0x2000005fffa07230 */ /* 0x100fe40000004100 */
[----:B------:R-:W-:Y:S01]  /*6dd0*/  HADD2.F32 R95, -RZ, R95.H1_H1 ;  /* 0x3000005fff5f7230 */ /* 0x000fe20000004100 */
[----:B------:R-:W-:Y:S01]  /*6de0*/  F2FP.F16.F32.PACK_AB R157, R166, R157 ;  /* 0x0000009da69d723e */ /* 0x000fe200000000ff */
[----:B------:R-:W-:Y:S02]  /*6df0*/  HADD2.F32 R162, -RZ, R91.H0_H0 ;  /* 0x2000005bffa27230 */ /* 0x000fe40000004100 */
        /* <DEDUP_REMOVED lines=12> */
[----:B------:R-:W-:Y:S02]  /*6ec0*/  HADD2.F32 R162, -RZ, R92.H0_H0 ;  /* 0x2000005cffa27230 */ /* 0x000fe40000004100 */
[----:B------:R-:W-:Y:S01]  /*6ed0*/  FFMA.FTZ R54, R95, R164, R54 ;  /* 0x000000a45f367223 */ /* 0x000fe20000010036 */
[----:B------:R-:W-:Y:S02]  /*6ee0*/  HADD2.F32 R160, -RZ, R88.H0_H0 ;  /* 0x20000058ffa07230 */ /* 0x000fe40000004100 */
[----:B------:R-:W-:Y:S02]  /*6ef0*/  HADD2.F32 R92, -RZ, R92.H1_H1 ;  /* 0x3000005cff5c7230 */ /* 0x000fe40000004100 */
[-C--:B------:R-:W-:Y:S01]  /*6f00*/  FMUL.FTZ R95, R162, R91.reuse ;  /* 0x0000005ba25f7220 */ /* 0x080fe20000410000 */
[----:B------:R-:W-:Y:S02]  /*6f10*/  HADD2.F32 R93, -RZ, R161.H1_H1 ;  /* 0x300000a1ff5d7230 */ /* 0x000fe40000004100 */
[----:B------:R-:W-:Y:S01]  /*6f20*/  FMUL.FTZ R161, R160, R91 ;  /* 0x0000005ba0a17220 */ /* 0x000fe20000410000 */
[----:B------:R-:W-:-:S02]  /*6f30*/  HADD2.F32 R88, -RZ, R88.H1_H1 ;  /* 0x30000058ff587230 */ /* 0x000fc40000004100 */
[----:B------:R-:W-:Y:S01]  /*6f40*/  FMUL.FTZ R91, R92, R45 ;  /* 0x0000002d5c5b7220 */ /* 0x000fe20000410000 */
[----:B------:R-:W-:Y:S02]  /*6f50*/  HADD2.F32 R44, -RZ, R163.H1_H1 ;  /* 0x300000a3ff2c7230 */ /* 0x000fe40000004100 */
[-C--:B------:R-:W-:Y:S01]  /*6f60*/  FFMA.FTZ R95, R160, R93.reuse, -R95 ;  /* 0x0000005da05f7223 */ /* 0x080fe2000001085f */
[----:B------:R-:W-:Y:S01]  /*6f70*/  FFMA.FTZ R161, R162, R93, R161 ;  /* 0x0000005da2a17223 */ /* 0x000fe200000100a1 */
[C---:B------:R-:W-:Y:S01]  /*6f80*/  FMUL.FTZ R45, R88.reuse, R45 ;  /* 0x0000002d582d7220 */ /* 0x040fe20000410000 */
[----:B------:R-:W-:Y:S01]  /*6f90*/  FFMA.FTZ R88, R88, R159, -R91 ;  /* 0x0000009f58587223 */ /* 0x000fe2000001085b */
[----:B------:R-:W-:Y:S01]  /*6fa0*/  HADD2.F32 R93, -RZ, R94.H0_H0 ;  /* 0x2000005eff5d7230 */ /* 0x000fe20000004100 */
[----:B------:R-:W-:Y:S01]  /*6fb0*/  F2FP.F16.F32.PACK_AB R54, R54, R89 ;  /* 0x000000593636723e */ /* 0x000fe200000000ff */
[----:B------:R-:W-:Y:S02]  /*6fc0*/  HADD2.F32 R53, -RZ, R53.H0_H0 ;  /* 0x20000035ff357230 */ /* 0x000fe40000004100 */
[----:B------:R-:W-:Y:S01]  /*6fd0*/  FFMA.FTZ R92, R92, R159, R45 ;  /* 0x0000009f5c5c7223 */ /* 0x000fe2000001002d */
[----:B------:R-:W-:Y:S01]  /*6fe0*/  HADD2.F32 R91, -RZ, R90.H0_H0 ;  /* 0x2000005aff5b7230 */ /* 0x000fe20000004100 */
[----:B------:R-:W-:Y:S01]  /*6ff0*/  F2FP.F16.F32.PACK_AB R88, R88, R95 ;  /* 0x0000005f5858723e */ /* 0x000fe200000000ff */
[----:B------:R-:W-:Y:S01]  /*7000*/  HADD2.F32 R94, -RZ, R94.H1_H1 ;  /* 0x3000005eff5e7230 */ /* 0x000fe20000004100 */
[----:B------:R-:W-:Y:S01]  /*7010*/  MOV R95, R54 ;  /* 0x00000036005f7202 */ /* 0x000fe20000000f00 */
[----:B------:R-:W-:Y:S01]  /*7020*/  HADD2.F32 R90, -RZ, R90.H1_H1 ;  /* 0x3000005aff5a7230 */ /* 0x000fe20000004100 */
[----:B------:R-:W-:Y:S01]  /*7030*/  F2FP.F16.F32.PACK_AB R92, R92, R161 ;  /* 0x000000a15c5c723e */ /* 0x000fe200000000ff */
[----:B------:R-:W-:-:S02]  /*7040*/  HADD2.F32 R45, -RZ, R163.H0_H0 ;  /* 0x200000a3ff2d7230 */ /* 0x000fc40000004100 */
[-C--:B------:R-:W-:Y:S01]  /*7050*/  FMUL.FTZ R163, R94, R53.reuse ;  /* 0x000000355ea37220 */ /* 0x080fe20000410000 */
[----:B------:R-:W-:Y:S02]  /*7060*/  HADD2.F32 R159, -RZ, R46.H0_H0 ;  /* 0x2000002eff9f7230 */ /* 0x000fe40000004100 */
        /* <DEDUP_REMOVED lines=12> */
.L_x_2369:
[----:B------:R-:W-:Y:S05]  /*7130*/  BSYNC B3 ;  /* 0x0000000000037941 */ /* 0x000fea0003800000 */
.L_x_2368:
[----:B0-----:R0:W-:Y:S04]  /*7140*/  STG.E.128 desc[UR60][R136.64], R88 ;  /* 0x0000005888007986 */ /* 0x0011e8000c101d3c */
[----:B--2---:R0:W-:Y:S02]  /*7150*/  @!P5 STG.E.128 desc[UR60][R138.64], R92 ;  /* 0x0000005c8a00d986 */ /* 0x0041e4000c101d3c */
.L_x_2367:
[----:B------:R-:W-:Y:S05]  /*7160*/  BSYNC B2 ;  /* 0x0000000000027941 */ /* 0x000fea0003800000 */
.L_x_2366:
        /* <DEDUP_REMOVED lines=16> */
[----:B0-----:R-:W-:Y:S02]  /*7270*/  LEA R88, P6, R47, R118, 0x1 ;  /* 0x000000762f587211 */ /* 0x001fe400078c08ff */
[----:B------:R-:W-:-:S02]  /*7280*/  ISETP.NE.AND P0, PT, R52, RZ, PT ;  /* 0x000000ff3400720c */ /* 0x000fc40003f05270 */
[----:B------:R-:W-:Y:S02]  /*7290*/  LEA.HI.X R89, R47, R119, R46, 0x1, P6 ;  /* 0x000000772f597211 */ /* 0x000fe400030f0c2e */
[----:B------:R-:W-:Y:S02]  /*72a0*/  SHF.R.S32.HI R47, RZ, 0x1f, R44 ;  /* 0x0000001fff2f7819 */ /* 0x000fe4000001142c */
[----:B------:R-:W-:Y:S02]  /*72b0*/  @!P5 LEA R90, P6, R134, R118, 0x1 ;  /* 0x00000076865ad211 */ /* 0x000fe400078c08ff */
[----:B------:R-:W-:Y:S02]  /*72c0*/  LEA.HI R47, R47, R44, RZ, 0x3 ;  /* 0x0000002c2f2f7211 */ /* 0x000fe400078f18ff */
[----:B------:R-:W-:Y:S01]  /*72d0*/  LOP3.LUT R44, R45, 0x1c0, R234, 0xf8, !PT ;  /* 0x000001c02d2c7812 */ /* 0x000fe200078ef8ea */
[----:B------:R-:W-:Y:S01]  /*72e0*/  IMAD R45, R18, 0x5000, R142 ;  /* 0x00005000122d7824 */ /* 0x000fe200078e028e */
[----:B------:R-:W-:-:S02]  /*72f0*/  SHF.R.S32.HI R47, RZ, 0x3, R47 ;  /* 0x00000003ff2f7819 */ /* 0x000fc4000001142f */
[----:B------:R-:W-:Y:S02]  /*7300*/  LOP3.LUT R44, R44, R235, RZ, 0x3c, !PT ;  /* 0x000000eb2c2c7212 */ /* 0x000fe400078e3cff */
[----:B------:R-:W-:Y:S01]  /*7310*/  LEA R45, R45, R16, 0x1 ;  /* 0x000000102d2d7211 */ /* 0x000fe200078e08ff */
[----:B------:R-:W-:Y:S01]  /*7320*/  IMAD R47, R47, 0x1400, R236 ;  /* 0x000014002f2f7824 */ /* 0x000fe200078e02ec */
[----:B------:R-:W-:Y:S02]  /*7330*/  @!P5 LEA.HI.X R91, R134, R119, R158, 0x1, P6 ;  /* 0x00000077865bd211 */ /* 0x000fe400030f0c9e */
[----:B------:R-:W-:Y:S01]  /*7340*/  ISETP.GE.AND P6, PT, R19, R116, PT ;  /* 0x000000741300720c */ /* 0x000fe20003fc6270 */
[----:B------:R-:W-:-:S04]  /*7350*/  IMAD.IADD R47, R47, 0x1, R44 ;  /* 0x000000012f2f7824 */ /* 0x000fc800078e022c */
[----:B------:R-:W-:-:S04]  /*7360*/  IMAD R47, R18, 0x5000, R47 ;  /* 0x00005000122f7824 */ /* 0x000fc800078e022f */
[----:B------:R-:W-:Y:S02]  /*7370*/  IMAD R52, R47, 0x2, R16 ;  /* 0x000000022f347824 */ /* 0x000fe400078e0210 */
        /* <DEDUP_REMOVED lines=25> */
[----:B------:R-:W-:Y:S02]  /*7510*/  HADD2.F32 R45, -RZ, R176.H1_H1 ;  /* 0x300000b0ff2d7230 */ /* 0x000fe40000004100 */
        /* <DEDUP_REMOVED lines=9> */
[----:B------:R-:W-:Y:S02]  /*75b0*/  HADD2.F32 R53, -RZ, R176.H0_H0 ;  /* 0x200000b0ff357230 */ /* 0x000fe40000004100 */
        /* <DEDUP_REMOVED lines=49> */
.L_x_2371:
[----:B------:R-:W-:Y:S05]  /*78d0*/  BSYNC B2 ;  /* 0x0000000000027941 */ /* 0x000fea0003800000 */
.L_x_2370:
[----:B0-----:R3:W-:Y:S04]  /*78e0*/  STG.E.128 desc[UR60][R88.64], R44 ;  /* 0x0000002c58007986 */ /* 0x0017e8000c101d3c */
[----:B--2---:R3:W-:Y:S02]  /*78f0*/  @!P5 STG.E.128 desc[UR60][R90.64], R52 ;  /* 0x000000345a00d986 */ /* 0x0047e4000c101d3c */
.L_x_2365:
[----:B------:R-:W-:Y:S05]  /*7900*/  BSYNC B1 ;  /* 0x0000000000017941 */ /* 0x000fea0003800000 */
.L_x_2364:
        /* <DEDUP_REMOVED lines=17> */
[----:B------:R-:W-:Y:S01]  /*7a20*/  SHF.R.S32.HI R45, RZ, 0x1f, R42 ;  /* 0x0000001fff2d7819 */ /* 0x000fe2000001142a */
[----:B------:R-:W-:-:S03]  /*7a30*/  IMAD.SHL.U32 R43, R42, 0x8, RZ ;  /* 0x000000082a2b7824 */ /* 0x000fc600078e00ff */
[----:B------:R-:W-:Y:S02]  /*7a40*/  LEA.HI R45, R45, R42, RZ, 0x3 ;  /* 0x0000002a2d2d7211 */ /* 0x000fe400078f18ff */
[----:B------:R-:W-:Y:S02]  /*7a50*/  ISETP.GE.AND P3, PT, R43, R145, PT ;  /* 0x000000912b00720c */ /* 0x000fe40003f66270 */
[----:B------:R-:W-:Y:S02]  /*7a60*/  SHF.R.S32.HI R45, RZ, 0x3, R45 ;  /* 0x00000003ff2d7819 */ /* 0x000fe4000001142d */
[----:B------:R-:W-:-:S04]  /*7a70*/  LOP3.LUT R42, R229, 0x38, R43, 0xf8, !PT ;  /* 0x00000038e52a7812 */ /* 0x000fc800078ef82b */
[----:B------:R-:W-:-:S05]  /*7a80*/  LOP3.LUT R42, R42, R233, RZ, 0x3c, !PT ;  /* 0x000000e92a2a7212 */ /* 0x000fca00078e3cff */
[--C-:B------:R-:W-:Y:S02]  /*7a90*/  @!P3 SHF.R.S32.HI R41, RZ, 0x1f, R43.reuse ;  /* 0x0000001fff29b819 */ /* 0x100fe4000001142b */
[----:B------:R-:W-:Y:S01]  /*7aa0*/  @!P3 IADD3 R40, P5, P6, R38, R48, R43 ;  /* 0x000000302628b210 */ /* 0x000fe20007ebe02b */
[----:B------:R-:W-:-:S03]  /*7ab0*/  IMAD R43, R45, 0x1400, R230 ;  /* 0x000014002d2b7824 */ /* 0x000fc600078e02e6 */
[----:B------:R-:W-:Y:S02]  /*7ac0*/  @!P3 IADD3.X R41, R37, R54, R41, P5, P6 ;  /* 0x000000362529b210 */ /* 0x000fe40002fec429 */
[----:B------:R-:W-:Y:S01]  /*7ad0*/  IADD3 R45, R43, R42, RZ ;  /* 0x0000002a2b2d7210 */ /* 0x000fe20007ffe0ff */
[----:B------:R-:W-:Y:S01]  /*7ae0*/  IMAD R43, R18, 0x5000, R141 ;  /* 0x00005000122b7824 */ /* 0x000fe200078e028d */
[----:B------:R-:W-:-:S03]  /*7af0*/  LEA R50, P5, R44, R118, 0x1 ;  /* 0x000000762c327211 */ /* 0x000fc600078a08ff */
[----:B------:R-:W-:Y:S01]  /*7b00*/  IMAD R45, R18, 0x5000, R45 ;  /* 0x00005000122d7824 */ /* 0x000fe200078e022d */
[----:B------:R-:W-:Y:S01]  /*7b10*/  LEA.HI.X R51, R44, R119, R46, 0x1, P5 ;  /* 0x000000772c337211 */ /* 0x000fe200028f0c2e */
[--C-:B------:R-:W-:Y:S01]  /*7b20*/  IMAD R43, R43, 0x2, R16.reuse ;  /* 0x000000022b2b7824 */ /* 0x100fe200078e0210 */
[----:B------:R-:W-:Y:S01]  /*7b30*/  @!P3 LEA R52, P5, R40, R118, 0x1 ;  /* 0x000000762834b211 */ /* 0x000fe200078a08ff */
[----:B------:R-:W-:-:S03]  /*7b40*/  IMAD R45, R45, 0x2, R16 ;  /* 0x000000022d2d7824 */ /* 0x000fc600078e0210 */
[----:B------:R-:W-:Y:S02]  /*7b50*/  @!P3 LEA.HI.X R53, R40, R119, R41, 0x1, P5 ;  /* 0x000000772835b211 */ /* 0x000fe400028f0c29 */
[----:B------:R-:W2:Y:S01]  /*7b60*/  LDS.128 R40, [R43+0x24400] ;  /* 0x024400002b287984 */ /* 0x000ea20000000c00 */
[----:B------:R-:W-:-:S03]  /*7b70*/  ISETP.GE.AND P5, PT, R17, R116, PT ;  /* 0x000000741100720c */ /* 0x000fc60003fa6270 */
[----:B------:R-:W3:Y:S10]  /*7b80*/  LDS.128 R44, [R45+0x24400] ;  /* 0x024400002d2c7984 */ /* 0x000ef40000000c00 */
[----:B------:R-:W-:Y:S05]  /*7b90*/  @P5 BRA `(.L_x_2377) ;  /* 0x0000000400405947 */ /* 0x000fea0003800000 */
[----:B------:R-:W-:Y:S01]  /*7ba0*/  SHF.R.U64 R55, R60, 0x10, R61 ;  /* 0x000000103c377819 */ /* 0x000fe2000000123d */
[----:B0-----:R-:W-:Y:S01]  /*7bb0*/  HADD2.F32 R89, -RZ, R173.H1_H1 ;  /* 0x300000adff597230 */ /* 0x001fe20000004100 */
[--C-:B------:R-:W-:Y:S01]  /*7bc0*/  SHF.R.U64 R60, R68, 0x10, R69.reuse ;  /* 0x00000010443c7819 */ /* 0x100fe20000001245 */
[----:B---3--:R-:W-:Y:S01]  /*7bd0*/  HADD2.F32 R90, -RZ, R45.H0_H0 ;  /* 0x2000002dff5a7230 */ /* 0x008fe20000004100 */
[----:B------:R-:W-:Y:S01]  /*7be0*/  SHF.R.U32.HI R68, RZ, 0x10, R69 ;  /* 0x00000010ff447819 */ /* 0x000fe20000011645 */
[----:B--2---:R-:W-:Y:S01]  /*7bf0*/  HADD2.F32 R92, -RZ, R41.H0_H0 ;  /* 0x20000029ff5c7230 */ /* 0x004fe20000004100 */
[--C-:B------:R-:W-:Y:S01]  /*7c00*/  SHF.R.U64 R69, R70, 0x10, R71.reuse ;  /* 0x0000001046457819 */ /* 0x100fe20000001247 */
[----:B------:R-:W-:Y:S01]  /*7c10*/  HADD2.F32 R88, -RZ, R45.H1_H1 ;  /* 0x3000002dff587230 */ /* 0x000fe20000004100 */
[----:B------:R-:W-:Y:S01]  /*7c20*/  SHF.R.U32.HI R70, RZ, 0x10, R71 ;  /* 0x00000010ff467819 */ /* 0x000fe20000011647 */
[----:B------:R-:W-:Y:S01]  /*7c30*/  HADD2.F32 R45, -RZ, R68.H0_H0 ;  /* 0x20000044ff2d7230 */ /* 0x000fe20000004100 */
[----:B------:R-:W-:Y:S01]  /*7c40*/  SHF.R.U32.HI R61, RZ, 0x10, R61 ;  /* 0x00000010ff3d7819 */ /* 0x000fe2000001163d */
[----:B------:R-:W-:-:S02]  /*7c50*/  HADD2.F32 R68, -RZ, R41.H1_H1 ;  /* 0x30000029ff447230 */ /* 0x000fc40000004100 */
[-C--:B------:R-:W-:Y:S01]  /*7c60*/  FMUL.FTZ R41, R90, R89.reuse ;  /* 0x000000595a297220 */ /* 0x080fe20000410000 */
[----:B------:R-:W-:Y:S02]  /*7c70*/  HADD2.F32 R71, -RZ, R171.H1_H1 ;  /* 0x300000abff477230 */ /* 0x000fe40000004100 */
[----:B------:R-:W-:Y:S01]  /*7c80*/  FMUL.FTZ R89, R92, R89 ;  /* 0x000000595c597220 */ /* 0x000fe20000410000 */
[-C--:B------:R-:W-:Y:S01]  /*7c90*/  FMUL.FTZ R91, R88, R45.reuse ;  /* 0x0000002d585b7220 */ /* 0x080fe20000410000 */
[----:B------:R-:W-:Y:S01]  /*7ca0*/  FMUL.FTZ R93, R68, R45 ;  /* 0x0000002d445d7220 */ /* 0x000fe20000410000 */
[----:B------:R-:W-:Y:S01]  /*7cb0*/  SHF.R.U64 R62, R62, 0x10, R63 ;  /* 0x000000103e3e7819 */ /* 0x000fe2000000123f */
[-C--:B------:R-:W-:Y:S01]  /*7cc0*/  FFMA.FTZ R41, R92, R71.reuse, -R41 ;  /* 0x000000475c297223 */ /* 0x080fe20000010829 */
[----:B------:R-:W-:Y:S01]  /*7cd0*/  FFMA.FTZ R45, R90, R71, R89 ;  /* 0x000000475a2d7223 */ /* 0x000fe20000010059 */
[----:B------:R-:W-:Y:S01]  /*7ce0*/  HADD2.F32 R61, -RZ, R61.H0_H0 ;  /* 0x2000003dff3d7230 */ /* 0x000fe20000004100 */
[----:B------:R-:W-:Y:S01]  /*7cf0*/  SHF.R.U32.HI R63, RZ, 0x10, R63 ;  /* 0x00000010ff3f7819 */ /* 0x000fe2000001163f */
[----:B------:R-:W-:-:S02]  /*7d00*/  HADD2.F32 R92, -RZ, R47.H0_H0 ;  /* 0x2000002fff5c7230 */ /* 0x000fc40000004100 */
[----:B------:R-:W-:Y:S02]  /*7d10*/  HADD2.F32 R90, -RZ, R47.H1_H1 ;  /* 0x3000002fff5a7230 */ /* 0x000fe40000004100 */
[-C--:B------:R-:W-:Y:S01]  /*7d20*/  FFMA.FTZ R68, R68, R61.reuse, -R91 ;  /* 0x0000003d44447223 */ /* 0x080fe2000001085b */
[----:B------:R-:W-:Y:S02]  /*7d30*/  HADD2.F32 R47, -RZ, R70.H0_H0 ;  /* 0x20000046ff2f7230 */ /* 0x000fe40000004100 */
[----:B------:R-:W-:Y:S01]  /*7d40*/  FFMA.FTZ R88, R88, R61, R93 ;  /* 0x0000003d58587223 */ /* 0x000fe2000001005d */
[----:B------:R-:W-:Y:S02]  /*7d50*/  HADD2.F32 R71, -RZ, R172.H1_H1 ;  /* 0x300000acff477230 */ /* 0x000fe40000004100 */
[--C-:B------:R-:W-:Y:S02]  /*7d60*/  HADD2.F32 R70, -RZ, R43.reuse.H1_H1 ;  /* 0x3000002bff467230 */ /* 0x100fe40000004100 */
[----:B------:R-:W-:Y:S01]  /*7d70*/  FMUL.FTZ R89, R90, R47 ;  /* 0x0000002f5a597220 */ /* 0x000fe20000410000 */
[----:B------:R-:W-:-:S02]  /*7d80*/  HADD2.F32 R94, -RZ, R43.H0_H0 ;  /* 0x2000002bff5e7230 */ /* 0x000fc40000004100 */
[----:B------:R-:W-:Y:S01]  /*7d90*/  FMUL.FTZ R43, R92, R71 ;  /* 0x000000475c2b7220 */ /* 0x000fe20000410000 */
[----:B------:R-:W-:Y:S02]  /*7da0*/  HADD2.F32 R61, -RZ, R170.H1_H1 ;  /* 0x300000aaff3d7230 */ /* 0x000fe40000004100 */
[----:B------:R-:W-:Y:S01]  /*7db0*/  FMUL.FTZ R91, R70, R47 ;  /* 0x0000002f465b7220 */ /* 0x000fe20000410000 */
[----:B------:R-:W-:Y:S02]  /*7dc0*/  HADD2.F32 R63, -RZ, R63.H0_H0 ;  /* 0x2000003fff3f7230 */ /* 0x000fe40000004100 */
[C---:B------:R-:W-:Y:S01]  /*7dd0*/  FMUL.FTZ R71, R94.reuse, R71 ;  /* 0x000000475e477220 */ /* 0x040fe20000410000 */
[----:B------:R-:W-:Y:S02]  /*7de0*/  HADD2.F32 R173, -RZ, R173.H0_H0 ;  /* 0x200000adffad7230 */ /* 0x000fe40000004100 */
[----:B------:R-:W-:Y:S01]  /*7df0*/  FFMA.FTZ R43, R94, R61, -R43 ;  /* 0x0000003d5e2b7223 */ /* 0x000fe2000001082b */
[----:B------:R-:W-:-:S02]  /*7e00*/  HADD2.F32 R94, -RZ, R60.H0_H0 ;  /* 0x2000003cff5e7230 */ /* 0x000fc40000004100 */
[-C--:B------:R-:W-:Y:S01]  /*7e10*/  FFMA.FTZ R70, R70, R63.reuse, -R89 ;  /* 0x0000003f46467223 */ /* 0x080fe20000010859 */
[----:B------:R-:W-:Y:S01]  /*7e20*/  FFMA.FTZ R90, R90, R63, R91 ;  /* 0x0000003f5a5a7223 */ /* 0x000fe2000001005b */
[----:B------:R-:W-:Y:S01]  /*7e30*/  FFMA.FTZ R47, R92, R61, R71 ;  /* 0x0000003d5c2f7223 */ /* 0x000fe20000010047 */
[----:B------:R-:W-:Y:S01]  /*7e40*/  HADD2.F32 R63, -RZ, R44.H0_H0 ;  /* 0x2000002cff3f7230 */ /* 0x000fe20000004100 */
[----:B------:R-:W-:Y:S01]  /*7e50*/  F2FP.F16.F32.PACK_AB R41, R68, R41 ;  /* 0x000000294429723e */ /* 0x000fe200000000ff */
[----:B------:R-:W-:Y:S01]  /*7e60*/  HADD2.F32 R60, -RZ, R40.H0_H0 ;  /* 0x20000028ff3c7230 */ /* 0x000fe20000004100 */
[----:B------:R-:W-:Y:S01]  /*7e70*/  F2FP.F16.F32.PACK_AB R43, R70, R43 ;  /* 0x0000002b462b723e */ /* 0x000fe200000000ff */
        /* <DEDUP_REMOVED lines=9> */
[-C--:B------:R-:W-:Y:S01]  /*7f10*/  FFMA.FTZ R44, R63, R171.reuse, R44 ;  /* 0x000000ab3f2c7223 */ /* 0x080fe2000001002c */
[----:B------:R-:W-:Y:S02]  /*7f20*/  HADD2.F32 R63, -RZ, R46.H0_H0 ;  /* 0x2000002eff3f7230 */ /* 0x000fe40000004100 */
[----:B------:R-:W-:Y:S01]  /*7f30*/  FFMA.FTZ R40, R60, R171, -R55 ;  /* 0x000000ab3c287223 */ /* 0x000fe20000010837 */
[-C--:B------:R-:W-:Y:S01]  /*7f40*/  FFMA.FTZ R55, R61, R92.reuse, -R134 ;  /* 0x0000005c3d377223 */ /* 0x080fe20000010886 */
[----:B------:R-:W-:Y:S01]  /*7f50*/  FFMA.FTZ R61, R71, R92, R94 ;  /* 0x0000005c473d7223 */ /* 0x000fe2000001005e */
[----:B------:R-:W-:Y:S01]  /*7f60*/  HADD2.F32 R172, -RZ, R172.H0_H0 ;  /* 0x200000acffac7230 */ /* 0x000fe20000004100 */
[----:B------:R-:W-:Y:S01]  /*7f70*/  F2FP.F16.F32.PACK_AB R47, R90, R47 ;  /* 0x0000002f5a2f723e */ /* 0x000fe200000000ff */
[----:B------:R-:W-:Y:S01]  /*7f80*/  HADD2.F32 R71, -RZ, R69.H0_H0 ;  /* 0x20000045ff477230 */ /* 0x000fe20000004100 */
[----:B------:R-:W-:Y:S01]  /*7f90*/  F2FP.F16.F32.PACK_AB R40, R55, R40 ;  /* 0x000000283728723e */ /* 0x000fe200000000ff */
[----:B------:R-:W-:-:S02]  /*7fa0*/  HADD2.F32 R60, -RZ, R42.H0_H0 ;  /* 0x2000002aff3c7230 */ /* 0x000fc40000004100 */
[----:B------:R-:W-:Y:S01]  /*7fb0*/  FMUL.FTZ R89, R63, R172 ;  /* 0x000000ac3f597220 */ /* 0x000fe20000410000 */
[----:B------:R-:W-:Y:S01]  /*7fc0*/  HADD2.F32 R46, -RZ, R46.H1_H1 ;  /* 0x3000002eff2e7230 */ /* 0x000fe20000004100 */
[----:B------:R-:W-:Y:S01]  /*7fd0*/  F2FP.F16.F32.PACK_AB R44, R61, R44 ;  /* 0x0000002c3d2c723e */ /* 0x000fe200000000ff */
[----:B------:R-:W-:Y:S02]  /*7fe0*/  HADD2.F32 R42, -RZ, R42.H1_H1 ;  /* 0x3000002aff2a7230 */ /* 0x000fe40000004100 */
[----:B------:R-:W-:Y:S01]  /*7ff0*/  FMUL.FTZ R172, R60, R172 ;  /* 0x000000ac3cac7220 */ /* 0x000fe20000410000 */
[----:B------:R-:W-:Y:S02]  /*8000*/  HADD2.F32 R170, -RZ, R170.H0_H0 ;  /* 0x200000aaffaa7230 */ /* 0x000fe40000004100 */
[-C--:B------:R-:W-:Y:S01]  /*8010*/  FMUL.FTZ R91, R46, R71.reuse ;  /* 0x000000472e5b7220 */ /* 0x080fe20000410000 */
[----:B------:R-:W-:Y:S02]  /*8020*/  HADD2.F32 R69, -RZ, R62.H0_H0 ;  /* 0x2000003eff457230 */ /* 0x000fe40000004100 */
[----:B------:R-:W-:Y:S01]  /*8030*/  FMUL.FTZ R71, R42, R71 ;  /* 0x000000472a477220 */ /* 0x000fe20000410000 */
[-C--:B------:R-:W-:Y:S01]  /*8040*/  FFMA.FTZ R89, R60, R170.reuse, -R89 ;  /* 0x000000aa3c597223 */ /* 0x080fe20000010859 */
[----:B------:R-:W-:Y:S01]  /*8050*/  FFMA.FTZ R172, R63, R170, R172 ;  /* 0x000000aa3fac7223 */ /* 0x000fe200000100ac */
[-C--:B------:R-:W-:Y:S01]  /*8060*/  FFMA.FTZ R42, R42, R69.reuse, -R91 ;  /* 0x000000452a2a7223 */ /* 0x080fe2000001085b */
[----:B------:R-:W-:-:S04]  /*8070*/  FFMA.FTZ R71, R46, R69, R71 ;  /* 0x000000452e477223 */ /* 0x000fc80000010047 */
[----:B------:R-:W-:Y:S02]  /*8080*/  F2FP.F16.F32.PACK_AB R42, R42, R89 ;  /* 0x000000592a2a723e */ /* 0x000fe400000000ff */
[----:B------:R-:W-:-:S07]  /*8090*/  F2FP.F16.F32.PACK_AB R46, R71, R172 ;  /* 0x000000ac472e723e */ /* 0x000fce00000000ff */
.L_x_2377:
[----:B------:R-:W-:Y:S05]  /*80a0*/  BSYNC B3 ;  /* 0x0000000000037941 */ /* 0x000fea0003800000 */
.L_x_2376:
[----:B--2---:R2:W-:Y:S04]  /*80b0*/  STG.E.128 desc[UR60][R50.64], R40 ;  /* 0x0000002832007986 */ /* 0x0045e8000c101d3c */
[----:B---3--:R2:W-:Y:S02]  /*80c0*/  @!P3 STG.E.128 desc[UR60][R52.64], R44 ;  /* 0x0000002c3400b986 */ /* 0x0085e4000c101d3c */
.L_x_2375:
[----:B------:R-:W-:Y:S05]  /*80d0*/  BSYNC B2 ;  /* 0x0000000000027941 */ /* 0x000fea0003800000 */
.L_x_2374:
        /* <DEDUP_REMOVED lines=22> */
[-C--:B------:R-:W-:Y:S01]  /*8240*/  LEA.HI.X R49, R44, R119.reuse, R45, 0x1, P5 ;  /* 0x000000772c317211 */ /* 0x080fe200028f0c2d */
[----:B------:R-:W-:Y:S01]  /*8250*/  IMAD R41, R18, 0x5000, R140 ;  /* 0x0000500012297824 */ /* 0x000fe200078e028c */
[----:B------:R-:W-:Y:S01]  /*8260*/  @!P3 LEA R50, P5, R42, R118, 0x1 ;  /* 0x000000762a32b211 */ /* 0x000fe200078a08ff */
[----:B------:R-:W-:Y:S02]  /*8270*/  IMAD R43, R18, 0x5000, R43 ;  /* 0x00005000122b7824 */ /* 0x000fe400078e022b */
[----:B------:R-:W-:Y:S01]  /*8280*/  IMAD R41, R41, 0x2, R16 ;  /* 0x0000000229297824 */ /* 0x000fe200078e0210 */
[----:B------:R-:W-:Y:S02]  /*8290*/  @!P3 LEA.HI.X R51, R42, R119, R54, 0x1, P5 ;  /* 0x000000772a33b211 */ /* 0x000fe400028f0c36 */
[----:B------:R-:W-:Y:S02]  /*82a0*/  LEA R44, R43, R16, 0x1 ;  /* 0x000000102b2c7211 */ /* 0x000fe400078e08ff */
[----:B------:R-:W-:Y:S01]  /*82b0*/  ISETP.GE.AND P5, PT, R19, R116, PT ;  /* 0x000000741300720c */ /* 0x000fe20003fa6270 */
[----:B------:R-:W2:Y:S04]  /*82c0*/  LDS.128 R40, [R41+0x24400] ;  /* 0x0244000029287984 */ /* 0x000ea80000000c00 */
[----:B------:R-:W3:Y:S08]  /*82d0*/  LDS.128 R44, [R44+0x24400] ;  /* 0x024400002c2c7984 */ /* 0x000ef00000000c00 */
[----:B------:R-:W-:Y:S05]  /*82e0*/  @P5 BRA `(.L_x_2379) ;  /* 0x0000000400505947 */ /* 0x000fea0003800000 */
[----:B------:R-:W-:Y:S01]  /*82f0*/  SHF.R.U64 R52, R56, 0x10, R57 ;  /* 0x0000001038347819 */ /* 0x000fe20000001239 */
[----:B---3--:R-:W-:Y:S01]  /*8300*/  IMAD.MOV.U32 R56, RZ, RZ, R45 ;  /* 0x000000ffff387224 */ /* 0x008fe200078e002d */
[----:B------:R-:W-:Y:S01]  /*8310*/  SHF.R.U32.HI R63, RZ, 0x10, R65 ;  /* 0x00000010ff3f7819 */ /* 0x000fe20000011641 */
[----:B--2---:R-:W-:Y:S01]  /*8320*/  IMAD.MOV.U32 R45, RZ, RZ, R43 ;  /* 0x000000ffff2d7224 */ /* 0x004fe200078e002b */
[----:B------:R-:W-:Y:S01]  /*8330*/  SHF.R.U32.HI R61, RZ, 0x10, R57 ;  /* 0x00000010ff3d7819 */ /* 0x000fe20000011639 */
[----:B------:R-:W-:Y:S01]  /*8340*/  HADD2.F32 R62, -RZ, R169.H1_H1 ;  /* 0x300000a9ff3e7230 */ /* 0x000fe20000004100 */
[----:B------:R-:W-:Y:S01]  /*8350*/  SHF.R.U64 R53, R58, 0x10, R59 ;  /* 0x000000103a357819 */ /* 0x000fe2000000123b */
[--C-:B------:R-:W-:Y:S01]  /*8360*/  HADD2.F32 R58, -RZ, R56.reuse.H1_H1 ;  /* 0x30000038ff3a7230 */ /* 0x100fe20000004100 */
[----:B------:R-:W-:Y:S01]  /*8370*/  MOV R57, R47 ;  /* 0x0000002f00397202 */ /* 0x000fe20000000f00 */
[----:B------:R-:W-:Y:S01]  /*8380*/  HADD2.F32 R47, -RZ, R56.H0_H0 ;  /* 0x20000038ff2f7230 */ /* 0x000fe20000004100 */
[----:B------:R-:W-:Y:S01]  /*8390*/  SHF.R.U64 R54, R64, 0x10, R65 ;  /* 0x0000001040367819 */ /* 0x000fe20000001241 */
[----:B------:R-:W-:Y:S01]  /*83a0*/  HADD2.F32 R63, -RZ, R63.H0_H0 ;  /* 0x2000003fff3f7230 */ /* 0x000fe20000004100 */
[----:B------:R-:W-:Y:S01]  /*83b0*/  SHF.R.U64 R55, R66, 0x10, R67 ;  /* 0x0000001042377819 */ /* 0x000fe20000001243 */
[----:B------:R-:W-:-:S02]  /*83c0*/  HADD2.F32 R56, -RZ, R41.H1_H1 ;  /* 0x30000029ff387230 */ /* 0x000fc40000004100 */
[-C--:B------:R-:W-:Y:S01]  /*83d0*/  FMUL.FTZ R64, R47, R62.reuse ;  /* 0x0000003e2f407220 */ /* 0x080fe20000410000 */
[----:B------:R-:W-:Y:S02]  /*83e0*/  HADD2.F32 R43, -RZ, R41.H0_H0 ;  /* 0x20000029ff2b7230 */ /* 0x000fe40000004100 */
[-C--:B------:R-:W-:Y:S01]  /*83f0*/  FMUL.FTZ R65, R58, R63.reuse ;  /* 0x0000003f3a417220 */ /* 0x080fe20000410000 */
[----:B------:R-:W-:Y:S02]  /*8400*/  HADD2.F32 R60, -RZ, R165.H1_H1 ;  /* 0x300000a5ff3c7230 */ /* 0x000fe40000004100 */
[----:B------:R-:W-:Y:S01]  /*8410*/  FMUL.FTZ R63, R56, R63 ;  /* 0x0000003f383f7220 */ /* 0x000fe20000410000 */
[----:B------:R-:W-:Y:S01]  /*8420*/  HADD2.F32 R61, -RZ, R61.H0_H0 ;  /* 0x2000003dff3d7230 */ /* 0x000fe20000004100 */
[----:B------:R-:W-:Y:S01]  /*8430*/  SHF.R.U32.HI R66, RZ, 0x10, R67 ;  /* 0x00000010ff427819 */ /* 0x000fe20000011643 */
[C---:B------:R-:W-:Y:S01]  /*8440*/  FMUL.FTZ R62, R43.reuse, R62 ;  /* 0x0000003e2b3e7220 */ /* 0x040fe20000410000 */
[----:B------:R-:W-:Y:S01]  /*8450*/  FFMA.FTZ R41, R43, R60, -R64 ;  /* 0x0000003c2b297223 */ /* 0x000fe20000010840 */
[----:B------:R-:W-:-:S02]  /*8460*/  HADD2.F32 R64, -RZ, R167.H1_H1 ;  /* 0x300000a7ff407230 */ /* 0x000fc40000004100 */
[-C--:B------:R-:W-:Y:S01]  /*8470*/  FFMA.FTZ R56, R56, R61.reuse, -R65 ;  /* 0x0000003d38387223 */ /* 0x080fe20000010841 */
[----:B------:R-:W-:Y:S01]  /*8480*/  FFMA.FTZ R58, R58, R61, R63 ;  /* 0x0000003d3a3a7223 */ /* 0x000fe2000001003f */
[----:B------:R-:W-:Y:S01]  /*8490*/  FFMA.FTZ R43, R47, R60, R62 ;  /* 0x0000003c2f2b7223 */ /* 0x000fe2000001003e */
[--C-:B------:R-:W-:Y:S01]  /*84a0*/  HADD2.F32 R61, -RZ, R57.reuse.H0_H0 ;  /* 0x20000039ff3d7230 */ /* 0x100fe20000004100 */
[----:B------:R-:W-:Y:S01]  /*84b0*/  SHF.R.U32.HI R59, RZ, 0x10, R59 ;  /* 0x00000010ff3b7819 */ /* 0x000fe2000001163b */
[----:B------:R-:W-:Y:S01]  /*84c0*/  HADD2.F32 R57, -RZ, R57.H1_H1 ;  /* 0x30000039ff397230 */ /* 0x000fe20000004100 */
[----:B------:R-:W-:Y:S01]  /*84d0*/  F2FP.F16.F32.PACK_AB R41, R56, R41 ;  /* 0x000000293829723e */ /* 0x000fe200000000ff */
[----:B------:R-:W-:Y:S02]  /*84e0*/  HADD2.F32 R47, -RZ, R45.H0_H0 ;  /* 0x2000002dff2f7230 */ /* 0x000fe40000004100 */
[----:B------:R-:W-:Y:S01]  /*84f0*/  FMUL.FTZ R68, R61, R64 ;  /* 0x000000403d447220 */ /* 0x000fe20000410000 */
[----:B------:R-:W-:-:S02]  /*8500*/  HADD2.F32 R66, -RZ, R66.H0_H0 ;  /* 0x20000042ff427230 */ /* 0x000fc40000004100 */
[----:B------:R-:W-:Y:S02]  /*8510*/  HADD2.F32 R60, -RZ, R45.H1_H1 ;  /* 0x3000002dff3c7230 */ /* 0x000fe40000004100 */
[----:B------:R-:W-:Y:S01]  /*8520*/  FMUL.FTZ R64, R47, R64 ;  /* 0x000000402f407220 */ /* 0x000fe20000410000 */
[----:B------:R-:W-:Y:S02]  /*8530*/  HADD2.F32 R62, -RZ, R156.H1_H1 ;  /* 0x3000009cff3e7230 */ /* 0x000fe40000004100 */
[-C--:B------:R-:W-:Y:S01]  /*8540*/  FMUL.FTZ R63, R57, R66.reuse ;  /* 0x00000042393f7220 */ /* 0x080fe20000410000 */
[----:B------:R-:W-:Y:S02]  /*8550*/  HADD2.F32 R59, -RZ, R59.H0_H0 ;  /* 0x2000003bff3b7230 */ /* 0x000fe40000004100 */
[----:B------:R-:W-:Y:S01]  /*8560*/  FMUL.FTZ R66, R60, R66 ;  /* 0x000000423c427220 */ /* 0x000fe20000410000 */
[----:B------:R-:W-:Y:S02]  /*8570*/  HADD2.F32 R169, -RZ, R169.H0_H0 ;  /* 0x200000a9ffa97230 */ /* 0x000fe40000004100 */
[-C--:B------:R-:W-:Y:S01]  /*8580*/  FFMA.FTZ R45, R47, R62.reuse, -R68 ;  /* 0x0000003e2f2d7223 */ /* 0x080fe20000010844 */
[----:B------:R-:W-:Y:S01]  /*8590*/  FFMA.FTZ R47, R61, R62, R64 ;  /* 0x0000003e3d2f7223 */ /* 0x000fe20000010040 */
[----:B------:R-:W-:Y:S01]  /*85a0*/  FFMA.FTZ R62, R57, R59, R66 ;  /* 0x0000003b393e7223 */ /* 0x000fe20000010042 */
[----:B------:R-:W-:-:S02]  /*85b0*/  HADD2.F32 R61, -RZ, R54.H0_H0 ;  /* 0x20000036ff3d7230 */ /* 0x000fc40000004100 */
[----:B------:R-:W-:Y:S01]  /*85c0*/  FFMA.FTZ R60, R60, R59, -R63 ;  /* 0x0000003b3c3c7223 */ /* 0x000fe2000001083f */
[----:B------:R-:W-:Y:S02]  /*85d0*/  HADD2.F32 R57, -RZ, R44.H0_H0 ;  /* 0x2000002cff397230 */ /* 0x000fe40000004100 */
[----:B------:R-:W-:Y:S01]  /*85e0*/  HADD2.F32 R54, -RZ, R40.H0_H0 ;  /* 0x20000028ff367230 */ /* 0x000fe20000004100 */
[----:B------:R-:W-:Y:S01]  /*85f0*/  F2FP.F16.F32.PACK_AB R47, R62, R47 ;  /* 0x0000002f3e2f723e */ /* 0x000fe200000000ff */
[----:B------:R-:W-:Y:S02]  /*8600*/  HADD2.F32 R44, -RZ, R44.H1_H1 ;  /* 0x3000002cff2c7230 */ /* 0x000fe40000004100 */
[----:B------:R-:W-:Y:S01]  /*8610*/  FMUL.FTZ R63, R57, R169 ;  /* 0x000000a9393f7220 */ /* 0x000fe20000410000 */
[----:B------:R-:W-:Y:S01]  /*8620*/  HADD2.F32 R40, -RZ, R40.H1_H1 ;  /* 0x30000028ff287230 */ /* 0x000fe20000004100 */
[----:B------:R-:W-:Y:S01]  /*8630*/  F2FP.F16.F32.PACK_AB R60, R60, R45 ;  /* 0x0000002d3c3c723e */ /* 0x000fe200000000ff */
[----:B------:R-:W-:-:S02]  /*8640*/  HADD2.F32 R165, -RZ, R165.H0_H0 ;  /* 0x200000a5ffa57230 */ /* 0x000fc40000004100 */
[-C--:B------:R-:W-:Y:S01]  /*8650*/  FMUL.FTZ R65, R44, R61.reuse ;  /* 0x0000003d2c417220 */ /* 0x080fe20000410000 */
[----:B------:R-:W-:Y:S02]  /*8660*/  HADD2.F32 R59, -RZ, R52.H0_H0 ;  /* 0x20000034ff3b7230 */ /* 0x000fe40000004100 */
[----:B------:R-:W-:Y:S01]  /*8670*/  FMUL.FTZ R61, R40, R61 ;  /* 0x0000003d283d7220 */ /* 0x000fe20000410000 */
[C---:B------:R-:W-:Y:S01]  /*8680*/  FMUL.FTZ R52, R54.reuse, R169 ;  /* 0x000000a936347220 */ /* 0x040fe20000410000 */
[----:B------:R-:W-:Y:S01]  /*8690*/  FFMA.FTZ R63, R54, R165, -R63 ;  /* 0x000000a5363f7223 */ /* 0x000fe2000001083f */
[----:B------:R-:W-:Y:S02]  /*86a0*/  HADD2.F32 R167, -RZ, R167.H0_H0 ;  /* 0x200000a7ffa77230 */ /* 0x000fe40000004100 */
[-C--:B------:R-:W-:Y:S01]  /*86b0*/  FFMA.FTZ R61, R44, R59.reuse, R61 ;  /* 0x0000003b2c3d7223 */ /* 0x080fe2000001003d */
[----:B------:R-:W-:Y:S01]  /*86c0*/  FFMA.FTZ R54, R40, R59, -R65 ;  /* 0x0000003b28367223 */ /* 0x000fe20000010841 */
[----:B------:R-:W-:-:S02]  /*86d0*/  HADD2.F32 R44, -RZ, R46.H0_H0 ;  /* 0x2000002eff2c7230 */ /* 0x000fc40000004100 */
[----:B------:R-:W-:Y:S01]  /*86e0*/  FFMA.FTZ R52, R57, R165, R52 ;  /* 0x000000a539347223 */ /* 0x000fe20000010034 */
        /* <DEDUP_REMOVED lines=10> */
[----:B------:R-:W-:Y:S01]  /*8790*/  FMUL.FTZ R55, R42, R55 ;  /* 0x000000372a377220 */ /* 0x000fe20000410000 */
        /* <DEDUP_REMOVED lines=9> */
.L_x_2379:
[----:B------:R-:W-:Y:S05]  /*8830*/  BSYNC B2 ;  /* 0x0000000000027941 */ /* 0x000fea0003800000 */
.L_x_2378:
[----:B--2---:R4:W-:Y:S04]  /*8840*/  STG.E.128 desc[UR60][R48.64], R40 ;  /* 0x0000002830007986 */ /* 0x0049e8000c101d3c */
[----:B---3--:R4:W-:Y:S02]  /*8850*/  @!P3 STG.E.128 desc[UR60][R50.64], R44 ;  /* 0x0000002c3200b986 */ /* 0x0089e4000c101d3c */
.L_x_2373:
[----:B------:R-:W-:Y:S05]  /*8860*/  BSYNC B1 ;  /* 0x0000000000017941 */ /* 0x000fea0003800000 */
.L_x_2372:
[----:B--2-4-:R-:W2:Y:S01]  /*8870*/  LDL R40, [R1+0x6c] ;  /* 0x00006c0001287983 */ /* 0x014ea20000100800 */
[----:B------:R-:W-:-:S04]  /*8880*/  IMAD.WIDE.U32 R124, R220, R122, R124 ;  /* 0x0000007adc7c7225 */ /* 0x000fc800078e007c */
[----:B--2---:R-:W-:-:S04]  /*8890*/  IMAD R40, R40, R122, RZ ;  /* 0x0000007a28287224 */ /* 0x004fc800078e02ff */
[----:B------:R-:W-:Y:S01]  /*88a0*/  IMAD R123, R220, R123, R40 ;  /* 0x0000007bdc7b7224 */ /* 0x000fe200078e0228 */
[----:B------:R-:W-:Y:S06]  /*88b0*/  @P4 BRA `(.L_x_2340) ;  /* 0x0000001000d84947 */ /* 0x000fec0003800000 */
[----:B------:R-:W-:Y:S01]  /*88c0*/  ISETP.NE.AND P3, PT, R26, RZ, PT ;  /* 0x000000ff1a00720c */ /* 0x000fe20003f65270 */
[----:B------:R-:W-:Y:S01]  /*88d0*/  BSSY B1, `(.L_x_2380) ;  /* 0x000007c000017945 */ /* 0x000fe20003800000 */
[----:B---3--:R-:W-:-:S11]  /*88e0*/  IMAD.IADD R52, R125, 0x1, R123 ;  /* 0x000000017d347824 */ /* 0x008fd600078e027b */
        /* <DEDUP_REMOVED lines=10> */
[----:B------:R-:W-:Y:S02]  /*8990*/  SHF.R.S32.HI R40, RZ, 0x1f, R41 ;  /* 0x0000001fff287819 */ /* 0x000fe40000011429 */
[----:B------:R-:W-:Y:S02]  /*89a0*/  SHF.L.U32 R51, R41, 0x3, RZ ;  /* 0x0000000329337819 */ /* 0x000fe400000006ff */
[----:B------:R-:W-:Y:S02]  /*89b0*/  LEA.HI R40, R40, R41, RZ, 0x3 ;  /* 0x0000002928287211 */ /* 0x000fe400078f18ff */
[----:B------:R-:W-:-:S02]  /*89c0*/  LOP3.LUT R41, R228, 0x38, R51, 0xf8, !PT ;  /* 0x00000038e4297812 */ /* 0x000fc400078ef833 */
[----:B------:R-:W-:Y:S02]  /*89d0*/  SHF.R.S32.HI R40, RZ, 0x3, R40 ;  /* 0x00000003ff287819 */ /* 0x000fe40000011428 */
[----:B------:R-:W-:Y:S02]  /*89e0*/  LOP3.LUT R41, R41, R232, RZ, 0x3c, !PT ;  /* 0x000000e829297212 */ /* 0x000fe400078e3cff */
[----:B------:R-:W-:Y:S01]  /*89f0*/  ISETP.GE.AND P3, PT, R51, R145, PT ;  /* 0x000000913300720c */ /* 0x000fe20003f66270 */
[----:B------:R-:W-:-:S04]  /*8a00*/  IMAD R40, R40, 0x1400, R231 ;  /* 0x0000140028287824 */ /* 0x000fc800078e02e7 */
[----:B------:R-:W-:Y:S02]  /*8a10*/  IMAD.IADD R43, R40, 0x1, R41 ;  /* 0x00000001282b7824 */ /* 0x000fe400078e0229 */
[C---:B------:R-:W-:Y:S02]  /*8a20*/  IMAD R41, R18.reuse, 0x5000, R133 ;  /* 0x0000500012297824 */ /* 0x040fe400078e0285 */
[----:B------:R-:W-:Y:S02]  /*8a30*/  IMAD R43, R18, 0x5000, R43 ;  /* 0x00005000122b7824 */ /* 0x000fe400078e022b */
[----:B------:R-:W-:Y:S02]  /*8a40*/  IMAD R41, R41, 0x2, R16 ;  /* 0x0000000229297824 */ /* 0x000fe400078e0210 */
[----:B------:R-:W-:Y:S02]  /*8a50*/  @!P3 SHF.R.S32.HI R54, RZ, 0x1f, R51 ;  /* 0x0000001fff36b819 */ /* 0x000fe40000011433 */
[----:B------:R-:W-:-:S02]  /*8a60*/  LEA R44, R43, R16, 0x1 ;  /* 0x000000102b2c7211 */ /* 0x000fc400078e08ff */
[----:B------:R-:W2:Y:S01]  /*8a70*/  LDS.128 R40, [R41+0x24400] ;  /* 0x0244000029287984 */ /* 0x000ea20000000c00 */
[----:B------:R-:W-:-:S03]  /*8a80*/  @!P3 IADD3 R51, P4, P5, R38, R124, R51 ;  /* 0x0000007c2633b210 */ /* 0x000fc60007d9e033 */
[----:B------:R-:W3:Y:S01]  /*8a90*/  LDS.128 R44, [R44+0x24400] ;  /* 0x024400002c2c7984 */ /* 0x000ee20000000c00 */
[----:B------:R-:W-:Y:S02]  /*8aa0*/  @!P3 IADD3.X R54, R37, R52, R54, P4, P5 ;  /* 0x000000342536b210 */ /* 0x000fe400027ea436 */
[----:B------:R-:W-:Y:S02]  /*8ab0*/  ISETP.GE.AND P5, PT, R17, R116, PT ;  /* 0x000000741100720c */ /* 0x000fe40003fa6270 */
[----:B------:R-:W-:-:S04]  /*8ac0*/  @!P3 LEA R50, P4, R51, R118, 0x1 ;  /* 0x000000763332b211 */ /* 0x000fc800078808ff */
[----:B------:R-:W-:-:S07]  /*8ad0*/  @!P3 LEA.HI.X R51, R51, R119, R54, 0x1, P4 ;  /* 0x000000773333b211 */ /* 0x000fce00020f0c36 */
[----:B------:R-:W-:Y:S05]  /*8ae0*/  @P5 BRA `(.L_x_2383) ;  /* 0x00000004005c5947 */ /* 0x000fea0003800000 */
[----:B--2---:R-:W-:Y:S01]  /*8af0*/  IMAD.MOV.U32 R57, RZ, RZ, R40 ;  /* 0x000000ffff397224 */ /* 0x004fe200078e0028 */
[----:B------:R-:W-:Y:S01]  /*8b00*/  SHF.R.U32.HI R62, RZ, 0x10, R85 ;  /* 0x00000010ff3e7819 */ /* 0x000fe20000011655 */
[----:B---3--:R-:W-:Y:S01]  /*8b10*/  IMAD.MOV.U32 R40, RZ, RZ, R45 ;  /* 0x000000ffff287224 */ /* 0x008fe200078e002d */
[----:B------:R-:W-:Y:S01]  /*8b20*/  MOV R58, R44 ;  /* 0x0000002c003a7202 */ /* 0x000fe20000000f00 */
[----:B------:R-:W-:Y:S01]  /*8b30*/  IMAD.MOV.U32 R59, RZ, RZ, R47 ;  /* 0x000000ffff3b7224 */ /* 0x000fe200078e002f */
[----:B------:R-:W-:Y:S01]  /*8b40*/  SHF.R.U32.HI R60, RZ, 0x10, R77 ;  /* 0x00000010ff3c7819 */ /* 0x000fe2000001164d */
[----:B------:R-:W-:Y:S01]  /*8b50*/  HADD2.F32 R63, -RZ, R155.H1_H1 ;  /* 0x3000009bff3f7230 */ /* 0x000fe20000004100 */
[--C-:B------:R-:W-:Y:S01]  /*8b60*/  SHF.R.U64 R54, R86, 0x10, R87.reuse ;  /* 0x0000001056367819 */ /* 0x100fe20000001257 */
[--C-:B------:R-:W-:Y:S01]  /*8b70*/  HADD2.F32 R44, -RZ, R40.reuse.H0_H0 ;  /* 0x20000028ff2c7230 */ /* 0x100fe20000004100 */
[----:B------:R-:W-:Y:S01]  /*8b80*/  SHF.R.U32.HI R86, RZ, 0x10, R87 ;  /* 0x00000010ff567819 */ /* 0x000fe20000011657 */
[----:B------:R-:W-:Y:S01]  /*8b90*/  HADD2.F32 R47, -RZ, R40.H1_H1 ;  /* 0x30000028ff2f7230 */ /* 0x000fe20000004100 */
[----:B------:R-:W-:Y:S01]  /*8ba0*/  SHF.R.U64 R53, R78, 0x10, R79 ;  /* 0x000000104e357819 */ /* 0x000fe2000000124f */
[----:B------:R-:W-:Y:S01]  /*8bb0*/  IMAD.MOV.U32 R45, RZ, RZ, R43 ;  /* 0x000000ffff2d7224 */ /* 0x000fe200078e002b */
[----:B------:R-:W-:Y:S01]  /*8bc0*/  SHF.R.U32.HI R78, RZ, 0x10, R79 ;  /* 0x00000010ff4e7819 */ /* 0x000fe2000001164f */
[--C-:B------:R-:W-:Y:S01]  /*8bd0*/  HADD2.F32 R40, -RZ, R41.reuse.H0_H0 ;  /* 0x20000029ff287230 */ /* 0x100fe20000004100 */
[----:B------:R-:W-:Y:S01]  /*8be0*/  SHF.R.U64 R56, R84, 0x10, R85 ;  /* 0x0000001054387819 */ /* 0x000fe20000001255 */
[----:B------:R-:W-:Y:S01]  /*8bf0*/  HADD2.F32 R62, -RZ, R62.H0_H0 ;  /* 0x2000003eff3e7230 */ /* 0x000fe20000004100 */
[----:B------:R-:W-:Y:S01]  /*8c00*/  SHF.R.U64 R55, R76, 0x10, R77 ;  /* 0x000000104c377819 */ /* 0x000fe2000000124d */
        /* <DEDUP_REMOVED lines=11> */
[----:B------:R-:W-:-:S02]  /*8cc0*/  HADD2.F32 R60, -RZ, R59.H0_H0 ;  /* 0x2000003bff3c7230 */ /* 0x000fc40000004100 */
[----:B------:R-:W-:Y:S01]  /*8cd0*/  HADD2.F32 R59, -RZ, R59.H1_H1 ;  /* 0x3000003bff3b7230 */ /* 0x000fe20000004100 */
[----:B------:R-:W-:Y:S01]  /*8ce0*/  F2FP.F16.F32.PACK_AB R43, R43, R40 ;  /* 0x000000282b2b723e */ /* 0x000fe200000000ff */
[--C-:B------:R-:W-:Y:S02]  /*8cf0*/  HADD2.F32 R47, -RZ, R45.reuse.H0_H0 ;  /* 0x2000002dff2f7230 */ /* 0x100fe40000004100 */
[----:B------:R-:W-:Y:S02]  /*8d00*/  HADD2.F32 R64, -RZ, R86.H0_H0 ;  /* 0x20000056ff407230 */ /* 0x000fe40000004100 */
[----:B------:R-:W-:Y:S02]  /*8d10*/  HADD2.F32 R63, -RZ, R154.H1_H1 ;  /* 0x3000009aff3f7230 */ /* 0x000fe40000004100 */
[----:B------:R-:W-:Y:S02]  /*8d20*/  HADD2.F32 R45, -RZ, R45.H1_H1 ;  /* 0x3000002dff2d7230 */ /* 0x000fe40000004100 */
[----:B------:R-:W-:Y:S01]  /*8d30*/  FMUL.FTZ R68, R59, R64 ;  /* 0x000000403b447220 */ /* 0x000fe20000410000 */
[----:B------:R-:W-:-:S02]  /*8d40*/  HADD2.F32 R61, -RZ, R152.H1_H1 ;  /* 0x30000098ff3d7230 */ /* 0x000fc40000004100 */
[-C--:B------:R-:W-:Y:S01]  /*8d50*/  FMUL.FTZ R66, R60, R63.reuse ;  /* 0x0000003f3c427220 */ /* 0x080fe20000410000 */
        /* <DEDUP_REMOVED lines=9> */
[--C-:B------:R-:W-:Y:S01]  /*8df0*/  HADD2.F32 R45, -RZ, R57.reuse.H0_H0 ;  /* 0x20000039ff2d7230 */ /* 0x100fe20000004100 */
[----:B------:R-:W-:Y:S01]  /*8e00*/  F2FP.F16.F32.PACK_AB R63, R68, R63 ;  /* 0x0000003f443f723e */ /* 0x000fe200000000ff */
[----:B------:R-:W-:Y:S02]  /*8e10*/  HADD2.F32 R56, -RZ, R56.H0_H0 ;  /* 0x20000038ff387230 */ /* 0x000fe40000004100 */
[-C--:B------:R-:W-:Y:S01]  /*8e20*/  FMUL.FTZ R64, R47, R62.reuse ;  /* 0x0000003e2f407220 */ /* 0x080fe20000410000 */
[----:B------:R-:W-:Y:S02]  /*8e30*/  HADD2.F32 R58, -RZ, R58.H1_H1 ;  /* 0x3000003aff3a7230 */ /* 0x000fe40000004100 */
[----:B------:R-:W-:Y:S01]  /*8e40*/  FMUL.FTZ R62, R45, R62 ;  /* 0x0000003e2d3e7220 */ /* 0x000fe20000410000 */
[----:B------:R-:W-:Y:S02]  /*8e50*/  HADD2.F32 R57, -RZ, R57.H1_H1 ;  /* 0x30000039ff397230 */ /* 0x000fe40000004100 */
[----:B------:R-:W-:-:S02]  /*8e60*/  HADD2.F32 R60, -RZ, R153.H0_H0 ;  /* 0x20000099ff3c7230 */ /* 0x000fc40000004100 */
        /* <DEDUP_REMOVED lines=31> */
.L_x_2383:
[----:B------:R-:W-:Y:S05]  /*9060*/  BSYNC B2 ;  /* 0x0000000000027941 */ /* 0x000fea0003800000 */
.L_x_2382:
[----:B--2---:R2:W-:Y:S04]  /*9070*/  STG.E.128 desc[UR60][R48.64], R40 ;  /* 0x0000002830007986 */ /* 0x0045e8000c101d3c */
[----:B---3--:R2:W-:Y:S02]  /*9080*/  @!P3 STG.E.128 desc[UR60][R50.64], R44 ;  /* 0x0000002c3200b986 */ /* 0x0085e4000c101d3c */
.L_x_2381:
[----:B------:R-:W-:Y:S05]  /*9090*/  BSYNC B1 ;  /* 0x0000000000017941 */ /* 0x000fea0003800000 */
.L_x_2380:
        /* <DEDUP_REMOVED lines=11> */
[----:B------:R-:W-:Y:S01]  /*9150*/  SHF.R.S32.HI R40, RZ, 0x1f, R41 ;  /* 0x0000001fff287819 */ /* 0x000fe20000011429 */
[----:B------:R-:W-:Y:S01]  /*9160*/  IMAD.SHL.U32 R51, R41, 0x8, RZ ;  /* 0x0000000829337824 */ /* 0x000fe200078e00ff */
[----:B------:R-:W-:Y:S02]  /*9170*/  LEA.HI.X R49, R49, R119, R50, 0x1, P3 ;  /* 0x0000007731317211 */ /* 0x000fe400018f0c32 */
[----:B------:R-:W-:Y:S02]  /*9180*/  LEA.HI R40, R40, R41, RZ, 0x3 ;  /* 0x0000002928287211 */ /* 0x000fe400078f18ff */
[----:B------:R-:W-:-:S02]  /*9190*/  LOP3.LUT R41, R228, 0x38, R51, 0xf8, !PT ;  /* 0x00000038e4297812 */ /* 0x000fc400078ef833 */
[----:B------:R-:W-:Y:S02]  /*91a0*/  SHF.R.S32.HI R40, RZ, 0x3, R40 ;  /* 0x00000003ff287819 */ /* 0x000fe40000011428 */
[----:B------:R-:W-:-:S03]  /*91b0*/  LOP3.LUT R41, R41, R232, RZ, 0x3c, !PT ;  /* 0x000000e829297212 */ /* 0x000fc600078e3cff */
[----:B------:R-:W-:-:S05]  /*91c0*/  IMAD R40, R40, 0x1400, R231 ;  /* 0x0000140028287824 */ /* 0x000fca00078e02e7 */
[----:B------:R-:W-:Y:S01]  /*91d0*/  IADD3 R43, R40, R41, RZ ;  /* 0x00000029282b7210 */ /* 0x000fe20007ffe0ff */
[----:B------:R-:W-:-:S04]  /*91e0*/  IMAD R41, R18, 0x5000, R132 ;  /* 0x0000500012297824 */ /* 0x000fc800078e0284 */
[----:B------:R-:W-:Y:S02]  /*91f0*/  IMAD R43, R18, 0x5000, R43 ;  /* 0x00005000122b7824 */ /* 0x000fe400078e022b */
[--C-:B------:R-:W-:Y:S02]  /*9200*/  IMAD R41, R41, 0x2, R16.reuse ;  /* 0x0000000229297824 */ /* 0x100fe400078e0210 */
[----:B------:R-:W-:-:S04]  /*9210*/  IMAD R44, R43, 0x2, R16 ;  /* 0x000000022b2c7824 */ /* 0x000fc800078e0210 */
[----:B------:R-:W2:Y:S04]  /*9220*/  LDS.128 R40, [R41+0x24400] ;  /* 0x0244000029287984 */ /* 0x000ea80000000c00 */
[----:B------:R-:W3:Y:S01]  /*9230*/  LDS.128 R44, [R44+0x24400] ;  /* 0x024400002c2c7984 */ /* 0x000ee20000000c00 */
[----:B------:R-:W-:Y:S05]  /*9240*/  @P4 BRA `(.L_x_2385) ;  /* 0x0000000400584947 */ /* 0x000fea0003800000 */
[----:B------:R-:W-:Y:S01]  /*9250*/  SHF.R.U32.HI R58, RZ, 0x10, R81 ;  /* 0x00000010ff3a7819 */ /* 0x000fe20000011651 */
[----:B---3--:R-:W-:Y:S01]  /*9260*/  IMAD.MOV.U32 R54, RZ, RZ, R46 ;  /* 0x000000ffff367224 */ /* 0x008fe200078e002e */
[----:B------:R-:W-:Y:S01]  /*9270*/  MOV R53, R44 ;  /* 0x0000002c00357202 */ /* 0x000fe20000000f00 */
[----:B--2---:R-:W-:Y:S01]  /*9280*/  IMAD.MOV.U32 R44, RZ, RZ, R42 ;  /* 0x000000ffff2c7224 */ /* 0x004fe200078e002a */
        /* <DEDUP_REMOVED lines=23> */
[----:B------:R-:W-:Y:S01]  /*9400*/  HADD2.F32 R41, -RZ, R43.H0_H0 ;  /* 0x2000002bff297230 */ /* 0x000fe20000004100 */
[----:B------:R-:W-:Y:S01]  /*9410*/  SHF.R.U64 R66, R80, 0x10, R81 ;  /* 0x0000001050427819 */ /* 0x000fe20000001251 */
        /* <DEDUP_REMOVED lines=10> */
[----:B------:R-:W-:Y:S01]  /*94c0*/  FFMA.FTZ R62, R41, R45, -R62 ;  /* 0x0000002d293e7223 */ /* 0x000fe2000001083e */
[C---:B------:R-:W-:Y:S01]  /*94d0*/  FMUL.FTZ R56, R43.reuse, R56 ;  /* 0x000000382b387220 */ /* 0x040fe20000410000 */
[----:B------:R-:W-:Y:S02]  /*94e0*/  HADD2.F32 R151, -RZ, R151.H0_H0 ;  /* 0x20000097ff977230 */ /* 0x000fe40000004100 */
[-C--:B------:R-:W-:Y:S01]  /*94f0*/  FFMA.FTZ R63, R43, R46.reuse, -R64 ;  /* 0x0000002e2b3f7223 */ /* 0x080fe20000010840 */
[--C-:B------:R-:W-:Y:S02]  /*9500*/  HADD2.F32 R42, -RZ, R53.reuse.H0_H0 ;  /* 0x20000035ff2a7230 */ /* 0x100fe40000004100 */
[----:B------:R-:W-:Y:S01]  /*9510*/  FFMA.FTZ R64, R47, R46, R56 ;  /* 0x0000002e2f407223 */ /* 0x000fe20000010038 */
[----:B------:R-:W-:Y:S01]  /*9520*/  HADD2.F32 R45, -RZ, R66.H0_H0 ;  /* 0x20000042ff2d7230 */ /* 0x000fe20000004100 */
[----:B------:R-:W-:Y:S01]  /*9530*/  F2FP.F16.F32.PACK_AB R57, R58, R57 ;  /* 0x000000393a39723e */ /* 0x000fe200000000ff */
[----:B------:R-:W-:-:S02]  /*9540*/  HADD2.F32 R53, -RZ, R53.H1_H1 ;  /* 0x30000035ff357230 */ /* 0x000fc40000004100 */
[----:B------:R-:W-:Y:S01]  /*9550*/  FMUL.FTZ R46, R42, R151 ;  /* 0x000000972a2e7220 */ /* 0x000fe20000410000 */
[----:B------:R-:W-:Y:S01]  /*9560*/  HADD2.F32 R149, -RZ, R149.H0_H0 ;  /* 0x20000095ff957230 */ /* 0x000fe20000004100 */
[----:B------:R-:W-:Y:S01]  /*9570*/  F2FP.F16.F32.PACK_AB R61, R64, R61 ;  /* 0x0000003d403d723e */ /* 0x000fe200000000ff */
[--C-:B------:R-:W-:Y:S02]  /*9580*/  HADD2.F32 R41, -RZ, R40.reuse.H0_H0 ;  /* 0x20000028ff297230 */ /* 0x100fe40000004100 */
[----:B------:R-:W-:Y:S01]  /*9590*/  FMUL.FTZ R47, R53, R45 ;  /* 0x0000002d352f7220 */ /* 0x000fe20000410000 */
[----:B------:R-:W-:Y:S02]  /*95a0*/  HADD2.F32 R40, -RZ, R40.H1_H1 ;  /* 0x30000028ff287230 */ /* 0x000fe40000004100 */
[----:B------:R-:W-:Y:S02]  /*95b0*/  HADD2.F32 R43, -RZ, R67.H0_H0 ;  /* 0x20000043ff2b7230 */ /* 0x000fe40000004100 */
[C---:B------:R-:W-:Y:S01]  /*95c0*/  FMUL.FTZ R151, R41.reuse, R151 ;  /* 0x0000009729977220 */ /* 0x040fe20000410000 */
[----:B------:R-:W-:Y:S01]  /*95d0*/  FFMA.FTZ R46, R41, R149, -R46 ;  /* 0x00000095292e7223 */ /* 0x000fe2000001082e */
[----:B------:R-:W-:Y:S01]  /*95e0*/  FMUL.FTZ R56, R40, R45 ;  /* 0x0000002d28387220 */ /* 0x000fe20000410000 */
[----:B------:R-:W-:-:S02]  /*95f0*/  HADD2.F32 R41, -RZ, R54.H0_H0 ;  /* 0x20000036ff297230 */ /* 0x000fc40000004100 */
[-C--:B------:R-:W-:Y:S01]  /*9600*/  FFMA.FTZ R47, R40, R43.reuse, -R47 ;  /* 0x0000002b282f7223 */ /* 0x080fe2000001082f */
[----:B------:R-:W-:Y:S02]  /*9610*/  HADD2.F32 R150, -RZ, R150.H0_H0 ;  /* 0x20000096ff967230 */ /* 0x000fe40000004100 */
[----:B------:R-:W-:Y:S01]  /*9620*/  FFMA.FTZ R56, R53, R43, R56 ;  /* 0x0000002b35387223 */ /* 0x000fe20000010038 */
[----:B------:R-:W-:Y:S02]  /*9630*/  HADD2.F32 R45, -RZ, R65.H0_H0 ;  /* 0x20000041ff2d7230 */ /* 0x000fe40000004100 */
[----:B------:R-:W-:Y:S01]  /*9640*/  FFMA.FTZ R151, R42, R149, R151 ;  /* 0x000000952a977223 */ /* 0x000fe20000010097 */
[----:B------:R-:W-:Y:S02]  /*9650*/  HADD2.F32 R40, -RZ, R44.H0_H0 ;  /* 0x2000002cff287230 */ /* 0x000fe40000004100 */
[----:B------:R-:W-:Y:S01]  /*9660*/  FMUL.FTZ R53, R41, R150 ;  /* 0x0000009629357220 */ /* 0x000fe20000410000 */
[----:B------:R-:W-:-:S02]  /*9670*/  HADD2.F32 R54, -RZ, R54.H1_H1 ;  /* 0x30000036ff367230 */ /* 0x000fc40000004100 */
        /* <DEDUP_REMOVED lines=19> */
.L_x_2385:
[----:B------:R-:W-:Y:S05]  /*97b0*/  BSYNC B1 ;  /* 0x0000000000017941 */ /* 0x000fea0003800000 */
.L_x_2384:
[----:B--2---:R2:W-:Y:S01]  /*97c0*/  STG.E.128 desc[UR60][R48.64], R40 ;  /* 0x0000002830007986 */ /* 0x0045e2000c101d3c */
[----:B------:R-:W-:-:S13]  /*97d0*/  ISETP.GE.AND P3, PT, R51, R145, PT ;  /* 0x000000913300720c */ /* 0x000fda0003f66270 */
[----:B------:R-:W-:Y:S05]  /*97e0*/  @P3 BRA `(.L_x_2340) ;  /* 0x00000004000c3947 */ /* 0x000fea0003800000 */
[--C-:B------:R-:W-:Y:S02]  /*97f0*/  IADD3 R124, P3, P4, R38, R124, R51.reuse ;  /* 0x0000007c267c7210 */ /* 0x100fe40007c7e033 */
[----:B------:R-:W-:-:S04]  /*9800*/  SHF.R.S32.HI R51, RZ, 0x1f, R51 ;  /* 0x0000001fff337819 */ /* 0x000fc80000011433 */
[----:B------:R-:W-:Y:S02]  /*9810*/  IADD3.X R52, R37, R52, R51, P3, P4 ;  /* 0x0000003425347210 */ /* 0x000fe40001fe8433 */
[----:B------:R-:W-:-:S04]  /*9820*/  LEA R118, P3, R124, R118, 0x1 ;  /* 0x000000767c767211 */ /* 0x000fc800078608ff */
[----:B------:R-:W-:-:S05]  /*9830*/  LEA.HI.X R119, R124, R119, R52, 0x1, P3 ;  /* 0x000000777c777211 */ /* 0x000fca00018f0c34 */
[----:B---3--:R3:W-:Y:S01]  /*9840*/  STG.E.128 desc[UR60][R118.64], R44 ;  /* 0x0000002c76007986 */ /* 0x0087e2000c101d3c */
[----:B------:R-:W-:Y:S05]  /*9850*/  BRA `(.L_x_2340) ;  /* 0x0000000000f07947 */ /* 0x000fea0003800000 */
.L_x_2297:
[----:B------:R-:W2:Y:S02]  /*9860*/  LDL R40, [R1+0x60] ;  /* 0x0000600001287983 */ /* 0x000ea40000100800 */
[----:B--2---:R-:W-:-:S13]  /*9870*/  R2UR UR4, R40 ;  /* 0x00000000280472ca */ /* 0x004fda00000e0000 */
[----:B------:R-:W-:-:S06]  /*9880*/  UISETP.NE.AND UP0, UPT, UR4, 0x3, UPT ;  /* 0x000000030400788c */ /* 0x000fcc000bf05270 */
[----:B------:R-:W-:-:S13]  /*9890*/  PLOP3.LUT P2, PT, PT, PT, UP0, 0x80, 0x0 ;  /* 0x000000000000781c */ /* 0x000fda0003f4f008 */
[----:B------:R-:W-:Y:S05]  /*98a0*/  @!P2 BRA `(.L_x_2386) ;  /* 0x000000000004a947 */ /* 0x000fea0003800000 */
[----:B------:R-:W-:Y:S01]  /*98b0*/  BPT.TRAP 0x1 ;  /* 0x000000040000795c */ /* 0x000fe20000300000 */
.L_x_2386:
        /* <DEDUP_REMOVED lines=8> */
.L_x_2675:
[----:B------:R-:W-:Y:S05]  /*9940*/  BSYNC B1 ;  /* 0x0000000000017941 */ /* 0x000fea0003800000 */
.L_x_2387:
[----:B------:R-:W-:Y:S04]  /*9950*/  BSSY B1, `(.L_x_2389) ;  /* 0x000000e000017945 */ /* 0x000fe80003800000 */
[----:B------:R-:W-:Y:S05]  /*9960*/  @P4 BRA `(.L_x_2390) ;  /* 0x0000000000304947 */ /* 0x000fea0003800000 */
[----:B------:R-:W-:Y:S02]  /*9970*/  ISETP.NE.AND P5, PT, R26, RZ, PT ;  /* 0x000000ff1a00720c */ /* 0x000fe40003fa5270 */
        /* <DEDUP_REMOVED lines=11> */
.L_x_2390:
[----:B------:R-:W-:Y:S05]  /*9a30*/  BSYNC B1 ;  /* 0x0000000000017941 */ /* 0x000fea0003800000 */
.L_x_2389:
[----:B------:R-:W-:Y:S01]  /*9a40*/  ISETP.GE.AND P3, PT, R218, R3, PT ;  /* 0x00000003da00720c */ /* 0x000fe20003f66270 */
[----:B------:R-:W-:-:S12]  /*9a50*/  BSSY B1, `(.L_x_2391) ;  /* 0x000000e000017945 */ /* 0x000fd80003800000 */
[----:B------:R-:W-:Y:S05]  /*9a60*/  @P3 BRA `(.L_x_2392) ;  /* 0x0000000000303947 */ /* 0x000fea0003800000 */
[----:B------:R-:W-:Y:S02]  /*9a70*/  ISETP.NE.AND P5, PT, R26, RZ, PT ;  /* 0x000000ff1a00720c */ /* 0x000fe40003fa5270 */
        /* <DEDUP_REMOVED lines=11> */
.L_x_2392:
[----:B------:R-:W-:Y:S05]  /*9b30*/  BSYNC B1 ;  /* 0x0000000000017941 */ /* 0x000fea0003800000 */
.L_x_2391:
[----:B------:R-:W-:-:S13]  /*9b40*/  ISETP.GE.AND P3, PT, R220, R3, PT ;  /* 0x00000003dc00720c */ /* 0x000fda0003f66270 */
[----:B------:R-:W-:Y:S05]  /*9b50*/  @P3 BRA `(.L_x_2340) ;  /* 0x0000000000303947 */ /* 0x000fea0003800000 */
[----:B------:R-:W-:Y:S02]  /*9b60*/  ISETP.NE.AND P5, PT, R26, RZ, PT ;  /* 0x000000ff1a00720c */ /* 0x000fe40003fa5270 */
        /* <DEDUP_REMOVED lines=11> */
.L_x_2340:
[----:B------:R-:W-:Y:S05]  /*9c20*/  BSYNC B0 ;  /* 0x0000000000007941 */ /* 0x000fea0003800000 */
.L_x_2296:
        /* <DEDUP_REMOVED lines=17> */
.L_x_2394:
[----:B------:R-:W-:Y:S05]  /*9d40*/  BSYNC B0 ;  /* 0x0000000000007941 */ /* 0x000fea0003800000 */
.L_x_2393:
[----:B------:R-:W2:Y:S01]  /*9d50*/  SYNCS.PHASECHK.TRANS64.TRYWAIT P2, [R0+URZ+0x388b0], R115 ;  /* 0x0388b073000075a7 */ /* 0x000ea2000804017f */
[----:B------:R-:W-:Y:S01]  /*9d60*/  ULDC.64 UR6, c[0x0][0x318] ;  /* 0x0000c60000067ab9 */ /* 0x000fe20000000a00 */
[----:B------:R-:W-:Y:S01]  /*9d70*/  ULDC.64 UR4, c[0x0][0x308] ;  /* 0x0000c20000047ab9 */ /* 0x000fe20000000a00 */
[----:B-1----:R-:W-:Y:S01]  /*9d80*/  IMAD.U32 R40, RZ, RZ, UR6 ;  /* 0x00000006ff287e24 */ /* 0x002fe2000f8e00ff */
[----:B------:R-:W-:Y:S01]  /*9d90*/  MOV R42, UR7 ;  /* 0x00000007002a7c02 */ /* 0x000fe20008000f00 */
[----:B------:R-:W-:Y:S01]  /*9da0*/  IMAD.U32 R41, RZ, RZ, UR4 ;  /* 0x00000004ff297e24 */ /* 0x000fe2000f8e00ff */
[----:B------:R-:W-:Y:S01]  /*9db0*/  BSSY B0, `(.L_x_2395) ;  /* 0x0000009000007945 */ /* 0x000fe20003800000 */
[----:B------:R-:W-:Y:S01]  /*9dc0*/  ISETP.GE.AND P4, PT, R22, R3, PT ;  /* 0x000000031600720c */ /* 0x000fe20003f86270 */
[----:B------:R1:W-:Y:S01]  /*9dd0*/  STL [R1+0x5c], R40 ;  /* 0x00005c2801007387 */ /* 0x0003e20000100800 */
[----:B------:R-:W-:-:S03]  /*9de0*/  IMAD.WIDE R52, R24, 0x50, R112 ;  /* 0x0000005018347825 */ /* 0x000fc600078e0270 */
[----:B------:R3:W-:Y:S01]  /*9df0*/  STL [R1+0x58], R42 ;  /* 0x0000582a01007387 */ /* 0x0007e20000100800 */
[----:B-1----:R-:W-:-:S05]  /*9e00*/  IMAD.U32 R40, RZ, RZ, UR5 ;  /* 0x00000005ff287e24 */ /* 0x002fca000f8e00ff */
[----:B------:R3:W-:Y:S04]  /*9e10*/  STL [R1+0x50], R40 ;  /* 0x0000502801007387 */ /* 0x0007e80000100800 */
[----:B------:R3:W-:Y:S02]  /*9e20*/  STL [R1+0x54], R41 ;  /* 0x0000542901007387 */ /* 0x0007e40000100800 */
[----:B--23--:R-:W-:Y:S05]  /*9e30*/  @!P2 BRA `(.L_x_2396) ;  /* 0x00000240001ca947 */ /* 0x00cfea0003800000 */
.L_x_2676:
[----:B------:R-:W-:Y:S05]  /*9e40*/  BSYNC B0 ;  /* 0x0000000000007941 */ /* 0x000fea0003800000 */
.L_x_2395:
[----:B------:R-:W-:Y:S04]  /*9e50*/  BSSY B0, `(.L_x_2397) ;  /* 0x0000021000007945 */ /* 0x000fe80003800000 */
[----:B------:R-:W-:Y:S05]  /*9e60*/  @P4 BRA `(.L_x_2398) ;  /* 0x00000000007c4947 */ /* 0x000fea0003800000 */
[----:B------:R-:W2:Y:S01]  /*9e70*/  LDL R43, [R1+0x5c] ;  /* 0x00005c00012b7983 */ /* 0x000ea20000100800 */
[----:B------:R-:W-:-:S03]  /*9e80*/  ULDC UR4, c[0x0][0x2e4] ;  /* 0x0000b90000047ab9 */ /* 0x000fc60000000800 */
[----:B------:R-:W3:Y:S04]  /*9e90*/  LDL R42, [R1+0x58] ;  /* 0x00005800012a7983 */ /* 0x000ee80000100800 */
[----:B------:R-:W4:Y:S04]  /*9ea0*/  LDL R41, [R1+0x54] ;  /* 0x0000540001297983 */ /* 0x000f280000100800 */
[----:B------:R-:W5:Y:S01]  /*9eb0*/  LDL R40, [R1+0x50] ;  /* 0x0000500001287983 */ /* 0x000f620000100800 */
[C---:B------:R-:W-:Y:S01]  /*9ec0*/  ISETP.GE.AND P5, PT, R17.reuse, UR4, PT ;  /* 0x0000000411007c0c */ /* 0x040fe2000bfa6270 */
[----:B------:R-:W-:Y:S01]  /*9ed0*/  IMAD.MOV.U32 R45, RZ, RZ, R5 ;  /* 0x000000ffff2d7224 */ /* 0x000fe200078e0005 */
[----:B------:R-:W-:Y:S01]  /*9ee0*/  MOV R44, R96 ;  /* 0x00000060002c7202 */ /* 0x000fe20000000f00 */
[C---:B------:R-:W-:Y:S01]  /*9ef0*/  VIADD R46, R17.reuse, 0xc0 ;  /* 0x000000c0112e7836 */ /* 0x040fe20000000000 */
[----:B------:R-:W-:-:S02]  /*9f00*/  IADD3 R48, R17, 0x80, RZ ;  /* 0x0000008011307810 */ /* 0x000fc40007ffe0ff */
[----:B------:R-:W-:Y:S02]  /*9f10*/  ISETP.GE.AND P4, PT, R19, UR4, PT ;  /* 0x0000000413007c0c */ /* 0x000fe4000bf86270 */
[----:B--2---:R-:W-:Y:S02]  /*9f20*/  R2UR UR8, R43 ;  /* 0x000000002b0872ca */ /* 0x004fe400000e0000 */
[----:B---3--:R-:W-:Y:S02]  /*9f30*/  R2UR UR7, R42 ;  /* 0x000000002a0772ca */ /* 0x008fe400000e0000 */
[----:B----4-:R-:W-:Y:S02]  /*9f40*/  R2UR UR6, R41 ;  /* 0x00000000290672ca */ /* 0x010fe400000e0000 */
[----:B-----5:R-:W-:-:S07]  /*9f50*/  R2UR UR5, R40 ;  /* 0x00000000280572ca */ /* 0x020fce00000e0000 */
[----:B------:R-:W-:Y:S01]  /*9f60*/  IMAD R47, R53, UR8, RZ ;  /* 0x00000008352f7c24 */ /* 0x000fe2000f8e02ff */
[----:B------:R-:W2:Y:S01]  /*9f70*/  @!P5 LDS.128 R40, [R4+0x400] ;  /* 0x000400000428d984 */ /* 0x000ea20000000c00 */
[----:B------:R-:W-:-:S04]  /*9f80*/  IMAD.WIDE.U32 R44, R52, UR8, R44 ;  /* 0x00000008342c7c25 */ /* 0x000fc8000f8e002c */
[----:B------:R-:W-:Y:S01]  /*9f90*/  IMAD R47, R52, UR7, R47 ;  /* 0x00000007342f7c24 */ /* 0x000fe2000f8e022f */
[----:B------:R-:W-:-:S03]  /*9fa0*/  LEA R54, P2, R44, UR6, 0x1 ;  /* 0x000000062c367c11 */ /* 0x000fc6000f8408ff */
[----:B------:R-:W-:-:S05]  /*9fb0*/  IMAD.IADD R45, R45, 0x1, R47 ;  /* 0x000000012d2d7824 */ /* 0x000fca00078e022f */
        /* <DEDUP_REMOVED lines=10> */
.L_x_2398:
[----:B------:R-:W-:Y:S05]  /*a060*/  BSYNC B0 ;  /* 0x0000000000007941 */ /* 0x000fea0003800000 */
.L_x_2397:
[----:B------:R3:W5:Y:S04]  /*a070*/  LDL R61, [R1+0x5c] ;  /* 0x00005c00013d7983 */ /* 0x0007680000100800 */
[----:B------:R3:W5:Y:S04]  /*a080*/  LDL R60, [R1+0x58] ;  /* 0x00005800013c7983 */ /* 0x0007680000100800 */
[----:B------:R3:W5:Y:S04]  /*a090*/  LDL R59, [R1+0x54] ;  /* 0x00005400013b7983 */ /* 0x0007680000100800 */
[----:B------:R3:W5:Y:S01]  /*a0a0*/  LDL R58, [R1+0x50] ;  /* 0x00005000013a7983 */ /* 0x0007620000100800 */
[----:B------:R-:W-:Y:S01]  /*a0b0*/  ISETP.GE.AND P2, PT, R218, R3, PT ;  /* 0x00000003da00720c */ /* 0x000fe20003f46270 */
[----:B------:R-:W-:Y:S01]  /*a0c0*/  BSSY B0, `(.L_x_2399) ;  /* 0x000001f000007945 */ /* 0x000fe20003800000 */
[C---:B------:R-:W-:Y:S01]  /*a0d0*/  VIADD R56, R17.reuse, 0xc0 ;  /* 0x000000c011387836 */ /* 0x040fe20000000000 */
[----:B------:R-:W-:-:S10]  /*a0e0*/  IADD3 R57, R17, 0x80, RZ ;  /* 0x0000008011397810 */ /* 0x000fd40007ffe0ff */
[----:B---3--:R-:W-:Y:S05]  /*a0f0*/  @P2 BRA `(.L_x_2400) ;  /* 0x00000000006c2947 */ /* 0x008fea0003800000 */
[----:B------:R-:W-:Y:S01]  /*a100*/  ULDC UR4, c[0x0][0x2e4] ;  /* 0x0000b90000047ab9 */ /* 0x000fe20000000800 */
[----:B-----5:R-:W-:Y:S02]  /*a110*/  R2UR UR8, R61 ;  /* 0x000000003d0872ca */ /* 0x020fe400000e0000 */
[----:B------:R-:W-:Y:S02]  /*a120*/  ISETP.GE.AND P2, PT, R17, UR4, PT ;  /* 0x0000000411007c0c */ /* 0x000fe4000bf46270 */
[----:B--2---:R-:W-:Y:S02]  /*a130*/  IADD3 R47, P4, R52, 0x20, RZ ;  /* 0x00000020342f7810 */ /* 0x004fe40007f9e0ff */
[----:B------:R-:W-:Y:S02]  /*a140*/  R2UR UR7, R60 ;  /* 0x000000003c0772ca */ /* 0x000fe400000e0000 */
[----:B------:R-:W-:Y:S01]  /*a150*/  R2UR UR6, R59 ;  /* 0x000000003b0672ca */ /* 0x000fe200000e0000 */
[----:B------:R-:W-:Y:S01]  /*a160*/  IMAD.X R44, RZ, RZ, R53, P4 ;  /* 0x000000ffff2c7224 */ /* 0x000fe200020e0635 */
[----:B------:R-:W-:-:S02]  /*a170*/  MOV R45, R5 ;  /* 0x00000005002d7202 */ /* 0x000fc40000000f00 */
[----:B------:R-:W-:Y:S01]  /*a180*/  R2UR UR5, R58 ;  /* 0x000000003a0572ca */ /* 0x000fe200000e0000 */
[----:B------:R-:W-:Y:S01]  /*a190*/  IMAD R46, R44, UR8, RZ ;  /* 0x000000082c2e7c24 */ /* 0x000fe2000f8e02ff */
[----:B------:R-:W-:Y:S01]  /*a1a0*/  ISETP.GE.AND P5, PT, R19, UR4, PT ;  /* 0x0000000413007c0c */ /* 0x000fe2000bfa6270 */
[----:B------:R-:W2:Y:S01]  /*a1b0*/  @!P2 LDS.128 R40, [R4+0x1400] ;  /* 0x001400000428a984 */ /* 0x000ea20000000c00 */
[----:B------:R-:W-:-:S04]  /*a1c0*/  IMAD.MOV.U32 R44, RZ, RZ, R96 ;  /* 0x000000ffff2c7224 */ /* 0x000fc800078e0060 */
[----:B------:R-:W-:-:S04]  /*a1d0*/  IMAD.WIDE.U32 R44, R47, UR8, R44 ;  /* 0x000000082f2c7c25 */ /* 0x000fc8000f8e002c */
[----:B------:R-:W-:Y:S01]  /*a1e0*/  IMAD R47, R47, UR7, R46 ;  /* 0x000000072f2f7c24 */ /* 0x000fe2000f8e022e */
[----:B------:R-:W-:-:S03]  /*a1f0*/  LEA R54, P4, R44, UR6, 0x1 ;  /* 0x000000062c367c11 */ /* 0x000fc6000f8808ff */
[----:B------:R-:W-:-:S05]  /*a200*/  IMAD.IADD R45, R45, 0x1, R47 ;  /* 0x000000012d2d7824 */ /* 0x000fca00078e022f */
[----:B------:R-:W-:Y:S02]  /*a210*/  LEA.HI.X R55, R44, UR5, R45, 0x1, P4 ;  /* 0x000000052c377c11 */ /* 0x000fe4000a0f0c2d */
[----:B------:R-:W-:-:S13]  /*a220*/  ISETP.GE.AND P4, PT, R57, UR4, PT ;  /* 0x0000000439007c0c */ /* 0x000fda000bf86270 */
[----:B------:R-:W3:Y:S04]  /*a230*/  @!P4 LDS.128 R44, [R4+0x6400] ;  /* 0x00640000042cc984 */ /* 0x000ee80000000c00 */
[----:B--2---:R-:W-:Y:S01]  /*a240*/  @!P2 STG.E.128 desc[UR60][R54.64], R40 ;  /* 0x000000283600a986 */ /* 0x004fe2000c101d3c */
[----:B------:R-:W-:-:S03]  /*a250*/  ISETP.GE.AND P2, PT, R56, UR4, PT ;  /* 0x0000000438007c0c */ /* 0x000fc6000bf46270 */
[----:B------:R-:W2:Y:S10]  /*a260*/  @!P5 LDS.128 R40, [R4+0x3c00] ;  /* 0x003c00000428d984 */ /* 0x000eb40000000c00 */
[----:B------:R-:W4:Y:S04]  /*a270*/  @!P2 LDS.128 R48, [R4+0x8c00] ;  /* 0x008c00000430a984 */ /* 0x000f280000000c00 */
[----:B---3--:R3:W-:Y:S04]  /*a280*/  @!P4 STG.E.128 desc[UR60][R54.64+0x100], R44 ;  /* 0x0001002c3600c986 */ /* 0x0087e8000c101d3c */
[----:B--2---:R3:W-:Y:S04]  /*a290*/  @!P5 STG.E.128 desc[UR60][R54.64+0x80], R40 ;  /* 0x000080283600d986 */ /* 0x0047e8000c101d3c */
[----:B----4-:R3:W-:Y:S02]  /*a2a0*/  @!P2 STG.E.128 desc[UR60][R54.64+0x180], R48 ;  /* 0x000180303600a986 */ /* 0x0107e4000c101d3c */
.L_x_2400:
[----:B------:R-:W-:Y:S05]  /*a2b0*/  BSYNC B0 ;  /* 0x0000000000007941 */ /* 0x000fea0003800000 */
.L_x_2399:
[----:B------:R-:W-:Y:S01]  /*a2c0*/  ISETP.GE.AND P2, PT, R220, R3, PT ;  /* 0x00000003dc00720c */ /* 0x000fe20003f46270 */
[----:B------:R-:W-:-:S12]  /*a2d0*/  BSSY B0, `(.L_x_2401) ;  /* 0x000001d000007945 */ /* 0x000fd80003800000 */
[----:B------:R-:W-:Y:S05]  /*a2e0*/  @P2 BRA `(.L_x_2402) ;  /* 0x00000000006c2947 */ /* 0x000fea0003800000 */
[----:B------:R-:W-:Y:S01]  /*a2f0*/  ULDC UR4, c[0x0][0x2e4] ;  /* 0x0000b90000047ab9 */ /* 0x000fe20000000800 */
[----:B-----5:R-:W-:Y:S01]  /*a300*/  R2UR UR8, R61 ;  /* 0x000000003d0872ca */ /* 0x020fe200000e0000 */
[----:B--23--:R-:W-:Y:S01]  /*a310*/  IMAD.MOV.U32 R45, RZ, RZ, R5 ;  /* 0x000000ffff2d7224 */ /* 0x00cfe200078e0005 */
[----:B------:R-:W-:Y:S02]  /*a320*/  ISETP.GE.AND P2, PT, R17, UR4, PT ;  /* 0x0000000411007c0c */ /* 0x000fe4000bf46270 */
[----:B------:R-:W-:Y:S02]  /*a330*/  R2UR UR7, R60 ;  /* 0x000000003c0772ca */ /* 0x000fe400000e0000 */
[----:B------:R-:W-:Y:S02]  /*a340*/  IADD3 R3, P4, R52, 0x40, RZ ;  /* 0x0000004034037810 */ /* 0x000fe40007f9e0ff */
[----:B------:R-:W-:Y:S02]  /*a350*/  R2UR UR6, R59 ;  /* 0x000000003b0672ca */ /* 0x000fe400000e0000 */
[----:B------:R-:W-:Y:S01]  /*a360*/  MOV R44, R96 ;  /* 0x00000060002c7202 */ /* 0x000fe20000000f00 */
[----:B------:R-:W-:Y:S01]  /*a370*/  IMAD.X R52, RZ, RZ, R53, P4 ;  /* 0x000000ffff347224 */ /* 0x000fe200020e0635 */
[----:B------:R-:W-:-:S02]  /*a380*/  R2UR UR5, R58 ;  /* 0x000000003a0572ca */ /* 0x000fc400000e0000 */
[----:B------:R-:W-:Y:S01]  /*a390*/  ISETP.GE.AND P5, PT, R19, UR4, PT ;  /* 0x0000000413007c0c */ /* 0x000fe2000bfa6270 */
[----:B------:R-:W2:Y:S01]  /*a3a0*/  @!P2 LDS.128 R40, [R4+0x2400] ;  /* 0x002400000428a984 */ /* 0x000ea20000000c00 */
[----:B------:R-:W-:Y:S02]  /*a3b0*/  IMAD R52, R52, UR8, RZ ;  /* 0x0000000834347c24 */ /* 0x000fe4000f8e02ff */
[----:B------:R-:W-:-:S04]  /*a3c0*/  IMAD.WIDE.U32 R44, R3, UR8, R44 ;  /* 0x00000008032c7c25 */ /* 0x000fc8000f8e002c */
[----:B------:R-:W-:Y:S01]  /*a3d0*/  IMAD R3, R3, UR7, R52 ;  /* 0x0000000703037c24 */ /* 0x000fe2000f8e0234 */
[----:B------:R-:W-:-:S03]  /*a3e0*/  LEA R52, P4, R44, UR6, 0x1 ;  /* 0x000000062c347c11 */ /* 0x000fc6000f8808ff */
[----:B------:R-:W-:-:S05]  /*a3f0*/  IMAD.IADD R3, R45, 0x1, R3 ;  /* 0x000000012d037824 */ /* 0x000fca00078e0203 */
[----:B------:R-:W-:Y:S02]  /*a400*/  LEA.HI.X R53, R44, UR5, R3, 0x1, P4 ;  /* 0x000000052c357c11 */ /* 0x000fe4000a0f0c03 */
[----:B------:R-:W-:Y:S01]  /*a410*/  ISETP.GE.AND P4, PT, R57, UR4, PT ;  /* 0x0000000439007c0c */ /* 0x000fe2000bf86270 */
[----:B------:R-:W3:Y:S04]  /*a420*/  @!P5 LDS.128 R44, [R4+0x4c00] ;  /* 0x004c0000042cd984 */ /* 0x000ee80000000c00 */
[----:B--2---:R-:W-:Y:S01]  /*a430*/  @!P2 STG.E.128 desc[UR60][R52.64], R40 ;  /* 0x000000283400a986 */ /* 0x004fe2000c101d3c */
[----:B------:R-:W-:-:S07]  /*a440*/  ISETP.GE.AND P2, PT, R56, UR4, PT ;  /* 0x0000000438007c0c */ /* 0x000fce000bf46270 */
[----:B------:R-:W2:Y:S06]  /*a450*/  @!P4 LDS.128 R40, [R4+0x7400] ;  /* 0x007400000428c984 */ /* 0x000eac0000000c00 */
[----:B------:R-:W4:Y:S04]  /*a460*/  @!P2 LDS.128 R48, [R4+0x9c00] ;  /* 0x009c00000430a984 */ /* 0x000f280000000c00 */
[----:B---3--:R3:W-:Y:S04]  /*a470*/  @!P5 STG.E.128 desc[UR60][R52.64+0x80], R44 ;  /* 0x0000802c3400d986 */ /* 0x0087e8000c101d3c */
[----:B--2---:R3:W-:Y:S04]  /*a480*/  @!P4 STG.E.128 desc[UR60][R52.64+0x100], R40 ;  /* 0x000100283400c986 */ /* 0x0047e8000c101d3c */
[----:B----4-:R3:W-:Y:S02]  /*a490*/  @!P2 STG.E.128 desc[UR60][R52.64+0x180], R48 ;  /* 0x000180303400a986 */ /* 0x0107e4000c101d3c */
.L_x_2402:
[----:B------:R-:W-:Y:S05]  /*a4a0*/  BSYNC B0 ;  /* 0x0000000000007941 */ /* 0x000fea0003800000 */
.L_x_2401:
[----:B------:R-:W-:Y:S01]  /*a4b0*/  @!PT LDS RZ, [RZ] ;  /* 0x00000000fffff984 */ /* 0x000fe20000000800 */
[----:B------:R-:W-:Y:S01]  /*a4c0*/  @!PT LDS RZ, [RZ] ;  /* 0x00000000fffff984 */ /* 0x000fe20000000800 */
[----:B------:R-:W-:Y:S01]  /*a4d0*/  @!PT LDS RZ, [RZ] ;  /* 0x00000000fffff984 */ /* 0x000fe20000000800 */
[----:B------:R-:W-:Y:S01]  /*a4e0*/  @!PT LDS RZ, [RZ] ;  /* 0x00000000fffff984 */ /* 0x000fe20000000800 */
[----:B------:R4:W-:Y:S06]  /*a4f0*/  MEMBAR.ALL.CTA ;  /* 0x0000000000007992 */ /* 0x0009ec0000008000 */
[----:B----4-:R-:W4:Y:S01]  /*a500*/  FENCE.VIEW.ASYNC.S ;  /* 0x00000000000073c6 */ /* 0x010f220000000000 */
[----:B01----:R-:W-:Y:S01]  /*a510*/  @!P3 IADD3 R0, R0, 0x388c0, RZ ;  /* 0x000388c00000b810 */ /* 0x003fe20007ffe0ff */
[----:B------:R-:W-:Y:S01]  /*a520*/  VIADD R18, R18, 0x1 ;  /* 0x0000000112127836 */ /* 0x000fe20000000000 */
[----:B----4-:R0:W-:Y:S01]  /*a530*/  BAR.SYNC.DEFER_BLOCKING R147, 0x80 ;  /* 0x000200930000751d */ /* 0x0101e20000010000 */
[----:B------:R-:W-:-:S02]  /*a540*/  ISETP.NE.AND P4, PT, R114, RZ, PT ;  /* 0x000000ff7200720c */ /* 0x000fc40003f85270 */
[----:B------:R-:W-:Y:S02]  /*a550*/  @!P3 PRMT R0, RZ, 0x654, R0 ;  /* 0x00000654ff00b816 */ /* 0x000fe40000000000 */
[----:B------:R-:W-:Y:S02]  /*a560*/  PLOP3.LUT P2, PT, PT, PT, PT, 0x8, 0x0 ;  /* 0x000000000000781c */ /* 0x000fe40003f4e170 */
[----:B------:R1:W-:Y:S01]  /*a570*/  @!P3 SYNCS.ARRIVE.TRANS64.RED.A1T0 RZ, [R0+URZ], RZ ;  /* 0x000000ff00ffb9a7 */ /* 0x0003e2000810043f */
[----:B------:R-:W-:-:S04]  /*a580*/  ISETP.NE.AND P3, PT, R18, 0x2, PT ;  /* 0x000000021200780c */ /* 0x000fc80003f65270 */
[----:B------:R-:W-:Y:S02]  /*a590*/  SEL R18, R18, RZ, P3 ;  /* 0x000000ff12127207 */ /* 0x000fe40001800000 */
[----:B-1----:R-:W-:-:S04]  /*a5a0*/  SEL R0, RZ, 0x1, P3 ;  /* 0x00000001ff007807 */ /* 0x002fc80001800000 */
[----:B------:R-:W-:Y:S01]  /*a5b0*/  LOP3.LUT R221, R221, R0, RZ, 0x3c, !PT ;  /* 0x00000000dddd7212 */ /* 0x000fe200078e3cff */
[----:B0-----:R-:W-:Y:S06]  /*a5c0*/  @P4 BRA `(.L_x_2403) ;  /* 0xffffff7c00fc4947 */ /* 0x001fec000383ffff */
.L_x_2291:
        /* <DEDUP_REMOVED lines=8> */
[----:B------:R-:W-:Y:S01]  /*a650*/  MOV R145, RZ ;  /* 0x000000ff00917202 */ /* 0x000fe20000000f00 */
        /* <DEDUP_REMOVED lines=15> */
[----:B-----5:R-:W-:Y:S02]  /*a750*/  CS2R R60, SRZ ;  /* 0x00000000003c7805 */ /* 0x020fe4000001ff00 */
[----:B------:R-:W-:Y:S02]  /*a760*/  CS2R R154, SRZ ;  /* 0x00000000009a7805 */ /* 0x000fe4000001ff00 */
[----:B------:R-:W-:-:S02]  /*a770*/  CS2R R56, SRZ ;  /* 0x0000000000387805 */ /* 0x000fc4000001ff00 */
[----:B--23--:R-:W-:Y:S02]  /*a780*/  CS2R R50, SRZ ;  /* 0x0000000000327805 */ /* 0x00cfe4000001ff00 */
        /* <DEDUP_REMOVED lines=35> */
[----:B------:R-:W-:Y:S01]  /*a9c0*/  MOV R24, RZ ;  /* 0x000000ff00187202 */ /* 0x000fe20000000f00 */
[----:B------:R-:W-:Y:S01]  /*a9d0*/  IMAD.MOV.U32 R43, RZ, RZ, RZ ;  /* 0x000000ffff2b7224 */ /* 0x000fe200078e00ff */
[----:B------:R-:W-:-:S02]  /*a9e0*/  CS2R R8, SRZ ;  /* 0x0000000000087805 */ /* 0x000fc4000001ff00 */
[----:B------:R-:W-:Y:S02]  /*a9f0*/  CS2R R38, SRZ ;  /* 0x0000000000267805 */ /* 0x000fe4000001ff00 */
[----:B------:R-:W-:Y:S01]  /*aa00*/  CS2R R34, SRZ ;  /* 0x0000000000227805 */ /* 0x000fe2000001ff00 */
[----:B------:R-:W-:Y:S01]  /*aa10*/  IMAD.MOV.U32 R31, RZ, RZ, RZ ;  /* 0x000000ffff1f7224 */ /* 0x000fe200078e00ff */
[----:B------:R-:W-:Y:S01]  /*aa20*/  MOV R7, RZ ;  /* 0x000000ff00077202 */ /* 0x000fe20000000f00 */
[----:B------:R-:W-:Y:S02]  /*aa30*/  IMAD.MOV.U32 R27, RZ, RZ, RZ ;  /* 0x000000ffff1b7224 */ /* 0x000fe400078e00ff */
[----:B------:R-:W-:Y:S01]  /*aa40*/  IMAD.MOV.U32 R5, RZ, RZ, RZ ;  /* 0x000000ffff057224 */ /* 0x000fe200078e00ff */
[----:B------:R-:W-:Y:S06]  /*aa50*/  @P2 BRA `(.L_x_2405) ;  /* 0x0000000000082947 */ /* 0x000fec0003800000 */
[----:B------:R-:W0:Y:S02]  /*aa60*/  FENCE.VIEW.ASYNC.G ;  /* 0x00000000000073c6 */ /* 0x000e240000000100 */
[----:B0-----:R-:W-:Y:S06]  /*aa70*/  BAR.ARV 0xc, 0x120 ;  /* 0x0304800000007b1d */ /* 0x001fec0000002000 */
.L_x_2405:
[----:B------:R-:W-:Y:S05]  /*aa80*/  BSYNC B0 ;  /* 0x0000000000007941 */ /* 0x000fea0003800000 */
.L_x_2404:
[----:B------:R-:W-:Y:S01]  /*aa90*/  MOV R25, RZ ;  /* 0x000000ff00197202 */ /* 0x000fe20000000f00 */
[----:B------:R-:W-:Y:S01]  /*aaa0*/  IMAD.MOV.U32 R4, RZ, RZ, RZ ;  /* 0x000000ffff047224 */ /* 0x000fe200078e00ff */
[----:B------:R-:W-:Y:S06]  /*aab0*/  @!P1 BRA `(.L_x_2406) ;  /* 0x000001a000a49947 */ /* 0x000fec0003800000 */
[----:B------:R-:W2:Y:S01]  /*aac0*/  LDL R20, [R1+0x7c] ;  /* 0x00007c0001147983 */ /* 0x000ea20000100800 */
[----:B------:R-:W0:Y:S02]  /*aad0*/  S2R R6, SR_TID.X ;  /* 0x0000000000067919 */ /* 0x000e240000002100 */
[----:B0-----:R-:W-:-:S05]  /*aae0*/  VIADD R85, R6, 0xffffff80 ;  /* 0xffffff8006557836 */ /* 0x001fca0000000000 */
[----:B------:R-:W-:-:S04]  /*aaf0*/  SHF.R.S32.HI R24, RZ, 0x1f, R85 ;  /* 0x0000001fff187819 */ /* 0x000fc80000011455 */
[----:B------:R-:W-:-:S04]  /*ab00*/  LEA.HI R0, R24, R85, RZ, 0x7 ;  /* 0x0000005518007211 */ /* 0x000fc800078f38ff */
[----:B------:R-:W-:-:S06]  /*ab10*/  SHF.R.S32.HI R0, RZ, 0x7, R0 ;  /* 0x00000007ff007819 */ /* 0x000fcc0000011400 */
[----:B------:R-:W0:Y:S02]  /*ab20*/  SHFL.IDX PT, R0, R0, RZ, 0x1f ;  /* 0x00001fff00007589 */ /* 0x000e2400000e0000 */
[----:B0-----:R-:W-:-:S04]  /*ab30*/  LEA.HI R2, R0, R0, RZ, 0x1 ;  /* 0x0000000000027211 */ /* 0x001fc800078f08ff */
[----:B------:R-:W-:-:S04]  /*ab40*/  LOP3.LUT R3, R2, 0x1e, RZ, 0xc0, !PT ;  /* 0x0000001e02037812 */ /* 0x000fc800078ec0ff */
[----:B------:R-:W-:Y:S02]  /*ab50*/  IADD3 R3, R0, -R3, RZ ;  /* 0x8000000300037210 */ /* 0x000fe40007ffe0ff */
[----:B--2---:R-:W-:-:S13]  /*ab60*/  R2UR UR4, R20 ;  /* 0x00000000140472ca */ /* 0x004fda00000e0000 */
[----:B------:R-:W-:Y:S02]  /*ab70*/  ULOP3.LUT UP0, URZ, UR4, 0x9f, URZ, 0xc0, !UPT ;  /* 0x0000009f043f7892 */ /* 0x000fe4000f80c03f */
[----:B------:R-:W-:-:S04]  /*ab80*/  LEA R3, R3, UR4, 0xd ;  /* 0x0000000403037c11 */ /* 0x000fc8000f8e68ff */
[----:B------:R-:W-:Y:S02]  /*ab90*/  SHF.R.U32.HI R2, RZ, 0x4, R3 ;  /* 0x00000004ff027819 */ /* 0x000fe40000011603 */
[----:B------:R-:W-:Y:S02]  /*aba0*/  PLOP3.LUT P0, PT, PT, PT, UP0, 0x80, 0x0 ;  /* 0x000000000000781c */ /* 0x000fe40003f0f008 */
[----:B------:R-:W-:-:S11]  /*abb0*/  LOP3.LUT R2, R2, 0x3fff, RZ, 0xc0, !PT ;  /* 0x00003fff02027812 */ /* 0x000fd600078ec0ff */
        /* <DEDUP_REMOVED lines=9> */
[----:B------:R-:W-:Y:S01]  /*ac50*/  IMAD.U32 R7, RZ, RZ, UR7 ;  /* 0x00000007ff077e24 */ /* 0x000fe2000f8e00ff */
[----:B------:R-:W-:Y:S01]  /*ac60*/  MOV R11, UR5 ;  /* 0x00000005000b7c02 */ /* 0x000fe20008000f00 */
[----:B------:R-:W-:Y:S01]  /*ac70*/  IMAD.U32 R10, RZ, RZ, UR4 ;  /* 0x00000004ff0a7e24 */ /* 0x000fe2000f8e00ff */
[----:B------:R-:W-:Y:S01]  /*ac80*/  MOV R13, RZ ;  /* 0x000000ff000d7202 */ /* 0x000fe20000000f00 */
[----:B------:R-:W-:-:S02]  /*ac90*/  IMAD.MOV.U32 R8, RZ, RZ, 0x70 ;  /* 0x00000070ff087424 */ /* 0x000fc400078e00ff */
[----:B0-----:R-:W-:-:S07]  /*aca0*/  IMAD.MOV.U32 R12, RZ, RZ, 0x1 ;  /* 0x00000001ff0c7424 */ /* 0x001fce00078e00ff */
[----:B------:R-:W-:-:S07]  /*acb0*/  LEPC R20, `(.L_x_2407) ;  /* 0x000000001014794e */ /* 0x000fce0000000000 */
[----:B-1----:R-:W-:Y:S05]  /*acc0*/  CALL.ABS.NOINC R14 ;  /* 0x000000000e007343 */ /* 0x002fea0003c00000 */
.L_x_2407:
        /* <DEDUP_REMOVED lines=13> */
.L_x_2411:
[----:B-1----:R1:W2:Y:S02]  /*ada0*/  SYNCS.PHASECHK.TRANS64.TRYWAIT P0, [R16+URZ+0x38800], R3 ;  /* 0x03880003100075a7 */ /* 0x0022a4000800017f */
[----:B--2---:R-:W-:Y:S05]  /*adb0*/  @!P0 NANOSLEEP.SYNCS 0x989680 ;  /* 0x009896800000895d */ /* 0x004fea0003900000 */
[----:B------:R-:W2:Y:S02]  /*adc0*/  @!P0 SYNCS.PHASECHK.TRANS64 P0, [R16+URZ+0x38800], R3 ;  /* 0x03880003100085a7 */ /* 0x000ea4000800007f */
[----:B--2---:R-:W-:Y:S05]  /*add0*/  @!P0 BRA `(.L_x_2411) ;  /* 0xfffffffc00f08947 */ /* 0x004fea000383ffff */
.L_x_2410:
[----:B------:R-:W-:Y:S05]  /*ade0*/  BSYNC B0 ;  /* 0x0000000000007941 */ /* 0x000fea0003800000 */
.L_x_2409:
[----:B------:R-:W-:Y:S05]  /*adf0*/  BRA `(.L_x_2412) ;  /* 0x0000009000c87947 */ /* 0x000fea0003800000 */
.L_x_2408:
[----:B------:R-:W2:Y:S01]  /*ae00*/  LDL R26, [R1+0x7c] ;  /* 0x00007c00011a7983 */ /* 0x000ea20000100800 */
[----:B------:R-:W0:Y:S01]  /*ae10*/  LDC.64 R10, c[0x0][0x3d8] ;  /* 0x0000f600ff0a7b82 */ /* 0x000e220000000a00 */
[----:B------:R-:W-:Y:S01]  /*ae20*/  SHF.R.S32.HI R3, RZ, 0x1f, R144 ;  /* 0x0000001fff037819 */ /* 0x000fe20000011490 */
[--C-:B------:R-:W-:Y:S01]  /*ae30*/  IMAD.MOV.U32 R4, RZ, RZ, R212.reuse ;  /* 0x000000ffff047224 */ /* 0x100fe200078e00d4 */
[----:B------:R-:W-:Y:S02]  /*ae40*/  SHF.R.S32.HI R5, RZ, 0x1f, R212 ;  /* 0x0000001fff057819 */ /* 0x000fe400000114d4 */
[----:B------:R-:W-:-:S03]  /*ae50*/  SHF.R.S32.HI R9, RZ, 0x1f, R17 ;  /* 0x0000001fff097819 */ /* 0x000fc60000011411 */
[----:B------:R-:W1:Y:S01]  /*ae60*/  LDC.64 R12, c[0x0][0x3e8] ;  /* 0x0000fa00ff0c7b82 */ /* 0x000e620000000a00 */
[-C--:B0-----:R-:W-:Y:S01]  /*ae70*/  IMAD R0, R3, R10.reuse, RZ ;  /* 0x0000000a03007224 */ /* 0x081fe200078e02ff */
[C---:B------:R-:W-:Y:S01]  /*ae80*/  SHF.L.U64.HI R92, R10.reuse, 0x5, R11 ;  /* 0x000000050a5c7819 */ /* 0x040fe2000001020b */
[-C--:B------:R-:W-:Y:S01]  /*ae90*/  IMAD R8, R23, R10.reuse, RZ ;  /* 0x0000000a17087224 */ /* 0x080fe200078e02ff */
[----:B------:R-:W-:Y:S01]  /*aea0*/  SHF.L.U32 R94, R10, 0x5, RZ ;  /* 0x000000050a5e7819 */ /* 0x000fe200000006ff */
[----:B------:R-:W-:-:S04]  /*aeb0*/  IMAD.WIDE.U32 R88, R144, R10, RZ ;  /* 0x0000000a90587225 */ /* 0x000fc800078e00ff */
[----:B------:R-:W-:Y:S01]  /*aec0*/  IMAD R93, R144, R11, R0 ;  /* 0x0000000b905d7224 */ /* 0x000fe200078e0200 */
[----:B-1----:R-:W-:Y:S01]  /*aed0*/  SHF.L.U64.HI R82, R12, 0x5, R13 ;  /* 0x000000050c527819 */ /* 0x002fe2000001020d */
[----:B------:R-:W-:-:S03]  /*aee0*/  IMAD.WIDE.U32 R6, R22, R10, R4 ;  /* 0x0000000a16067225 */ /* 0x000fc600078e0004 */
[----:B------:R-:W-:Y:S01]  /*aef0*/  IADD3 R93, R93, R89, RZ ;  /* 0x000000595d5d7210 */ /* 0x000fe20007ffe0ff */
[----:B------:R-:W-:Y:S01]  /*af00*/  IMAD R99, R22, R11, R8 ;  /* 0x0000000b16637224 */ /* 0x000fe200078e0208 */
[----:B------:R-:W-:Y:S01]  /*af10*/  IADD3 R83, P0, R6, R88, RZ ;  /* 0x0000005806537210 */ /* 0x000fe20007f1e0ff */
[----:B------:R-:W-:Y:S02]  /*af20*/  IMAD.MOV.U32 R8, RZ, RZ, R17 ;  /* 0x000000ffff087224 */ /* 0x000fe400078e0011 */
[----:B------:R-:W-:Y:S01]  /*af30*/  IMAD R3, R3, R12, RZ ;  /* 0x0000000c03037224 */ /* 0x000fe200078e02ff */
[----:B------:R-:W-:Y:S01]  /*af40*/  IADD3.X R105, R93, R7, R99, P0, !PT ;  /* 0x000000075d697210 */ /* 0x000fe200007fe463 */
[----:B------:R-:W-:-:S04]  /*af50*/  IMAD.WIDE.U32 R6, R22, R10, R8 ;  /* 0x0000000a16067225 */ /* 0x000fc800078e0008 */
[----:B------:R-:W-:Y:S01]  /*af60*/  IMAD R0, R23, R12, RZ ;  /* 0x0000000c17007224 */ /* 0x000fe200078e02ff */
[----:B------:R-:W-:Y:S01]  /*af70*/  IADD3 R97, P1, R6, R88, RZ ;  /* 0x0000005806617210 */ /* 0x000fe20007f3e0ff */
[C---:B------:R-:W-:Y:S02]  /*af80*/  IMAD R3, R144.reuse, R13, R3 ;  /* 0x0000000d90037224 */ /* 0x040fe400078e0203 */
[----:B------:R-:W-:Y:S01]  /*af90*/  IMAD.WIDE.U32 R90, R144, R12, RZ ;  /* 0x0000000c905a7225 */ /* 0x000fe200078e00ff */
[----:B------:R-:W-:-:S03]  /*afa0*/  IADD3.X R99, R93, R99, R7, P1, !PT ;  /* 0x000000635d637210 */ /* 0x000fc60000ffe407 */
[----:B------:R-:W-:-:S04]  /*afb0*/  IMAD.WIDE.U32 R4, R22, R12, R4 ;  /* 0x0000000c16047225 */ /* 0x000fc800078e0004 */
[----:B------:R-:W-:Y:S01]  /*afc0*/  IMAD.WIDE.U32 R8, R22, R12, R8 ;  /* 0x0000000c16087225 */ /* 0x000fe200078e0008 */
[----:B------:R-:W-:-:S03]  /*afd0*/  IADD3 R111, P0, R4, R90, RZ ;  /* 0x0000005a046f7210 */ /* 0x000fc60007f1e0ff */
[----:B------:R-:W-:Y:S01]  /*afe0*/  IMAD R0, R22, R13, R0 ;  /* 0x0000000d16007224 */ /* 0x000fe200078e0200 */
[----:B------:R-:W-:Y:S01]  /*aff0*/  IADD3 R95, P2, R8, R90, RZ ;  /* 0x0000005a085f7210 */ /* 0x000fe20007f5e0ff */
[----:B------:R-:W-:Y:S02]  /*b000*/  IMAD.IADD R25, R3, 0x1, R91 ;  /* 0x0000000103197824 */ /* 0x000fe400078e025b */
[----:B------:R-:W-:-:S03]  /*b010*/  IMAD.SHL.U32 R96, R12, 0x20, RZ ;  /* 0x000000200c607824 */ /* 0x000fc600078e00ff */
[C---:B------:R-:W-:Y:S02]  /*b020*/  IADD3.X R113, R25.reuse, R5, R0, P0, !PT ;  /* 0x0000000519717210 */ /* 0x040fe400007fe400 */
[----:B------:R-:W-:Y:S02]  /*b030*/  IADD3.X R101, R25, R0, R9, P2, !PT ;  /* 0x0000000019657210 */ /* 0x000fe400017fe409 */
[----:B--2---:R-:W-:-:S13]  /*b040*/  R2UR UR4, R26 ;  /* 0x000000001a0472ca */ /* 0x004fda00000e0000 */
[----:B------:R-:W-:-:S06]  /*b050*/  ULOP3.LUT UP0, URZ, UR4, 0x3ff, URZ, 0xc0, !UPT ;  /* 0x000003ff043f7892 */ /* 0x000fcc000f80c03f */
[----:B------:R-:W-:-:S13]  /*b060*/  PLOP3.LUT P1, PT, PT, PT, UP0, 0x80, 0x0 ;  /* 0x000000000000781c */ /* 0x000fda0003f2f008 */
        /* <DEDUP_REMOVED lines=16> */
[----:B-1----:R-:W-:Y:S05]  /*b170*/  CALL.ABS.NOINC R14 ;  /* 0x000000000e007343 */ /* 0x002fea0003c00000 */
.L_x_2413:
[----:B------:R-:W0:Y:S01]  /*b180*/  LDC.64 R86, c[0x0][0x3d8] ;  /* 0x0000f600ff567b82 */ /* 0x000e220000000a00 */
[----:B------:R-:W-:Y:S01]  /*b190*/  SHF.R.S32.HI R3, RZ, 0x1f, R225 ;  /* 0x0000001fff037819 */ /* 0x000fe200000114e1 */
[----:B------:R-:W-:Y:S01]  /*b1a0*/  ULDC.U8 UR4, c[0x0][0x3f0] ;  /* 0x0000fc0000047ab9 */ /* 0x000fe20000000000 */
[----:B------:R-:W-:Y:S01]  /*b1b0*/  R2UR UR5, R26 ;  /* 0x000000001a0572ca */ /* 0x000fe200000e0000 */
[----:B------:R-:W-:Y:S01]  /*b1c0*/  BSSY B0, `(.L_x_2414) ;  /* 0x00008ed000007945 */ /* 0x000fe20003800000 */
[----:B------:R-:W-:Y:S01]  /*b1d0*/  ISETP.NE.AND P0, PT, RZ, UR4, PT ;  /* 0x00000004ff007c0c */ /* 0x000fe2000bf05270 */
[----:B------:R-:W-:Y:S01]  /*b1e0*/  VIADD R84, R22, 0x60 ;  /* 0x0000006016547836 */ /* 0x000fe20000000000 */
[----:B------:R-:W-:Y:S01]  /*b1f0*/  LEA.HI R24, R24, R85, RZ, 0x3 ;  /* 0x0000005518187211 */ /* 0x000fe200078f18ff */
[----:B------:R-:W1:Y:S03]  /*b200*/  LDC.64 R14, c[0x0][0x3e8] ;  /* 0x0000fa00ff0e7b82 */ /* 0x000e660000000a00 */
[----:B------:R-:W-:-:S04]  /*b210*/  LOP3.LUT R24, R24, 0xfffffff8, RZ, 0xc0, !PT ;  /* 0xfffffff818187812 */ /* 0x000fc800078ec0ff */
[----:B------:R-:W-:Y:S02]  /*b220*/  IADD3 R85, R85, -R24, RZ ;  /* 0x8000001855557210 */ /* 0x000fe40007ffe0ff */
[----:B------:R-:W-:Y:S01]  /*b230*/  LEA R21, R237, UR5, 0x1 ;  /* 0x00000005ed157c11 */ /* 0x000fe2000f8e08ff */
[-C--:B0-----:R-:W-:Y:S02]  /*b240*/  IMAD R0, R3, R86.reuse, RZ ;  /* 0x0000005603007224 */ /* 0x081fe400078e02ff */
[----:B------:R-:W-:-:S04]  /*b250*/  IMAD.WIDE.U32 R4, R225, R86, RZ ;  /* 0x00000056e1047225 */ /* 0x000fc800078e00ff */
[----:B------:R-:W-:Y:S02]  /*b260*/  IMAD R9, R225, R87, R0 ;  /* 0x00000057e1097224 */ /* 0x000fe400078e0200 */
[-C--:B-1----:R-:W-:Y:S02]  /*b270*/  IMAD R0, R3, R14.reuse, RZ ;  /* 0x0000000e03007224 */ /* 0x082fe400078e02ff */
[----:B------:R-:W-:Y:S02]  /*b280*/  IMAD.IADD R3, R5, 0x1, R9 ;  /* 0x0000000105037824 */ /* 0x000fe400078e0209 */
[----:B------:R-:W-:-:S03]  /*b290*/  IMAD.WIDE.U32 R6, R225, R14, RZ ;  /* 0x0000000ee1067225 */ /* 0x000fc600078e00ff */
[----:B------:R-:W-:Y:S01]  /*b2a0*/  SHF.L.U64.HI R13, R4, 0x7, R3 ;  /* 0x00000007040d7819 */ /* 0x000fe20000010203 */
[C---:B------:R-:W-:Y:S01]  /*b2b0*/  IMAD R5, R225.reuse, R15, R0 ;  /* 0x0000000fe1057224 */ /* 0x040fe200078e0200 */
[----:B------:R-:W-:Y:S01]  /*b2c0*/  SHF.L.U32 R10, R6, 0x7, RZ ;  /* 0x00000007060a7819 */ /* 0x000fe200000006ff */
[----:B------:R-:W-:Y:S02]  /*b2d0*/  IMAD R0, R225, -0x80, R224 ;  /* 0xffffff80e1007824 */ /* 0x000fe400078e02e0 */
[----:B------:R-:W-:Y:S02]  /*b2e0*/  IMAD.IADD R3, R7, 0x1, R5 ;  /* 0x0000000107037824 */ /* 0x000fe400078e0205 */
[----:B------:R-:W-:Y:S01]  /*b2f0*/  IMAD.SHL.U32 R12, R4, 0x80, RZ ;  /* 0x00000080040c7824 */ /* 0x000fe200078e00ff */
[----:B------:R-:W-:Y:S02]  /*b300*/  VIMNMX R9, R0, 0x80, PT ;  /* 0x0000008000097848 */ /* 0x000fe40003fe0100 */
[----:B------:R-:W-:Y:S01]  /*b310*/  SHF.L.U64.HI R11, R6, 0x7, R3 ;  /* 0x00000007060b7819 */ /* 0x000fe20000010203 */
[----:B------:R-:W-:Y:S06]  /*b320*/  @!P0 BRA `(.L_x_2415) ;  /* 0x0000004400108947 */ /* 0x000fec0003800000 */
[-C--:B------:R-:W-:Y:S01]  /*b330*/  ISETP.GE.AND P0, PT, R22, R9.reuse, PT ;  /* 0x000000091600720c */ /* 0x080fe20003f06270 */
[----:B------:R-:W-:Y:S01]  /*b340*/  BSSY B1, `(.L_x_2416) ;  /* 0x0000034000017945 */ /* 0x000fe20003800000 */
[-C--:B------:R-:W-:Y:S02]  /*b350*/  ISETP.GE.AND P1, PT, R218, R9.reuse, PT ;  /* 0x00000009da00720c */ /* 0x080fe40003f26270 */
[----:B------:R-:W-:Y:S02]  /*b360*/  CS2R R50, SRZ ;  /* 0x0000000000327805 */ /* 0x000fe4000001ff00 */
[----:B------:R-:W-:Y:S02]  /*b370*/  ISETP.GE.AND P2, PT, R220, R9, PT ;  /* 0x00000009dc00720c */ /* 0x000fe40003f46270 */
        /* <DEDUP_REMOVED lines=17> */
[----:B------:R-:W-:Y:S01]  /*b490*/  IADD3 R5, P3, R12, R83, RZ ;  /* 0x000000530c057210 */ /* 0x000fe20007f7e0ff */
[----:B------:R-:W-:Y:S01]  /*b4a0*/  ULDC.64 UR6, c[0x0][0x3c8] ;  /* 0x0000f20000067ab9 */ /* 0x000fe20000000a00 */
[----:B------:R-:W-:Y:S01]  /*b4b0*/  IADD3 R0, P4, R10, R111, RZ ;  /* 0x0000006f0a007210 */ /* 0x000fe20007f9e0ff */
[----:B------:R-:W-:Y:S01]  /*b4c0*/  ULDC.64 UR4, c[0x0][0x3e0] ;  /* 0x0000f80000047ab9 */ /* 0x000fe20000000a00 */
[----:B------:R-:W-:Y:S01]  /*b4d0*/  CS2R R80, SRZ ;  /* 0x0000000000507805 */ /* 0x000fe2000001ff00 */
[----:B------:R-:W-:Y:S01]  /*b4e0*/  IMAD.X R8, R13, 0x1, R105, P3 ;  /* 0x000000010d087824 */ /* 0x000fe200018e0669 */
[----:B------:R-:W-:Y:S02]  /*b4f0*/  IADD3.X R3, R11, R113, RZ, P4, !PT ;  /* 0x000000710b037210 */ /* 0x000fe400027fe4ff */
[----:B------:R-:W-:Y:S02]  /*b500*/  CS2R R76, SRZ ;  /* 0x00000000004c7805 */ /* 0x000fe4000001ff00 */
[----:B------:R-:W-:-:S02]  /*b510*/  LEA R4, P3, R5, UR6, 0x1 ;  /* 0x0000000605047c11 */ /* 0x000fc4000f8608ff */
[----:B------:R-:W-:Y:S02]  /*b520*/  CS2R R72, SRZ ;  /* 0x0000000000487805 */ /* 0x000fe4000001ff00 */
[C---:B------:R-:W-:Y:S01]  /*b530*/  LEA R6, P4, R0.reuse, UR4, 0x1 ;  /* 0x0000000400067c11 */ /* 0x040fe2000f8808ff */
[----:B------:R-:W-:Y:S01]  /*b540*/  ULDC UR4, c[0x0][0x3d4] ;  /* 0x0000f50000047ab9 */ /* 0x000fe20000000800 */
[----:B------:R-:W-:Y:S02]  /*b550*/  LEA.HI.X R5, R5, UR7, R8, 0x1, P3 ;  /* 0x0000000705057c11 */ /* 0x000fe400098f0c08 */
[----:B------:R-:W-:Y:S02]  /*b560*/  CS2R R68, SRZ ;  /* 0x0000000000447805 */ /* 0x000fe4000001ff00 */
[----:B------:R-:W-:Y:S02]  /*b570*/  LEA.HI.X R7, R0, UR5, R3, 0x1, P4 ;  /* 0x0000000500077c11 */ /* 0x000fe4000a0f0c03 */
[----:B------:R-:W-:-:S02]  /*b580*/  ISETP.GE.AND P3, PT, R212, UR4, PT ;  /* 0x00000004d4007c0c */ /* 0x000fc4000bf66270 */
[----:B------:R-:W-:Y:S02]  /*b590*/  ISETP.GE.AND P4, PT, R216, UR4, PT ;  /* 0x00000004d8007c0c */ /* 0x000fe4000bf86270 */
        /* <DEDUP_REMOVED lines=14> */
.L_x_2417:
[----:B------:R-:W-:Y:S05]  /*b680*/  BSYNC B1 ;  /* 0x0000000000017941 */ /* 0x000fea0003800000 */
.L_x_2416:
        /* <DEDUP_REMOVED lines=10> */
[C---:B------:R-:W-:Y:S02]  /*b730*/  LEA R4, P5, R5.reuse, UR6, 0x1 ;  /* 0x0000000605047c11 */ /* 0x040fe4000f8a08ff */
[----:B------:R-:W-:Y:S02]  /*b740*/  CS2R R56, SRZ ;  /* 0x0000000000387805 */ /* 0x000fe4000001ff00 */
[C---:B------:R-:W-:Y:S01]  /*b750*/  LEA R6, P4, R0.reuse, UR4, 0x1 ;  /* 0x0000000400067c11 */ /* 0x040fe2000f8808ff */
[----:B------:R-:W-:Y:S01]  /*b760*/  ULDC UR4, c[0x0][0x3d4] ;  /* 0x0000f50000047ab9 */ /* 0x000fe20000000800 */
[----:B------:R-:W-:Y:S02]  /*b770*/  LEA.HI.X R5, R5, UR7, R8, 0x1, P5 ;  /* 0x0000000705057c11 */ /* 0x000fe4000a8f0c08 */
[----:B------:R-:W-:Y:S02]  /*b780*/  CS2R R50, SRZ ;  /* 0x0000000000327805 */ /* 0x000fe4000001ff00 */
[----:B------:R-:W-:-:S02]  /*b790*/  LEA.HI.X R7, R0, UR5, R3, 0x1, P4 ;  /* 0x0000000500077c11 */ /* 0x000fc4000a0f0c03 */
[----:B------:R-:W-:Y:S02]  /*b7a0*/  ISETP.GE.AND P3, PT, R212, UR4, PT ;  /* 0x00000004d4007c0c */ /* 0x000fe4000bf66270 */
[----:B------:R-:W-:Y:S02]  /*b7b0*/  ISETP.GE.AND P4, PT, R216, UR4, PT ;  /* 0x00000004d8007c0c */ /* 0x000fe4000bf86270 */
[----:B------:R-:W-:Y:S02]  /*b7c0*/  ISETP.GE.AND P5, PT, R215, UR4, PT ;  /* 0x00000004d7007c0c */ /* 0x000fe4000bfa6270 */
[----:B------:R-:W-:Y:S02]  /*b7d0*/  ISETP.GE.AND P6, PT, R217, UR4, PT ;  /* 0x00000004d9007c0c */ /* 0x000fe4000bfc6270 */
[----:B------:R-:W-:Y:S02]  /*b7e0*/  CS2R R64, SRZ ;  /* 0x0000000000407805 */ /* 0x000fe4000001ff00 */
[----:B------:R-:W-:-:S02]  /*b7f0*/  CS2R R58, SRZ ;  /* 0x00000000003a7805 */ /* 0x000fc4000001ff00 */
        /* <DEDUP_REMOVED lines=10> */
.L_x_2419:
[----:B------:R-:W-:Y:S05]  /*b8a0*/  BSYNC B1 ;  /* 0x0000000000017941 */ /* 0x000fea0003800000 */
.L_x_2418:
        /* <DEDUP_REMOVED lines=10> */
[----:B01----:R-:W-:Y:S01]  /*b950*/  LEA R4, P3, R86, R12, 0x6 ;  /* 0x0000000c56047211 */ /* 0x003fe200078630ff */
[----:B------:R-:W-:Y:S01]  /*b960*/  ULDC.64 UR6, c[0x0][0x3c8] ;  /* 0x0000f20000067ab9 */ /* 0x000fe20000000a00 */
[----:B------:R-:W-:Y:S01]  /*b970*/  LEA R0, P4, R14, R10, 0x6 ;  /* 0x0000000a0e007211 */ /* 0x000fe200078830ff */
        /* <DEDUP_REMOVED lines=9> */
[C---:B------:R-:W-:Y:S02]  /*ba10*/  LEA R4, P3, R5.reuse, UR6, 0x1 ;  /* 0x0000000605047c11 */ /* 0x040fe4000f8608ff */
[----:B------:R-:W-:Y:S01]  /*ba20*/  CS2R R34, SRZ ;  /* 0x0000000000227805 */ /* 0x000fe2000001ff00 */
[----:B------:R-:W-:Y:S01]  /*ba30*/  IMAD.X R3, R6, 0x1, R113, P6 ;  /* 0x0000000106037824 */ /* 0x000fe200030e0671 */
[----:B------:R-:W-:Y:S01]  /*ba40*/  LEA R6, P4, R0, UR4, 0x1 ;  /* 0x0000000400067c11 */ /* 0x000fe2000f8808ff */
[----:B------:R-:W-:Y:S01]  /*ba50*/  ULDC UR4, c[0x0][0x3d4] ;  /* 0x0000f50000047ab9 */ /* 0x000fe20000000800 */
[----:B------:R-:W-:-:S02]  /*ba60*/  LEA.HI.X R5, R5, UR7, R8, 0x1, P3 ;  /* 0x0000000705057c11 */ /* 0x000fc400098f0c08 */
[----:B------:R-:W-:Y:S02]  /*ba70*/  LEA.HI.X R7, R0, UR5, R3, 0x1, P4 ;  /* 0x0000000500077c11 */ /* 0x000fe4000a0f0c03 */
[----:B------:R-:W-:Y:S02]  /*ba80*/  ISETP.GE.AND P3, PT, R212, UR4, PT ;  /* 0x00000004d4007c0c */ /* 0x000fe4000bf66270 */
[----:B------:R-:W-:Y:S02]  /*ba90*/  ISETP.GE.AND P4, PT, R216, UR4, PT ;  /* 0x00000004d8007c0c */ /* 0x000fe4000bf86270 */
[----:B------:R-:W-:Y:S02]  /*baa0*/  ISETP.GE.AND P5, PT, R215, UR4, PT ;  /* 0x00000004d7007c0c */ /* 0x000fe4000bfa6270 */
[----:B------:R-:W-:Y:S02]  /*bab0*/  ISETP.GE.AND P6, PT, R217, UR4, PT ;  /* 0x00000004d9007c0c */ /* 0x000fe4000bfc6270 */
[----:B------:R-:W-:-:S02]  /*bac0*/  CS2R R48, SRZ ;  /* 0x0000000000307805 */ /* 0x000fc4000001ff00 */
        /* <DEDUP_REMOVED lines=11> */
.L_x_2421:
[----:B------:R-:W-:Y:S05]  /*bb80*/  BSYNC B1 ;  /* 0x0000000000017941 */ /* 0x000fea0003800000 */
.L_x_2420:
[----:B------:R-:W-:Y:S01]  /*bb90*/  LEA R0, R225, R22, 0x7 ;  /* 0x00000016e1007211 */ /* 0x000fe200078e38ff */
[----:B012--5:R-:W-:Y:S01]  /*bba0*/  IMAD.MOV.U32 R4, RZ, RZ, R68 ;  /* 0x000000ffff047224 */ /* 0x027fe200078e0044 */
[----:B------:R-:W0:Y:S01]  /*bbb0*/  LDC R20, c[0x0][0x428] ;  /* 0x00010a00ff147b82 */ /* 0x000e220000000800 */
[----:B------:R-:W-:Y:S01]  /*bbc0*/  IMAD.MOV.U32 R5, RZ, RZ, R73 ;  /* 0x000000ffff057224 */ /* 0x000fe200078e0049 */
[----:B------:R-:W-:Y:S01]  /*bbd0*/  ISETP.GE.AND P3, PT, R84, R9, PT ;  /* 0x000000095400720c */ /* 0x000fe20003f66270 */
[----:B------:R-:W-:Y:S01]  /*bbe0*/  IMAD R3, R85, 0x20, R0 ;  /* 0x0000002055037824 */ /* 0x000fe200078e0200 */
[----:B------:R-:W-:Y:S01]  /*bbf0*/  PRMT R99, R4, 0x7610, R99 ;  /* 0x0000761004637816 */ /* 0x000fe20000000063 */
[----:B------:R-:W-:Y:S01]  /*bc00*/  IMAD.MOV.U32 R0, RZ, RZ, R69 ;  /* 0x000000ffff007224 */ /* 0x000fe200078e0045 */
[----:B------:R-:W-:Y:S01]  /*bc10*/  MOV R4, R72 ;  /* 0x0000004800047202 */ /* 0x000fe20000000f00 */
[----:B------:R-:W-:Y:S01]  /*bc20*/  IMAD.MOV.U32 R6, RZ, RZ, R76 ;  /* 0x000000ffff067224 */ /* 0x000fe200078e004c */
[----:B------:R-:W-:Y:S01]  /*bc30*/  BSSY B1, `(.L_x_2422) ;  /* 0x0000045000017945 */ /* 0x000fe20003800000 */
[----:B------:R-:W-:Y:S01]  /*bc40*/  MOV R91, R25 ;  /* 0x00000019005b7202 */ /* 0x000fe20000000f00 */
[----:B------:R-:W-:Y:S01]  /*bc50*/  IMAD.MOV.U32 R92, RZ, RZ, R88 ;  /* 0x000000ffff5c7224 */ /* 0x000fe200078e0058 */
        /* <DEDUP_REMOVED lines=16> */
[----:B------:R-:W-:Y:S01]  /*bd60*/  PRMT R100, R6, 0x7610, R100 ;  /* 0x0000761006647816 */ /* 0x000fe20000000064 */
[----:B------:R-:W-:Y:S01]  /*bd70*/  IMAD.MOV.U32 R6, RZ, RZ, R79 ;  /* 0x000000ffff067224 */ /* 0x000fe200078e004f */
[----:B------:R-:W-:Y:S02]  /*bd80*/  MOV R5, R71 ;  /* 0x0000004700057202 */ /* 0x000fe40000000f00 */
[----:B------:R-:W-:Y:S02]  /*bd90*/  CS2R R24, SRZ ;  /* 0x0000000000187805 */ /* 0x000fe4000001ff00 */
[----:B------:R-:W-:Y:S01]  /*bda0*/  PRMT R100, R100, 0x5410, R0 ;  /* 0x0000541064647816 */ /* 0x000fe20000000000 */
[----:B------:R-:W-:Y:S01]  /*bdb0*/  IMAD.MOV.U32 R0, RZ, RZ, R74 ;  /* 0x000000ffff007224 */ /* 0x000fe200078e004a */
[----:B------:R-:W-:Y:S01]  /*bdc0*/  PRMT R104, R4, 0x5410, R5 ;  /* 0x0000541004687816 */ /* 0x000fe20000000005 */
[----:B------:R-:W-:Y:S01]  /*bdd0*/  IMAD.MOV.U32 R4, RZ, RZ, R75 ;  /* 0x000000ffff047224 */ /* 0x000fe200078e004b */
[----:B------:R-:W-:-:S02]  /*bde0*/  MOV R5, R78 ;  /* 0x0000004e00057202 */ /* 0x000fc40000000f00 */
[----:B------:R-:W-:Y:S02]  /*bdf0*/  PRMT R109, R109, 0x5410, R6 ;  /* 0x000054106d6d7816 */ /* 0x000fe40000000006 */
[----:B------:R-:W-:Y:S02]  /*be00*/  CS2R R6, SRZ ;  /* 0x0000000000067805 */ /* 0x000fe4000001ff00 */
[----:B------:R-:W-:Y:S02]  /*be10*/  PRMT R108, R0, 0x5410, R4 ;  /* 0x00005410006c7816 */ /* 0x000fe40000000004 */
[----:B------:R-:W-:Y:S02]  /*be20*/  PRMT R110, R110, 0x5410, R5 ;  /* 0x000054106e6e7816 */ /* 0x000fe40000000005 */
[----:B------:R-:W-:Y:S01]  /*be30*/  CS2R R4, SRZ ;  /* 0x0000000000047805 */ /* 0x000fe2000001ff00 */
        /* <DEDUP_REMOVED lines=11> */
[----:B------:R-:W-:-:S03]  /*bef0*/  IMAD R0, R15, 0x60, RZ ;  /* 0x000000600f007824 */ /* 0x000fc600078e02ff */
        /* <DEDUP_REMOVED lines=24> */
.L_x_2423:
[----:B------:R-:W-:Y:S05]  /*c080*/  BSYNC B1 ;  /* 0x0000000000017941 */ /* 0x000fea0003800000 */
.L_x_2422:
[----:B------:R-:W2:Y:S01]  /*c090*/  LDL R111, [R1+0x80] ;  /* 0x00008000016f7983 */ /* 0x000ea20000100800 */
[----:B------:R-:W-:Y:S01]  /*c0a0*/  ISETP.NE.AND P4, PT, R20, 0x1, PT ;  /* 0x000000011400780c */ /* 0x000fe20003f85270 */
[----:B------:R-:W-:Y:S01]  /*c0b0*/  IMAD.MOV.U32 R0, RZ, RZ, R50 ;  /* 0x000000ffff007224 */ /* 0x000fe200078e0032 */
[----:B0-----:R-:W-:Y:S01]  /*c0c0*/  MOV R10, R51 ;  /* 0x00000033000a7202 */ /* 0x001fe20000000f00 */
[----:B------:R-:W-:Y:S01]  /*c0d0*/  IMAD.MOV.U32 R11, RZ, RZ, R56 ;  /* 0x000000ffff0b7224 */ /* 0x000fe200078e0038 */
[----:B------:R-:W-:Y:S01]  /*c0e0*/  ULDC.64 UR4, c[0x0][0x3c8] ;  /* 0x0000f20000047ab9 */ /* 0x000fe20000000a00 */
[----:B------:R-:W-:Y:S01]  /*c0f0*/  IMAD.MOV.U32 R12, RZ, RZ, R57 ;  /* 0x000000ffff0c7224 */ /* 0x000fe200078e0039 */
[----:B------:R-:W-:Y:S01]  /*c100*/  PRMT R95, R0, 0x5410, R10 ;  /* 0x00005410005f7816 */ /* 0x000fe2000000000a */
[----:B------:R-:W-:Y:S01]  /*c110*/  IMAD.MOV.U32 R10, RZ, RZ, R61 ;  /* 0x000000ffff0a7224 */ /* 0x000fe200078e003d */
[----:B------:R-:W-:Y:S01]  /*c120*/  MOV R0, R60 ;  /* 0x0000003c00007202 */ /* 0x000fe20000000f00 */
        /* <DEDUP_REMOVED lines=8> */
[----:B------:R-:W-:Y:S01]  /*c1b0*/  IMAD.MOV.U32 R11, RZ, RZ, R53 ;  /* 0x000000ffff0b7224 */ /* 0x000fe200078e0035 */
[----:B------:R-:W0:Y:S01]  /*c1c0*/  @P4 LDC R0, c[0x0][0x42c] ;  /* 0x00010b00ff004b82 */ /* 0x000e220000000800 */
[----:B------:R-:W-:Y:S01]  /*c1d0*/  MOV R12, R54 ;  /* 0x00000036000c7202 */ /* 0x000fe20000000f00 */
[----:B------:R-:W-:-:S02]  /*c1e0*/  ULDC.64 UR6, c[0x0][0x3e0] ;  /* 0x0000f80000067ab9 */ /* 0x000fc40000000a00 */
[----:B------:R-:W-:Y:S01]  /*c1f0*/  PRMT R96, R10, 0x5410, R11 ;  /* 0x000054100a607816 */ /* 0x000fe2000000000b */
[----:B------:R-:W-:Y:S01]  /*c200*/  IMAD.MOV.U32 R10, RZ, RZ, R58 ;  /* 0x000000ffff0a7224 */ /* 0x000fe200078e003a */
[----:B------:R-:W-:Y:S01]  /*c210*/  PRMT R98, R12, 0x5410, R13 ;  /* 0x000054100c627816 */ /* 0x000fe2000000000d */
[----:B------:R-:W-:Y:S01]  /*c220*/  IMAD.MOV.U32 R13, RZ, RZ, R64 ;  /* 0x000000ffff0d7224 */ /* 0x000fe200078e0040 */
[----:B------:R-:W1:Y:S01]  /*c230*/  @P4 LDC R11, c[0x0][0x430] ;  /* 0x00010c00ff0b4b82 */ /* 0x000e620000000800 */
[----:B------:R-:W-:-:S03]  /*c240*/  MOV R12, R59 ;  /* 0x0000003b000c7202 */ /* 0x000fc60000000f00 */
        /* <DEDUP_REMOVED lines=11> */
[----:B0-----:R-:W-:Y:S01]  /*c300*/  @P4 IMAD.HI.U32 R0, R3, R0, RZ ;  /* 0x0000000003004227 */ /* 0x001fe200078e00ff */
[----:B------:R-:W-:-:S02]  /*c310*/  PRMT R89, R12, 0x7610, R89 ;  /* 0x000076100c597816 */ /* 0x000fc40000000059 */
[----:B------:R-:W-:Y:S01]  /*c320*/  PRMT R88, R88, 0x5410, R10 ;  /* 0x0000541058587816 */ /* 0x000fe2000000000a */
[----:B------:R-:W-:Y:S01]  /*c330*/  IMAD.MOV.U32 R20, RZ, RZ, R47 ;  /* 0x000000ffff147224 */ /* 0x000fe200078e002f */
[----:B------:R-:W-:Y:S01]  /*c340*/  MOV R10, R37 ;  /* 0x00000025000a7202 */ /* 0x000fe20000000f00 */
[----:B------:R-:W-:Y:S01]  /*c350*/  IMAD.MOV.U32 R12, RZ, RZ, R40 ;  /* 0x000000ffff0c7224 */ /* 0x000fe200078e0028 */
[----:B-1----:R-:W-:Y:S01]  /*c360*/  @P4 SHF.R.U32.HI R3, RZ, R11, R0 ;  /* 0x0000000bff034219 */ /* 0x002fe20000011600 */
[----:B------:R-:W-:Y:S01]  /*c370*/  IMAD.MOV.U32 R0, RZ, RZ, R36 ;  /* 0x000000ffff007224 */ /* 0x000fe200078e0024 */
[----:B------:R-:W-:Y:S02]  /*c380*/  PRMT R94, R13, 0x5410, R20 ;  /* 0x000054100d5e7816 */ /* 0x000fe40000000014 */
[----:B------:R-:W-:Y:S01]  /*c390*/  SHF.R.S32.HI R11, RZ, 0x1f, R3 ;  /* 0x0000001fff0b7819 */ /* 0x000fe20000011403 */
[----:B------:R-:W-:Y:S01]  /*c3a0*/  IMAD.WIDE.U32 R90, R3, R14, R90 ;  /* 0x0000000e035a7225 */ /* 0x000fe200078e005a */
[----:B------:R-:W-:-:S02]  /*c3b0*/  PRMT R88, R12, 0x7610, R88 ;  /* 0x000076100c587816 */ /* 0x000fc40000000058 */
[----:B------:R-:W-:Y:S01]  /*c3c0*/  PRMT R83, R0, 0x5410, R10 ;  /* 0x0000541000537816 */ /* 0x000fe2000000000a */
[----:B------:R-:W-:-:S04]  /*c3d0*/  IMAD.WIDE.U32 R12, R3, R86, R92 ;  /* 0x00000056030c7225 */ /* 0x000fc800078e005c */
[C---:B------:R-:W-:Y:S02]  /*c3e0*/  IMAD R86, R11.reuse, R86, RZ ;  /* 0x000000560b567224 */ /* 0x040fe400078e02ff */
[----:B------:R-:W-:Y:S01]  /*c3f0*/  IMAD R0, R11, R14, RZ ;  /* 0x0000000e0b007224 */ /* 0x000fe200078e02ff */
[----:B------:R-:W-:Y:S01]  /*c400*/  MOV R14, R44 ;  /* 0x0000002c000e7202 */ /* 0x000fe20000000f00 */
[----:B------:R-:W-:Y:S02]  /*c410*/  IMAD.MOV.U32 R10, RZ, RZ, R41 ;  /* 0x000000ffff0a7224 */ /* 0x000fe400078e0029 */
[C---:B------:R-:W-:Y:S02]  /*c420*/  IMAD R11, R3.reuse, R87, R86 ;  /* 0x00000057030b7224 */ /* 0x040fe400078e0256 */
[----:B------:R-:W-:Y:S01]  /*c430*/  IMAD R3, R3, R15, R0 ;  /* 0x0000000f03037224 */ /* 0x000fe200078e0200 */
[----:B------:R-:W-:Y:S01]  /*c440*/  PRMT R89, R89, 0x5410, R10 ;  /* 0x0000541059597816 */ /* 0x000fe2000000000a */
[----:B------:R-:W-:Y:S01]  /*c450*/  IMAD.IADD R11, R13, 0x1, R11 ;  /* 0x000000010d0b7824 */ /* 0x000fe200078e020b */
[----:B------:R-:W-:Y:S01]  /*c460*/  LEA R10, P4, R12, UR4, 0x1 ;  /* 0x000000040c0a7c11 */ /* 0x000fe2000f8808ff */
[----:B------:R-:W-:Y:S01]  /*c470*/  IMAD.MOV.U32 R15, RZ, RZ, R45 ;  /* 0x000000ffff0f7224 */ /* 0x000fe200078e002d */
[----:B------:R-:W-:Y:S01]  /*c480*/  IADD3 R3, R91, R3, RZ ;  /* 0x000000035b037210 */ /* 0x000fe20007ffe0ff */
[----:B------:R-:W-:Y:S01]  /*c490*/  UMOV UR4, 0xffffffff ;  /* 0xffffffff00047882 */ /* 0x000fe20000000000 */
[----:B------:R-:W-:-:S02]  /*c4a0*/  LEA R0, P5, R90, UR6, 0x1 ;  /* 0x000000065a007c11 */ /* 0x000fc4000f8a08ff */
[----:B------:R-:W-:Y:S02]  /*c4b0*/  LEA.HI.X R20, R12, UR5, R11, 0x1, P4 ;  /* 0x000000050c147c11 */ /* 0x000fe4000a0f0c0b */
[----:B------:R-:W-:Y:S02]  /*c4c0*/  LEA.HI.X R3, R90, UR7, R3, 0x1, P5 ;  /* 0x000000075a037c11 */ /* 0x000fe4000a8f0c03 */
[----:B------:R-:W-:Y:S02]  /*c4d0*/  PRMT R91, R14, 0x5410, R15 ;  /* 0x000054100e5b7816 */ /* 0x000fe4000000000f */
[----:B--2---:R-:W-:Y:S01]  /*c4e0*/  LEA.HI R84, R111, R111, RZ, 0x1 ;  /* 0x0000006f6f547211 */ /* 0x004fe200078f08ff */
[----:B------:R-:W-:Y:S06]  /*c4f0*/  BRA.DIV UR4, `(.L_x_2424) ;  /* 0x0000021a04807947 */ /* 0x000fec000b800000 */
.L_x_2679:
[----:B------:R-:W-:-:S03]  /*c500*/  UMOV UR4, 0xffffffff ;  /* 0xffffffff00047882 */ /* 0x000fc60000000000 */
[----:B------:R-:W-:Y:S05]  /*c510*/  BRA.DIV UR4, `(.L_x_2425) ;  /* 0x0000021a04a07947 */ /* 0x000fea000b800000 */
.L_x_2682:
[----:B------:R-:W-:-:S03]  /*c520*/  UMOV UR4, 0xffffffff ;  /* 0xffffffff00047882 */ /* 0x000fc60000000000 */
[----:B------:R-:W-:Y:S05]  /*c530*/  BRA.DIV UR4, `(.L_x_2426) ;  /* 0x0000021a04c07947 */ /* 0x000fea000b800000 */
.L_x_2685:
[----:B------:R-:W-:-:S03]  /*c540*/  UMOV UR4, 0xffffffff ;  /* 0xffffffff00047882 */ /* 0x000fc60000000000 */
[----:B------:R-:W-:Y:S05]  /*c550*/  BRA.DIV UR4, `(.L_x_2427) ;  /* 0x0000021a04e07947 */ /* 0x000fea000b800000 */
.L_x_2688:
[----:B------:R-:W-:-:S03]  /*c560*/  UMOV UR4, 0xffffffff ;  /* 0xffffffff00047882 */ /* 0x000fc60000000000 */
[----:B------:R-:W-:Y:S05]  /*c570*/  BRA.DIV UR4, `(.L_x_2428) ;  /* 0x0000021e04007947 */ /* 0x000fea000b800000 */
.L_x_2691:
[----:B------:R-:W-:-:S03]  /*c580*/  UMOV UR4, 0xffffffff ;  /* 0xffffffff00047882 */ /* 0x000fc60000000000 */
[----:B------:R-:W-:Y:S05]  /*c590*/  BRA.DIV UR4, `(.L_x_2429) ;  /* 0x0000021e04207947 */ /* 0x000fea000b800000 */
.L_x_2694:
[----:B------:R-:W-:-:S03]  /*c5a0*/  UMOV UR4, 0xffffffff ;  /* 0xffffffff00047882 */ /* 0x000fc60000000000 */
[----:B------:R-:W-:Y:S05]  /*c5b0*/  BRA.DIV UR4, `(.L_x_2430) ;  /* 0x0000021e04407947 */ /* 0x000fea000b800000 */
.L_x_2697:
[----:B------:R-:W-:-:S03]  /*c5c0*/  UMOV UR4, 0xffffffff ;  /* 0xffffffff00047882 */ /* 0x000fc60000000000 */
[----:B------:R-:W-:Y:S05]  /*c5d0*/  BRA.DIV UR4, `(.L_x_2431) ;  /* 0x0000021e04607947 */ /* 0x000fea000b800000 */
.L_x_2700:
[----:B------:R-:W-:-:S03]  /*c5e0*/  UMOV UR4, 0xffffffff ;  /* 0xffffffff00047882 */ /* 0x000fc60000000000 */
[----:B------:R-:W-:Y:S05]  /*c5f0*/  BRA.DIV UR4, `(.L_x_2432) ;  /* 0x0000021e04807947 */ /* 0x000fea000b800000 */
.L_x_2703:
[----:B------:R-:W-:-:S03]  /*c600*/  UMOV UR4, 0xffffffff ;  /* 0xffffffff00047882 */ /* 0x000fc60000000000 */
[----:B------:R-:W-:Y:S05]  /*c610*/  BRA.DIV UR4, `(.L_x_2433) ;  /* 0x0000021e04a07947 */ /* 0x000fea000b800000 */
.L_x_2706:
[----:B------:R-:W-:-:S03]  /*c620*/  UMOV UR4, 0xffffffff ;  /* 0xffffffff00047882 */ /* 0x000fc60000000000 */
[----:B------:R-:W-:Y:S05]  /*c630*/  BRA.DIV UR4, `(.L_x_2434) ;  /* 0x0000021e04c07947 */ /* 0x000fea000b800000 */
.L_x_2709:
[----:B------:R-:W-:-:S03]  /*c640*/  UMOV UR4, 0xffffffff ;  /* 0xffffffff00047882 */ /* 0x000fc60000000000 */
[----:B------:R-:W-:Y:S05]  /*c650*/  BRA.DIV UR4, `(.L_x_2435) ;  /* 0x0000021e04e07947 */ /* 0x000fea000b800000 */
.L_x_2712:
[----:B------:R-:W-:-:S03]  /*c660*/  UMOV UR4, 0xffffffff ;  /* 0xffffffff00047882 */ /* 0x000fc60000000000 */
[----:B------:R-:W-:Y:S05]  /*c670*/  BRA.DIV UR4, `(.L_x_2436) ;  /* 0x0000022204007947 */ /* 0x000fea000b800000 */
.L_x_2715:
[----:B------:R-:W-:Y:S01]  /*c680*/  UMOV UR4, 0xffffffff ;  /* 0xffffffff00047882 */ /* 0x000fe20000000000 */
[----:B------:R-:W-:Y:S02]  /*c690*/  LOP3.LUT R84, R84, 0xfffffffe, RZ, 0xc0, !PT ;  /* 0xfffffffe54547812 */ /* 0x000fe400078ec0ff */
[----:B------:R-:W-:Y:S05]  /*c6a0*/  BRA.DIV UR4, `(.L_x_2437) ;  /* 0x00000222041c7947 */ /* 0x000fea000b800000 */
.L_x_2718:
[----:B------:R-:W-:Y:S01]  /*c6b0*/  UMOV UR4, 0xffffffff ;  /* 0xffffffff00047882 */ /* 0x000fe20000000000 */
[----:B------:R-:W-:Y:S02]  /*c6c0*/  IMAD.IADD R84, R111, 0x1, -R84 ;  /* 0x000000016f547824 */ /* 0x000fe400078e0a54 */
[----:B------:R-:W-:Y:S05]  /*c6d0*/  BRA.DIV UR4, `(.L_x_2438) ;  /* 0x0000022204387947 */ /* 0x000fea000b800000 */
.L_x_2721:
[----:B------:R-:W-:Y:S01]  /*c6e0*/  UMOV UR4, 0xffffffff ;  /* 0xffffffff00047882 */ /* 0x000fe20000000000 */
[----:B------:R-:W-:Y:S02]  /*c6f0*/  SHF.L.U32 R3, R84, 0x1f, RZ ;  /* 0x0000001f54037819 */ /* 0x000fe400000006ff */
[----:B------:R-:W-:Y:S05]  /*c700*/  BRA.DIV UR4, `(.L_x_2439) ;  /* 0x0000022204547947 */ /* 0x000fea000b800000 */
.L_x_2724:
[----:B------:R-:W0:Y:S01]  /*c710*/  SYNCS.PHASECHK.TRANS64.TRYWAIT P4, [R16+URZ+0x38800], R3 ;  /* 0x03880003100075a7 */ /* 0x000e22000808017f */
[----:B------:R-:W-:Y:S01]  /*c720*/  IMAD.MOV.U32 R0, RZ, RZ, R48 ;  /* 0x000000ffff007224 */ /* 0x000fe200078e0030 */
[----:B------:R-:W-:Y:S01]  /*c730*/  MOV R10, R49 ;  /* 0x00000031000a7202 */ /* 0x000fe20000000f00 */
[----:B-----5:R-:W-:Y:S01]  /*c740*/  IMAD.MOV.U32 R11, RZ, RZ, R30 ;  /* 0x000000ffff0b7224 */ /* 0x020fe200078e001e */
        /* <DEDUP_REMOVED lines=9> */
[----:B------:R-:W-:Y:S01]  /*c7e0*/  BSSY B1, `(.L_x_2440) ;  /* 0x0000010000017945 */ /* 0x000fe20003800000 */
[----:B------:R-:W-:-:S02]  /*c7f0*/  PRMT R0, R10, 0x5410, R0 ;  /* 0x000054100a007816 */ /* 0x000fc40000000000 */
[----:B------:R-:W-:Y:S01]  /*c800*/  PRMT R10, R12, 0x5410, R11 ;  /* 0x000054100c0a7816 */ /* 0x000fe2000000000b */
[----:B------:R-:W-:Y:S01]  /*c810*/  IMAD.MOV.U32 R11, RZ, RZ, R26 ;  /* 0x000000ffff0b7224 */ /* 0x000fe200078e001a */
[----:B------:R-:W-:Y:S01]  /*c820*/  PRMT R87, R13, 0x5410, R14 ;  /* 0x000054100d577816 */ /* 0x000fe2000000000e */
[----:B------:R-:W-:Y:S02]  /*c830*/  IMAD.MOV.U32 R12, RZ, RZ, R27 ;  /* 0x000000ffff0c7224 */ /* 0x000fe400078e001b */
[----:B------:R-:W-:Y:S02]  /*c840*/  IMAD.MOV.U32 R13, RZ, RZ, R8 ;  /* 0x000000ffff0d7224 */ /* 0x000fe400078e0008 */
[----:B------:R-:W-:Y:S01]  /*c850*/  IMAD.MOV.U32 R14, RZ, RZ, R9 ;  /* 0x000000ffff0e7224 */ /* 0x000fe200078e0009 */
[----:B------:R-:W-:Y:S01]  /*c860*/  PRMT R20, R11, 0x5410, R12 ;  /* 0x000054100b147816 */ /* 0x000fe2000000000c */
[----:B------:R-:W-:Y:S01]  /*c870*/  IMAD.MOV.U32 R11, RZ, RZ, R28 ;  /* 0x000000ffff0b7224 */ /* 0x000fe200078e001c */
[----:B------:R-:W-:-:S04]  /*c880*/  MOV R12, R29 ;  /* 0x0000001d000c7202 */ /* 0x000fc80000000f00 */
[----:B------:R-:W-:Y:S02]  /*c890*/  PRMT R84, R11, 0x5410, R12 ;  /* 0x000054100b547816 */ /* 0x000fe4000000000c */
[----:B------:R-:W-:Y:S01]  /*c8a0*/  PRMT R11, R13, 0x5410, R14 ;  /* 0x000054100d0b7816 */ /* 0x000fe2000000000e */
[----:B------:R-:W-:Y:S01]  /*c8b0*/  IMAD.MOV.U32 R13, RZ, RZ, R25 ;  /* 0x000000ffff0d7224 */ /* 0x000fe200078e0019 */
[----:B------:R-:W-:Y:S01]  /*c8c0*/  MOV R12, R24 ;  /* 0x00000018000c7202 */ /* 0x000fe20000000f00 */
[----:B0-----:R-:W-:Y:S06]  /*c8d0*/  @!P4 BRA `(.L_x_2441) ;  /* 0x000002200008c947 */ /* 0x001fec0003800000 */
.L_x_2725:
[----:B------:R-:W-:Y:S05]  /*c8e0*/  BSYNC B1 ;  /* 0x0000000000017941 */ /* 0x000fea0003800000 */
.L_x_2440:
[----:B------:R-:W-:Y:S01]  /*c8f0*/  BSSY B1, `(.L_x_2442) ;  /* 0x00000ba000017945 */ /* 0x000fe20003800000 */
[----:B0-----:R-:W-:-:S03]  /*c900*/  PRMT R3, R12, 0x5410, R13 ;  /* 0x000054100c037816 */ /* 0x001fc6000000000d */
        /* <DEDUP_REMOVED lines=8> */
[----:B------:R-:W0:Y:S01]  /*c990*/  LDS.128 R12, [R21] ;  /* 0x00000000150c7984 */ /* 0x000e220000000c00 */
[----:B------:R-:W-:Y:S01]  /*c9a0*/  SHF.R.U32.HI R93, RZ, 0x10, R81 ;  /* 0x00000010ff5d7819 */ /* 0x000fe20000011651 */
[--C-:B------:R-:W-:Y:S01]  /*c9b0*/  HADD2.F32 R92, -RZ, R110.reuse.H0_H0 ;  /* 0x2000006eff5c7230 */ /* 0x100fe20000004100 */
[----:B------:R-:W-:Y:S01]  /*c9c0*/  SHF.R.U32.HI R111, RZ, 0x10, R79 ;  /* 0x00000010ff6f7819 */ /* 0x000fe2000001164f */
        /* <DEDUP_REMOVED lines=38> */
.L_x_2445:
[----:B------:R-:W-:Y:S05]  /*cc30*/  BSYNC B2 ;  /* 0x0000000000027941 */ /* 0x000fea0003800000 */
.L_x_2444:
[----:B------:R-:W-:Y:S04]  /*cc40*/  BSSY B2, `(.L_x_2446) ;  /* 0x000002c000027945 */ /* 0x000fe80003800000 */
[----:B------:R-:W-:Y:S05]  /*cc50*/  @P4 BRA `(.L_x_2447) ;  /* 0x0000000000a84947 */ /* 0x000fea0003800000 */
[----:B0-----:R-:W0:Y:S01]  /*cc60*/  LDS.128 R12, [R21+0x4000] ;  /* 0x00400000150c7984 */ /* 0x001e220000000c00 */
        /* <DEDUP_REMOVED lines=41> */
.L_x_2447:
[----:B------:R-:W-:Y:S05]  /*cf00*/  BSYNC B2 ;  /* 0x0000000000027941 */ /* 0x000fea0003800000 */
.L_x_2446:
[----:B------:R-:W-:Y:S04]  /*cf10*/  BSSY B2, `(.L_x_2448) ;  /* 0x000002c000027945 */ /* 0x000fe80003800000 */
[----:B------:R-:W-:Y:S05]  /*cf20*/  @P5 BRA `(.L_x_2449) ;  /* 0x0000000000a85947 */ /* 0x000fea0003800000 */
[----:B01----:R-:W0:Y:S01]  /*cf30*/  LDS.128 R12, [R21+0x8000] ;  /* 0x00800000150c7984 */ /* 0x003e220000000c00 */
        /* <DEDUP_REMOVED lines=41> */
.L_x_2449:
[----:B------:R-:W-:Y:S05]  /*d1d0*/  BSYNC B2 ;  /* 0x0000000000027941 */ /* 0x000fea0003800000 */
.L_x_2448:
[----:B------:R-:W-:Y:S05]  /*d1e0*/  @P6 BRA `(.L_x_2443) ;  /* 0x0000000000a86947 */ /* 0x000fea0003800000 */
[----:B012---:R-:W0:Y:S01]  /*d1f0*/  LDS.128 R12, [R21+0xc000] ;  /* 0x00c00000150c7984 */ /* 0x007e220000000c00 */
        /* <DEDUP_REMOVED lines=41> */
.L_x_2443:
[----:B------:R-:W-:Y:S05]  /*d490*/  BSYNC B1 ;  /* 0x0000000000017941 */ /* 0x000fea0003800000 */
.L_x_2442:
[----:B------:R-:W-:Y:S04]  /*d4a0*/  BSSY B1, `(.L_x_2450) ;  /* 0x00000b9000017945 */ /* 0x000fe80003800000 */
        /* <DEDUP_REMOVED lines=9> */
[----:B------:R-:W-:Y:S01]  /*d540*/  SHF.R.U32.HI R67, RZ, 0x10, R63 ;  /* 0x00000010ff437819 */ /* 0x000fe2000001163f */
[----:B------:R-:W-:Y:S01]  /*d550*/  HADD2.F32 R66, -RZ, R105.H0_H0 ;  /* 0x20000069ff427230 */ /* 0x000fe20000004100 */
[--C-:B------:R-:W-:Y:S01]  /*d560*/  SHF.R.U32.HI R69, RZ, 0x10, R65.reuse ;  /* 0x00000010ff457819 */ /* 0x100fe20000011641 */
        /* <DEDUP_REMOVED lines=38> */
.L_x_2453:
[----:B------:R-:W-:Y:S05]  /*d7d0*/  BSYNC B2 ;  /* 0x0000000000027941 */ /* 0x000fea0003800000 */
.L_x_2452:
        /* <DEDUP_REMOVED lines=44> */
.L_x_2455:
[----:B------:R-:W-:Y:S05]  /*daa0*/  BSYNC B2 ;  /* 0x0000000000027941 */ /* 0x000fea0003800000 */
.L_x_2454:
        /* <DEDUP_REMOVED lines=44> */
.L_x_2457:
[----:B------:R-:W-:Y:S05]  /*dd70*/  BSYNC B2 ;  /* 0x0000000000027941 */ /* 0x000fea0003800000 */
.L_x_2456:
[----:B------:R-:W-:Y:S05]  /*dd80*/  @P5 BRA `(.L_x_2451) ;  /* 0x0000000000a85947 */ /* 0x000fea0003800000 */
[----:B012---:R-:W0:Y:S01]  /*dd90*/  LDS.128 R12, [R21+0xd000] ;  /* 0x00d00000150c7984 */ /* 0x007e220000000c00 */
        /* <DEDUP_REMOVED lines=41> */
.L_x_2451:
[----:B------:R-:W-:Y:S05]  /*e030*/  BSYNC B1 ;  /* 0x0000000000017941 */ /* 0x000fea0003800000 */
.L_x_2450:
[----:B------:R-:W-:Y:S04]  /*e040*/  BSSY B1, `(.L_x_2458) ;  /* 0x00000b9000017945 */ /* 0x000fe80003800000 */
        /* <DEDUP_REMOVED lines=50> */
.L_x_2461:
[----:B------:R-:W-:Y:S05]  /*e370*/  BSYNC B2 ;  /* 0x0000000000027941 */ /* 0x000fea0003800000 */
.L_x_2460:
[----:B------:R-:W-:Y:S04]  /*e380*/  BSSY B2, `(.L_x_2462) ;  /* 0x000002c000027945 */ /* 0x000fe80003800000 */
[----:B------:R-:W-:Y:S05]  /*e390*/  @P1 BRA `(.L_x_2463) ;  /* 0x0000000000a81947 */ /* 0x000fea0003800000 */
[----:B0-----:R-:W0:Y:S01]  /*e3a0*/  LDS.128 R12, [R21+0x6000] ;  /* 0x00600000150c7984 */ /* 0x001e220000000c00 */
[----:B------:R-:W-:Y:S01]  /*e3b0*/  SHF.R.U32.HI R47, RZ, 0x10, R43 ;  /* 0x00000010ff2f7819 */ /* 0x000fe2000001162b */
[----:B------:R-:W-:Y:S01]  /*e3c0*/  HADD2.F32 R46, -RZ, R88.H1_H1 ;  /* 0x30000058ff2e7230 */ /* 0x000fe20000004100 */
[--C-:B------:R-:W-:Y:S01]  /*e3d0*/  SHF.R.U32.HI R49, RZ, 0x10, R45.reuse ;  /* 0x00000010ff317819 */ /* 0x100fe2000001162d */
[----:B------:R-:W-:Y:S01]  /*e3e0*/  HADD2.F32 R48, -RZ, R91.H0_H0 ;  /* 0x2000005bff307230 */ /* 0x000fe20000004100 */
[----:B------:R-:W-:Y:S01]  /*e3f0*/  SHF.R.U64 R53, R44, 0x10, R45 ;  /* 0x000000102c357819 */ /* 0x000fe2000000122d */
[----:B------:R-:W-:Y:S01]  /*e400*/  HADD2.F32 R47, -RZ, R47.H0_H0 ;  /* 0x2000002fff2f7230 */ /* 0x000fe20000004100 */
[----:B------:R-:W-:Y:S01]  /*e410*/  SHF.R.U64 R55, R42, 0x10, R43 ;  /* 0x000000102a377819 */ /* 0x000fe2000000122b */
[----:B------:R-:W-:Y:S02]  /*e420*/  HADD2.F32 R49, -RZ, R49.H0_H0 ;  /* 0x20000031ff317230 */ /* 0x000fe40000004100 */
[----:B------:R-:W-:-:S02]  /*e430*/  HADD2.F32 R91, -RZ, R91.H1_H1 ;  /* 0x3000005bff5b7230 */ /* 0x000fc40000004100 */
        /* <DEDUP_REMOVED lines=32> */
.L_x_2463:
[----:B------:R-:W-:Y:S05]  /*e640*/  BSYNC B2 ;  /* 0x0000000000027941 */ /* 0x000fea0003800000 */
.L_x_2462:
[----:B------:R-:W-:Y:S04]  /*e650*/  BSSY B2, `(.L_x_2464) ;  /* 0x000002c000027945 */ /* 0x000fe80003800000 */
[----:B------:R-:W-:Y:S05]  /*e660*/  @P2 BRA `(.L_x_2465) ;  /* 0x0000000000a82947 */ /* 0x000fea0003800000 */
[----:B01----:R-:W0:Y:S01]  /*e670*/  LDS.128 R12, [R21+0xa000] ;  /* 0x00a00000150c7984 */ /* 0x003e220000000c00 */
        /* <DEDUP_REMOVED lines=41> */
.L_x_2465:
[----:B------:R-:W-:Y:S05]  /*e910*/  BSYNC B2 ;  /* 0x0000000000027941 */ /* 0x000fea0003800000 */
.L_x_2464:
[----:B------:R-:W-:Y:S05]  /*e920*/  @P4 BRA `(.L_x_2459) ;  /* 0x0000000000a84947 */ /* 0x000fea0003800000 */
[----:B012---:R-:W0:Y:S01]  /*e930*/  LDS.128 R12, [R21+0xe000] ;  /* 0x00e00000150c7984 */ /* 0x007e220000000c00 */
        /* <DEDUP_REMOVED lines=28> */
[CC--:B------:R-:W-:Y:S01]  /*eb00*/  FMUL.FTZ R39, R35.reuse, R83.reuse ;  /* 0x0000005323277220 */ /* 0x0c0fe20000410000 */
        /* <DEDUP_REMOVED lines=12> */
.L_x_2459:
[----:B------:R-:W-:Y:S05]  /*ebd0*/  BSYNC B1 ;  /* 0x0000000000017941 */ /* 0x000fea0003800000 */
.L_x_2458:
        /* <DEDUP_REMOVED lines=50> */
.L_x_2468:
[----:B------:R-:W-:Y:S05]  /*ef00*/  BSYNC B1 ;  /* 0x0000000000017941 */ /* 0x000fea0003800000 */
.L_x_2467:
[----:B------:R-:W-:Y:S04]  /*ef10*/  BSSY B1, `(.L_x_2469) ;  /* 0x000002c000017945 */ /* 0x000fe80003800000 */
[----:B------:R-:W-:Y:S05]  /*ef20*/  @P1 BRA `(.L_x_2470) ;  /* 0x0000000000a81947 */ /* 0x000fea0003800000 */
[----:B0-----:R-:W0:Y:S01]  /*ef30*/  LDS.128 R12, [R21+0x7000] ;  /* 0x00700000150c7984 */ /* 0x001e220000000c00 */
        /* <DEDUP_REMOVED lines=24> */
[----:B------:R-:W-:-:S02]  /*f0c0*/  HADD2.F32 R13, -RZ, R13.H1_H1 ;  /* 0x3000000dff0d7230 */ /* 0x000fc40000004100 */
[C---:B------:R-:W-:Y:S01]  /*f0d0*/  FFMA.FTZ R34, R15.reuse, R30, -R34 ;  /* 0x0000001e0f227223 */ /* 0x040fe20000010822 */
[----:B------:R-:W-:Y:S02]  /*f0e0*/  HADD2.F32 R20, -RZ, R37.H0_H0 ;  /* 0x20000025ff147230 */ /* 0x000fe40000004100 */
[----:B------:R-:W-:Y:S01]  /*f0f0*/  FFMA.FTZ R29, R15, R32, R36 ;  /* 0x000000200f1d7223 */ /* 0x000fe20000010024 */
        /* <DEDUP_REMOVED lines=13> */
.L_x_2470:
[----:B------:R-:W-:Y:S05]  /*f1d0*/  BSYNC B1 ;  /* 0x0000000000017941 */ /* 0x000fea0003800000 */
.L_x_2469:
[----:B------:R-:W-:Y:S04]  /*f1e0*/  BSSY B1, `(.L_x_2471) ;  /* 0x000002c000017945 */ /* 0x000fe80003800000 */
[----:B------:R-:W-:Y:S05]  /*f1f0*/  @P2 BRA `(.L_x_2472) ;  /* 0x0000000000a82947 */ /* 0x000fea0003800000 */
[----:B01----:R-:W0:Y:S01]  /*f200*/  LDS.128 R12, [R21+0xb000] ;  /* 0x00b00000150c7984 */ /* 0x003e220000000c00 */
        /* <DEDUP_REMOVED lines=8> */
[----:B------:R-:W-:-:S02]  /*f290*/  HADD2.F32 R11, -RZ, R11.H1_H1 ;  /* 0x3000000bff0b7230 */ /* 0x000fc40000004100 */
[--C-:B0-----:R-:W-:Y:S02]  /*f2a0*/  HADD2.F32 R9, -RZ, R15.reuse.H0_H0 ;  /* 0x2000000fff097230 */ /* 0x101fe40000004100 */
[----:B------:R-:W-:Y:S02]  /*f2b0*/  HADD2.F32 R15, -RZ, R15.H1_H1 ;  /* 0x3000000fff0f7230 */ /* 0x000fe40000004100 */
[--C-:B------:R-:W-:Y:S02]  /*f2c0*/  HADD2.F32 R6, -RZ, R12.reuse.H0_H0 ;  /* 0x2000000cff067230 */ /* 0x100fe40000004100 */
[----:B------:R-:W-:Y:S02]  /*f2d0*/  HADD2.F32 R12, -RZ, R12.H1_H1 ;  /* 0x3000000cff0c7230 */ /* 0x000fe40000004100 */
[C---:B------:R-:W-:Y:S01]  /*f2e0*/  FMUL.FTZ R28, R15.reuse, R26 ;  /* 0x0000001a0f1c7220 */ /* 0x040fe20000410000 */
[----:B------:R-:W-:Y:S01]  /*f2f0*/  FMUL.FTZ R31, R15, R20 ;  /* 0x000000140f1f7220 */ /* 0x000fe20000410000 */
[----:B------:R-:W-:-:S02]  /*f300*/  HADD2.F32 R8, -RZ, R14.H0_H0 ;  /* 0x2000000eff087230 */ /* 0x000fc40000004100 */
[C---:B------:R-:W-:Y:S01]  /*f310*/  FFMA.FTZ R28, R9.reuse, R20, -R28 ;  /* 0x00000014091c7223 */ /* 0x040fe2000001081c */
[----:B------:R-:W-:Y:S01]  /*f320*/  FFMA.FTZ R33, R9, R26, R31 ;  /* 0x0000001a09217223 */ /* 0x000fe2000001001f */
[----:B------:R-:W-:Y:S02]  /*f330*/  HADD2.F32 R14, -RZ, R14.H1_H1 ;  /* 0x3000000eff0e7230 */ /* 0x000fe40000004100 */
[C---:B------:R-:W-:Y:S01]  /*f340*/  FMUL.FTZ R15, R12.reuse, R29 ;  /* 0x0000001d0c0f7220 */ /* 0x040fe20000410000 */
[--C-:B------:R-:W-:Y:S02]  /*f350*/  HADD2.F32 R7, -RZ, R13.reuse.H0_H0 ;  /* 0x2000000dff077230 */ /* 0x100fe40000004100 */
[-C--:B------:R-:W-:Y:S01]  /*f360*/  FMUL.FTZ R31, R12, R27.reuse ;  /* 0x0000001b0c1f7220 */ /* 0x080fe20000410000 */
[----:B------:R-:W-:Y:S02]  /*f370*/  HADD2.F32 R9, -RZ, R10.H0_H0 ;  /* 0x2000000aff097230 */ /* 0x000fe40000004100 */
[----:B------:R-:W-:Y:S01]  /*f380*/  FFMA.FTZ R15, R6, R27, -R15 ;  /* 0x0000001b060f7223 */ /* 0x000fe2000001080f */
[----:B------:R-:W-:-:S02]  /*f390*/  HADD2.F32 R13, -RZ, R13.H1_H1 ;  /* 0x3000000dff0d7230 */ /* 0x000fc40000004100 */
[C---:B------:R-:W-:Y:S01]  /*f3a0*/  FMUL.FTZ R20, R14.reuse, R11 ;  /* 0x0000000b0e147220 */ /* 0x040fe20000410000 */
[----:B------:R-:W-:Y:S02]  /*f3b0*/  HADD2.F32 R12, -RZ, R30.H0_H0 ;  /* 0x2000001eff0c7230 */ /* 0x000fe40000004100 */
[-C--:B------:R-:W-:Y:S01]  /*f3c0*/  FMUL.FTZ R27, R14, R9.reuse ;  /* 0x000000090e1b7220 */ /* 0x080fe20000410000 */
[----:B------:R-:W-:Y:S02]  /*f3d0*/  HADD2.F32 R10, -RZ, R32.H0_H0 ;  /* 0x20000020ff0a7230 */ /* 0x000fe40000004100 */
[----:B------:R-:W-:Y:S01]  /*f3e0*/  FFMA.FTZ R20, R8, R9, R20 ;  /* 0x0000000908147223 */ /* 0x000fe20000010014 */
[----:B------:R-:W-:Y:S01]  /*f3f0*/  FFMA.FTZ R6, R6, R29, R31 ;  /* 0x0000001d06067223 */ /* 0x000fe2000001001f */
[C---:B------:R-:W-:Y:S01]  /*f400*/  FMUL.FTZ R14, R13.reuse, R12 ;  /* 0x0000000c0d0e7220 */ /* 0x040fe20000410000 */
[----:B------:R-:W-:Y:S01]  /*f410*/  FFMA.FTZ R27, R8, R11, -R27 ;  /* 0x0000000b081b7223 */ /* 0x000fe2000001081b */
[----:B------:R-:W-:Y:S01]  /*f420*/  FMUL.FTZ R13, R13, R10 ;  /* 0x0000000a0d0d7220 */ /* 0x000fe20000410000 */
[----:B------:R-:W-:Y:S01]  /*f430*/  F2FP.F16.F32.PACK_AB R11, R33, R28 ;  /* 0x0000001c210b723e */ /* 0x000fe200000000ff */
[C---:B------:R-:W-:Y:S01]  /*f440*/  FFMA.FTZ R9, R7.reuse, R10, -R14 ;  /* 0x0000000a07097223 */ /* 0x040fe2000001080e */
[----:B------:R-:W-:Y:S01]  /*f450*/  F2FP.F16.F32.PACK_AB R8, R6, R15 ;  /* 0x0000000f0608723e */ /* 0x000fe200000000ff */
[----:B------:R-:W-:Y:S01]  /*f460*/  FFMA.FTZ R12, R7, R12, R13 ;  /* 0x0000000c070c7223 */ /* 0x000fe2000001000d */
[----:B------:R-:W-:-:S04]  /*f470*/  F2FP.F16.F32.PACK_AB R10, R20, R27 ;  /* 0x0000001b140a723e */ /* 0x000fc800000000ff */
[----:B------:R-:W-:-:S05]  /*f480*/  F2FP.F16.F32.PACK_AB R9, R12, R9 ;  /* 0x000000090c09723e */ /* 0x000fca00000000ff */
[----:B------:R2:W-:Y:S02]  /*f490*/  STS.128 [R21+0xb000], R8 ;  /* 0x00b0000815007388 */ /* 0x0005e40000000c00 */
.L_x_2472:
[----:B------:R-:W-:Y:S05]  /*f4a0*/  BSYNC B1 ;  /* 0x0000000000017941 */ /* 0x000fea0003800000 */
.L_x_2471:
[----:B------:R-:W-:Y:S05]  /*f4b0*/  @P3 BRA `(.L_x_2466) ;  /* 0x0000004800f43947 */ /* 0x000fea0003800000 */
[----:B--2---:R-:W2:Y:S01]  /*f4c0*/  LDS.128 R8, [R21+0xf000] ;  /* 0x00f0000015087984 */ /* 0x004ea20000000c00 */
[----:B01----:R-:W-:Y:S01]  /*f4d0*/  SHF.R.U32.HI R12, RZ, 0x10, R25 ;  /* 0x00000010ff0c7819 */ /* 0x003fe20000011619 */
        /* <DEDUP_REMOVED lines=8> */
[--C-:B--2---:R-:W-:Y:S02]  /*f560*/  HADD2.F32 R7, -RZ, R11.reuse.H0_H0 ;  /* 0x2000000bff077230 */ /* 0x104fe40000004100 */
        /* <DEDUP_REMOVED lines=17> */
[----:B------:R-:W-:Y:S01]  /*f680*/  FMUL.FTZ R13, R10, R7 ;  /* 0x000000070a0d7220 */ /* 0x000fe20000410000 */
[----:B------:R-:W-:Y:S02]  /*f690*/  HADD2.F32 R0, -RZ, R26.H0_H0 ;  /* 0x2000001aff007230 */ /* 0x000fe40000004100 */
[----:B------:R-:W-:Y:S01]  /*f6a0*/  FFMA.FTZ R4, R4, R15, R25 ;  /* 0x0000000f04047223 */ /* 0x000fe20000010019 */
        /* <DEDUP_REMOVED lines=12> */
.L_x_2415:
[-C--:B------:R-:W-:Y:S01]  /*f770*/  ISETP.GE.AND P0, PT, R22, R9.reuse, PT ;  /* 0x000000091600720c */ /* 0x080fe20003f06270 */
[----:B------:R-:W-:Y:S01]  /*f780*/  BSSY B1, `(.L_x_2473) ;  /* 0x0000030000017945 */ /* 0x000fe20003800000 */
[-C--:B------:R-:W-:Y:S01]  /*f790*/  ISETP.GE.AND P1, PT, R218, R9.reuse, PT ;  /* 0x00000009da00720c */ /* 0x080fe20003f26270 */
[----:B------:R-:W-:Y:S01]  /*f7a0*/  IMAD.MOV.U32 R89, RZ, RZ, R93 ;  /* 0x000000ffff597224 */ /* 0x000fe200078e005d */
[-C--:B------:R-:W-:Y:S02]  /*f7b0*/  ISETP.GE.AND P2, PT, R220, R9.reuse, PT ;  /* 0x00000009dc00720c */ /* 0x080fe40003f46270 */
[----:B------:R-:W-:Y:S02]  /*f7c0*/  CS2R R32, SRZ ;  /* 0x0000000000207805 */ /* 0x000fe4000001ff00 */
[----:B------:R-:W-:Y:S01]  /*f7d0*/  ISETP.GE.AND P3, PT, R84, R9, PT ;  /* 0x000000095400720c */ /* 0x000fe20003f66270 */
[----:B------:R-:W-:Y:S01]  /*f7e0*/  IMAD.MOV.U32 R9, RZ, RZ, R25 ;  /* 0x000000ffff097224 */ /* 0x000fe200078e0019 */
[----:B------:R-:W-:-:S02]  /*f7f0*/  MOV R8, R90 ;  /* 0x0000005a00087202 */ /* 0x000fc40000000f00 */
        /* <DEDUP_REMOVED lines=21> */
[----:B------:R-:W-:Y:S01]  /*f950*/  LEA R50, P4, R3, UR4, 0x1 ;  /* 0x0000000403327c11 */ /* 0x000fe2000f8808ff */
[----:B------:R-:W-:Y:S01]  /*f960*/  ULDC UR4, c[0x0][0x3d4] ;  /* 0x0000f50000047ab9 */ /* 0x000fe20000000800 */
[----:B------:R-:W-:Y:S02]  /*f970*/  CS2R R30, SRZ ;  /* 0x00000000001e7805 */ /* 0x000fe4000001ff00 */
[----:B------:R-:W-:-:S02]  /*f980*/  ISETP.GE.AND P6, PT, R19, UR4, PT ;  /* 0x0000000413007c0c */ /* 0x000fc4000bfc6270 */
[----:B------:R-:W-:Y:S02]  /*f990*/  CS2R R44, SRZ ;  /* 0x00000000002c7805 */ /* 0x000fe4000001ff00 */
[----:B------:R-:W-:Y:S02]  /*f9a0*/  LEA.HI.X R51, R3, UR5, R4, 0x1, P4 ;  /* 0x0000000503337c11 */ /* 0x000fe4000a0f0c04 */
[----:B------:R-:W-:Y:S02]  /*f9b0*/  CS2R R46, SRZ ;  /* 0x00000000002e7805 */ /* 0x000fe4000001ff00 */
[----:B------:R-:W-:Y:S02]  /*f9c0*/  IADD3.X R3, R11, R101, RZ, P5, !PT ;  /* 0x000000650b037210 */ /* 0x000fe40002ffe4ff */
[----:B------:R-:W-:Y:S02]  /*f9d0*/  CS2R R4, SRZ ;  /* 0x0000000000047805 */ /* 0x000fe4000001ff00 */
[----:B------:R-:W-:-:S02]  /*f9e0*/  ISETP.GE.AND P5, PT, R17, UR4, PT ;  /* 0x0000000411007c0c */ /* 0x000fc4000bfa6270 */
[----:B------:R-:W-:Y:S02]  /*f9f0*/  CS2R R6, SRZ ;  /* 0x0000000000067805 */ /* 0x000fe4000001ff00 */
[C---:B------:R-:W-:Y:S02]  /*fa00*/  LEA R52, P4, R0.reuse, UR6, 0x1 ;  /* 0x0000000600347c11 */ /* 0x040fe4000f8808ff */
[----:B------:R-:W-:Y:S02]  /*fa10*/  CS2R R24, SRZ ;  /* 0x0000000000187805 */ /* 0x000fe4000001ff00 */
[----:B------:R-:W-:Y:S02]  /*fa20*/  CS2R R26, SRZ ;  /* 0x00000000001a7805 */ /* 0x000fe4000001ff00 */
[----:B------:R-:W-:Y:S01]  /*fa30*/  LEA.HI.X R53, R0, UR7, R3, 0x1, P4 ;  /* 0x0000000700357c11 */ /* 0x000fe2000a0f0c03 */
[----:B------:R0:W5:Y:S04]  /*fa40*/  @!P6 LDG.E.128 R44, desc[UR60][R50.64+0x80] ;  /* 0x0000803c322ce981 */ /* 0x000168000c1e1d00 */
[----:B------:R0:W5:Y:S04]  /*fa50*/  @!P6 LDG.E.128 R24, desc[UR60][R52.64+0x80] ;  /* 0x0000803c3418e981 */ /* 0x000168000c1e1d00 */
[----:B------:R0:W5:Y:S04]  /*fa60*/  @!P5 LDG.E.128 R28, desc[UR60][R50.64] ;  /* 0x0000003c321cd981 */ /* 0x000168000c1e1d00 */
[----:B------:R0:W5:Y:S02]  /*fa70*/  @!P5 LDG.E.128 R4, desc[UR60][R52.64] ;  /* 0x0000003c3404d981 */ /* 0x000164000c1e1d00 */
.L_x_2474:
[----:B------:R-:W-:Y:S05]  /*fa80*/  BSYNC B1 ;  /* 0x0000000000017941 */ /* 0x000fea0003800000 */
.L_x_2473:
[----:B------:R-:W-:Y:S01]  /*fa90*/  BSSY B1, `(.L_x_2475) ;  /* 0x000001e000017945 */ /* 0x000fe20003800000 */
[----:B-----5:R-:W-:Y:S01]  /*faa0*/  IMAD.MOV.U32 R56, RZ, RZ, R4 ;  /* 0x000000ffff387224 */ /* 0x020fe200078e0004 */
[----:B0-----:R-:W-:Y:S01]  /*fab0*/  CS2R R50, SRZ ;  /* 0x0000000000327805 */ /* 0x001fe2000001ff00 */
        /* <DEDUP_REMOVED lines=21> */
[----:B------:R-:W-:Y:S02]  /*fc10*/  CS2R R38, SRZ ;  /* 0x0000000000267805 */ /* 0x000fe4000001ff00 */
[----:B------:R-:W-:Y:S01]  /*fc20*/  LEA.HI.X R55, R0, UR7, R3, 0x1, P4 ;  /* 0x0000000700377c11 */ /* 0x000fe2000a0f0c03 */
[----:B------:R0:W5:Y:S04]  /*fc30*/  @!P5 LDG.E.128 R40, desc[UR60][R52.64] ;  /* 0x0000003c3428d981 */ /* 0x000168000c1e1d00 */
[----:B------:R0:W5:Y:S04]  /*fc40*/  @!P6 LDG.E.128 R48, desc[UR60][R52.64+0x80] ;  /* 0x0000803c3430e981 */ /* 0x000168000c1e1d00 */
[----:B------:R0:W5:Y:S04]  /*fc50*/  @!P5 LDG.E.128 R32, desc[UR60][R54.64] ;  /* 0x0000003c3620d981 */ /* 0x000168000c1e1d00 */
[----:B------:R0:W5:Y:S02]  /*fc60*/  @!P6 LDG.E.128 R36, desc[UR60][R54.64+0x80] ;  /* 0x0000803c3624e981 */ /* 0x000164000c1e1d00 */
.L_x_2476:
[----:B------:R-:W-:Y:S05]  /*fc70*/  BSYNC B1 ;  /* 0x0000000000017941 */ /* 0x000fea0003800000 */
.L_x_2475:
[----:B------:R-:W-:Y:S01]  /*fc80*/  MOV R0, R6 ;  /* 0x0000000600007202 */ /* 0x000fe20000000f00 */
[----:B------:R-:W-:Y:S01]  /*fc90*/  IMAD.MOV.U32 R3, RZ, RZ, R7 ;  /* 0x000000ffff037224 */ /* 0x000fe200078e0007 */
[----:B------:R-:W-:Y:S01]  /*fca0*/  MOV R20, R25 ;  /* 0x0000001900147202 */ /* 0x000fe20000000f00 */
[----:B------:R-:W1:Y:S01]  /*fcb0*/  LDC R94, c[0x0][0x428] ;  /* 0x00010a00ff5e7b82 */ /* 0x000e620000000800 */
[----:B------:R-:W-:Y:S01]  /*fcc0*/  PRMT R117, R117, 0x5410, R0 ;  /* 0x0000541075757816 */ /* 0x000fe20000000000 */
[----:B------:R-:W-:Y:S01]  /*fcd0*/  IMAD.MOV.U32 R0, RZ, RZ, R24 ;  /* 0x000000ffff007224 */ /* 0x000fe200078e0018 */
[----:B------:R-:W-:Y:S01]  /*fce0*/  PRMT R116, R3, 0x7610, R116 ;  /* 0x0000761003747816 */ /* 0x000fe20000000074 */
[----:B------:R-:W-:Y:S01]  /*fcf0*/  IMAD.MOV.U32 R3, RZ, RZ, R26 ;  /* 0x000000ffff037224 */ /* 0x000fe200078e001a */
[----:B------:R-:W-:Y:S01]  /*fd00*/  PRMT R119, R57, 0x7610, R119 ;  /* 0x0000761039777816 */ /* 0x000fe20000000077 */
[----:B------:R-:W-:Y:S01]  /*fd10*/  BSSY B1, `(.L_x_2477) ;  /* 0x0000044000017945 */ /* 0x000fe20003800000 */
[----:B------:R-:W-:Y:S01]  /*fd20*/  PRMT R110, R0, 0x5410, R20 ;  /* 0x00005410006e7816 */ /* 0x000fe20000000014 */
[----:B------:R-:W-:Y:S01]  /*fd30*/  IMAD.MOV.U32 R0, RZ, RZ, R27 ;  /* 0x000000ffff007224 */ /* 0x000fe200078e001b */
[----:B------:R-:W-:Y:S01]  /*fd40*/  PRMT R118, R118, 0x5410, R56 ;  /* 0x0000541076767816 */ /* 0x000fe20000000038 */
[----:B------:R-:W-:Y:S01]  /*fd50*/  IMAD.MOV.U32 R20, RZ, RZ, R29 ;  /* 0x000000ffff147224 */ /* 0x000fe200078e001d */
[----:B------:R-:W-:-:S02]  /*fd60*/  CS2R R64, SRZ ;  /* 0x0000000000407805 */ /* 0x000fc4000001ff00 */
[----:B0-----:R-:W-:Y:S02]  /*fd70*/  CS2R R52, SRZ ;  /* 0x0000000000347805 */ /* 0x001fe4000001ff00 */
        /* <DEDUP_REMOVED lines=14> */
[----:B------:R-:W-:Y:S02]  /*fe60*/  PRMT R116, R116, 0x5410, R3 ;  /* 0x0000541074747816 */ /* 0x000fe40000000003 */
[----:B------:R-:W-:-:S02]  /*fe70*/  CS2R R60, SRZ ;  /* 0x00000000003c7805 */ /* 0x000fc4000001ff00 */
[----:B------:R-:W-:Y:S02]  /*fe80*/  MOV R3, R46 ;  /* 0x0000002e00037202 */ /* 0x000fe40000000f00 */
[----:B------:R-:W-:Y:S02]  /*fe90*/  CS2R R62, SRZ ;  /* 0x00000000003e7805 */ /* 0x000fe4000001ff00 */
[----:B-----5:R-:W-:Y:S02]  /*fea0*/  MOV R20, R33 ;  /* 0x0000002100147202 */ /* 0x020fe40000000f00 */
[----:B------:R-:W-:Y:S02]  /*feb0*/  CS2R R80, SRZ ;  /* 0x0000000000507805 */ /* 0x000fe4000001ff00 */
[----:B------:R-:W-:Y:S01]  /*fec0*/  PRMT R113, R3, 0x5410, R0 ;  /* 0x0000541003717816 */ /* 0x000fe20000000000 */
[----:B------:R-:W-:Y:S01]  /*fed0*/  IMAD.MOV.U32 R3, RZ, RZ, R32 ;  /* 0x000000ffff037224 */ /* 0x000fe200078e0020 */
[----:B------:R-:W-:-:S02]  /*fee0*/  CS2R R66, SRZ ;  /* 0x0000000000427805 */ /* 0x000fc4000001ff00 */
[----:B------:R-:W-:Y:S02]  /*fef0*/  CS2R R68, SRZ ;  /* 0x0000000000447805 */ /* 0x000fe4000001ff00 */
[----:B------:R-:W-:Y:S02]  /*ff00*/  CS2R R70, SRZ ;  /* 0x0000000000467805 */ /* 0x000fe4000001ff00 */
[----:B------:R-:W-:Y:S02]  /*ff10*/  CS2R R72, SRZ ;  /* 0x0000000000487805 */ /* 0x000fe4000001ff00 */
[----:B------:R-:W-:Y:S02]  /*ff20*/  PRMT R106, R3, 0x5410, R20 ;  /* 0x00005410036a7816 */ /* 0x000fe40000000014 */
[----:B------:R-:W-:Y:S02]  /*ff30*/  CS2R R74, SRZ ;  /* 0x00000000004a7805 */ /* 0x000fe4000001ff00 */
[----:B------:R-:W-:-:S02]  /*ff40*/  CS2R R76, SRZ ;  /* 0x00000000004c7805 */ /* 0x000fc4000001ff00 */
        /* <DEDUP_REMOVED lines=19> */
[----:B------:R-:W-:Y:S02]  /*10080*/  LEA.HI.X R52, R14, R11, R15, 0x6, P4 ;  /* 0x0000000b0e347211 */ /* 0x000fe400020f340f */
[----:B------:R-:W-:Y:S02]  /*10090*/  CS2R R58, SRZ ;  /* 0x00000000003a7805 */ /* 0x000fe4000001ff00 */
[----:B------:R-:W-:Y:S02]  /*100a0*/  LEA.HI.X R91, R3, UR5, R20, 0x1, P5 ;  /* 0x00000005035b7c11 */ /* 0x000fe4000a8f0c14 */
[----:B------:R-:W-:Y:S01]  /*100b0*/  ISETP.GE.AND P5, PT, R17, UR4, PT ;  /* 0x0000000411007c0c */ /* 0x000fe2000bfa6270 */
[----:B------:R-:W-:Y:S01]  /*100c0*/  IMAD.X R3, R52, 0x1, R101, P6 ;  /* 0x0000000134037824 */ /* 0x000fe200030e0665 */
[----:B------:R-:W-:Y:S02]  /*100d0*/  ISETP.GE.AND P6, PT, R19, UR4, PT ;  /* 0x0000000413007c0c */ /* 0x000fe4000bfc6270 */
[----:B------:R-:W-:-:S02]  /*100e0*/  CS2R R52, SRZ ;  /* 0x0000000000347805 */ /* 0x000fc4000001ff00 */
[----:B------:R-:W-:-:S04]  /*100f0*/  LEA R92, P4, R0, UR6, 0x1 ;  /* 0x00000006005c7c11 */ /* 0x000fc8000f8808ff */
[----:B------:R-:W-:-:S03]  /*10100*/  LEA.HI.X R93, R0, UR7, R3, 0x1, P4 ;  /* 0x00000007005d7c11 */ /* 0x000fc6000a0f0c03 */
[----:B------:R0:W5:Y:S04]  /*10110*/  @!P5 LDG.E.128 R60, desc[UR60][R90.64] ;  /* 0x0000003c5a3cd981 */ /* 0x000168000c1e1d00 */
[----:B------:R0:W5:Y:S04]  /*10120*/  @!P6 LDG.E.128 R80, desc[UR60][R90.64+0x80] ;  /* 0x0000803c5a50e981 */ /* 0x000168000c1e1d00 */
[----:B------:R0:W5:Y:S04]  /*10130*/  @!P5 LDG.E.128 R52, desc[UR60][R92.64] ;  /* 0x0000003c5c34d981 */ /* 0x000168000c1e1d00 */
[----:B------:R0:W5:Y:S02]  /*10140*/  @!P6 LDG.E.128 R56, desc[UR60][R92.64+0x80] ;  /* 0x0000803c5c38e981 */ /* 0x000164000c1e1d00 */
.L_x_2478:
[----:B------:R-:W-:Y:S05]  /*10150*/  BSYNC B1 ;  /* 0x0000000000017941 */ /* 0x000fea0003800000 */
.L_x_2477:
        /* <DEDUP_REMOVED lines=23> */
[----:B------:R-:W-:Y:S02]  /*102d0*/  ISETP.GE.AND P6, PT, R19, UR6, PT ;  /* 0x0000000613007c0c */ /* 0x000fe4000bfc6270 */
[----:B------:R-:W-:Y:S02]  /*102e0*/  LEA.HI.X R11, R97, UR7, R12, 0x1, P4 ;  /* 0x00000007610b7c11 */ /* 0x000fe4000a0f0c0c */
[----:B------:R-:W-:-:S04]  /*102f0*/  LEA R12, P4, R95, UR4, 0x1 ;  /* 0x000000045f0c7c11 */ /* 0x000fc8000f8808ff */
[----:B------:R-:W-:Y:S01]  /*10300*/  LEA.HI.X R13, R95, UR5, R0, 0x1, P4 ;  /* 0x000000055f0d7c11 */ /* 0x000fe2000a0f0c00 */
[----:B------:R1:W5:Y:S04]  /*10310*/  @!P5 LDG.E.128 R72, desc[UR60][R10.64] ;  /* 0x0000003c0a48d981 */ /* 0x000368000c1e1d00 */
[----:B------:R1:W5:Y:S04]  /*10320*/  @!P6 LDG.E.128 R76, desc[UR60][R10.64+0x80] ;  /* 0x0000803c0a4ce981 */ /* 0x000368000c1e1d00 */
[----:B------:R1:W5:Y:S04]  /*10330*/  @!P5 LDG.E.128 R64, desc[UR60][R12.64] ;  /* 0x0000003c0c40d981 */ /* 0x000368000c1e1d00 */
[----:B------:R1:W5:Y:S02]  /*10340*/  @!P6 LDG.E.128 R68, desc[UR60][R12.64+0x80] ;  /* 0x0000803c0c44e981 */ /* 0x000364000c1e1d00 */
.L_x_2480:
[----:B------:R-:W-:Y:S05]  /*10350*/  BSYNC B1 ;  /* 0x0000000000017941 */ /* 0x000fea0003800000 */
.L_x_2479:
[----:B0-----:R-:W2:Y:S01]  /*10360*/  LDL R92, [R1+0x80] ;  /* 0x00008000015c7983 */ /* 0x001ea20000100800 */
[----:B------:R-:W-:Y:S01]  /*10370*/  ISETP.NE.AND P4, PT, R94, 0x1, PT ;  /* 0x000000015e00780c */ /* 0x000fe20003f85270 */
[----:B-1----:R-:W-:Y:S01]  /*10380*/  IMAD.MOV.U32 R10, RZ, RZ, R36 ;  /* 0x000000ffff0a7224 */ /* 0x002fe200078e0024 */
[----:B------:R-:W-:Y:S01]  /*10390*/  MOV R11, R37 ;  /* 0x00000025000b7202 */ /* 0x000fe20000000f00 */
[----:B------:R-:W-:Y:S01]  /*103a0*/  IMAD.MOV.U32 R3, RZ, RZ, R35 ;  /* 0x000000ffff037224 */ /* 0x000fe200078e0023 */
[----:B------:R-:W-:Y:S01]  /*103b0*/  MOV R0, R34 ;  /* 0x0000002200007202 */ /* 0x000fe20000000f00 */
[----:B------:R-:W-:Y:S01]  /*103c0*/  IMAD.MOV.U32 R12, RZ, RZ, R49 ;  /* 0x000000ffff0c7224 */ /* 0x000fe200078e0031 */
[----:B------:R-:W-:Y:S01]  /*103d0*/  PRMT R102, R10, 0x5410, R11 ;  /* 0x000054100a667816 */ /* 0x000fe2000000000b */
[----:B------:R-:W-:Y:S01]  /*103e0*/  IMAD.MOV.U32 R11, RZ, RZ, R41 ;  /* 0x000000ffff0b7224 */ /* 0x000fe200078e0029 */
[----:B------:R-:W-:Y:S01]  /*103f0*/  MOV R10, R40 ;  /* 0x00000028000a7202 */ /* 0x000fe20000000f00 */
[----:B-----5:R-:W-:Y:S01]  /*10400*/  IMAD.MOV.U32 R13, RZ, RZ, R52 ;  /* 0x000000ffff0d7224 */ /* 0x020fe200078e0034 */
[----:B------:R-:W-:Y:S01]  /*10410*/  PRMT R107, R0, 0x5410, R3 ;  /* 0x00005410006b7816 */ /* 0x000fe20000000003 */
[----:B------:R-:W-:Y:S01]  /*10420*/  IMAD.MOV.U32 R0, RZ, RZ, R38 ;  /* 0x000000ffff007224 */ /* 0x000fe200078e0026 */
[----:B------:R-:W-:Y:S01]  /*10430*/  PRMT R108, R10, 0x5410, R11 ;  /* 0x000054100a6c7816 */ /* 0x000fe2000000000b */
[----:B------:R-:W-:Y:S01]  /*10440*/  IMAD.MOV.U32 R11, RZ, RZ, R48 ;  /* 0x000000ffff0b7224 */ /* 0x000fe200078e0030 */
[----:B------:R-:W0:Y:S01]  /*10450*/  @P4 LDC R10, c[0x0][0x42c] ;  /* 0x00010b00ff0a4b82 */ /* 0x000e220000000800 */
[----:B------:R-:W-:Y:S01]  /*10460*/  IMAD.MOV.U32 R3, RZ, RZ, R39 ;  /* 0x000000ffff037224 */ /* 0x000fe200078e0027 */
[----:B------:R-:W-:Y:S01]  /*10470*/  PRMT R97, R97, 0x5410, R13 ;  /* 0x0000541061617816 */ /* 0x000fe2000000000d */
[----:B------:R-:W-:Y:S01]  /*10480*/  IMAD.MOV.U32 R13, RZ, RZ, R55 ;  /* 0x000000ffff0d7224 */ /* 0x000fe200078e0037 */
[----:B------:R-:W-:Y:S01]  /*10490*/  PRMT R104, R11, 0x5410, R12 ;  /* 0x000054100b687816 */ /* 0x000fe2000000000c */
[----:B------:R-:W-:Y:S01]  /*104a0*/  IMAD.MOV.U32 R12, RZ, RZ, R51 ;  /* 0x000000ffff0c7224 */ /* 0x000fe200078e0033 */
[----:B------:R-:W-:Y:S01]  /*104b0*/  PRMT R103, R0, 0x5410, R3 ;  /* 0x0000541000677816 */ /* 0x000fe20000000003 */
[----:B------:R-:W-:Y:S01]  /*104c0*/  IMAD.MOV.U32 R0, RZ, RZ, R42 ;  /* 0x000000ffff007224 */ /* 0x000fe200078e002a */
[----:B------:R-:W1:Y:S01]  /*104d0*/  @P4 LDC R11, c[0x0][0x430] ;  /* 0x00010c00ff0b4b82 */ /* 0x000e620000000800 */
[----:B------:R-:W-:Y:S01]  /*104e0*/  MOV R3, R43 ;  /* 0x0000002b00037202 */ /* 0x000fe20000000f00 */
[----:B------:R-:W-:Y:S01]  /*104f0*/  IMAD.MOV.U32 R20, RZ, RZ, R56 ;  /* 0x000000ffff147224 */ /* 0x000fe200078e0038 */
[----:B------:R-:W-:Y:S01]  /*10500*/  PRMT R99, R13, 0x7610, R99 ;  /* 0x000076100d637816 */ /* 0x000fe20000000063 */
[----:B------:R-:W-:Y:S01]  /*10510*/  IMAD.MOV.U32 R13, RZ, RZ, R59 ;  /* 0x000000ffff0d7224 */ /* 0x000fe200078e003b */
[----:B------:R-:W-:Y:S01]  /*10520*/  PRMT R109, R0, 0x5410, R3 ;  /* 0x00005410006d7816 */ /* 0x000fe20000000003 */
[----:B------:R-:W-:Y:S01]  /*10530*/  ULDC.64 UR4, c[0x0][0x3c8] ;  /* 0x0000f20000047ab9 */ /* 0x000fe20000000a00 */
[----:B------:R-:W-:Y:S01]  /*10540*/  MOV R3, R50 ;  /* 0x0000003200037202 */ /* 0x000fe20000000f00 */
[----:B------:R-:W-:Y:S01]  /*10550*/  ULDC.64 UR6, c[0x0][0x3e0] ;  /* 0x0000f80000067ab9 */ /* 0x000fe20000000a00 */
[----:B------:R-:W-:-:S02]  /*10560*/  LEA R0, R225, R22, 0x7 ;  /* 0x00000016e1007211 */ /* 0x000fc400078e38ff */
[----:B------:R-:W-:Y:S02]  /*10570*/  PRMT R105, R3, 0x5410, R12 ;  /* 0x0000541003697816 */ /* 0x000fe4000000000c */
[----:B------:R-:W-:Y:S01]  /*10580*/  MOV R12, R54 ;  /* 0x00000036000c7202 */ /* 0x000fe20000000f00 */
[----:B------:R-:W-:Y:S01]  /*10590*/  IMAD R3, R85, 0x20, R0 ;  /* 0x0000002055037824 */ /* 0x000fe200078e0200 */
[----:B------:R-:W-:Y:S01]  /*105a0*/  PRMT R90, R20, 0x7610, R90 ;  /* 0x00007610145a7816 */ /* 0x000fe2000000005a */
[----:B------:R-:W-:Y:S01]  /*105b0*/  IMAD.MOV.U32 R0, RZ, RZ, R53 ;  /* 0x000000ffff007224 */ /* 0x000fe200078e0035 */
[----:B------:R-:W-:-:S04]  /*105c0*/  MOV R20, R60 ;  /* 0x0000003c00147202 */ /* 0x000fc80000000f00 */
[----:B------:R-:W-:Y:S01]  /*105d0*/  PRMT R98, R0, 0x5410, R12 ;  /* 0x0000541000627816 */ /* 0x000fe2000000000c */
[----:B0-----:R-:W-:Y:S01]  /*105e0*/  @P4 IMAD.HI.U32 R0, R3, R10, RZ ;  /* 0x0000000a03004227 */ /* 0x001fe200078e00ff */
[----:B------:R-:W-:Y:S02]  /*105f0*/  MOV R10, R57 ;  /* 0x00000039000a7202 */ /* 0x000fe40000000f00 */
[----:B------:R-:W-:Y:S01]  /*10600*/  PRMT R99, R99, 0x5410, R20 ;  /* 0x0000541063637816 */ /* 0x000fe20000000014 */
[----:B------:R-:W-:Y:S01]  /*10610*/  IMAD.MOV.U32 R12, RZ, RZ, R58 ;  /* 0x000000ffff0c7224 */ /* 0x000fe200078e003a */
[----:B-1----:R-:W-:Y:S01]  /*10620*/  @P4 SHF.R.U32.HI R3, RZ, R11, R0 ;  /* 0x0000000bff034219 */ /* 0x002fe20000011600 */
[----:B------:R-:W-:Y:S01]  /*10630*/  IMAD.MOV.U32 R0, RZ, RZ, R61 ;  /* 0x000000ffff007224 */ /* 0x000fe200078e003d */
[----:B------:R-:W-:Y:S01]  /*10640*/  PRMT R90, R90, 0x5410, R10 ;  /* 0x000054105a5a7816 */ /* 0x000fe2000000000a */
[----:B------:R-:W-:Y:S01]  /*10650*/  IMAD.MOV.U32 R10, RZ, RZ, R62 ;  /* 0x000000ffff0a7224 */ /* 0x000fe200078e003e */
[----:B------:R-:W-:Y:S01]  /*10660*/  PRMT R91, R12, 0x5410, R13 ;  /* 0x000054100c5b7816 */ /* 0x000fe2000000000d */
[----:B------:R-:W-:Y:S01]  /*10670*/  IMAD.MOV.U32 R20, RZ, RZ, R80 ;  /* 0x000000ffff147224 */ /* 0x000fe200078e0050 */
[----:B------:R-:W-:-:S02]  /*10680*/  MOV R11, R63 ;  /* 0x0000003f000b7202 */ /* 0x000fc40000000f00 */
[----:B------:R-:W-:Y:S02]  /*10690*/  SHF.R.S32.HI R13, RZ, 0x1f, R3 ;  /* 0x0000001fff0d7819 */ /* 0x000fe40000011403 */
[----:B------:R-:W-:Y:S02]  /*106a0*/  PRMT R100, R0, 0x5410, R10 ;  /* 0x0000541000647816 */ /* 0x000fe4000000000a */
[----:B------:R-:W-:Y:S01]  /*106b0*/  PRMT R101, R11, 0x7610, R101 ;  /* 0x000076100b657816 */ /* 0x000fe20000000065 */
[----:B------:R-:W-:Y:S01]  /*106c0*/  IMAD.WIDE.U32 R10, R3, R86, R88 ;  /* 0x00000056030a7225 */ /* 0x000fe200078e0058 */
[----:B------:R-:W-:-:S03]  /*106d0*/  PRMT R97, R20, 0x7610, R97 ;  /* 0x0000761014617816 */ /* 0x000fc60000000061 */
[C---:B------:R-:W-:Y:S02]  /*106e0*/  IMAD R86, R13.reuse, R86, RZ ;  /* 0x000000560d567224 */ /* 0x040fe400078e02ff */
[-C--:B------:R-:W-:Y:S02]  /*106f0*/  IMAD R0, R13, R14.reuse, RZ ;  /* 0x0000000e0d007224 */ /* 0x080fe400078e02ff */
[C---:B------:R-:W-:Y:S01]  /*10700*/  IMAD.WIDE.U32 R12, R3.reuse, R14, R8 ;  /* 0x0000000e030c7225 */ /* 0x040fe200078e0008 */
[----:B------:R-:W-:Y:S01]  /*10710*/  LEA R8, P4, R10, UR4, 0x1 ;  /* 0x000000040a087c11 */ /* 0x000fe2000f8808ff */
[----:B------:R-:W-:Y:S02]  /*10720*/  UMOV UR4, 0xffffffff ;  /* 0xffffffff00047882 */ /* 0x000fe40000000000 */
[C---:B------:R-:W-:Y:S02]  /*10730*/  IMAD R9, R3.reuse, R87, R86 ;  /* 0x0000005703097224 */ /* 0x040fe400078e0256 */
[----:B------:R-:W-:Y:S01]  /*10740*/  IMAD R3, R3, R15, R0 ;  /* 0x0000000f03037224 */ /* 0x000fe200078e0200 */
[----:B------:R-:W-:Y:S01]  /*10750*/  LEA R0, P5, R12, UR6, 0x1 ;  /* 0x000000060c007c11 */ /* 0x000fe2000f8a08ff */
[----:B------:R-:W-:Y:S01]  /*10760*/  IMAD.IADD R9, R11, 0x1, R9 ;  /* 0x000000010b097824 */ /* 0x000fe200078e0209 */
[----:B------:R-:W-:Y:S01]  /*10770*/  MOV R15, R82 ;  /* 0x00000052000f7202 */ /* 0x000fe20000000f00 */
[----:B------:R-:W-:-:S02]  /*10780*/  IMAD.IADD R3, R13, 0x1, R3 ;  /* 0x000000010d037824 */ /* 0x000fc400078e0203 */
[----:B------:R-:W-:Y:S01]  /*10790*/  IMAD.MOV.U32 R14, RZ, RZ, R81 ;  /* 0x000000ffff0e7224 */ /* 0x000fe200078e0051 */
[----:B------:R-:W-:Y:S02]  /*107a0*/  LEA.HI.X R9, R10, UR5, R9, 0x1, P4 ;  /* 0x000000050a097c11 */ /* 0x000fe4000a0f0c09 */
[----:B------:R-:W-:Y:S02]  /*107b0*/  LEA.HI.X R3, R12, UR7, R3, 0x1, P5 ;  /* 0x000000070c037c11 */ /* 0x000fe4000a8f0c03 */
[----:B------:R-:W-:Y:S02]  /*107c0*/  PRMT R96, R15, 0x5410, R14 ;  /* 0x000054100f607816 */ /* 0x000fe4000000000e */
[----:B--2---:R-:W-:Y:S01]  /*107d0*/  LEA.HI R10, R92, R92, RZ, 0x1 ;  /* 0x0000005c5c0a7211 */ /* 0x004fe200078f08ff */
[----:B------:R-:W-:Y:S06]  /*107e0*/  BRA.DIV UR4, `(.L_x_2481) ;  /* 0x000001e204587947 */ /* 0x000fec000b800000 */
.L_x_2728:
[----:B------:R-:W-:-:S03]  /*107f0*/  UMOV UR4, 0xffffffff ;  /* 0xffffffff00047882 */ /* 0x000fc60000000000 */
[----:B------:R-:W-:Y:S05]  /*10800*/  BRA.DIV UR4, `(.L_x_2482) ;  /* 0x000001e204787947 */ /* 0x000fea000b800000 */
.L_x_2731:
[----:B------:R-:W-:-:S03]  /*10810*/  UMOV UR4, 0xffffffff ;  /* 0xffffffff00047882 */ /* 0x000fc60000000000 */
[----:B------:R-:W-:Y:S05]  /*10820*/  BRA.DIV UR4, `(.L_x_2483) ;  /* 0x000001e204987947 */ /* 0x000fea000b800000 */
.L_x_2734:
[----:B------:R-:W-:-:S03]  /*10830*/  UMOV UR4, 0xffffffff ;  /* 0xffffffff00047882 */ /* 0x000fc60000000000 */
[----:B------:R-:W-:Y:S05]  /*10840*/  BRA.DIV UR4, `(.L_x_2484) ;  /* 0x000001e204b87947 */ /* 0x000fea000b800000 */
.L_x_2737:
[----:B------:R-:W-:-:S03]  /*10850*/  UMOV UR4, 0xffffffff ;  /* 0xffffffff00047882 */ /* 0x000fc60000000000 */
[----:B------:R-:W-:Y:S05]  /*10860*/  BRA.DIV UR4, `(.L_x_2485) ;  /* 0x000001e204d87947 */ /* 0x000fea000b800000 */
.L_x_2740:
[----:B------:R-:W-:-:S03]  /*10870*/  UMOV UR4, 0xffffffff ;  /* 0xffffffff00047882 */ /* 0x000fc60000000000 */
[----:B------:R-:W-:Y:S05]  /*10880*/  BRA.DIV UR4, `(.L_x_2486) ;  /* 0x000001e204f87947 */ /* 0x000fea000b800000 */
.L_x_2743:
[----:B------:R-:W-:-:S03]  /*10890*/  UMOV UR4, 0xffffffff ;  /* 0xffffffff00047882 */ /* 0x000fc60000000000 */
[----:B------:R-:W-:Y:S05]  /*108a0*/  BRA.DIV UR4, `(.L_x_2487) ;  /* 0x000001e604187947 */ /* 0x000fea000b800000 */
.L_x_2746:
[----:B------:R-:W-:-:S03]  /*108b0*/  UMOV UR4, 0xffffffff ;  /* 0xffffffff00047882 */ /* 0x000fc60000000000 */
[----:B------:R-:W-:Y:S05]  /*108c0*/  BRA.DIV UR4, `(.L_x_2488) ;  /* 0x000001e604387947 */ /* 0x000fea000b800000 */
.L_x_2749:
[----:B------:R-:W-:-:S03]  /*108d0*/  UMOV UR4, 0xffffffff ;  /* 0xffffffff00047882 */ /* 0x000fc60000000000 */
[----:B------:R-:W-:Y:S05]  /*108e0*/  BRA.DIV UR4, `(.L_x_2489) ;  /* 0x000001e604587947 */ /* 0x000fea000b800000 */
.L_x_2752:
[----:B------:R-:W-:-:S03]  /*108f0*/  UMOV UR4, 0xffffffff ;  /* 0xffffffff00047882 */ /* 0x000fc60000000000 */
[----:B------:R-:W-:Y:S05]  /*10900*/  BRA.DIV UR4, `(.L_x_2490) ;  /* 0x000001e604787947 */ /* 0x000fea000b800000 */
.L_x_2755:
[----:B------:R-:W-:-:S03]  /*10910*/  UMOV UR4, 0xffffffff ;  /* 0xffffffff00047882 */ /* 0x000fc60000000000 */
[----:B------:R-:W-:Y:S05]  /*10920*/  BRA.DIV UR4, `(.L_x_2491) ;  /* 0x000001e604987947 */ /* 0x000fea000b800000 */
.L_x_2758:
[----:B------:R-:W-:-:S03]  /*10930*/  UMOV UR4, 0xffffffff ;  /* 0xffffffff00047882 */ /* 0x000fc60000000000 */
[----:B------:R-:W-:Y:S05]  /*10940*/  BRA.DIV UR4, `(.L_x_2492) ;  /* 0x000001e604b87947 */ /* 0x000fea000b800000 */
.L_x_2761:
[----:B------:R-:W-:-:S03]  /*10950*/  UMOV UR4, 0xffffffff ;  /* 0xffffffff00047882 */ /* 0x000fc60000000000 */
[----:B------:R-:W-:Y:S05]  /*10960*/  BRA.DIV UR4, `(.L_x_2493) ;  /* 0x000001e604d87947 */ /* 0x000fea000b800000 */
.L_x_2764:
[----:B------:R-:W-:Y:S01]  /*10970*/  UMOV UR4, 0xffffffff ;  /* 0xffffffff00047882 */ /* 0x000fe20000000000 */
[----:B------:R-:W-:Y:S02]  /*10980*/  LOP3.LUT R10, R10, 0xfffffffe, RZ, 0xc0, !PT ;  /* 0xfffffffe0a0a7812 */ /* 0x000fe400078ec0ff */
[----:B------:R-:W-:Y:S05]  /*10990*/  BRA.DIV UR4, `(.L_x_2494) ;  /* 0x000001e604f47947 */ /* 0x000fea000b800000 */
.L_x_2767:
[----:B------:R-:W-:Y:S01]  /*109a0*/  UMOV UR4, 0xffffffff ;  /* 0xffffffff00047882 */ /* 0x000fe20000000000 */
[----:B------:R-:W-:Y:S02]  /*109b0*/  IADD3 R9, R92, -R10, RZ ;  /* 0x8000000a5c097210 */ /* 0x000fe40007ffe0ff */
[----:B------:R-:W-:Y:S05]  /*109c0*/  BRA.DIV UR4, `(.L_x_2495) ;  /* 0x000001ea04107947 */ /* 0x000fea000b800000 */
.L_x_2770:
[----:B------:R-:W-:Y:S01]  /*109d0*/  UMOV UR4, 0xffffffff ;  /* 0xffffffff00047882 */ /* 0x000fe20000000000 */
[----:B------:R-:W-:Y:S01]  /*109e0*/  SHF.L.U32 R9, R9, 0x1f, RZ ;  /* 0x0000001f09097819 */ /* 0x000fe200000006ff */
[----:B------:R-:W-:Y:S01]  /*109f0*/  IMAD.MOV.U32 R3, RZ, RZ, R83 ;  /* 0x000000ffff037224 */ /* 0x000fe200078e0053 */
[----:B------:R-:W-:Y:S06]  /*10a00*/  BRA.DIV UR4, `(.L_x_2496) ;  /* 0x000001ea04287947 */ /* 0x000fec000b800000 */
.L_x_2773:
[----:B------:R-:W0:Y:S01]  /*10a10*/  SYNCS.PHASECHK.TRANS64.TRYWAIT P4, [R16+URZ+0x38800], R9 ;  /* 0x03880009100075a7 */ /* 0x000e22000808017f */
[----:B------:R-:W-:Y:S01]  /*10a20*/  PRMT R101, R101, 0x5410, R3 ;  /* 0x0000541065657816 */ /* 0x000fe20000000003 */
[----:B------:R-:W-:Y:S01]  /*10a30*/  IMAD.MOV.U32 R0, RZ, RZ, R64 ;  /* 0x000000ffff007224 */ /* 0x000fe200078e0040 */
[----:B------:R-:W-:Y:S01]  /*10a40*/  MOV R3, R65 ;  /* 0x0000004100037202 */ /* 0x000fe20000000f00 */
[----:B------:R-:W-:Y:S01]  /*10a50*/  IMAD.MOV.U32 R8, RZ, RZ, R66 ;  /* 0x000000ffff087224 */ /* 0x000fe200078e0042 */
[----:B------:R-:W-:Y:S01]  /*10a60*/  BSSY B1, `(.L_x_2497) ;  /* 0x0000019000017945 */ /* 0x000fe20003800000 */
[----:B------:R-:W-:Y:S01]  /*10a70*/  IMAD.MOV.U32 R10, RZ, RZ, R67 ;  /* 0x000000ffff0a7224 */ /* 0x000fe200078e0043 */
[----:B------:R-:W-:Y:S01]  /*10a80*/  PRMT R92, R0, 0x5410, R3 ;  /* 0x00005410005c7816 */ /* 0x000fe20000000003 */
[----:B------:R-:W-:Y:S01]  /*10a90*/  IMAD.MOV.U32 R3, RZ, RZ, R69 ;  /* 0x000000ffff037224 */ /* 0x000fe200078e0045 */
[----:B------:R-:W-:Y:S02]  /*10aa0*/  MOV R0, R68 ;  /* 0x0000004400007202 */ /* 0x000fe40000000f00 */
        /* <DEDUP_REMOVED lines=15> */
[----:B------:R-:W-:Y:S01]  /*10ba0*/  PRMT R88, R3, 0x5410, R8 ;  /* 0x0000541003587816 */ /* 0x000fe20000000008 */
[----:B------:R-:W-:Y:S01]  /*10bb0*/  IMAD.MOV.U32 R8, RZ, RZ, R79 ;  /* 0x000000ffff087224 */ /* 0x000fe200078e004f */
[----:B------:R-:W-:-:S02]  /*10bc0*/  PRMT R89, R10, 0x7610, R89 ;  /* 0x000076100a597816 */ /* 0x000fc40000000059 */
[----:B------:R-:W-:Y:S01]  /*10bd0*/  LEA.HI R3, R0, R19, RZ, 0x3 ;  /* 0x0000001300037211 */ /* 0x000fe200078f18ff */
[----:B0-----:R-:W-:Y:S06]  /*10be0*/  @!P4 BRA `(.L_x_2498) ;  /* 0x000001e400d8c947 */ /* 0x001fec0003800000 */
.L_x_2774:
[----:B------:R-:W-:Y:S05]  /*10bf0*/  BSYNC B1 ;  /* 0x0000000000017941 */ /* 0x000fea0003800000 */
.L_x_2497:
        /* <DEDUP_REMOVED lines=10> */
[--C-:B------:R-:W-:Y:S01]  /*10ca0*/  HADD2.F32 R129, -RZ, R119.reuse.H1_H1 ;  /* 0x30000077ff817230 */ /* 0x100fe20000004100 */
[----:B------:R-:W-:Y:S01]  /*10cb0*/  SHF.R.U32.HI R122, RZ, 0x10, R5 ;  /* 0x00000010ff7a7819 */ /* 0x000fe20000011605 */
[----:B------:R-:W-:Y:S01]  /*10cc0*/  HADD2.F32 R131, -RZ, R119.H0_H0 ;  /* 0x20000077ff837230 */ /* 0x000fe20000004100 */
[----:B------:R-:W-:Y:S02]  /*10cd0*/  SHF.R.S32.HI R11, RZ, 0x1f, R8 ;  /* 0x0000001fff0b7819 */ /* 0x000fe40000011408 */
[----:B0-----:R-:W-:Y:S01]  /*10ce0*/  SHF.L.U32 R9, R8, 0x3, RZ ;  /* 0x0000000308097819 */ /* 0x001fe200000006ff */
[----:B------:R-:W-:Y:S01]  /*10cf0*/  HADD2.F32 R128, -RZ, R122.H0_H0 ;  /* 0x2000007aff807230 */ /* 0x000fe20000004100 */
[----:B------:R-:W-:Y:S02]  /*10d00*/  LEA.HI R11, R11, R8, RZ, 0x3 ;  /* 0x000000080b0b7211 */ /* 0x000fe400078f18ff */
[----:B------:R-:W-:-:S02]  /*10d10*/  LOP3.LUT R9, R9, 0x38, RZ, 0xc0, !PT ;  /* 0x0000003809097812 */ /* 0x000fc400078ec0ff */
[--C-:B------:R-:W-:Y:S01]  /*10d20*/  SHF.R.U64 R28, R28, 0x10, R29.reuse ;  /* 0x000000101c1c7819 */ /* 0x100fe2000000121d */
[----:B------:R-:W-:Y:S01]  /*10d30*/  IMAD.SHL.U32 R11, R11, 0x400, RZ ;  /* 0x000004000b0b7824 */ /* 0x000fe200078e00ff */
[----:B------:R-:W-:Y:S02]  /*10d40*/  LOP3.LUT R8, R9, 0x1c0, R234, 0xf8, !PT ;  /* 0x000001c009087812 */ /* 0x000fe400078ef8ea */
[----:B------:R-:W-:Y:S02]  /*10d50*/  SHF.R.U32.HI R29, RZ, 0x10, R29 ;  /* 0x00000010ff1d7819 */ /* 0x000fe4000001161d */
[----:B------:R-:W-:Y:S02]  /*10d60*/  LOP3.LUT R12, R8, R235, RZ, 0x3c, !PT ;  /* 0x000000eb080c7212 */ /* 0x000fe400078e3cff */
[----:B------:R-:W-:Y:S01]  /*10d70*/  LOP3.LUT R13, R11, 0x7fffe000, RZ, 0xc0, !PT ;  /* 0x7fffe0000b0d7812 */ /* 0x000fe200078ec0ff */
[----:B------:R-:W-:Y:S01]  /*10d80*/  HADD2.F32 R122, -RZ, R29.H0_H0 ;  /* 0x2000001dff7a7230 */ /* 0x000fe20000004100 */
[----:B------:R-:W0:Y:S01]  /*10d90*/  LDS.128 R8, [R21] ;  /* 0x0000000015087984 */ /* 0x000e220000000c00 */
[----:B------:R-:W-:Y:S01]  /*10da0*/  HADD2.F32 R29, -RZ, R118.H0_H0 ;  /* 0x20000076ff1d7230 */ /* 0x000fe20000004100 */
[----:B------:R-:W-:-:S02]  /*10db0*/  IADD3 R13, R12, R13, R236 ;  /* 0x0000000d0c0d7210 */ /* 0x000fc40007ffe0ec */
[----:B------:R-:W-:Y:S02]  /*10dc0*/  SHF.R.U64 R4, R4, 0x10, R5 ;  /* 0x0000001004047819 */ /* 0x000fe40000001205 */
[--C-:B------:R-:W-:Y:S01]  /*10dd0*/  SHF.R.U64 R5, R30, 0x10, R31.reuse ;  /* 0x000000101e057819 */ /* 0x100fe2000000121f */
[----:B------:R-:W-:Y:S01]  /*10de0*/  IMAD R115, R13, 0x2, R16 ;  /* 0x000000020d737824 */ /* 0x000fe200078e0210 */
[----:B------:R-:W-:Y:S02]  /*10df0*/  SHF.R.U32.HI R30, RZ, 0x10, R31 ;  /* 0x00000010ff1e7819 */ /* 0x000fe4000001161f */
[--C-:B------:R-:W-:Y:S01]  /*10e00*/  SHF.R.U64 R6, R6, 0x10, R7.reuse ;  /* 0x0000001006067819 */ /* 0x100fe20000001207 */
[----:B------:R-:W-:Y:S01]  /*10e10*/  HADD2.F32 R5, -RZ, R5.H0_H0 ;  /* 0x20000005ff057230 */ /* 0x000fe20000004100 */
[----:B------:R-:W1:Y:S01]  /*10e20*/  LDS.128 R12, [R115+0x14400] ;  /* 0x01440000730c7984 */ /* 0x000e620000000c00 */
[----:B------:R-:W-:Y:S01]  /*10e30*/  SHF.R.U32.HI R7, RZ, 0x10, R7 ;  /* 0x00000010ff077819 */ /* 0x000fe20000011607 */
[----:B------:R-:W-:-:S02]  /*10e40*/  HADD2.F32 R30, -RZ, R30.H0_H0 ;  /* 0x2000001eff1e7230 */ /* 0x000fc40000004100 */
[--C-:B0-----:R-:W-:Y:S02]  /*10e50*/  HADD2.F32 R121, -RZ, R9.reuse.H1_H1 ;  /* 0x30000009ff797230 */ /* 0x101fe40000004100 */
[----:B------:R-:W-:Y:S02]  /*10e60*/  HADD2.F32 R120, -RZ, R8.H0_H0 ;  /* 0x20000008ff787230 */ /* 0x000fe40000004100 */
        /* <DEDUP_REMOVED lines=10> */
[C---:B------:R-:W-:Y:S01]  /*10f10*/  FMUL.FTZ R130, R127.reuse, R128 ;  /* 0x000000807f827220 */ /* 0x040fe20000410000 */
[----:B------:R-:W-:Y:S01]  /*10f20*/  FMUL.FTZ R132, R127, R122 ;  /* 0x0000007a7f847220 */ /* 0x000fe20000410000 */
[----:B------:R-:W-:-:S02]  /*10f30*/  HADD2.F32 R123, -RZ, R14.H0_H0 ;  /* 0x2000000eff7b7230 */ /* 0x000fc40000004100 */
[----:B------:R-:W-:Y:S01]  /*10f40*/  FFMA.FTZ R13, R124, R129, -R13 ;  /* 0x000000817c0d7223 */ /* 0x000fe2000001080d */
[----:B------:R-:W-:Y:S01]  /*10f50*/  FFMA.FTZ R118, R121, R122, -R130 ;  /* 0x0000007a79767223 */ /* 0x000fe20000010882 */
[C---:B------:R-:W-:Y:S01]  /*10f60*/  FMUL.FTZ R127, R125.reuse, R126 ;  /* 0x0000007e7d7f7220 */ /* 0x040fe20000410000 */
[--C-:B------:R-:W-:Y:S02]  /*10f70*/  HADD2.F32 R130, -RZ, R117.reuse.H1_H1 ;  /* 0x30000075ff827230 */ /* 0x100fe40000004100 */
[-C--:B------:R-:W-:Y:S01]  /*10f80*/  FMUL.FTZ R125, R125, R29.reuse ;  /* 0x0000001d7d7d7220 */ /* 0x080fe20000410000 */
[----:B------:R-:W-:Y:S01]  /*10f90*/  FFMA.FTZ R121, R121, R128, R132 ;  /* 0x0000008079797223 */ /* 0x000fe20000010084 */
[C---:B------:R-:W-:Y:S01]  /*10fa0*/  FFMA.FTZ R29, R120.reuse, R29, -R127 ;  /* 0x0000001d781d7223 */ /* 0x040fe2000001087f */
[----:B------:R-:W-:Y:S02]  /*10fb0*/  HADD2.F32 R122, -RZ, R117.H0_H0 ;  /* 0x20000075ff7a7230 */ /* 0x000fe40000004100 */
[----:B------:R-:W-:Y:S01]  /*10fc0*/  FFMA.FTZ R120, R120, R126, R125 ;  /* 0x0000007e78787223 */ /* 0x000fe2000001007d */
[----:B------:R-:W-:-:S02]  /*10fd0*/  HADD2.F32 R119, -RZ, R15.H0_H0 ;  /* 0x2000000fff777230 */ /* 0x000fc40000004100 */
[C---:B------:R-:W-:Y:S01]  /*10fe0*/  FMUL.FTZ R132, R123.reuse, R130 ;  /* 0x000000827b847220 */ /* 0x040fe20000410000 */
[--C-:B------:R-:W-:Y:S02]  /*10ff0*/  HADD2.F32 R128, -RZ, R116.reuse.H0_H0 ;  /* 0x20000074ff807230 */ /* 0x100fe40000004100 */
[-C--:B------:R-:W-:Y:S01]  /*11000*/  FMUL.FTZ R134, R123, R122.reuse ;  /* 0x0000007a7b867220 */ /* 0x080fe20000410000 */
[----:B------:R-:W-:Y:S02]  /*11010*/  HADD2.F32 R126, -RZ, R116.H1_H1 ;  /* 0x30000074ff7e7230 */ /* 0x000fe40000004100 */
[----:B------:R-:W-:Y:S01]  /*11020*/  FFMA.FTZ R116, R31, R122, -R132 ;  /* 0x0000007a1f747223 */ /* 0x000fe20000010884 */
[----:B------:R-:W-:Y:S02]  /*11030*/  HADD2.F32 R15, -RZ, R15.H1_H1 ;  /* 0x3000000fff0f7230 */ /* 0x000fe40000004100 */
[----:B------:R-:W-:Y:S01]  /*11040*/  FMUL.FTZ R132, R119, R128 ;  /* 0x0000008077847220 */ /* 0x000fe20000410000 */
[----:B------:R-:W-:-:S02]  /*11050*/  HADD2.F32 R122, -RZ, R7.H0_H0 ;  /* 0x20000007ff7a7230 */ /* 0x000fc40000004100 */
[----:B------:R-:W-:Y:S01]  /*11060*/  FMUL.FTZ R119, R119, R126 ;  /* 0x0000007e77777220 */ /* 0x000fe20000410000 */
[----:B------:R-:W-:Y:S01]  /*11070*/  FFMA.FTZ R31, R31, R130, R134 ;  /* 0x000000821f1f7223 */ /* 0x000fe20000010086 */
[----:B------:R-:W-:Y:S01]  /*11080*/  FFMA.FTZ R132, R9, R126, -R132 ;  /* 0x0000007e09847223 */ /* 0x000fe20000010884 */
[C---:B------:R-:W-:Y:S01]  /*11090*/  FMUL.FTZ R126, R15.reuse, R30 ;  /* 0x0000001e0f7e7220 */ /* 0x040fe20000410000 */
[----:B------:R-:W-:Y:S01]  /*110a0*/  FMUL.FTZ R130, R15, R122 ;  /* 0x0000007a0f827220 */ /* 0x000fe20000410000 */
[----:B------:R-:W-:Y:S01]  /*110b0*/  FFMA.FTZ R128, R9, R128, R119 ;  /* 0x0000008009807223 */ /* 0x000fe20000010077 */
[----:B------:R-:W-:Y:S02]  /*110c0*/  HADD2.F32 R12, -RZ, R12.H1_H1 ;  /* 0x3000000cff0c7230 */ /* 0x000fe40000004100 */
[C---:B------:R-:W-:Y:S01]  /*110d0*/  FFMA.FTZ R125, R11.reuse, R122, R126 ;  /* 0x0000007a0b7d7223 */ /* 0x040fe2000001007e */
[----:B------:R-:W-:Y:S02]  /*110e0*/  HADD2.F32 R14, -RZ, R14.H1_H1 ;  /* 0x3000000eff0e7230 */ /* 0x000fe40000004100 */
[----:B------:R-:W-:Y:S01]  /*110f0*/  FFMA.FTZ R123, R11, R30, -R130 ;  /* 0x0000001e0b7b7223 */ /* 0x000fe20000010882 */
[----:B------:R-:W-:-:S02]  /*11100*/  HADD2.F32 R9, -RZ, R4.H0_H0 ;  /* 0x20000004ff097230 */ /* 0x000fc40000004100 */
[----:B------:R-:W-:Y:S01]  /*11110*/  FFMA.FTZ R124, R124, R131, R133 ;  /* 0x000000837c7c7223 */ /* 0x000fe20000010085 */
[----:B------:R-:W-:Y:S02]  /*11120*/  HADD2.F32 R15, -RZ, R6.H0_H0 ;  /* 0x20000006ff0f7230 */ /* 0x000fe40000004100 */
        /* <DEDUP_REMOVED lines=21> */
.L_x_2502:
[----:B------:R-:W-:Y:S05]  /*11280*/  BSYNC B2 ;  /* 0x0000000000027941 */ /* 0x000fea0003800000 */
.L_x_2501:
[----:B------:R-:W-:Y:S05]  /*11290*/  @P4 BRA `(.L_x_2500) ;  /* 0x0000000400804947 */ /* 0x000fea0003800000 */
[----:B------:R-:W2:Y:S01]  /*112a0*/  LDL R119, [R1+0x88] ;  /* 0x0000880001777983 */ /* 0x000ea20000100800 */
[----:B------:R-:W-:Y:S01]  /*112b0*/  LEA.HI R114, R114, R20, RZ, 0x1d ;  /* 0x0000001472727211 */ /* 0x000fe200078fe8ff */
[--C-:B------:R-:W-:Y:S01]  /*112c0*/  HADD2.F32 R116, -RZ, R110.reuse.H1_H1 ;  /* 0x3000006eff747230 */ /* 0x100fe20000004100 */
[----:B-1----:R-:W-:Y:S01]  /*112d0*/  SHF.R.U64 R21, R26, 0x10, R27 ;  /* 0x000000101a157819 */ /* 0x002fe2000000121b */
[----:B------:R-:W-:Y:S01]  /*112e0*/  HADD2.F32 R115, -RZ, R110.H0_H0 ;  /* 0x2000006eff737230 */ /* 0x000fe20000004100 */
[----:B------:R-:W-:Y:S02]  /*112f0*/  SHF.R.S32.HI R7, RZ, 0x1f, R114 ;  /* 0x0000001fff077819 */ /* 0x000fe40000011472 */
[----:B------:R-:W-:Y:S01]  /*11300*/  SHF.L.U32 R4, R114, 0x3, RZ ;  /* 0x0000000372047819 */ /* 0x000fe200000006ff */
[----:B------:R-:W-:Y:S01]  /*11310*/  HADD2.F32 R21, -RZ, R21.H0_H0 ;  /* 0x20000015ff157230 */ /* 0x000fe20000004100 */
[----:B------:R-:W-:Y:S02]  /*11320*/  LEA.HI R7, R7, R114, RZ, 0x3 ;  /* 0x0000007207077211 */ /* 0x000fe400078f18ff */
[----:B------:R-:W-:-:S02]  /*11330*/  LOP3.LUT R5, R4, 0x38, RZ, 0xc0, !PT ;  /* 0x0000003804057812 */ /* 0x000fc400078ec0ff */
[--C-:B------:R-:W-:Y:S01]  /*11340*/  SHF.R.U64 R14, R46, 0x10, R47.reuse ;  /* 0x000000102e0e7819 */ /* 0x100fe2000000122f */
[----:B------:R-:W-:Y:S01]  /*11350*/  IMAD.SHL.U32 R7, R7, 0x400, RZ ;  /* 0x0000040007077824 */ /* 0x000fe200078e00ff */
[----:B------:R-:W-:Y:S02]  /*11360*/  LOP3.LUT R4, R5, 0x1c0, R234, 0xf8, !PT ;  /* 0x000001c005047812 */ /* 0x000fe400078ef8ea */
[----:B------:R-:W-:Y:S01]  /*11370*/  SHF.R.U32.HI R46, RZ, 0x10, R47 ;  /* 0x00000010ff2e7819 */ /* 0x000fe2000001162f */
[----:B------:R-:W-:Y:S01]  /*11380*/  HADD2.F32 R47, -RZ, R112.H1_H1 ;  /* 0x30000070ff2f7230 */ /* 0x000fe20000004100 */
[----:B------:R-:W-:Y:S02]  /*11390*/  LOP3.LUT R8, R4, R235, RZ, 0x3c, !PT ;  /* 0x000000eb04087212 */ /* 0x000fe400078e3cff */
[----:B0-----:R-:W-:Y:S01]  /*113a0*/  LOP3.LUT R9, R7, 0x7fffe000, RZ, 0xc0, !PT ;  /* 0x7fffe00007097812 */ /* 0x001fe200078ec0ff */
[----:B------:R-:W-:Y:S01]  /*113b0*/  HADD2.F32 R46, -RZ, R46.H0_H0 ;  /* 0x2000002eff2e7230 */ /* 0x000fe20000004100 */
[----:B------:R-:W-:-:S02]  /*113c0*/  SHF.R.U32.HI R114, RZ, 0x10, R45 ;  /* 0x00000010ff727819 */ /* 0x000fc4000001162d */
[----:B------:R-:W-:Y:S02]  /*113d0*/  IADD3 R9, R8, R9, R236 ;  /* 0x0000000908097210 */ /* 0x000fe40007ffe0ec */
[----:B------:R-:W-:Y:S01]  /*113e0*/  SHF.R.U32.HI R118, RZ, 0x10, R25 ;  /* 0x00000010ff767819 */ /* 0x000fe20000011619 */
[----:B------:R-:W-:Y:S01]  /*113f0*/  HADD2.F32 R114, -RZ, R114.H0_H0 ;  /* 0x20000072ff727230 */ /* 0x000fe20000004100 */
[----:B------:R-:W-:Y:S01]  /*11400*/  SHF.R.U64 R13, R44, 0x10, R45 ;  /* 0x000000102c0d7819 */ /* 0x000fe2000000122d */
[----:B------:R-:W-:Y:S01]  /*11410*/  IMAD R12, R9, 0x2, R16 ;  /* 0x00000002090c7824 */ /* 0x000fe200078e0210 */
[----:B------:R-:W-:Y:S01]  /*11420*/  SHF.R.U64 R15, R24, 0x10, R25 ;  /* 0x00000010180f7819 */ /* 0x000fe20000001219 */
[----:B------:R-:W-:Y:S01]  /*11430*/  HADD2.F32 R118, -RZ, R118.H0_H0 ;  /* 0x20000076ff767230 */ /* 0x000fe20000004100 */
[----:B------:R-:W-:Y:S01]  /*11440*/  SHF.R.U32.HI R27, RZ, 0x10, R27 ;  /* 0x00000010ff1b7819 */ /* 0x000fe2000001161b */
[----:B------:R-:W-:Y:S01]  /*11450*/  HADD2.F32 R13, -RZ, R13.H0_H0 ;  /* 0x2000000dff0d7230 */ /* 0x000fe20000004100 */
[----:B------:R-:W0:Y:S01]  /*11460*/  LDS.128 R8, [R12+0x14400] ;  /* 0x014400000c087984 */ /* 0x000e220000000c00 */
[----:B------:R-:W-:-:S02]  /*11470*/  HADD2.F32 R15, -RZ, R15.H0_H0 ;  /* 0x2000000fff0f7230 */ /* 0x000fc40000004100 */
[----:B0-----:R-:W-:Y:S02]  /*11480*/  HADD2.F32 R31, -RZ, R9.H1_H1 ;  /* 0x30000009ff1f7230 */ /* 0x001fe40000004100 */
[----:B------:R-:W-:Y:S02]  /*11490*/  HADD2.F32 R30, -RZ, R8.H0_H0 ;  /* 0x20000008ff1e7230 */ /* 0x000fe40000004100 */
[----:B------:R-:W-:Y:S02]  /*114a0*/  HADD2.F32 R44, -RZ, R10.H0_H0 ;  /* 0x2000000aff2c7230 */ /* 0x000fe40000004100 */
[----:B------:R-:W-:Y:S01]  /*114b0*/  FMUL.FTZ R110, R31, R118 ;  /* 0x000000761f6e7220 */ /* 0x000fe20000410000 */
[--C-:B------:R-:W-:Y:S02]  /*114c0*/  HADD2.F32 R45, -RZ, R11.reuse.H0_H0 ;  /* 0x2000000bff2d7230 */ /* 0x100fe40000004100 */
[----:B------:R-:W-:Y:S02]  /*114d0*/  HADD2.F32 R11, -RZ, R11.H1_H1 ;  /* 0x3000000bff0b7230 */ /* 0x000fe40000004100 */
[----:B------:R-:W-:-:S02]  /*114e0*/  HADD2.F32 R8, -RZ, R8.H1_H1 ;  /* 0x30000008ff087230 */ /* 0x000fc40000004100 */
[----:B------:R-:W-:Y:S01]  /*114f0*/  HADD2.F32 R10, -RZ, R10.H1_H1 ;  /* 0x3000000aff0a7230 */ /* 0x000fe20000004100 */
[----:B--2---:R-:W0:Y:S02]  /*11500*/  LDS.128 R4, [R119] ;  /* 0x0000000077047984 */ /* 0x004e240000000c00 */
[--C-:B0-----:R-:W-:Y:S02]  /*11510*/  HADD2.F32 R26, -RZ, R5.reuse.H0_H0 ;  /* 0x20000005ff1a7230 */ /* 0x101fe40000004100 */
[----:B------:R-:W-:Y:S02]  /*11520*/  HADD2.F32 R29, -RZ, R5.H1_H1 ;  /* 0x30000005ff1d7230 */ /* 0x000fe40000004100 */
[----:B------:R-:W-:Y:S02]  /*11530*/  HADD2.F32 R5, -RZ, R9.H0_H0 ;  /* 0x20000009ff057230 */ /* 0x000fe40000004100 */
[----:B------:R-:W-:Y:S02]  /*11540*/  HADD2.F32 R28, -RZ, R4.H0_H0 ;  /* 0x20000004ff1c7230 */ /* 0x000fe40000004100 */
[----:B------:R-:W-:-:S02]  /*11550*/  HADD2.F32 R25, -RZ, R6.H0_H0 ;  /* 0x20000006ff197230 */ /* 0x000fc40000004100 */
[CC--:B------:R-:W-:Y:S01]  /*11560*/  FMUL.FTZ R9, R5.reuse, R116.reuse ;  /* 0x0000007405097220 */ /* 0x0c0fe20000410000 */
[-C--:B------:R-:W-:Y:S01]  /*11570*/  FMUL.FTZ R117, R5, R47.reuse ;  /* 0x0000002f05757220 */ /* 0x080fe20000410000 */
[----:B------:R-:W-:Y:S02]  /*11580*/  HADD2.F32 R24, -RZ, R7.H0_H0 ;  /* 0x20000007ff187230 */ /* 0x000fe40000004100 */
[C---:B------:R-:W-:Y:S01]  /*11590*/  FFMA.FTZ R5, R26.reuse, R47, -R9 ;  /* 0x0000002f1a057223 */ /* 0x040fe20000010809 */
[----:B------:R-:W-:Y:S02]  /*115a0*/  HADD2.F32 R47, -RZ, R112.H0_H0 ;  /* 0x20000070ff2f7230 */ /* 0x000fe40000004100 */
[----:B------:R-:W-:Y:S01]  /*115b0*/  FFMA.FTZ R9, R26, R116, R117 ;  /* 0x000000741a097223 */ /* 0x000fe20000010075 */
[----:B------:R-:W-:Y:S01]  /*115c0*/  FMUL.FTZ R112, R31, R114 ;  /* 0x000000721f707220 */ /* 0x000fe20000410000 */
[----:B------:R-:W-:Y:S01]  /*115d0*/  FMUL.FTZ R117, R30, R115 ;  /* 0x000000731e757220 */ /* 0x000fe20000410000 */
[----:B------:R-:W-:-:S02]  /*115e0*/  HADD2.F32 R31, -RZ, R111.H0_H0 ;  /* 0x2000006fff1f7230 */ /* 0x000fc40000004100 */
[-C--:B------:R-:W-:Y:S01]  /*115f0*/  FMUL.FTZ R30, R30, R47.reuse ;  /* 0x0000002f1e1e7220 */ /* 0x080fe20000410000 */
[C---:B------:R-:W-:Y:S01]  /*11600*/  FFMA.FTZ R26, R29.reuse, R114, -R110 ;  /* 0x000000721d1a7223 */ /* 0x040fe2000001086e */
[----:B------:R-:W-:Y:S01]  /*11610*/  FFMA.FTZ R112, R29, R118, R112 ;  /* 0x000000761d707223 */ /* 0x000fe20000010070 */
[--C-:B------:R-:W-:Y:S02]  /*11620*/  HADD2.F32 R29, -RZ, R113.reuse.H0_H0 ;  /* 0x20000071ff1d7230 */ /* 0x100fe40000004100 */
[C---:B------:R-:W-:Y:S01]  /*11630*/  FFMA.FTZ R117, R28.reuse, R47, -R117 ;  /* 0x0000002f1c757223 */ /* 0x040fe20000010875 */
[----:B------:R-:W-:Y:S01]  /*11640*/  FFMA.FTZ R30, R28, R115, R30 ;  /* 0x000000731c1e7223 */ /* 0x000fe2000001001e */
[C---:B------:R-:W-:Y:S01]  /*11650*/  FMUL.FTZ R28, R44.reuse, R31 ;  /* 0x0000001f2c1c7220 */ /* 0x040fe20000410000 */
[----:B------:R-:W-:Y:S02]  /*11660*/  HADD2.F32 R113, -RZ, R113.H1_H1 ;  /* 0x30000071ff717230 */ /* 0x000fe40000004100 */
[----:B------:R-:W-:Y:S01]  /*11670*/  FMUL.FTZ R44, R44, R29 ;  /* 0x0000001d2c2c7220 */ /* 0x000fe20000410000 */
[----:B------:R-:W-:-:S02]  /*11680*/  HADD2.F32 R111, -RZ, R111.H1_H1 ;  /* 0x3000006fff6f7230 */ /* 0x000fc40000004100 */
[----:B------:R-:W-:Y:S01]  /*11690*/  FFMA.FTZ R29, R25, R29, -R28 ;  /* 0x0000001d191d7223 */ /* 0x000fe2000001081c */
[----:B------:R-:W-:Y:S02]  /*116a0*/  HADD2.F32 R28, -RZ, R27.H0_H0 ;  /* 0x2000001bff1c7230 */ /* 0x000fe40000004100 */
[C---:B------:R-:W-:Y:S01]  /*116b0*/  FMUL.FTZ R110, R45.reuse, R113 ;  /* 0x000000712d6e7220 */ /* 0x040fe20000410000 */
[----:B------:R-:W-:Y:S02]  /*116c0*/  HADD2.F32 R7, -RZ, R7.H1_H1 ;  /* 0x30000007ff077230 */ /* 0x000fe40000004100 */
[----:B------:R-:W-:Y:S01]  /*116d0*/  FMUL.FTZ R27, R45, R111 ;  /* 0x0000006f2d1b7220 */ /* 0x000fe20000410000 */
[----:B------:R-:W-:Y:S01]  /*116e0*/  FFMA.FTZ R44, R25, R31, R44 ;  /* 0x0000001f192c7223 */ /* 0x000fe2000001002c */
[C---:B------:R-:W-:Y:S01]  /*116f0*/  FFMA.FTZ R110, R24.reuse, R111, R110 ;  /* 0x0000006f186e7223 */ /* 0x040fe2000001006e */
[C---:B------:R-:W-:Y:S01]  /*11700*/  FMUL.FTZ R114, R11.reuse, R28 ;  /* 0x0000001c0b727220 */ /* 0x040fe20000410000 */
[----:B------:R-:W-:Y:S01]  /*11710*/  FFMA.FTZ R27, R24, R113, -R27 ;  /* 0x00000071181b7223 */ /* 0x000fe2000001081b */
[----:B------:R-:W-:Y:S01]  /*11720*/  FMUL.FTZ R24, R11, R46 ;  /* 0x0000002e0b187220 */ /* 0x000fe20000410000 */
[----:B------:R-:W-:-:S02]  /*11730*/  HADD2.F32 R11, -RZ, R14.H0_H0 ;  /* 0x2000000eff0b7230 */ /* 0x000fc40000004100 */
[C---:B------:R-:W-:Y:S01]  /*11740*/  FFMA.FTZ R114, R7.reuse, R46, -R114 ;  /* 0x0000002e07727223 */ /* 0x040fe20000010872 */
[----:B------:R-:W-:Y:S02]  /*11750*/  HADD2.F32 R4, -RZ, R4.H1_H1 ;  /* 0x30000004ff047230 */ /* 0x000fe40000004100 */
        /* <DEDUP_REMOVED lines=20> */
.L_x_2500:
[----:B------:R-:W-:Y:S05]  /*118a0*/  BSYNC B1 ;  /* 0x0000000000017941 */ /* 0x000fea0003800000 */
.L_x_2499:
[----:B------:R-:W-:Y:S04]  /*118b0*/  BSSY B1, `(.L_x_2503) ;  /* 0x00000d2000017945 */ /* 0x000fe80003800000 */
[----:B------:R-:W-:Y:S05]  /*118c0*/  @P1 BRA `(.L_x_2504) ;  /* 0x0000000c00401947 */ /* 0x000fea0003800000 */
[----:B------:R3:W5:Y:S01]  /*118d0*/  LDL R110, [R1+0x7c] ;  /* 0x00007c00016e7983 */ /* 0x0007620000100800 */
[----:B--2---:R-:W2:Y:S01]  /*118e0*/  LDC R12, c[0x0][0x3d4] ;  /* 0x0000f500ff0c7b82 */ /* 0x004ea20000000800 */
[----:B------:R-:W-:Y:S01]  /*118f0*/  BSSY B2, `(.L_x_2505) ;  /* 0x0000066000027945 */ /* 0x000fe20003800000 */
[-C--:B--2---:R-:W-:Y:S02]  /*11900*/  ISETP.GE.AND P0, PT, R17, R12.reuse, PT ;  /* 0x0000000c1100720c */ /* 0x084fe40003f06270 */
[----:B------:R-:W-:-:S11]  /*11910*/  ISETP.GE.AND P1, PT, R19, R12, PT ;  /* 0x0000000c1300720c */ /* 0x000fd60003f26270 */
[----:B---3--:R-:W-:Y:S05]  /*11920*/  @P0 BRA `(.L_x_2506) ;  /* 0x0000000400880947 */ /* 0x008fea0003800000 */
[----:B-1----:R-:W-:Y:S02]  /*11930*/  LEA.HI R4, R12, R85, RZ, 0x1d ;  /* 0x000000550c047211 */ /* 0x002fe400078fe8ff */
[----:B-----5:R-:W-:Y:S02]  /*11940*/  R2UR UR4, R110 ;  /* 0x000000006e0472ca */ /* 0x020fe400000e0000 */
[----:B------:R-:W-:Y:S02]  /*11950*/  SHF.R.S32.HI R5, RZ, 0x1f, R4 ;  /* 0x0000001fff057819 */ /* 0x000fe40000011404 */
[----:B------:R-:W-:Y:S02]  /*11960*/  SHF.L.U32 R6, R4, 0x3, RZ ;  /* 0x0000000304067819 */ /* 0x000fe400000006ff */
[----:B------:R-:W-:Y:S02]  /*11970*/  LEA.HI R5, R5, R4, RZ, 0x3 ;  /* 0x0000000405057211 */ /* 0x000fe400078f18ff */
[----:B------:R-:W-:-:S02]  /*11980*/  LOP3.LUT R4, R229, 0x38, R6, 0xf8, !PT ;  /* 0x00000038e5047812 */ /* 0x000fc400078ef806 */
[----:B------:R-:W-:Y:S01]  /*11990*/  LOP3.LUT R7, R229, 0x38, R17, 0xf8, !PT ;  /* 0x00000038e5077812 */ /* 0x000fe200078ef811 */
[----:B------:R-:W-:Y:S01]  /*119a0*/  IMAD.SHL.U32 R5, R5, 0x400, RZ ;  /* 0x0000040005057824 */ /* 0x000fe200078e00ff */
[----:B0-----:R-:W-:Y:S02]  /*119b0*/  LOP3.LUT R9, R4, R233, RZ, 0x3c, !PT ;  /* 0x000000e904097212 */ /* 0x001fe400078e3cff */
[----:B------:R-:W-:Y:S02]  /*119c0*/  LOP3.LUT R7, R230, R7, R233, 0xf6, !PT ;  /* 0x00000007e6077212 */ /* 0x000fe400078ef6e9 */
[----:B------:R-:W-:Y:S02]  /*119d0*/  LOP3.LUT R8, R5, 0x7fffe000, RZ, 0xc0, !PT ;  /* 0x7fffe00005087812 */ /* 0x000fe400078ec0ff */
[----:B------:R-:W-:Y:S02]  /*119e0*/  LEA R13, R7, UR4, 0x1 ;  /* 0x00000004070d7c11 */ /* 0x000fe4000f8e08ff */
[----:B------:R-:W-:-:S02]  /*119f0*/  IADD3 R9, R9, R8, R230 ;  /* 0x0000000809097210 */ /* 0x000fc40007ffe0e6 */
[--C-:B------:R-:W-:Y:S01]  /*11a00*/  SHF.R.U64 R15, R40, 0x10, R41.reuse ;  /* 0x00000010280f7819 */ /* 0x100fe20000001229 */
[----:B------:R-:W0:Y:S01]  /*11a10*/  LDS.128 R4, [R13] ;  /* 0x000000000d047984 */ /* 0x000e220000000c00 */
[----:B------:R-:W-:Y:S01]  /*11a20*/  SHF.R.U32.HI R47, RZ, 0x10, R41 ;  /* 0x00000010ff2f7819 */ /* 0x000fe20000011629 */
[----:B------:R-:W-:Y:S01]  /*11a30*/  IMAD R14, R9, 0x2, R16 ;  /* 0x00000002090e7824 */ /* 0x000fe200078e0210 */
[--C-:B------:R-:W-:Y:S01]  /*11a40*/  SHF.R.U64 R25, R34, 0x10, R35.reuse ;  /* 0x0000001022197819 */ /* 0x100fe20000001223 */
[----:B------:R-:W-:Y:S01]  /*11a50*/  HADD2.F32 R41, -RZ, R106.H1_H1 ;  /* 0x3000006aff297230 */ /* 0x000fe20000004100 */
[----:B------:R-:W-:Y:S01]  /*11a60*/  SHF.R.U32.HI R44, RZ, 0x10, R35 ;  /* 0x00000010ff2c7819 */ /* 0x000fe20000011623 */
[----:B------:R-:W-:Y:S01]  /*11a70*/  HADD2.F32 R35, -RZ, R108.H1_H1 ;  /* 0x3000006cff237230 */ /* 0x000fe20000004100 */
[----:B------:R-:W1:Y:S01]  /*11a80*/  LDS.128 R8, [R14+0x14400] ;  /* 0x014400000e087984 */ /* 0x000e620000000c00 */
[----:B------:R-:W-:Y:S01]  /*11a90*/  SHF.R.U32.HI R40, RZ, 0x10, R33 ;  /* 0x00000010ff287819 */ /* 0x000fe20000011621 */
[----:B------:R-:W-:Y:S01]  /*11aa0*/  HADD2.F32 R106, -RZ, R106.H0_H0 ;  /* 0x2000006aff6a7230 */ /* 0x000fe20000004100 */
[--C-:B------:R-:W-:Y:S01]  /*11ab0*/  SHF.R.U64 R21, R42, 0x10, R43.reuse ;  /* 0x000000102a157819 */ /* 0x100fe2000000122b */
[----:B------:R-:W-:Y:S01]  /*11ac0*/  HADD2.F32 R108, -RZ, R108.H0_H0 ;  /* 0x2000006cff6c7230 */ /* 0x000fe20000004100 */
[----:B------:R-:W-:Y:S01]  /*11ad0*/  SHF.R.U32.HI R46, RZ, 0x10, R43 ;  /* 0x00000010ff2e7819 */ /* 0x000fe2000001162b */
[----:B------:R-:W-:Y:S01]  /*11ae0*/  HADD2.F32 R34, -RZ, R40.H0_H0 ;  /* 0x20000028ff227230 */ /* 0x000fe20000004100 */
[----:B------:R-:W-:Y:S01]  /*11af0*/  SHF.R.U64 R24, R32, 0x10, R33 ;  /* 0x0000001020187819 */ /* 0x000fe20000001221 */
[----:B------:R-:W-:-:S02]  /*11b00*/  HADD2.F32 R25, -RZ, R25.H0_H0 ;  /* 0x20000019ff197230 */ /* 0x000fc40000004100 */
[----:B------:R-:W-:Y:S02]  /*11b10*/  HADD2.F32 R15, -RZ, R15.H0_H0 ;  /* 0x2000000fff0f7230 */ /* 0x000fe40000004100 */
[----:B------:R-:W-:Y:S02]  /*11b20*/  HADD2.F32 R21, -RZ, R21.H0_H0 ;  /* 0x20000015ff157230 */ /* 0x000fe40000004100 */
[--C-:B0-----:R-:W-:Y:S02]  /*11b30*/  HADD2.F32 R26, -RZ, R5.reuse.H0_H0 ;  /* 0x20000005ff1a7230 */ /* 0x101fe40000004100 */
[----:B------:R-:W-:Y:S02]  /*11b40*/  HADD2.F32 R27, -RZ, R5.H1_H1 ;  /* 0x30000005ff1b7230 */ /* 0x000fe40000004100 */
[----:B------:R-:W-:Y:S02]  /*11b50*/  HADD2.F32 R5, -RZ, R4.H0_H0 ;  /* 0x20000004ff057230 */ /* 0x000fe40000004100 */
[----:B------:R-:W-:-:S02]  /*11b60*/  HADD2.F32 R28, -RZ, R6.H0_H0 ;  /* 0x20000006ff1c7230 */ /* 0x000fc40000004100 */
        /* <DEDUP_REMOVED lines=8> */
[----:B------:R-:W-:Y:S01]  /*11bf0*/  FFMA.FTZ R45, R26, R41, R45 ;  /* 0x000000291a2d7223 */ /* 0x000fe2000001002d */
[----:B------:R-:W-:Y:S01]  /*11c00*/  FMUL.FTZ R26, R9, R106 ;  /* 0x0000006a091a7220 */ /* 0x000fe20000410000 */
[----:B------:R-:W-:Y:S01]  /*11c10*/  FMUL.FTZ R42, R31, R30 ;  /* 0x0000001e1f2a7220 */ /* 0x000fe20000410000 */
[----:B------:R-:W-:Y:S01]  /*11c20*/  FMUL.FTZ R35, R9, R108 ;  /* 0x0000006c09237220 */ /* 0x000fe20000410000 */
[----:B------:R-:W-:-:S02]  /*11c30*/  HADD2.F32 R32, -RZ, R10.H0_H0 ;  /* 0x2000000aff207230 */ /* 0x000fc40000004100 */
[----:B------:R-:W-:Y:S01]  /*11c40*/  FFMA.FTZ R108, R5, R108, -R26 ;  /* 0x0000006c056c7223 */ /* 0x000fe2000001081a */
[----:B------:R-:W-:Y:S02]  /*11c50*/  HADD2.F32 R31, -RZ, R107.H0_H0 ;  /* 0x2000006bff1f7230 */ /* 0x000fe40000004100 */
[----:B------:R-:W-:Y:S01]  /*11c60*/  FFMA.FTZ R42, R27, R34, R42 ;  /* 0x000000221b2a7223 */ /* 0x000fe2000001002a */
[----:B------:R-:W-:Y:S02]  /*11c70*/  HADD2.F32 R9, -RZ, R109.H0_H0 ;  /* 0x2000006dff097230 */ /* 0x000fe40000004100 */
[----:B------:R-:W-:Y:S01]  /*11c80*/  FFMA.FTZ R35, R5, R106, R35 ;  /* 0x0000006a05237223 */ /* 0x000fe20000010023 */
[----:B------:R-:W-:Y:S02]  /*11c90*/  HADD2.F32 R33, -RZ, R11.H0_H0 ;  /* 0x2000000bff217230 */ /* 0x000fe40000004100 */
[----:B------:R-:W-:Y:S01]  /*11ca0*/  FMUL.FTZ R5, R32, R31 ;  /* 0x0000001f20057220 */ /* 0x000fe20000410000 */
[----:B------:R-:W-:-:S02]  /*11cb0*/  HADD2.F32 R34, -RZ, R107.H1_H1 ;  /* 0x3000006bff227230 */ /* 0x000fc40000004100 */
[-C--:B------:R-:W-:Y:S01]  /*11cc0*/  FMUL.FTZ R41, R32, R9.reuse ;  /* 0x0000000920297220 */ /* 0x080fe20000410000 */
[----:B------:R-:W-:Y:S02]  /*11cd0*/  HADD2.F32 R29, -RZ, R7.H0_H0 ;  /* 0x20000007ff1d7230 */ /* 0x000fe40000004100 */
[----:B------:R-:W-:Y:S01]  /*11ce0*/  FFMA.FTZ R40, R27, R30, -R40 ;  /* 0x0000001e1b287223 */ /* 0x000fe20000010828 */
[----:B------:R-:W-:Y:S02]  /*11cf0*/  HADD2.F32 R26, -RZ, R109.H1_H1 ;  /* 0x3000006dff1a7230 */ /* 0x000fe40000004100 */
[----:B------:R-:W-:Y:S01]  /*11d00*/  FFMA.FTZ R27, R28, R9, -R5 ;  /* 0x000000091c1b7223 */ /* 0x000fe20000010805 */
[----:B------:R-:W-:Y:S02]  /*11d10*/  HADD2.F32 R32, -RZ, R44.H0_H0 ;  /* 0x2000002cff207230 */ /* 0x000fe40000004100 */
[----:B------:R-:W-:Y:S01]  /*11d20*/  FMUL.FTZ R44, R33, R34 ;  /* 0x00000022212c7220 */ /* 0x000fe20000410000 */
[----:B------:R-:W-:-:S02]  /*11d30*/  HADD2.F32 R11, -RZ, R11.H1_H1 ;  /* 0x3000000bff0b7230 */ /* 0x000fc40000004100 */
[-C--:B------:R-:W-:Y:S01]  /*11d40*/  FMUL.FTZ R33, R33, R26.reuse ;  /* 0x0000001a21217220 */ /* 0x080fe20000410000 */
[----:B------:R-:W-:Y:S02]  /*11d50*/  HADD2.F32 R30, -RZ, R46.H0_H0 ;  /* 0x2000002eff1e7230 */ /* 0x000fe40000004100 */
[----:B------:R-:W-:Y:S01]  /*11d60*/  FFMA.FTZ R41, R28, R31, R41 ;  /* 0x0000001f1c297223 */ /* 0x000fe20000010029 */
[----:B------:R-:W-:Y:S02]  /*11d70*/  HADD2.F32 R7, -RZ, R7.H1_H1 ;  /* 0x30000007ff077230 */ /* 0x000fe40000004100 */
[----:B------:R-:W-:Y:S01]  /*11d80*/  FFMA.FTZ R44, R29, R26, -R44 ;  /* 0x0000001a1d2c7223 */ /* 0x000fe2000001082c */
[----:B------:R-:W-:Y:S02]  /*11d90*/  HADD2.F32 R8, -RZ, R8.H1_H1 ;  /* 0x30000008ff087230 */ /* 0x000fe40000004100 */
[----:B------:R-:W-:Y:S01]  /*11da0*/  FMUL.FTZ R28, R11, R32 ;  /* 0x000000200b1c7220 */ /* 0x000fe20000410000 */
[----:B------:R-:W-:-:S02]  /*11db0*/  HADD2.F32 R10, -RZ, R10.H1_H1 ;  /* 0x3000000aff0a7230 */ /* 0x000fc40000004100 */
[-C--:B------:R-:W-:Y:S01]  /*11dc0*/  FMUL.FTZ R26, R11, R30.reuse ;  /* 0x0000001e0b1a7220 */ /* 0x080fe20000410000 */
[----:B------:R-:W-:Y:S02]  /*11dd0*/  HADD2.F32 R5, -RZ, R24.H0_H0 ;  /* 0x20000018ff057230 */ /* 0x000fe40000004100 */
        /* <DEDUP_REMOVED lines=23> */
.L_x_2506:
[----:B------:R-:W-:Y:S05]  /*11f50*/  BSYNC B2 ;  /* 0x0000000000027941 */ /* 0x000fea0003800000 */
.L_x_2505:
[----:B------:R-:W-:Y:S05]  /*11f60*/  @P1 BRA `(.L_x_2504) ;  /* 0x0000000400981947 */ /* 0x000fea0003800000 */
[----:B-12---:R-:W-:Y:S01]  /*11f70*/  LEA.HI R4, R0, R19, RZ, 0x6 ;  /* 0x0000001300047211 */ /* 0x006fe200078f30ff */
[----:B------:R-:W-:Y:S01]  /*11f80*/  HADD2.F32 R29, -RZ, R104.H1_H1 ;  /* 0x30000068ff1d7230 */ /* 0x000fe20000004100 */
[----:B------:R-:W-:Y:S01]  /*11f90*/  LEA.HI R12, R12, R20, RZ, 0x1d ;  /* 0x000000140c0c7211 */ /* 0x000fe200078fe8ff */
[--C-:B------:R-:W-:Y:S01]  /*11fa0*/  HADD2.F32 R30, -RZ, R102.reuse.H1_H1 ;  /* 0x30000066ff1e7230 */ /* 0x100fe20000004100 */
[----:B------:R-:W-:Y:S01]  /*11fb0*/  SHF.L.U32 R4, R4, 0x7, RZ ;  /* 0x0000000704047819 */ /* 0x000fe200000006ff */
[----:B------:R-:W-:Y:S01]  /*11fc0*/  HADD2.F32 R102, -RZ, R102.H0_H0 ;  /* 0x20000066ff667230 */ /* 0x000fe20000004100 */
[----:B------:R-:W-:Y:S01]  /*11fd0*/  SHF.R.S32.HI R5, RZ, 0x1f, R12 ;  /* 0x0000001fff057819 */ /* 0x000fe2000001140c */
[----:B------:R-:W-:Y:S01]  /*11fe0*/  HADD2.F32 R104, -RZ, R104.H0_H0 ;  /* 0x20000068ff687230 */ /* 0x000fe20000004100 */
[----:B------:R-:W-:Y:S01]  /*11ff0*/  LOP3.LUT R7, R4, 0xffffe000, RZ, 0xc0, !PT ;  /* 0xffffe00004077812 */ /* 0x000fe200078ec0ff */
[----:B------:R-:W-:Y:S01]  /*12000*/  IMAD.SHL.U32 R4, R12, 0x8, RZ ;  /* 0x000000080c047824 */ /* 0x000fe200078e00ff */
[----:B------:R-:W-:-:S02]  /*12010*/  LEA.HI R5, R5, R12, RZ, 0x3 ;  /* 0x0000000c05057211 */ /* 0x000fc400078f18ff */
[----:B-----5:R-:W-:Y:S02]  /*12020*/  R2UR UR4, R110 ;  /* 0x000000006e0472ca */ /* 0x020fe400000e0000 */
[----:B------:R-:W-:Y:S01]  /*12030*/  LOP3.LUT R4, R229, 0x38, R4, 0xf8, !PT ;  /* 0x00000038e5047812 */ /* 0x000fe200078ef804 */
[----:B------:R-:W-:Y:S01]  /*12040*/  IMAD.SHL.U32 R5, R5, 0x400, RZ ;  /* 0x0000040005057824 */ /* 0x000fe200078e00ff */
[----:B------:R-:W-:Y:S02]  /*12050*/  LOP3.LUT R6, R229, 0x38, R3, 0xf8, !PT ;  /* 0x00000038e5067812 */ /* 0x000fe400078ef803 */
[-C--:B0-----:R-:W-:Y:S02]  /*12060*/  LOP3.LUT R9, R4, R233.reuse, RZ, 0x3c, !PT ;  /* 0x000000e904097212 */ /* 0x081fe400078e3cff */
[----:B------:R-:W-:Y:S02]  /*12070*/  LOP3.LUT R8, R5, 0x7fffe000, RZ, 0xc0, !PT ;  /* 0x7fffe00005087812 */ /* 0x000fe400078ec0ff */
[----:B------:R-:W-:-:S02]  /*12080*/  LOP3.LUT R6, R6, R233, RZ, 0x3c, !PT ;  /* 0x000000e906067212 */ /* 0x000fc400078e3cff */
[--C-:B------:R-:W-:Y:S02]  /*12090*/  IADD3 R9, R9, R8, R230.reuse ;  /* 0x0000000809097210 */ /* 0x100fe40007ffe0e6 */
[----:B------:R-:W-:Y:S02]  /*120a0*/  IADD3 R6, R6, R7, R230 ;  /* 0x0000000706067210 */ /* 0x000fe40007ffe0e6 */
[----:B------:R-:W-:Y:S02]  /*120b0*/  LEA R13, R9, R16, 0x1 ;  /* 0x00000010090d7211 */ /* 0x000fe400078e08ff */
[----:B------:R-:W-:Y:S02]  /*120c0*/  LEA R12, R6, UR4, 0x1 ;  /* 0x00000004060c7c11 */ /* 0x000fe4000f8e08ff */
[--C-:B------:R-:W-:Y:S01]  /*120d0*/  SHF.R.U64 R42, R48, 0x10, R49.reuse ;  /* 0x00000010302a7819 */ /* 0x100fe20000001231 */
[----:B------:R-:W0:Y:S01]  /*120e0*/  LDS.128 R8, [R13+0x14400] ;  /* 0x014400000d087984 */ /* 0x000e220000000c00 */
[----:B------:R-:W-:-:S02]  /*120f0*/  SHF.R.U32.HI R48, RZ, 0x10, R49 ;  /* 0x00000010ff307819 */ /* 0x000fc40000011631 */
[--C-:B------:R-:W-:Y:S01]  /*12100*/  SHF.R.U32.HI R31, RZ, 0x10, R37.reuse ;  /* 0x00000010ff1f7819 */ /* 0x100fe20000011625 */
[----:B------:R-:W1:Y:S01]  /*12110*/  LDS.128 R4, [R12] ;  /* 0x000000000c047984 */ /* 0x000e620000000c00 */
[----:B------:R-:W-:Y:S02]  /*12120*/  SHF.R.U64 R40, R36, 0x10, R37 ;  /* 0x0000001024287819 */ /* 0x000fe40000001225 */
[----:B------:R-:W-:Y:S01]  /*12130*/  SHF.R.U64 R41, R50, 0x10, R51 ;  /* 0x0000001032297819 */ /* 0x000fe20000001233 */
[----:B------:R-:W-:Y:S01]  /*12140*/  HADD2.F32 R31, -RZ, R31.H0_H0 ;  /* 0x2000001fff1f7230 */ /* 0x000fe20000004100 */
[----:B------:R-:W-:Y:S02]  /*12150*/  SHF.R.U64 R37, R38, 0x10, R39 ;  /* 0x0000001026257819 */ /* 0x000fe40000001227 */
[----:B------:R-:W-:Y:S02]  /*12160*/  SHF.R.U32.HI R50, RZ, 0x10, R51 ;  /* 0x00000010ff327819 */ /* 0x000fe40000011633 */
[----:B------:R-:W-:Y:S01]  /*12170*/  SHF.R.U32.HI R38, RZ, 0x10, R39 ;  /* 0x00000010ff267819 */ /* 0x000fe20000011627 */
[----:B0-----:R-:W-:-:S02]  /*12180*/  HADD2.F32 R25, -RZ, R9.H0_H0 ;  /* 0x20000009ff197230 */ /* 0x001fc40000004100 */
[----:B------:R-:W-:Y:S02]  /*12190*/  HADD2.F32 R26, -RZ, R9.H1_H1 ;  /* 0x30000009ff1a7230 */ /* 0x000fe40000004100 */
[--C-:B-1----:R-:W-:Y:S02]  /*121a0*/  HADD2.F32 R14, -RZ, R5.reuse.H0_H0 ;  /* 0x20000005ff0e7230 */ /* 0x102fe40000004100 */
[C---:B------:R-:W-:Y:S01]  /*121b0*/  FMUL.FTZ R33, R25.reuse, R30 ;  /* 0x0000001e19217220 */ /* 0x040fe20000410000 */
        /* <DEDUP_REMOVED lines=8> */
[C---:B------:R-:W-:Y:S01]  /*12240*/  FMUL.FTZ R32, R26.reuse, R31 ;  /* 0x0000001f1a207220 */ /* 0x040fe20000410000 */
[----:B------:R-:W-:Y:S01]  /*12250*/  FMUL.FTZ R30, R26, R25 ;  /* 0x000000191a1e7220 */ /* 0x000fe20000410000 */
[----:B------:R-:W-:Y:S02]  /*12260*/  HADD2.F32 R27, -RZ, R10.H0_H0 ;  /* 0x2000000aff1b7230 */ /* 0x000fe40000004100 */
[-C--:B------:R-:W-:Y:S01]  /*12270*/  FMUL.FTZ R9, R9, R104.reuse ;  /* 0x0000006809097220 */ /* 0x080fe20000410000 */
[----:B------:R-:W-:Y:S02]  /*12280*/  HADD2.F32 R26, -RZ, R103.H0_H0 ;  /* 0x20000067ff1a7230 */ /* 0x000fe40000004100 */
[----:B------:R-:W-:Y:S01]  /*12290*/  FFMA.FTZ R104, R5, R104, -R14 ;  /* 0x0000006805687223 */ /* 0x000fe2000001080e */
[----:B------:R-:W-:-:S02]  /*122a0*/  HADD2.F32 R14, -RZ, R105.H0_H0 ;  /* 0x20000069ff0e7230 */ /* 0x000fc40000004100 */
[----:B------:R-:W-:Y:S01]  /*122b0*/  FFMA.FTZ R34, R15, R31, R30 ;  /* 0x0000001f0f227223 */ /* 0x000fe2000001001e */
[----:B------:R-:W-:Y:S02]  /*122c0*/  HADD2.F32 R21, -RZ, R6.H0_H0 ;  /* 0x20000006ff157230 */ /* 0x000fe40000004100 */
[----:B------:R-:W-:Y:S01]  /*122d0*/  FMUL.FTZ R30, R27, R26 ;  /* 0x0000001a1b1e7220 */ /* 0x000fe20000410000 */
[----:B------:R-:W-:Y:S02]  /*122e0*/  HADD2.F32 R28, -RZ, R11.H0_H0 ;  /* 0x2000000bff1c7230 */ /* 0x000fe40000004100 */
[----:B------:R-:W-:Y:S01]  /*122f0*/  FFMA.FTZ R102, R5, R102, R9 ;  /* 0x0000006605667223 */ /* 0x000fe20000010009 */
[----:B------:R-:W-:Y:S02]  /*12300*/  HADD2.F32 R103, -RZ, R103.H1_H1 ;  /* 0x30000067ff677230 */ /* 0x000fe40000004100 */
[----:B------:R-:W-:Y:S01]  /*12310*/  FMUL.FTZ R36, R27, R14 ;  /* 0x0000000e1b247220 */ /* 0x000fe20000410000 */
[----:B------:R-:W-:-:S02]  /*12320*/  HADD2.F32 R105, -RZ, R105.H1_H1 ;  /* 0x30000069ff697230 */ /* 0x000fc40000004100 */
[C---:B------:R-:W-:Y:S01]  /*12330*/  FFMA.FTZ R27, R21.reuse, R14, -R30 ;  /* 0x0000000e151b7223 */ /* 0x040fe2000001081e */
[----:B------:R-:W-:Y:S02]  /*12340*/  HADD2.F32 R24, -RZ, R7.H0_H0 ;  /* 0x20000007ff187230 */ /* 0x000fe40000004100 */
[C---:B------:R-:W-:Y:S01]  /*12350*/  FMUL.FTZ R5, R28.reuse, R103 ;  /* 0x000000671c057220 */ /* 0x040fe20000410000 */
[----:B------:R-:W-:Y:S02]  /*12360*/  HADD2.F32 R11, -RZ, R11.H1_H1 ;  /* 0x3000000bff0b7230 */ /* 0x000fe40000004100 */
[----:B------:R-:W-:Y:S01]  /*12370*/  FMUL.FTZ R28, R28, R105 ;  /* 0x000000691c1c7220 */ /* 0x000fe20000410000 */
[----:B------:R-:W-:Y:S02]  /*12380*/  HADD2.F32 R30, -RZ, R38.H0_H0 ;  /* 0x20000026ff1e7230 */ /* 0x000fe40000004100 */
[----:B------:R-:W-:Y:S01]  /*12390*/  FFMA.FTZ R36, R21, R26, R36 ;  /* 0x0000001a15247223 */ /* 0x000fe20000010024 */
[----:B------:R-:W-:-:S02]  /*123a0*/  HADD2.F32 R14, -RZ, R50.H0_H0 ;  /* 0x20000032ff0e7230 */ /* 0x000fc40000004100 */
[C---:B------:R-:W-:Y:S01]  /*123b0*/  FFMA.FTZ R105, R24.reuse, R105, -R5 ;  /* 0x0000006918697223 */ /* 0x040fe20000010805 */
[----:B------:R-:W-:Y:S01]  /*123c0*/  FFMA.FTZ R28, R24, R103, R28 ;  /* 0x00000067181c7223 */ /* 0x000fe2000001001c */
[----:B------:R-:W-:Y:S02]  /*123d0*/  HADD2.F32 R7, -RZ, R7.H1_H1 ;  /* 0x30000007ff077230 */ /* 0x000fe40000004100 */
[----:B------:R-:W-:Y:S01]  /*123e0*/  FFMA.FTZ R32, R15, R25, -R32 ;  /* 0x000000190f207223 */ /* 0x000fe20000010820 */
[C---:B------:R-:W-:Y:S01]  /*123f0*/  FMUL.FTZ R26, R11.reuse, R30 ;  /* 0x0000001e0b1a7220 */ /* 0x040fe20000410000 */
[-C--:B------:R-:W-:Y:S01]  /*12400*/  FMUL.FTZ R24, R11, R14.reuse ;  /* 0x0000000e0b187220 */ /* 0x080fe20000410000 */
[----:B------:R-:W-:Y:S02]  /*12410*/  HADD2.F32 R8, -RZ, R8.H1_H1 ;  /* 0x30000008ff087230 */ /* 0x000fe40000004100 */
        /* <DEDUP_REMOVED lines=27> */
.L_x_2504:
[----:B------:R-:W-:Y:S05]  /*125d0*/  BSYNC B1 ;  /* 0x0000000000017941 */ /* 0x000fea0003800000 */
.L_x_2503:
[----:B------:R-:W-:Y:S04]  /*125e0*/  BSSY B1, `(.L_x_2507) ;  /* 0x00000d2000017945 */ /* 0x000fe80003800000 */
[----:B------:R-:W-:Y:S05]  /*125f0*/  @P2 BRA `(.L_x_2508) ;  /* 0x0000000c00402947 */ /* 0x000fea0003800000 */
[----:B------:R4:W5:Y:S01]  /*12600*/  LDL R44, [R1+0x7c] ;  /* 0x00007c00012c7983 */ /* 0x0009620000100800 */
[----:B--23--:R-:W2:Y:S01]  /*12610*/  LDC R12, c[0x0][0x3d4] ;  /* 0x0000f500ff0c7b82 */ /* 0x00cea20000000800 */
[----:B------:R-:W-:Y:S01]  /*12620*/  BSSY B2, `(.L_x_2509) ;  /* 0x0000066000027945 */ /* 0x000fe20003800000 */
[-C--:B--2---:R-:W-:Y:S02]  /*12630*/  ISETP.GE.AND P0, PT, R17, R12.reuse, PT ;  /* 0x0000000c1100720c */ /* 0x084fe40003f06270 */
[----:B------:R-:W-:-:S11]  /*12640*/  ISETP.GE.AND P1, PT, R19, R12, PT ;  /* 0x0000000c1300720c */ /* 0x000fd60003f26270 */
[----:B----4-:R-:W-:Y:S05]  /*12650*/  @P0 BRA `(.L_x_2510) ;  /* 0x0000000400880947 */ /* 0x010fea0003800000 */
[----:B-1----:R-:W-:Y:S01]  /*12660*/  LEA.HI R4, R12, R85, RZ, 0x1d ;  /* 0x000000550c047211 */ /* 0x002fe200078fe8ff */
[----:B------:R-:W-:Y:S01]  /*12670*/  HADD2.F32 R29, -RZ, R100.H0_H0 ;  /* 0x20000064ff1d7230 */ /* 0x000fe20000004100 */
[----:B-----5:R-:W-:Y:S01]  /*12680*/  R2UR UR4, R44 ;  /* 0x000000002c0472ca */ /* 0x020fe200000e0000 */
[--C-:B------:R-:W-:Y:S01]  /*12690*/  HADD2.F32 R31, -RZ, R98.reuse.H0_H0 ;  /* 0x20000062ff1f7230 */ /* 0x100fe20000004100 */
[----:B------:R-:W-:Y:S01]  /*126a0*/  SHF.R.S32.HI R7, RZ, 0x1f, R4 ;  /* 0x0000001fff077819 */ /* 0x000fe20000011404 */
[----:B------:R-:W-:Y:S01]  /*126b0*/  IMAD.SHL.U32 R5, R4, 0x8, RZ ;  /* 0x0000000804057824 */ /* 0x000fe200078e00ff */
[C---:B------:R-:W-:Y:S01]  /*126c0*/  LOP3.LUT R6, R228.reuse, 0x38, R17, 0xf8, !PT ;  /* 0x00000038e4067812 */ /* 0x040fe200078ef811 */
[----:B------:R-:W-:Y:S01]  /*126d0*/  HADD2.F32 R30, -RZ, R97.H1_H1 ;  /* 0x30000061ff1e7230 */ /* 0x000fe20000004100 */
[----:B------:R-:W-:Y:S01]  /*126e0*/  LEA.HI R7, R7, R4, RZ, 0x3 ;  /* 0x0000000407077211 */ /* 0x000fe200078f18ff */
[----:B------:R-:W-:Y:S01]  /*126f0*/  HADD2.F32 R98, -RZ, R98.H1_H1 ;  /* 0x30000062ff627230 */ /* 0x000fe20000004100 */
[----:B------:R-:W-:Y:S01]  /*12700*/  LOP3.LUT R5, R228, 0x38, R5, 0xf8, !PT ;  /* 0x00000038e4057812 */ /* 0x000fe200078ef805 */
[----:B------:R-:W-:Y:S01]  /*12710*/  HADD2.F32 R100, -RZ, R100.H1_H1 ;  /* 0x30000064ff647230 */ /* 0x000fe20000004100 */
[----:B------:R-:W-:Y:S01]  /*12720*/  LOP3.LUT R6, R231, R6, R232, 0xf6, !PT ;  /* 0x00000006e7067212 */ /* 0x000fe200078ef6e8 */
[----:B------:R-:W-:Y:S01]  /*12730*/  IMAD.SHL.U32 R7, R7, 0x400, RZ ;  /* 0x0000040007077824 */ /* 0x000fe200078e00ff */
[----:B------:R-:W-:-:S02]  /*12740*/  LOP3.LUT R8, R5, R232, RZ, 0x3c, !PT ;  /* 0x000000e805087212 */ /* 0x000fc400078e3cff */
[----:B------:R-:W-:Y:S02]  /*12750*/  LEA R43, R6, UR4, 0x1 ;  /* 0x00000004062b7c11 */ /* 0x000fe4000f8e08ff */
[----:B0-----:R-:W-:Y:S02]  /*12760*/  LOP3.LUT R9, R7, 0x7fffe000, RZ, 0xc0, !PT ;  /* 0x7fffe00007097812 */ /* 0x001fe400078ec0ff */
[----:B------:R-:W-:Y:S01]  /*12770*/  SHF.R.U64 R42, R60, 0x10, R61 ;  /* 0x000000103c2a7819 */ /* 0x000fe2000000123d */
[----:B------:R-:W0:Y:S01]  /*12780*/  LDS.128 R4, [R43] ;  /* 0x000000002b047984 */ /* 0x000e220000000c00 */
[----:B------:R-:W-:Y:S02]  /*12790*/  IADD3 R9, R8, R9, R231 ;  /* 0x0000000908097210 */ /* 0x000fe40007ffe0e7 */
[----:B------:R-:W-:Y:S02]  /*127a0*/  SHF.R.U32.HI R60, RZ, 0x10, R61 ;  /* 0x00000010ff3c7819 */ /* 0x000fe4000001163d */
[----:B------:R-:W-:-:S02]  /*127b0*/  LEA R13, R9, R16, 0x1 ;  /* 0x00000010090d7211 */ /* 0x000fc400078e08ff */
[----:B------:R-:W-:Y:S02]  /*127c0*/  SHF.R.U32.HI R32, RZ, 0x10, R53 ;  /* 0x00000010ff207819 */ /* 0x000fe40000011635 */
[----:B------:R-:W-:Y:S01]  /*127d0*/  SHF.R.U64 R41, R62, 0x10, R63 ;  /* 0x000000103e297819 */ /* 0x000fe2000000123f */
[----:B------:R-:W1:Y:S01]  /*127e0*/  LDS.128 R8, [R13+0x14400] ;  /* 0x014400000d087984 */ /* 0x000e620000000c00 */
[----:B------:R-:W-:Y:S01]  /*127f0*/  SHF.R.U64 R37, R54, 0x10, R55 ;  /* 0x0000001036257819 */ /* 0x000fe20000001237 */
[----:B------:R-:W-:Y:S01]  /*12800*/  HADD2.F32 R32, -RZ, R32.H0_H0 ;  /* 0x20000020ff207230 */ /* 0x000fe20000004100 */
[----:B------:R-:W-:Y:S02]  /*12810*/  SHF.R.U32.HI R62, RZ, 0x10, R63 ;  /* 0x00000010ff3e7819 */ /* 0x000fe4000001163f */
[----:B------:R-:W-:Y:S02]  /*12820*/  SHF.R.U32.HI R54, RZ, 0x10, R55 ;  /* 0x00000010ff367819 */ /* 0x000fe40000011637 */
[----:B------:R-:W-:Y:S01]  /*12830*/  SHF.R.U64 R39, R52, 0x10, R53 ;  /* 0x0000001034277819 */ /* 0x000fe20000001235 */
[----:B0-----:R-:W-:-:S02]  /*12840*/  HADD2.F32 R14, -RZ, R5.H0_H0 ;  /* 0x20000005ff0e7230 */ /* 0x001fc40000004100 */
[----:B------:R-:W-:Y:S02]  /*12850*/  HADD2.F32 R15, -RZ, R5.H1_H1 ;  /* 0x30000005ff0f7230 */ /* 0x000fe40000004100 */
[----:B------:R-:W-:Y:S02]  /*12860*/  HADD2.F32 R5, -RZ, R4.H0_H0 ;  /* 0x20000004ff057230 */ /* 0x000fe40000004100 */
[----:B------:R-:W-:Y:S02]  /*12870*/  HADD2.F32 R21, -RZ, R6.H0_H0 ;  /* 0x20000006ff157230 */ /* 0x000fe40000004100 */
[----:B------:R-:W-:Y:S02]  /*12880*/  HADD2.F32 R24, -RZ, R7.H0_H0 ;  /* 0x20000007ff187230 */ /* 0x000fe40000004100 */
[--C-:B-1----:R-:W-:Y:S02]  /*12890*/  HADD2.F32 R25, -RZ, R9.reuse.H0_H0 ;  /* 0x20000009ff197230 */ /* 0x102fe40000004100 */
[----:B------:R-:W-:-:S02]  /*128a0*/  HADD2.F32 R26, -RZ, R9.H1_H1 ;  /* 0x30000009ff1a7230 */ /* 0x000fc40000004100 */
[----:B------:R-:W-:Y:S02]  /*128b0*/  HADD2.F32 R9, -RZ, R8.H0_H0 ;  /* 0x20000008ff097230 */ /* 0x000fe40000004100 */
[C---:B------:R-:W-:Y:S01]  /*128c0*/  FMUL.FTZ R33, R25.reuse, R31 ;  /* 0x0000001f19217220 */ /* 0x040fe20000410000 */
[-C--:B------:R-:W-:Y:S01]  /*128d0*/  FMUL.FTZ R35, R25, R29.reuse ;  /* 0x0000001d19237220 */ /* 0x080fe20000410000 */
[----:B------:R-:W-:Y:S02]  /*128e0*/  HADD2.F32 R25, -RZ, R60.H0_H0 ;  /* 0x2000003cff197230 */ /* 0x000fe40000004100 */
[----:B------:R-:W-:Y:S01]  /*128f0*/  FMUL.FTZ R34, R26, R32 ;  /* 0x000000201a227220 */ /* 0x000fe20000410000 */
[C---:B------:R-:W-:Y:S01]  /*12900*/  FFMA.FTZ R33, R14.reuse, R29, -R33 ;  /* 0x0000001d0e217223 */ /* 0x040fe20000010821 */
[----:B------:R-:W-:Y:S01]  /*12910*/  FFMA.FTZ R35, R14, R31, R35 ;  /* 0x0000001f0e237223 */ /* 0x000fe20000010023 */
[----:B------:R-:W-:Y:S02]  /*12920*/  HADD2.F32 R14, -RZ, R99.H1_H1 ;  /* 0x30000063ff0e7230 */ /* 0x000fe40000004100 */
[----:B------:R-:W-:Y:S01]  /*12930*/  FMUL.FTZ R36, R26, R25 ;  /* 0x000000191a247220 */ /* 0x000fe20000410000 */
[----:B------:R-:W-:Y:S01]  /*12940*/  FMUL.FTZ R26, R9, R30 ;  /* 0x0000001e091a7220 */ /* 0x000fe20000410000 */
[----:B------:R-:W-:-:S02]  /*12950*/  HADD2.F32 R27, -RZ, R10.H0_H0 ;  /* 0x2000000aff1b7230 */ /* 0x000fc40000004100 */
[----:B------:R-:W-:Y:S01]  /*12960*/  FFMA.FTZ R34, R15, R25, -R34 ;  /* 0x000000190f227223 */ /* 0x000fe20000010822 */
[-C--:B------:R-:W-:Y:S01]  /*12970*/  FMUL.FTZ R9, R9, R14.reuse ;  /* 0x0000000e09097220 */ /* 0x080fe20000410000 */
[----:B------:R-:W-:Y:S01]  /*12980*/  FFMA.FTZ R25, R5, R14, -R26 ;  /* 0x0000000e05197223 */ /* 0x000fe2000001081a */
[----:B------:R-:W-:Y:S02]  /*12990*/  HADD2.F32 R28, -RZ, R11.H0_H0 ;  /* 0x2000000bff1c7230 */ /* 0x000fe40000004100 */
[----:B------:R-:W-:Y:S01]  /*129a0*/  FMUL.FTZ R14, R27, R98 ;  /* 0x000000621b0e7220 */ /* 0x000fe20000410000 */
[----:B------:R-:W-:Y:S01]  /*129b0*/  FFMA.FTZ R30, R5, R30, R9 ;  /* 0x0000001e051e7223 */ /* 0x000fe20000010009 */
[----:B------:R-:W-:Y:S02]  /*129c0*/  HADD2.F32 R5, -RZ, R101.H0_H0 ;  /* 0x20000065ff057230 */ /* 0x000fe40000004100 */
[----:B------:R-:W-:Y:S01]  /*129d0*/  FFMA.FTZ R36, R15, R32, R36 ;  /* 0x000000200f247223 */ /* 0x000fe20000010024 */
[----:B------:R-:W-:-:S02]  /*129e0*/  HADD2.F32 R99, -RZ, R99.H0_H0 ;  /* 0x20000063ff637230 */ /* 0x000fc40000004100 */
[-C--:B------:R-:W-:Y:S01]  /*129f0*/  FMUL.FTZ R32, R27, R100.reuse ;  /* 0x000000641b207220 */ /* 0x080fe20000410000 */
[----:B------:R-:W-:Y:S01]  /*12a00*/  FFMA.FTZ R100, R21, R100, -R14 ;  /* 0x0000006415647223 */ /* 0x000fe2000001080e */
[----:B------:R-:W-:Y:S02]  /*12a10*/  HADD2.F32 R11, -RZ, R11.H1_H1 ;  /* 0x3000000bff0b7230 */ /* 0x000fe40000004100 */
[C---:B------:R-:W-:Y:S01]  /*12a20*/  FMUL.FTZ R38, R28.reuse, R5 ;  /* 0x000000051c267220 */ /* 0x040fe20000410000 */
[----:B------:R-:W-:Y:S02]  /*12a30*/  HADD2.F32 R26, -RZ, R54.H0_H0 ;  /* 0x20000036ff1a7230 */ /* 0x000fe40000004100 */
[-C--:B------:R-:W-:Y:S01]  /*12a40*/  FMUL.FTZ R9, R28, R99.reuse ;  /* 0x000000631c097220 */ /* 0x080fe20000410000 */
[----:B------:R-:W-:Y:S02]  /*12a50*/  HADD2.F32 R14, -RZ, R62.H0_H0 ;  /* 0x2000003eff0e7230 */ /* 0x000fe40000004100 */
[----:B------:R-:W-:Y:S01]  /*12a60*/  FFMA.FTZ R38, R24, R99, R38 ;  /* 0x0000006318267223 */ /* 0x000fe20000010026 */
[----:B------:R-:W-:-:S02]  /*12a70*/  HADD2.F32 R7, -RZ, R7.H1_H1 ;  /* 0x30000007ff077230 */ /* 0x000fc40000004100 */
[----:B------:R-:W-:Y:S01]  /*12a80*/  FFMA.FTZ R28, R24, R5, -R9 ;  /* 0x00000005181c7223 */ /* 0x000fe20000010809 */
[C---:B------:R-:W-:Y:S01]  /*12a90*/  FMUL.FTZ R40, R11.reuse, R26 ;  /* 0x0000001a0b287220 */ /* 0x040fe20000410000 */
[----:B------:R-:W-:Y:S01]  /*12aa0*/  FMUL.FTZ R24, R11, R14 ;  /* 0x0000000e0b187220 */ /* 0x000fe20000410000 */
[----:B------:R-:W-:Y:S02]  /*12ab0*/  HADD2.F32 R8, -RZ, R8.H1_H1 ;  /* 0x30000008ff087230 */ /* 0x000fe40000004100 */
[----:B------:R-:W-:Y:S01]  /*12ac0*/  FFMA.FTZ R32, R21, R98, R32 ;  /* 0x0000006215207223 */ /* 0x000fe20000010020 */
[----:B------:R-:W-:Y:S02]  /*12ad0*/  HADD2.F32 R10, -RZ, R10.H1_H1 ;  /* 0x3000000aff0a7230 */ /* 0x000fe40000004100 */
[C---:B------:R-:W-:Y:S01]  /*12ae0*/  FFMA.FTZ R29, R7.reuse, R14, -R40 ;  /* 0x0000000e071d7223 */ /* 0x040fe20000010828 */
[----:B------:R-:W-:Y:S02]  /*12af0*/  HADD2.F32 R11, -RZ, R39.H0_H0 ;  /* 0x20000027ff0b7230 */ /* 0x000fe40000004100 */
[----:B------:R-:W-:Y:S01]  /*12b00*/  FFMA.FTZ R31, R7, R26, R24 ;  /* 0x0000001a071f7223 */ /* 0x000fe20000010018 */
[----:B------:R-:W-:-:S02]  /*12b10*/  HADD2.F32 R15, -RZ, R37.H0_H0 ;  /* 0x20000025ff0f7230 */ /* 0x000fc40000004100 */
[----:B------:R-:W-:Y:S02]  /*12b20*/  HADD2.F32 R5, -RZ, R42.H0_H0 ;  /* 0x2000002aff057230 */ /* 0x000fe40000004100 */
[----:B------:R-:W-:Y:S01]  /*12b30*/  FMUL.FTZ R7, R8, R11 ;  /* 0x0000000b08077220 */ /* 0x000fe20000410000 */
[----:B------:R-:W-:Y:S02]  /*12b40*/  HADD2.F32 R9, -RZ, R41.H0_H0 ;  /* 0x20000029ff097230 */ /* 0x000fe40000004100 */
[----:B------:R-:W-:Y:S01]  /*12b50*/  FMUL.FTZ R27, R10, R15 ;  /* 0x0000000f0a1b7220 */ /* 0x000fe20000410000 */
[----:B------:R-:W-:Y:S02]  /*12b60*/  HADD2.F32 R4, -RZ, R4.H1_H1 ;  /* 0x30000004ff047230 */ /* 0x000fe40000004100 */
[----:B------:R-:W-:Y:S01]  /*12b70*/  FMUL.FTZ R14, R8, R5 ;  /* 0x00000005080e7220 */ /* 0x000fe20000410000 */
[----:B------:R-:W-:Y:S02]  /*12b80*/  HADD2.F32 R6, -RZ, R6.H1_H1 ;  /* 0x30000006ff067230 */ /* 0x000fe40000004100 */
        /* <DEDUP_REMOVED lines=15> */
.L_x_2510:
[----:B------:R-:W-:Y:S05]  /*12c80*/  BSYNC B2 ;  /* 0x0000000000027941 */ /* 0x000fea0003800000 */
.L_x_2509:
[----:B------:R-:W-:Y:S05]  /*12c90*/  @P1 BRA `(.L_x_2508) ;  /* 0x0000000400981947 */ /* 0x000fea0003800000 */
[----:B------:R-:W-:Y:S01]  /*12ca0*/  LEA.HI R12, R12, R20, RZ, 0x1d ;  /* 0x000000140c0c7211 */ /* 0x000fe200078fe8ff */
[----:B------:R-:W-:Y:S01]  /*12cb0*/  HADD2.F32 R29, -RZ, R90.H1_H1 ;  /* 0x3000005aff1d7230 */ /* 0x000fe20000004100 */
[----:B-12---:R-:W-:Y:S01]  /*12cc0*/  LOP3.LUT R5, R228, 0x38, R3, 0xf8, !PT ;  /* 0x00000038e4057812 */ /* 0x006fe200078ef803 */
[----:B------:R-:W-:Y:S01]  /*12cd0*/  HADD2.F32 R28, -RZ, R96.H1_H1 ;  /* 0x30000060ff1c7230 */ /* 0x000fe20000004100 */
[----:B------:R-:W-:Y:S01]  /*12ce0*/  SHF.R.S32.HI R7, RZ, 0x1f, R12 ;  /* 0x0000001fff077819 */ /* 0x000fe2000001140c */
[----:B------:R-:W-:Y:S01]  /*12cf0*/  HADD2.F32 R90, -RZ, R90.H0_H0 ;  /* 0x2000005aff5a7230 */ /* 0x000fe20000004100 */
[----:B------:R-:W-:Y:S01]  /*12d00*/  LOP3.LUT R6, R5, R232, RZ, 0x3c, !PT ;  /* 0x000000e805067212 */ /* 0x000fe200078e3cff */
[----:B------:R-:W-:Y:S01]  /*12d10*/  IMAD.SHL.U32 R5, R12, 0x8, RZ ;  /* 0x000000080c057824 */ /* 0x000fe200078e00ff */
[----:B------:R-:W-:Y:S01]  /*12d20*/  LEA.HI R7, R7, R12, RZ, 0x3 ;  /* 0x0000000c07077211 */ /* 0x000fe200078f18ff */
[----:B------:R-:W-:Y:S01]  /*12d30*/  HADD2.F32 R96, -RZ, R96.H0_H0 ;  /* 0x20000060ff607230 */ /* 0x000fe20000004100 */
[----:B------:R-:W-:-:S02]  /*12d40*/  LEA.HI R4, R0, R19, RZ, 0x6 ;  /* 0x0000001300047211 */ /* 0x000fc400078f30ff */
[----:B------:R-:W-:Y:S02]  /*12d50*/  LOP3.LUT R5, R228, 0x38, R5, 0xf8, !PT ;  /* 0x00000038e4057812 */ /* 0x000fe400078ef805 */
[----:B------:R-:W-:Y:S01]  /*12d60*/  SHF.L.U32 R7, R7, 0xa, RZ ;  /* 0x0000000a07077819 */ /* 0x000fe200000006ff */
[----:B------:R-:W-:Y:S01]  /*12d70*/  IMAD.SHL.U32 R4, R4, 0x80, RZ ;  /* 0x0000008004047824 */ /* 0x000fe200078e00ff */
[----:B-----5:R-:W-:Y:S02]  /*12d80*/  R2UR UR4, R44 ;  /* 0x000000002c0472ca */ /* 0x020fe400000e0000 */
[----:B------:R-:W-:Y:S02]  /*12d90*/  LOP3.LUT R8, R5, R232, RZ, 0x3c, !PT ;  /* 0x000000e805087212 */ /* 0x000fe400078e3cff */
[----:B0-----:R-:W-:Y:S02]  /*12da0*/  LOP3.LUT R9, R7, 0x7fffe000, RZ, 0xc0, !PT ;  /* 0x7fffe00007097812 */ /* 0x001fe400078ec0ff */
[----:B------:R-:W-:-:S02]  /*12db0*/  LOP3.LUT R4, R4, 0xffffe000, RZ, 0xc0, !PT ;  /* 0xffffe00004047812 */ /* 0x000fc400078ec0ff */
[--C-:B------:R-:W-:Y:S02]  /*12dc0*/  IADD3 R9, R8, R9, R231.reuse ;  /* 0x0000000908097210 */ /* 0x100fe40007ffe0e7 */
[----:B------:R-:W-:Y:S02]  /*12dd0*/  IADD3 R4, R6, R4, R231 ;  /* 0x0000000406047210 */ /* 0x000fe40007ffe0e7 */
[----:B------:R-:W-:Y:S01]  /*12de0*/  SHF.R.U32.HI R30, RZ, 0x10, R57 ;  /* 0x00000010ff1e7819 */ /* 0x000fe20000011639 */
[----:B------:R-:W-:Y:S01]  /*12df0*/  IMAD R12, R9, 0x2, R16 ;  /* 0x00000002090c7824 */ /* 0x000fe200078e0210 */
[----:B------:R-:W-:Y:S02]  /*12e00*/  LEA R41, R4, UR4, 0x1 ;  /* 0x0000000404297c11 */ /* 0x000fe4000f8e08ff */
[--C-:B------:R-:W-:Y:S01]  /*12e10*/  SHF.R.U64 R40, R80, 0x10, R81.reuse ;  /* 0x0000001050287819 */ /* 0x100fe20000001251 */
[----:B------:R-:W-:Y:S01]  /*12e20*/  HADD2.F32 R30, -RZ, R30.H0_H0 ;  /* 0x2000001eff1e7230 */ /* 0x000fe20000004100 */
[----:B------:R-:W0:Y:S01]  /*12e30*/  LDS.128 R8, [R12+0x14400] ;  /* 0x014400000c087984 */ /* 0x000e220000000c00 */
[----:B------:R-:W-:-:S02]  /*12e40*/  SHF.R.U32.HI R80, RZ, 0x10, R81 ;  /* 0x00000010ff507819 */ /* 0x000fc40000011651 */
[----:B------:R-:W-:Y:S01]  /*12e50*/  SHF.R.U64 R39, R82, 0x10, R83 ;  /* 0x0000001052277819 */ /* 0x000fe20000001253 */
[----:B------:R-:W1:Y:S01]  /*12e60*/  LDS.128 R4, [R41] ;  /* 0x0000000029047984 */ /* 0x000e620000000c00 */
[----:B------:R-:W-:Y:S02]  /*12e70*/  SHF.R.U64 R35, R58, 0x10, R59 ;  /* 0x000000103a237819 */ /* 0x000fe4000000123b */
[----:B------:R-:W-:Y:S02]  /*12e80*/  SHF.R.U32.HI R82, RZ, 0x10, R83 ;  /* 0x00000010ff527819 */ /* 0x000fe40000011653 */
[----:B------:R-:W-:Y:S02]  /*12e90*/  SHF.R.U32.HI R58, RZ, 0x10, R59 ;  /* 0x00000010ff3a7819 */ /* 0x000fe4000001163b */
[----:B------:R-:W-:Y:S01]  /*12ea0*/  SHF.R.U64 R37, R56, 0x10, R57 ;  /* 0x0000001038257819 */ /* 0x000fe20000001239 */
[--C-:B0-----:R-:W-:Y:S02]  /*12eb0*/  HADD2.F32 R24, -RZ, R9.reuse.H0_H0 ;  /* 0x20000009ff187230 */ /* 0x101fe40000004100 */
[----:B------:R-:W-:-:S02]  /*12ec0*/  HADD2.F32 R25, -RZ, R9.H1_H1 ;  /* 0x30000009ff197230 */ /* 0x000fc40000004100 */
[--C-:B-1----:R-:W-:Y:S02]  /*12ed0*/  HADD2.F32 R13, -RZ, R5.reuse.H0_H0 ;  /* 0x20000005ff0d7230 */ /* 0x102fe40000004100 */
[CC--:B------:R-:W-:Y:S01]  /*12ee0*/  FMUL.FTZ R32, R24.reuse, R29.reuse ;  /* 0x0000001d18207220 */ /* 0x0c0fe20000410000 */
[----:B------:R-:W-:Y:S01]  /*12ef0*/  FMUL.FTZ R24, R24, R28 ;  /* 0x0000001c18187220 */ /* 0x000fe20000410000 */
[----:B------:R-:W-:Y:S02]  /*12f00*/  HADD2.F32 R14, -RZ, R5.H1_H1 ;  /* 0x30000005ff0e7230 */ /* 0x000fe40000004100 */
[----:B------:R-:W-:Y:S01]  /*12f10*/  FMUL.FTZ R31, R25, R30 ;  /* 0x0000001e191f7220 */ /* 0x000fe20000410000 */
[C---:B------:R-:W-:Y:S01]  /*12f20*/  FFMA.FTZ R32, R13.reuse, R28, -R32 ;  /* 0x0000001c0d207223 */ /* 0x040fe20000010820 */
[----:B------:R-:W-:Y:S02]  /*12f30*/  HADD2.F32 R28, -RZ, R80.H0_H0 ;  /* 0x20000050ff1c7230 */ /* 0x000fe40000004100 */
[----:B------:R-:W-:Y:S01]  /*12f40*/  FFMA.FTZ R29, R13, R29, R24 ;  /* 0x0000001d0d1d7223 */ /* 0x000fe20000010018 */
[----:B------:R-:W-:-:S02]  /*12f50*/  HADD2.F32 R9, -RZ, R8.H0_H0 ;  /* 0x20000008ff097230 */ /* 0x000fc40000004100 */
[----:B------:R-:W-:Y:S02]  /*12f60*/  HADD2.F32 R5, -RZ, R4.H0_H0 ;  /* 0x20000004ff057230 */ /* 0x000fe40000004100 */
[-C--:B------:R-:W-:Y:S01]  /*12f70*/  FMUL.FTZ R25, R25, R28.reuse ;  /* 0x0000001c19197220 */ /* 0x080fe20000410000 */
[----:B------:R-:W-:Y:S02]  /*12f80*/  HADD2.F32 R24, -RZ, R97.H0_H0 ;  /* 0x20000061ff187230 */ /* 0x000fe40000004100 */
[C---:B------:R-:W-:Y:S01]  /*12f90*/  FFMA.FTZ R31, R14.reuse, R28, -R31 ;  /* 0x0000001c0e1f7223 */ /* 0x040fe2000001081f */
[----:B------:R-:W-:Y:S02]  /*12fa0*/  HADD2.F32 R26, -RZ, R10.H0_H0 ;  /* 0x2000000aff1a7230 */ /* 0x000fe40000004100 */
[----:B------:R-:W-:Y:S01]  /*12fb0*/  FMUL.FTZ R28, R9, R90 ;  /* 0x0000005a091c7220 */ /* 0x000fe20000410000 */
[----:B------:R-:W-:Y:S02]  /*12fc0*/  HADD2.F32 R13, -RZ, R91.H0_H0 ;  /* 0x2000005bff0d7230 */ /* 0x000fe40000004100 */
[----:B------:R-:W-:Y:S01]  /*12fd0*/  FFMA.FTZ R30, R14, R30, R25 ;  /* 0x0000001e0e1e7223 */ /* 0x000fe20000010019 */
[----:B------:R-:W-:-:S02]  /*12fe0*/  HADD2.F32 R15, -RZ, R6.H0_H0 ;  /* 0x20000006ff0f7230 */ /* 0x000fc40000004100 */
[-C--:B------:R-:W-:Y:S01]  /*12ff0*/  FMUL.FTZ R9, R9, R24.reuse ;  /* 0x0000001809097220 */ /* 0x080fe20000410000 */
[----:B------:R-:W-:Y:S01]  /*13000*/  FFMA.FTZ R25, R5, R24, -R28 ;  /* 0x0000001805197223 */ /* 0x000fe2000001081c */
[----:B------:R-:W-:Y:S02]  /*13010*/  HADD2.F32 R27, -RZ, R11.H0_H0 ;  /* 0x2000000bff1b7230 */ /* 0x000fe40000004100 */
[C---:B------:R-:W-:Y:S01]  /*13020*/  FMUL.FTZ R24, R26.reuse, R13 ;  /* 0x0000000d1a187220 */ /* 0x040fe20000410000 */
[----:B------:R-:W-:Y:S02]  /*13030*/  HADD2.F32 R28, -RZ, R91.H1_H1 ;  /* 0x3000005bff1c7230 */ /* 0x000fe40000004100 */
[-C--:B------:R-:W-:Y:S01]  /*13040*/  FMUL.FTZ R34, R26, R96.reuse ;  /* 0x000000601a227220 */ /* 0x080fe20000410000 */
[----:B------:R-:W-:Y:S02]  /*13050*/  HADD2.F32 R21, -RZ, R7.H0_H0 ;  /* 0x20000007ff157230 */ /* 0x000fe40000004100 */
[----:B------:R-:W-:Y:S01]  /*13060*/  FFMA.FTZ R96, R15, R96, -R24 ;  /* 0x000000600f607223 */ /* 0x000fe20000010818 */
[----:B------:R-:W-:-:S02]  /*13070*/  HADD2.F32 R14, -RZ, R101.H1_H1 ;  /* 0x30000065ff0e7230 */ /* 0x000fc40000004100 */
[----:B------:R-:W-:Y:S01]  /*13080*/  FMUL.FTZ R36, R27, R28 ;  /* 0x0000001c1b247220 */ /* 0x000fe20000410000 */
[----:B------:R-:W-:Y:S02]  /*13090*/  HADD2.F32 R11, -RZ, R11.H1_H1 ;  /* 0x3000000bff0b7230 */ /* 0x000fe40000004100 */
[----:B------:R-:W-:Y:S01]  /*130a0*/  FFMA.FTZ R34, R15, R13, R34 ;  /* 0x0000000d0f227223 */ /* 0x000fe20000010022 */
[----:B------:R-:W-:Y:S02]  /*130b0*/  HADD2.F32 R26, -RZ, R58.H0_H0 ;  /* 0x2000003aff1a7230 */ /* 0x000fe40000004100 */
[-C--:B------:R-:W-:Y:S01]  /*130c0*/  FMUL.FTZ R27, R27, R14.reuse ;  /* 0x0000000e1b1b7220 */ /* 0x080fe20000410000 */
[----:B------:R-:W-:Y:S02]  /*130d0*/  HADD2.F32 R24, -RZ, R82.H0_H0 ;  /* 0x20000052ff187230 */ /* 0x000fe40000004100 */
[----:B------:R-:W-:Y:S01]  /*130e0*/  FFMA.FTZ R36, R21, R14, -R36 ;  /* 0x0000000e15247223 */ /* 0x000fe20000010824 */
[----:B------:R-:W-:-:S02]  /*130f0*/  HADD2.F32 R7, -RZ, R7.H1_H1 ;  /* 0x30000007ff077230 */ /* 0x000fc40000004100 */
[C---:B------:R-:W-:Y:S01]  /*13100*/  FMUL.FTZ R38, R11.reuse, R26 ;  /* 0x0000001a0b267220 */ /* 0x040fe20000410000 */
[----:B------:R-:W-:Y:S02]  /*13110*/  HADD2.F32 R8, -RZ, R8.H1_H1 ;  /* 0x30000008ff087230 */ /* 0x000fe40000004100 */
[----:B------:R-:W-:Y:S01]  /*13120*/  FMUL.FTZ R14, R11, R24 ;  /* 0x000000180b0e7220 */ /* 0x000fe20000410000 */
[----:B------:R-:W-:Y:S02]  /*13130*/  HADD2.F32 R10, -RZ, R10.H1_H1 ;  /* 0x3000000aff0a7230 */ /* 0x000fe40000004100 */
[----:B------:R-:W-:Y:S01]  /*13140*/  FFMA.FTZ R90, R5, R90, R9 ;  /* 0x0000005a055a7223 */ /* 0x000fe20000010009 */
[----:B------:R-:W-:Y:S02]  /*13150*/  HADD2.F32 R11, -RZ, R37.H0_H0 ;  /* 0x20000025ff0b7230 */ /* 0x000fe40000004100 */
[----:B------:R-:W-:Y:S01]  /*13160*/  FFMA.FTZ R27, R21, R28, R27 ;  /* 0x0000001c151b7223 */ /* 0x000fe2000001001b */
[----:B------:R-:W-:-:S02]  /*13170*/  HADD2.F32 R13, -RZ, R35.H0_H0 ;  /* 0x20000023ff0d7230 */ /* 0x000fc40000004100 */
        /* <DEDUP_REMOVED lines=24> */
.L_x_2508:
[----:B------:R-:W-:Y:S05]  /*13300*/  BSYNC B1 ;  /* 0x0000000000017941 */ /* 0x000fea0003800000 */
.L_x_2507:
[----:B------:R-:W-:Y:S05]  /*13310*/  @P3 BRA `(.L_x_2466) ;  /* 0x0000000c005c3947 */ /* 0x000fea0003800000 */
[----:B------:R0:W5:Y:S01]  /*13320*/  LDL R47, [R1+0x7c] ;  /* 0x00007c00012f7983 */ /* 0x0001620000100800 */
[----:B------:R-:W0:Y:S01]  /*13330*/  LDC R42, c[0x0][0x3d4] ;  /* 0x0000f500ff2a7b82 */ /* 0x000e220000000800 */
[----:B-1234-:R-:W-:Y:S01]  /*13340*/  SHF.R.S32.HI R5, RZ, 0x1f, R84 ;  /* 0x0000001fff057819 */ /* 0x01efe20000011454 */
[----:B------:R-:W-:Y:S01]  /*13350*/  IMAD.SHL.U32 R4, R84, 0x40, RZ ;  /* 0x0000004054047824 */ /* 0x000fe200078e00ff */
[----:B------:R-:W-:Y:S02]  /*13360*/  BSSY B1, `(.L_x_2511) ;  /* 0x000006b000017945 */ /* 0x000fe40003800000 */
[----:B------:R-:W-:Y:S02]  /*13370*/  LEA.HI R5, R5, R84, RZ, 0x3 ;  /* 0x0000005405057211 */ /* 0x000fe400078f18ff */
[----:B------:R-:W-:Y:S02]  /*13380*/  LOP3.LUT R43, R4, 0x1c0, RZ, 0xc0, !PT ;  /* 0x000001c0042b7812 */ /* 0x000fe400078ec0ff */
[----:B------:R-:W-:-:S02]  /*13390*/  SHF.L.U32 R5, R5, 0x6, RZ ;  /* 0x0000000605057819 */ /* 0x000fc400000006ff */
[----:B------:R-:W-:Y:S02]  /*133a0*/  SHF.R.U32.HI R45, RZ, 0x3, R43 ;  /* 0x00000003ff2d7819 */ /* 0x000fe4000001162b */
[----:B-----5:R-:W-:Y:S02]  /*133b0*/  LOP3.LUT R44, R5, 0xfffffe00, RZ, 0xc0, !PT ;  /* 0xfffffe00052c7812 */ /* 0x020fe400078ec0ff */
[-C--:B0-----:R-:W-:Y:S02]  /*133c0*/  ISETP.GE.AND P0, PT, R17, R42.reuse, PT ;  /* 0x0000002a1100720c */ /* 0x081fe40003f06270 */
[----:B------:R-:W-:-:S11]  /*133d0*/  ISETP.GE.AND P1, PT, R19, R42, PT ;  /* 0x0000002a1300720c */ /* 0x000fd60003f26270 */
[----:B------:R-:W-:Y:S05]  /*133e0*/  @P0 BRA `(.L_x_2512) ;  /* 0x0000000400880947 */ /* 0x000fea0003800000 */
[----:B------:R-:W-:Y:S01]  /*133f0*/  LEA.HI R85, R42, R85, RZ, 0x1d ;  /* 0x000000552a557211 */ /* 0x000fe200078fe8ff */
[----:B------:R-:W-:Y:S01]  /*13400*/  HADD2.F32 R28, -RZ, R94.H1_H1 ;  /* 0x3000005eff1c7230 */ /* 0x000fe20000004100 */
[----:B------:R-:W-:Y:S01]  /*13410*/  R2UR UR4, R47 ;  /* 0x000000002f0472ca */ /* 0x000fe200000e0000 */
[--C-:B------:R-:W-:Y:S01]  /*13420*/  HADD2.F32 R29, -RZ, R92.reuse.H1_H1 ;  /* 0x3000005cff1d7230 */ /* 0x100fe20000004100 */
[----:B------:R-:W-:Y:S01]  /*13430*/  SHF.R.S32.HI R6, RZ, 0x1f, R85 ;  /* 0x0000001fff067819 */ /* 0x000fe20000011455 */
[----:B------:R-:W-:Y:S01]  /*13440*/  IMAD.SHL.U32 R4, R85, 0x8, RZ ;  /* 0x0000000855047824 */ /* 0x000fe200078e00ff */
[C---:B------:R-:W-:Y:S01]  /*13450*/  LOP3.LUT R5, R43.reuse, 0x38, R17, 0xf8, !PT ;  /* 0x000000382b057812 */ /* 0x040fe200078ef811 */
[----:B------:R-:W-:Y:S01]  /*13460*/  HADD2.F32 R92, -RZ, R92.H0_H0 ;  /* 0x2000005cff5c7230 */ /* 0x000fe20000004100 */
[----:B------:R-:W-:Y:S01]  /*13470*/  LEA.HI R6, R6, R85, RZ, 0x3 ;  /* 0x0000005506067211 */ /* 0x000fe200078f18ff */
[----:B------:R-:W-:Y:S01]  /*13480*/  HADD2.F32 R94, -RZ, R94.H0_H0 ;  /* 0x2000005eff5e7230 */ /* 0x000fe20000004100 */
[----:B------:R-:W-:-:S02]  /*13490*/  LOP3.LUT R4, R43, 0x38, R4, 0xf8, !PT ;  /* 0x000000382b047812 */ /* 0x000fc400078ef804 */
[----:B------:R-:W-:Y:S01]  /*134a0*/  LOP3.LUT R5, R44, R5, R45, 0xf6, !PT ;  /* 0x000000052c057212 */ /* 0x000fe200078ef62d */
[----:B------:R-:W-:Y:S01]  /*134b0*/  IMAD.SHL.U32 R6, R6, 0x400, RZ ;  /* 0x0000040006067824 */ /* 0x000fe200078e00ff */
[----:B------:R-:W-:Y:S02]  /*134c0*/  LOP3.LUT R8, R4, R45, RZ, 0x3c, !PT ;  /* 0x0000002d04087212 */ /* 0x000fe400078e3cff */
[----:B------:R-:W-:Y:S02]  /*134d0*/  LEA R46, R5, UR4, 0x1 ;  /* 0x00000004052e7c11 */ /* 0x000fe4000f8e08ff */
[----:B------:R-:W-:Y:S02]  /*134e0*/  LOP3.LUT R9, R6, 0x7fffe000, RZ, 0xc0, !PT ;  /* 0x7fffe00006097812 */ /* 0x000fe400078ec0ff */
[----:B------:R-:W-:Y:S01]  /*134f0*/  SHF.R.U32.HI R30, RZ, 0x10, R65 ;  /* 0x00000010ff1e7819 */ /* 0x000fe20000011641 */
[----:B------:R-:W0:Y:S01]  /*13500*/  LDS.128 R4, [R46] ;  /* 0x000000002e047984 */ /* 0x000e220000000c00 */
[----:B------:R-:W-:-:S02]  /*13510*/  IADD3 R9, R8, R9, R44 ;  /* 0x0000000908097210 */ /* 0x000fc40007ffe02c */
[--C-:B------:R-:W-:Y:S01]  /*13520*/  SHF.R.U64 R41, R72, 0x10, R73.reuse ;  /* 0x0000001048297819 */ /* 0x100fe20000001249 */
[----:B------:R-:W-:Y:S01]  /*13530*/  HADD2.F32 R30, -RZ, R30.H0_H0 ;  /* 0x2000001eff1e7230 */ /* 0x000fe20000004100 */
[----:B------:R-:W-:Y:S02]  /*13540*/  LEA R12, R9, R16, 0x1 ;  /* 0x00000010090c7211 */ /* 0x000fe400078e08ff */
[----:B------:R-:W-:Y:S02]  /*13550*/  SHF.R.U32.HI R72, RZ, 0x10, R73 ;  /* 0x00000010ff487819 */ /* 0x000fe40000011649 */
[----:B------:R-:W-:Y:S01]  /*13560*/  SHF.R.U64 R39, R74, 0x10, R75 ;  /* 0x000000104a277819 */ /* 0x000fe2000000124b */
[----:B------:R-:W1:Y:S01]  /*13570*/  LDS.128 R8, [R12+0x14400] ;  /* 0x014400000c087984 */ /* 0x000e620000000c00 */
[----:B------:R-:W-:Y:S02]  /*13580*/  SHF.R.U64 R35, R66, 0x10, R67 ;  /* 0x0000001042237819 */ /* 0x000fe40000001243 */
[----:B------:R-:W-:-:S02]  /*13590*/  SHF.R.U32.HI R74, RZ, 0x10, R75 ;  /* 0x00000010ff4a7819 */ /* 0x000fc4000001164b */
[----:B------:R-:W-:Y:S02]  /*135a0*/  SHF.R.U32.HI R66, RZ, 0x10, R67 ;  /* 0x00000010ff427819 */ /* 0x000fe40000011643 */
[----:B------:R-:W-:Y:S01]  /*135b0*/  SHF.R.U64 R37, R64, 0x10, R65 ;  /* 0x0000001040257819 */ /* 0x000fe20000001241 */
[--C-:B0-----:R-:W-:Y:S02]  /*135c0*/  HADD2.F32 R13, -RZ, R5.reuse.H0_H0 ;  /* 0x20000005ff0d7230 */ /* 0x101fe40000004100 */
[----:B------:R-:W-:Y:S02]  /*135d0*/  HADD2.F32 R14, -RZ, R5.H1_H1 ;  /* 0x30000005ff0e7230 */ /* 0x000fe40000004100 */
[----:B------:R-:W-:Y:S02]  /*135e0*/  HADD2.F32 R5, -RZ, R4.H0_H0 ;  /* 0x20000004ff057230 */ /* 0x000fe40000004100 */
[----:B------:R-:W-:Y:S02]  /*135f0*/  HADD2.F32 R15, -RZ, R6.H0_H0 ;  /* 0x20000006ff0f7230 */ /* 0x000fe40000004100 */
[----:B------:R-:W-:-:S02]  /*13600*/  HADD2.F32 R21, -RZ, R7.H0_H0 ;  /* 0x20000007ff157230 */ /* 0x000fc40000004100 */
[--C-:B-1----:R-:W-:Y:S02]  /*13610*/  HADD2.F32 R24, -RZ, R9.reuse.H0_H0 ;  /* 0x20000009ff187230 */ /* 0x102fe40000004100 */
[----:B------:R-:W-:Y:S02]  /*13620*/  HADD2.F32 R25, -RZ, R9.H1_H1 ;  /* 0x30000009ff197230 */ /* 0x000fe40000004100 */
[----:B------:R-:W-:Y:S02]  /*13630*/  HADD2.F32 R9, -RZ, R8.H0_H0 ;  /* 0x20000008ff097230 */ /* 0x000fe40000004100 */
[CC--:B------:R-:W-:Y:S01]  /*13640*/  FMUL.FTZ R32, R24.reuse, R29.reuse ;  /* 0x0000001d18207220 */ /* 0x0c0fe20000410000 */
[----:B------:R-:W-:Y:S01]  /*13650*/  FMUL.FTZ R34, R24, R28 ;  /* 0x0000001c18227220 */ /* 0x000fe20000410000 */
[----:B------:R-:W-:Y:S02]  /*13660*/  HADD2.F32 R24, -RZ, R72.H0_H0 ;  /* 0x20000048ff187230 */ /* 0x000fe40000004100 */
[----:B------:R-:W-:Y:S01]  /*13670*/  FMUL.FTZ R31, R25, R30 ;  /* 0x0000001e191f7220 */ /* 0x000fe20000410000 */
[C---:B------:R-:W-:Y:S01]  /*13680*/  FFMA.FTZ R32, R13.reuse, R28, -R32 ;  /* 0x0000001c0d207223 */ /* 0x040fe20000010820 */
[----:B------:R-:W-:Y:S01]  /*13690*/  FFMA.FTZ R34, R13, R29, R34 ;  /* 0x0000001d0d227223 */ /* 0x000fe20000010022 */
[----:B------:R-:W-:-:S02]  /*136a0*/  HADD2.F32 R26, -RZ, R10.H0_H0 ;  /* 0x2000000aff1a7230 */ /* 0x000fc40000004100 */
[-C--:B------:R-:W-:Y:S01]  /*136b0*/  FMUL.FTZ R29, R25, R24.reuse ;  /* 0x00000018191d7220 */ /* 0x080fe20000410000 */
[----:B------:R-:W-:Y:S01]  /*136c0*/  FFMA.FTZ R31, R14, R24, -R31 ;  /* 0x000000180e1f7223 */ /* 0x000fe2000001081f */
[C---:B------:R-:W-:Y:S01]  /*136d0*/  FMUL.FTZ R24, R9.reuse, R92 ;  /* 0x0000005c09187220 */ /* 0x040fe20000410000 */
[----:B------:R-:W-:Y:S02]  /*136e0*/  HADD2.F32 R13, -RZ, R93.H0_H0 ;  /* 0x2000005dff0d7230 */ /* 0x000fe40000004100 */
[-C--:B------:R-:W-:Y:S01]  /*136f0*/  FMUL.FTZ R25, R9, R94.reuse ;  /* 0x0000005e09197220 */ /* 0x080fe20000410000 */
[----:B------:R-:W-:Y:S02]  /*13700*/  HADD2.F32 R9, -RZ, R95.H0_H0 ;  /* 0x2000005fff097230 */ /* 0x000fe40000004100 */
[----:B------:R-:W-:Y:S01]  /*13710*/  FFMA.FTZ R94, R5, R94, -R24 ;  /* 0x0000005e055e7223 */ /* 0x000fe20000010818 */
[----:B------:R-:W-:Y:S02]  /*13720*/  HADD2.F32 R27, -RZ, R11.H0_H0 ;  /* 0x2000000bff1b7230 */ /* 0x000fe40000004100 */
[----:B------:R-:W-:Y:S01]  /*13730*/  FMUL.FTZ R24, R26, R13 ;  /* 0x0000000d1a187220 */ /* 0x000fe20000410000 */
[----:B------:R-:W-:-:S02]  /*13740*/  HADD2.F32 R28, -RZ, R93.H1_H1 ;  /* 0x3000005dff1c7230 */ /* 0x000fc40000004100 */
[----:B------:R-:W-:Y:S01]  /*13750*/  FFMA.FTZ R29, R14, R30, R29 ;  /* 0x0000001e0e1d7223 */ /* 0x000fe2000001001d */
[----:B------:R-:W-:Y:S02]  /*13760*/  HADD2.F32 R14, -RZ, R95.H1_H1 ;  /* 0x3000005fff0e7230 */ /* 0x000fe40000004100 */
[-C--:B------:R-:W-:Y:S01]  /*13770*/  FMUL.FTZ R36, R26, R9.reuse ;  /* 0x000000091a247220 */ /* 0x080fe20000410000 */
[----:B------:R-:W-:Y:S01]  /*13780*/  FFMA.FTZ R30, R15, R9, -R24 ;  /* 0x000000090f1e7223 */ /* 0x000fe20000010818 */
[----:B------:R-:W-:Y:S02]  /*13790*/  HADD2.F32 R11, -RZ, R11.H1_H1 ;  /* 0x3000000bff0b7230 */ /* 0x000fe40000004100 */
[C---:B------:R-:W-:Y:S01]  /*137a0*/  FMUL.FTZ R38, R27.reuse, R28 ;  /* 0x0000001c1b267220 */ /* 0x040fe20000410000 */
[----:B------:R-:W-:Y:S02]  /*137b0*/  HADD2.F32 R26, -RZ, R66.H0_H0 ;  /* 0x20000042ff1a7230 */ /* 0x000fe40000004100 */
[----:B------:R-:W-:Y:S01]  /*137c0*/  FMUL.FTZ R27, R27, R14 ;  /* 0x0000000e1b1b7220 */ /* 0x000fe20000410000 */
[----:B------:R-:W-:-:S02]  /*137d0*/  HADD2.F32 R24, -RZ, R74.H0_H0 ;  /* 0x2000004aff187230 */ /* 0x000fc40000004100 */
[----:B------:R-:W-:Y:S01]  /*137e0*/  FFMA.FTZ R38, R21, R14, -R38 ;  /* 0x0000000e15267223 */ /* 0x000fe20000010826 */
[----:B------:R-:W-:Y:S02]  /*137f0*/  HADD2.F32 R7, -RZ, R7.H1_H1 ;  /* 0x30000007ff077230 */ /* 0x000fe40000004100 */
[----:B------:R-:W-:Y:S01]  /*13800*/  FFMA.FTZ R36, R15, R13, R36 ;  /* 0x0000000d0f247223 */ /* 0x000fe20000010024 */
[C---:B------:R-:W-:Y:S01]  /*13810*/  FMUL.FTZ R40, R11.reuse, R26 ;  /* 0x0000001a0b287220 */ /* 0x040fe20000410000 */
[----:B------:R-:W-:Y:S01]  /*13820*/  FMUL.FTZ R14, R11, R24 ;  /* 0x000000180b0e7220 */ /* 0x000fe20000410000 */
[----:B------:R-:W-:Y:S02]  /*13830*/  HADD2.F32 R8, -RZ, R8.H1_H1 ;  /* 0x30000008ff087230 */ /* 0x000fe40000004100 */
[----:B------:R-:W-:Y:S01]  /*13840*/  FFMA.FTZ R25, R5, R92, R25 ;  /* 0x0000005c05197223 */ /* 0x000fe20000010019 */
[----:B------:R-:W-:Y:S02]  /*13850*/  HADD2.F32 R10, -RZ, R10.H1_H1 ;  /* 0x3000000aff0a7230 */ /* 0x000fe40000004100 */
[----:B------:R-:W-:Y:S01]  /*13860*/  FFMA.FTZ R27, R21, R28, R27 ;  /* 0x0000001c151b7223 */ /* 0x000fe2000001001b */
[----:B------:R-:W-:-:S02]  /*13870*/  HADD2.F32 R11, -RZ, R37.H0_H0 ;  /* 0x20000025ff0b7230 */ /* 0x000fc40000004100 */
[C---:B------:R-:W-:Y:S01]  /*13880*/  FFMA.FTZ R33, R7.reuse, R24, -R40 ;  /* 0x0000001807217223 */ /* 0x040fe20000010828 */
[----:B------:R-:W-:Y:S02]  /*13890*/  HADD2.F32 R13, -RZ, R35.H0_H0 ;  /* 0x20000023ff0d7230 */ /* 0x000fe40000004100 */
[----:B------:R-:W-:Y:S01]  /*138a0*/  FFMA.FTZ R14, R7, R26, R14 ;  /* 0x0000001a070e7223 */ /* 0x000fe2000001000e */
[----:B------:R-:W-:Y:S02]  /*138b0*/  HADD2.F32 R5, -RZ, R41.H0_H0 ;  /* 0x20000029ff057230 */ /* 0x000fe40000004100 */
[----:B------:R-:W-:Y:S01]  /*138c0*/  FMUL.FTZ R7, R8, R11 ;  /* 0x0000000b08077220 */ /* 0x000fe20000410000 */
[----:B------:R-:W-:Y:S02]  /*138d0*/  HADD2.F32 R9, -RZ, R39.H0_H0 ;  /* 0x20000027ff097230 */ /* 0x000fe40000004100 */
[----:B------:R-:W-:Y:S01]  /*138e0*/  FMUL.FTZ R21, R10, R13 ;  /* 0x0000000d0a157220 */ /* 0x000fe20000410000 */
[----:B------:R-:W-:-:S02]  /*138f0*/  HADD2.F32 R4, -RZ, R4.H1_H1 ;  /* 0x30000004ff047230 */ /* 0x000fc40000004100 */
[----:B------:R-:W-:Y:S01]  /*13900*/  FMUL.FTZ R8, R8, R5 ;  /* 0x0000000508087220 */ /* 0x000fe20000410000 */
[----:B------:R-:W-:Y:S02]  /*13910*/  HADD2.F32 R6, -RZ, R6.H1_H1 ;  /* 0x30000006ff067230 */ /* 0x000fe40000004100 */
[----:B------:R-:W-:Y:S01]  /*13920*/  FMUL.FTZ R10, R10, R9 ;  /* 0x000000090a0a7220 */ /* 0x000fe20000410000 */
        /* <DEDUP_REMOVED lines=14> */
.L_x_2512:
[----:B------:R-:W-:Y:S05]  /*13a10*/  BSYNC B1 ;  /* 0x0000000000017941 */ /* 0x000fea0003800000 */
.L_x_2511:
[----:B------:R-:W-:Y:S05]  /*13a20*/  @P1 BRA `(.L_x_2466) ;  /* 0x0000000400981947 */ /* 0x000fea0003800000 */
[----:B------:R-:W-:Y:S01]  /*13a30*/  LEA.HI R0, R0, R19, RZ, 0x6 ;  /* 0x0000001300007211 */ /* 0x000fe200078f30ff */
[----:B------:R-:W-:Y:S01]  /*13a40*/  HADD2.F32 R25, -RZ, R88.H1_H1 ;  /* 0x30000058ff197230 */ /* 0x000fe20000004100 */
[----:B------:R-:W-:Y:S01]  /*13a50*/  LEA.HI R20, R42, R20, RZ, 0x1d ;  /* 0x000000142a147211 */ /* 0x000fe200078fe8ff */
[--C-:B------:R-:W-:Y:S01]  /*13a60*/  HADD2.F32 R26, -RZ, R86.reuse.H1_H1 ;  /* 0x30000056ff1a7230 */ /* 0x100fe20000004100 */
[----:B0-----:R-:W-:Y:S01]  /*13a70*/  LOP3.LUT R4, R43, 0x38, R3, 0xf8, !PT ;  /* 0x000000382b047812 */ /* 0x001fe200078ef803 */
[----:B------:R-:W-:Y:S01]  /*13a80*/  IMAD.SHL.U32 R0, R0, 0x80, RZ ;  /* 0x0000008000007824 */ /* 0x000fe200078e00ff */
[----:B------:R-:W-:Y:S01]  /*13a90*/  SHF.R.S32.HI R3, RZ, 0x1f, R20 ;  /* 0x0000001fff037819 */ /* 0x000fe20000011414 */
[----:B------:R-:W-:Y:S01]  /*13aa0*/  HADD2.F32 R86, -RZ, R86.H0_H0 ;  /* 0x20000056ff567230 */ /* 0x000fe20000004100 */
[----:B------:R-:W-:Y:S01]  /*13ab0*/  R2UR UR4, R47 ;  /* 0x000000002f0472ca */ /* 0x000fe200000e0000 */
[----:B------:R-:W-:Y:S01]  /*13ac0*/  HADD2.F32 R88, -RZ, R88.H0_H0 ;  /* 0x20000058ff587230 */ /* 0x000fe20000004100 */
[----:B------:R-:W-:Y:S01]  /*13ad0*/  LOP3.LUT R5, R0, 0xffffe000, RZ, 0xc0, !PT ;  /* 0xffffe00000057812 */ /* 0x000fe200078ec0ff */
[----:B------:R-:W-:Y:S01]  /*13ae0*/  IMAD.SHL.U32 R0, R20, 0x8, RZ ;  /* 0x0000000814007824 */ /* 0x000fe200078e00ff */
[----:B------:R-:W-:-:S02]  /*13af0*/  LEA.HI R3, R3, R20, RZ, 0x3 ;  /* 0x0000001403037211 */ /* 0x000fc400078f18ff */
[-C--:B------:R-:W-:Y:S02]  /*13b00*/  LOP3.LUT R4, R4, R45.reuse, RZ, 0x3c, !PT ;  /* 0x0000002d04047212 */ /* 0x080fe400078e3cff */
[----:B------:R-:W-:Y:S02]  /*13b10*/  LOP3.LUT R0, R43, 0x38, R0, 0xf8, !PT ;  /* 0x000000382b007812 */ /* 0x000fe400078ef800 */
[----:B------:R-:W-:Y:S02]  /*13b20*/  SHF.L.U32 R3, R3, 0xa, RZ ;  /* 0x0000000a03037819 */ /* 0x000fe400000006ff */
[----:B------:R-:W-:Y:S02]  /*13b30*/  LOP3.LUT R0, R0, R45, RZ, 0x3c, !PT ;  /* 0x0000002d00007212 */ /* 0x000fe400078e3cff */
[----:B------:R-:W-:Y:S02]  /*13b40*/  LOP3.LUT R3, R3, 0x7fffe000, RZ, 0xc0, !PT ;  /* 0x7fffe00003037812 */ /* 0x000fe400078ec0ff */
[----:B------:R-:W-:-:S02]  /*13b50*/  IADD3 R4, R4, R5, R44 ;  /* 0x0000000504047210 */ /* 0x000fc40007ffe02c */
[----:B------:R-:W-:Y:S02]  /*13b60*/  IADD3 R3, R0, R3, R44 ;  /* 0x0000000300037210 */ /* 0x000fe40007ffe02c */
[----:B------:R-:W-:Y:S02]  /*13b70*/  LEA R36, R4, UR4, 0x1 ;  /* 0x0000000404247c11 */ /* 0x000fe4000f8e08ff */
[----:B------:R-:W-:Y:S01]  /*13b80*/  SHF.R.U32.HI R27, RZ, 0x10, R69 ;  /* 0x00000010ff1b7819 */ /* 0x000fe20000011645 */
[----:B------:R-:W-:Y:S01]  /*13b90*/  IMAD R3, R3, 0x2, R16 ;  /* 0x0000000203037824 */ /* 0x000fe200078e0210 */
[--C-:B------:R-:W-:Y:S01]  /*13ba0*/  SHF.R.U64 R35, R76, 0x10, R77.reuse ;  /* 0x000000104c237819 */ /* 0x100fe2000000124d */
[----:B------:R-:W0:Y:S01]  /*13bb0*/  LDS.128 R4, [R36] ;  /* 0x0000000024047984 */ /* 0x000e220000000c00 */
[----:B------:R-:W-:Y:S01]  /*13bc0*/  SHF.R.U32.HI R76, RZ, 0x10, R77 ;  /* 0x00000010ff4c7819 */ /* 0x000fe2000001164d */
[----:B------:R-:W-:Y:S01]  /*13bd0*/  HADD2.F32 R27, -RZ, R27.H0_H0 ;  /* 0x2000001bff1b7230 */ /* 0x000fe20000004100 */
[----:B------:R-:W-:Y:S01]  /*13be0*/  SHF.R.U64 R34, R78, 0x10, R79 ;  /* 0x000000104e227819 */ /* 0x000fe2000000124f */
[----:B------:R-:W1:Y:S01]  /*13bf0*/  LDS.128 R8, [R3+0x14400] ;  /* 0x0144000003087984 */ /* 0x000e620000000c00 */
[----:B------:R-:W-:-:S02]  /*13c00*/  SHF.R.U64 R32, R70, 0x10, R71 ;  /* 0x0000001046207819 */ /* 0x000fc40000001247 */
[----:B------:R-:W-:Y:S02]  /*13c10*/  SHF.R.U32.HI R78, RZ, 0x10, R79 ;  /* 0x00000010ff4e7819 */ /* 0x000fe4000001164f */
[----:B------:R-:W-:Y:S02]  /*13c20*/  SHF.R.U32.HI R70, RZ, 0x10, R71 ;  /* 0x00000010ff467819 */ /* 0x000fe40000011647 */
[----:B------:R-:W-:Y:S01]  /*13c30*/  SHF.R.U64 R33, R68, 0x10, R69 ;  /* 0x0000001044217819 */ /* 0x000fe20000001245 */
[--C-:B0-----:R-:W-:Y:S02]  /*13c40*/  HADD2.F32 R12, -RZ, R5.reuse.H0_H0 ;  /* 0x20000005ff0c7230 */ /* 0x101fe40000004100 */
[----:B------:R-:W-:Y:S02]  /*13c50*/  HADD2.F32 R5, -RZ, R5.H1_H1 ;  /* 0x30000005ff057230 */ /* 0x000fe40000004100 */
[--C-:B-1----:R-:W-:Y:S02]  /*13c60*/  HADD2.F32 R15, -RZ, R9.reuse.H0_H0 ;  /* 0x20000009ff0f7230 */ /* 0x102fe40000004100 */
[----:B------:R-:W-:-:S02]  /*13c70*/  HADD2.F32 R20, -RZ, R9.H1_H1 ;  /* 0x30000009ff147230 */ /* 0x000fc40000004100 */
[----:B------:R-:W-:Y:S02]  /*13c80*/  HADD2.F32 R9, -RZ, R8.H0_H0 ;  /* 0x20000008ff097230 */ /* 0x000fe40000004100 */
[CC--:B------:R-:W-:Y:S01]  /*13c90*/  FMUL.FTZ R29, R15.reuse, R26.reuse ;  /* 0x0000001a0f1d7220 */ /* 0x0c0fe20000410000 */
[----:B------:R-:W-:Y:S01]  /*13ca0*/  FMUL.FTZ R31, R15, R25 ;  /* 0x000000190f1f7220 */ /* 0x000fe20000410000 */
[----:B------:R-:W-:Y:S02]  /*13cb0*/  HADD2.F32 R15, -RZ, R76.H0_H0 ;  /* 0x2000004cff0f7230 */ /* 0x000fe40000004100 */
[----:B------:R-:W-:Y:S01]  /*13cc0*/  FMUL.FTZ R28, R20, R27 ;  /* 0x0000001b141c7220 */ /* 0x000fe20000410000 */
[C---:B------:R-:W-:Y:S01]  /*13cd0*/  FFMA.FTZ R29, R12.reuse, R25, -R29 ;  /* 0x000000190c1d7223 */ /* 0x040fe2000001081d */
[----:B------:R-:W-:Y:S01]  /*13ce0*/  FFMA.FTZ R31, R12, R26, R31 ;  /* 0x0000001a0c1f7223 */ /* 0x000fe2000001001f */
[----:B------:R-:W-:Y:S02]  /*13cf0*/  HADD2.F32 R0, -RZ, R4.H0_H0 ;  /* 0x20000004ff007230 */ /* 0x000fe40000004100 */
[-C--:B------:R-:W-:Y:S01]  /*13d00*/  FMUL.FTZ R12, R20, R15.reuse ;  /* 0x0000000f140c7220 */ /* 0x080fe20000410000 */
[----:B------:R-:W-:Y:S01]  /*13d10*/  FFMA.FTZ R28, R5, R15, -R28 ;  /* 0x0000000f051c7223 */ /* 0x000fe2000001081c */
[----:B------:R-:W-:Y:S01]  /*13d20*/  FMUL.FTZ R15, R9, R86 ;  /* 0x00000056090f7220 */ /* 0x000fe20000410000 */
[----:B------:R-:W-:-:S02]  /*13d30*/  HADD2.F32 R21, -RZ, R10.H0_H0 ;  /* 0x2000000aff157230 */ /* 0x000fc40000004100 */
[-C--:B------:R-:W-:Y:S01]  /*13d40*/  FMUL.FTZ R9, R9, R88.reuse ;  /* 0x0000005809097220 */ /* 0x080fe20000410000 */
[----:B------:R-:W-:Y:S02]  /*13d50*/  HADD2.F32 R20, -RZ, R87.H0_H0 ;  /* 0x20000057ff147230 */ /* 0x000fe40000004100 */
[----:B------:R-:W-:Y:S01]  /*13d60*/  FFMA.FTZ R26, R5, R27, R12 ;  /* 0x0000001b051a7223 */ /* 0x000fe2000001000c */
[----:B------:R-:W-:Y:S02]  /*13d70*/  HADD2.F32 R13, -RZ, R6.H0_H0 ;  /* 0x20000006ff0d7230 */ /* 0x000fe40000004100 */
[C---:B------:R-:W-:Y:S01]  /*13d80*/  FFMA.FTZ R15, R0.reuse, R88, -R15 ;  /* 0x00000058000f7223 */ /* 0x040fe2000001080f */
[----:B------:R-:W-:Y:S02]  /*13d90*/  HADD2.F32 R24, -RZ, R11.H0_H0 ;  /* 0x2000000bff187230 */ /* 0x000fe40000004100 */
[----:B------:R-:W-:Y:S01]  /*13da0*/  FFMA.FTZ R86, R0, R86, R9 ;  /* 0x0000005600567223 */ /* 0x000fe20000010009 */
[----:B------:R-:W-:-:S02]  /*13db0*/  HADD2.F32 R12, -RZ, R89.H0_H0 ;  /* 0x20000059ff0c7230 */ /* 0x000fc40000004100 */
[C---:B------:R-:W-:Y:S01]  /*13dc0*/  FMUL.FTZ R0, R21.reuse, R20 ;  /* 0x0000001415007220 */ /* 0x040fe20000410000 */
[----:B------:R-:W-:Y:S02]  /*13dd0*/  HADD2.F32 R87, -RZ, R87.H1_H1 ;  /* 0x30000057ff577230 */ /* 0x000fe40000004100 */
[----:B------:R-:W-:Y:S02]  /*13de0*/  HADD2.F32 R89, -RZ, R89.H1_H1 ;  /* 0x30000059ff597230 */ /* 0x000fe40000004100 */
[-C--:B------:R-:W-:Y:S01]  /*13df0*/  FMUL.FTZ R30, R21, R12.reuse ;  /* 0x0000000c151e7220 */ /* 0x080fe20000410000 */
[----:B------:R-:W-:Y:S02]  /*13e00*/  HADD2.F32 R14, -RZ, R7.H0_H0 ;  /* 0x20000007ff0e7230 */ /* 0x000fe40000004100 */
[----:B------:R-:W-:Y:S01]  /*13e10*/  FFMA.FTZ R25, R13, R12, -R0 ;  /* 0x0000000c0d197223 */ /* 0x000fe20000010800 */
[----:B------:R-:W-:Y:S01]  /*13e20*/  FMUL.FTZ R5, R24, R87 ;  /* 0x0000005718057220 */ /* 0x000fe20000410000 */
[----:B------:R-:W-:-:S02]  /*13e30*/  HADD2.F32 R11, -RZ, R11.H1_H1 ;  /* 0x3000000bff0b7230 */ /* 0x000fc40000004100 */
[-C--:B------:R-:W-:Y:S01]  /*13e40*/  FMUL.FTZ R24, R24, R89.reuse ;  /* 0x0000005918187220 */ /* 0x080fe20000410000 */
[----:B------:R-:W-:Y:S02]  /*13e50*/  HADD2.F32 R12, -RZ, R70.H0_H0 ;  /* 0x20000046ff0c7230 */ /* 0x000fe40000004100 */
[----:B------:R-:W-:Y:S01]  /*13e60*/  FFMA.FTZ R30, R13, R20, R30 ;  /* 0x000000140d1e7223 */ /* 0x000fe2000001001e */
[----:B------:R-:W-:Y:S02]  /*13e70*/  HADD2.F32 R0, -RZ, R78.H0_H0 ;  /* 0x2000004eff007230 */ /* 0x000fe40000004100 */
[C---:B------:R-:W-:Y:S01]  /*13e80*/  FFMA.FTZ R89, R14.reuse, R89, -R5 ;  /* 0x000000590e597223 */ /* 0x040fe20000010805 */
[----:B------:R-:W-:Y:S01]  /*13e90*/  FFMA.FTZ R24, R14, R87, R24 ;  /* 0x000000570e187223 */ /* 0x000fe20000010018 */
[----:B------:R-:W-:Y:S02]  /*13ea0*/  HADD2.F32 R7, -RZ, R7.H1_H1 ;  /* 0x30000007ff077230 */ /* 0x000fe40000004100 */
[C---:B------:R-:W-:Y:S01]  /*13eb0*/  FMUL.FTZ R20, R11.reuse, R12 ;  /* 0x0000000c0b147220 */ /* 0x040fe20000410000 */
[----:B------:R-:W-:Y:S01]  /*13ec0*/  FMUL.FTZ R14, R11, R0 ;  /* 0x000000000b0e7220 */ /* 0x000fe20000410000 */
[----:B------:R-:W-:-:S02]  /*13ed0*/  HADD2.F32 R8, -RZ, R8.H1_H1 ;  /* 0x30000008ff087230 */ /* 0x000fc40000004100 */
[----:B------:R-:W-:Y:S02]  /*13ee0*/  HADD2.F32 R11, -RZ, R33.H0_H0 ;  /* 0x20000021ff0b7230 */ /* 0x000fe40000004100 */
[C---:B------:R-:W-:Y:S01]  /*13ef0*/  FFMA.FTZ R20, R7.reuse, R0, -R20 ;  /* 0x0000000007147223 */ /* 0x040fe20000010814 */
[----:B------:R-:W-:Y:S02]  /*13f00*/  HADD2.F32 R5, -RZ, R35.H0_H0 ;  /* 0x20000023ff057230 */ /* 0x000fe40000004100 */
[----:B------:R-:W-:Y:S01]  /*13f10*/  FFMA.FTZ R33, R7, R12, R14 ;  /* 0x0000000c07217223 */ /* 0x000fe2000001000e */
[----:B------:R-:W-:Y:S02]  /*13f20*/  HADD2.F32 R10, -RZ, R10.H1_H1 ;  /* 0x3000000aff0a7230 */ /* 0x000fe40000004100 */
[C---:B------:R-:W-:Y:S01]  /*13f30*/  FMUL.FTZ R7, R8.reuse, R11 ;  /* 0x0000000b08077220 */ /* 0x040fe20000410000 */
[----:B------:R-:W-:Y:S02]  /*13f40*/  HADD2.F32 R13, -RZ, R32.H0_H0 ;  /* 0x20000020ff0d7230 */ /* 0x000fe40000004100 */
[----:B------:R-:W-:Y:S01]  /*13f50*/  FMUL.FTZ R8, R8, R5 ;  /* 0x0000000508087220 */ /* 0x000fe20000410000 */
[----:B------:R-:W-:-:S02]  /*13f60*/  HADD2.F32 R9, -RZ, R34.H0_H0 ;  /* 0x20000022ff097230 */ /* 0x000fc40000004100 */
[----:B------:R-:W-:Y:S02]  /*13f70*/  HADD2.F32 R4, -RZ, R4.H1_H1 ;  /* 0x30000004ff047230 */ /* 0x000fe40000004100 */
[C---:B------:R-:W-:Y:S01]  /*13f80*/  FMUL.FTZ R27, R10.reuse, R13 ;  /* 0x0000000d0a1b7220 */ /* 0x040fe20000410000 */
[----:B------:R-:W-:Y:S02]  /*13f90*/  HADD2.F32 R6, -RZ, R6.H1_H1 ;  /* 0x30000006ff067230 */ /* 0x000fe40000004100 */
[----:B------:R-:W-:Y:S01]  /*13fa0*/  FMUL.FTZ R10, R10, R9 ;  /* 0x000000090a0a7220 */ /* 0x000fe20000410000 */
[C---:B------:R-:W-:Y:S01]  /*13fb0*/  FFMA.FTZ R21, R4.reuse, R11, R8 ;  /* 0x0000000b04157223 */ /* 0x040fe20000010008 */
[----:B------:R-:W-:Y:S01]  /*13fc0*/  FFMA.FTZ R0, R4, R5, -R7 ;  /* 0x0000000504007223 */ /* 0x000fe20000010807 */
        /* <DEDUP_REMOVED lines=12> */
.L_x_2466:
[----:B------:R-:W-:Y:S05]  /*14090*/  BSYNC B0 ;  /* 0x0000000000007941 */ /* 0x000fea0003800000 */
.L_x_2414:
        /* <DEDUP_REMOVED lines=8> */
.L_x_2412:
[----:B------:R-:W2:Y:S02]  /*14120*/  LDL R0, [R1+0x60] ;  /* 0x0000600001007983 */ /* 0x000ea40000100800 */
[----:B--2---:R-:W-:-:S13]  /*14130*/  R2UR UR4, R0 ;  /* 0x00000000000472ca */ /* 0x004fda00000e0000 */
[----:B------:R-:W-:-:S05]  /*14140*/  IMAD.U32 R0, RZ, RZ, UR4 ;  /* 0x00000004ff007e24 */ /* 0x000fca000f8e00ff */
[----:B------:R-:W-:-:S13]  /*14150*/  ISETP.NE.AND P0, PT, R0, 0x3, PT ;  /* 0x000000030000780c */ /* 0x000fda0003f05270 */
[----:B------:R-:W-:Y:S05]  /*14160*/  @!P0 BRA `(.L_x_2513) ;  /* 0x0000000000048947 */ /* 0x000fea0003800000 */
[----:B------:R-:W-:Y:S01]  /*14170*/  BPT.TRAP 0x1 ;  /* 0x000000040000795c */ /* 0x000fe20000300000 */
.L_x_2513:
[----:B------:R-:W-:Y:S02]  /*14180*/  LEA R0, R214, R16, 0x3 ;  /* 0x00000010d6007211 */ /* 0x000fe400078e18ff */
[----:B01----:R-:W-:-:S04]  /*14190*/  SHF.L.U32 R3, R219, 0x1f, RZ ;  /* 0x0000001fdb037819 */ /* 0x003fc800000006ff */
[----:B------:R0:W1:Y:S01]  /*141a0*/  SYNCS.PHASECHK.TRANS64.TRYWAIT P2, [R0+URZ+0x38830], R3 ;  /* 0x03883003000075a7 */ /* 0x000062000804017f */
[----:B------:R-:W-:Y:S05]  /*141b0*/  @!P0 BRA `(.L_x_2514) ;  /* 0x0000000000048947 */ /* 0x000fea0003800000 */
[----:B------:R-:W-:Y:S01]  /*141c0*/  BPT.TRAP 0x1 ;  /* 0x000000040000795c */ /* 0x000fe20000300000 */
.L_x_2514:
[----:B---34-:R-:W2:Y:S01]  /*141d0*/  S2R R4, SR_TID.X ;  /* 0x0000000000047919 */ /* 0x018ea20000002100 */
[----:B------:R-:W-:Y:S01]  /*141e0*/  IMAD.MOV.U32 R151, RZ, RZ, RZ ;  /* 0x000000ffff977224 */ /* 0x000fe200078e00ff */
[----:B--2---:R-:W-:-:S04]  /*141f0*/  LOP3.LUT R4, R4, 0x7f, RZ, 0xc0, !PT ;  /* 0x0000007f04047812 */ /* 0x004fc800078ec0ff */
[----:B------:R-:W-:Y:S01]  /*14200*/  ISETP.NE.AND P1, PT, R4, RZ, PT ;  /* 0x000000ff0400720c */ /* 0x000fe20003f25270 */
[----:B-1----:R-:W-:-:S12]  /*14210*/  @P2 BRA `(.L_x_2515) ;  /* 0x0000000000082947 */ /* 0x002fd80003800000 */
[----:B------:R-:W1:Y:S02]  /*14220*/  SYNCS.PHASECHK.TRANS64.TRYWAIT P2, [R0+URZ+0x38830], R3 ;  /* 0x03883003000075a7 */ /* 0x000e64000804017f */
[----:B-1----:R-:W-:Y:S05]  /*14230*/  @!P2 BRA `(.L_x_2516) ;  /* 0x000001b00058a947 */ /* 0x002fea0003800000 */
.L_x_2515:
[----:B------:R-:W-:Y:S05]  /*14240*/  WARPSYNC.ALL ;  /* 0x0000000000007948 */ /* 0x000fea0003800000 */
[----:B01----:R-:W-:Y:S01]  /*14250*/  VIADD R3, R16, 0x24400 ;  /* 0x0002440010037836 */ /* 0x003fe20000000000 */
[----:B------:R-:W-:Y:S01]  /*14260*/  R2UR UR20, R2 ;  /* 0x00000000021472ca */ /* 0x000fe200000e0000 */
[----:B------:R-:W-:Y:S01]  /*14270*/  WARPGROUP.ARRIVE ;  /* 0x00000000000079c5 */ /* 0x000fe20000000000 */
[----:B------:R-:W-:Y:S01]  /*14280*/  MOV R5, 0x40000040 ;  /* 0x4000004000057802 */ /* 0x000fe20000000f00 */
[----:B------:R-:W-:Y:S01]  /*14290*/  UMOV UR5, 0x40000040 ;  /* 0x4000004000057882 */ /* 0x000fe20000000000 */
[----:B------:R-:W-:Y:S01]  /*142a0*/  SHF.R.U32.HI R3, RZ, 0x4, R3 ;  /* 0x00000004ff037819 */ /* 0x000fe20000011603 */
[----:B------:R-:W-:Y:S01]  /*142b0*/  UMOV UR17, UR5 ;  /* 0x0000000500117c82 */ /* 0x000fe20008000000 */
[----:B------:R-:W-:Y:S01]  /*142c0*/  R2UR UR7, R5 ;  /* 0x00000000050772ca */ /* 0x000fe200000e0000 */
[----:B------:R-:W-:Y:S01]  /*142d0*/  IMAD.U32 R11, RZ, RZ, UR5 ;  /* 0x00000005ff0b7e24 */ /* 0x000fe2000f8e00ff */
[----:B------:R-:W-:Y:S01]  /*142e0*/  LOP3.LUT R3, R3, 0x3fff, RZ, 0xc0, !PT ;  /* 0x00003fff03037812 */ /* 0x000fe200078ec0ff */
[----:B------:R-:W-:Y:S01]  /*142f0*/  IMAD.MOV.U32 R7, RZ, RZ, 0x40000040 ;  /* 0x40000040ff077424 */ /* 0x000fe200078e00ff */
[----:B------:R-:W-:Y:S01]  /*14300*/  UMOV UR9, UR17 ;  /* 0x0000001100097c82 */ /* 0x000fe20008000000 */
[----:B------:R-:W-:Y:S01]  /*14310*/  UMOV UR13, UR17 ;  /* 0x00000011000d7c82 */ /* 0x000fe20008000000 */
[----:B------:R-:W-:Y:S01]  /*14320*/  LOP3.LUT R222, R3, 0x10000, RZ, 0xfc, !PT ;  /* 0x0001000003de7812 */ /* 0x000fe200078efcff */
[----:B------:R-:W-:Y:S01]  /*14330*/  ULOP3.LUT UR20, UR20, 0x10000, URZ, 0xfc, !UPT ;  /* 0x0001000014147892 */ /* 0x000fe2000f8efc3f */
[----:B------:R-:W-:Y:S01]  /*14340*/  IMAD.MOV.U32 R3, RZ, RZ, 0x40000040 ;  /* 0x40000040ff037424 */ /* 0x000fe200078e00ff */
[----:B------:R-:W-:Y:S01]  /*14350*/  R2UR UR11, R7 ;  /* 0x00000000070b72ca */ /* 0x000fe200000e0000 */
[----:B------:R-:W-:Y:S01]  /*14360*/  IMAD.MOV.U32 R7, RZ, RZ, 0x40000040 ;  /* 0x40000040ff077424 */ /* 0x000fe200078e00ff */
[----:B------:R-:W-:Y:S01]  /*14370*/  MOV R9, 0x40000040 ;  /* 0x4000004000097802 */ /* 0x000fe20000000f00 */
[----:B------:R-:W-:Y:S01]  /*14380*/  IMAD R4, R214, 0xa00, R222 ;  /* 0x00000a00d6047824 */ /* 0x000fe200078e02de */
[----:B------:R-:W-:Y:S01]  /*14390*/  UMOV UR25, 0x40000040 ;  /* 0x4000004000197882 */ /* 0x000fe20000000000 */
[----:B------:R-:W-:Y:S01]  /*143a0*/  UMOV UR4, UR20 ;  /* 0x0000001400047c82 */ /* 0x000fe20008000000 */
[----:B------:R-:W-:Y:S01]  /*143b0*/  R2UR UR19, R7 ;  /* 0x00000000071372ca */ /* 0x000fe200000e0000 */
[----:B------:R-:W-:Y:S01]  /*143c0*/  UMOV UR16, UR4 ;  /* 0x0000000400107c82 */ /* 0x000fe20008000000 */
[C---:B------:R-:W-:Y:S01]  /*143d0*/  R2UR UR6, R4.reuse ;  /* 0x00000000040672ca */ /* 0x040fe200000e0000 */
[----:B------:R-:W-:Y:S01]  /*143e0*/  IMAD.U32 R10, RZ, RZ, UR4 ;  /* 0x00000004ff0a7e24 */ /* 0x000fe2000f8e00ff */
[C---:B------:R-:W-:Y:S01]  /*143f0*/  IADD3 R2, R4.reuse, 0x80, RZ ;  /* 0x0000008004027810 */ /* 0x040fe20007ffe0ff */
[C---:B------:R-:W-:Y:S01]  /*14400*/  VIADD R6, R4.reuse, 0x100 ;  /* 0x0000010004067836 */ /* 0x040fe20000000000 */
[----:B------:R-:W-:Y:S01]  /*14410*/  UMOV UR8, UR16 ;  /* 0x0000001000087c82 */ /* 0x000fe20008000000 */
[----:B------:R-:W-:Y:S01]  /*14420*/  UMOV UR12, UR16 ;  /* 0x00000010000c7c82 */ /* 0x000fe20008000000 */
[----:B------:R-:W-:Y:S01]  /*14430*/  IADD3 R8, R4, 0x2, RZ ;  /* 0x0000000204087810 */ /* 0x000fe20007ffe0ff */
[----:B------:R-:W-:Y:S01]  /*14440*/  IMAD.MOV.U32 R7, RZ, RZ, 0x40000040 ;  /* 0x40000040ff077424 */ /* 0x000fe200078e00ff */
[----:B------:R-:W-:Y:S01]  /*14450*/  R2UR UR10, R6 ;  /* 0x00000000060a72ca */ /* 0x000fe200000e0000 */
[----:B------:R-:W-:Y:S01]  /*14460*/  VIADD R6, R4, 0x200 ;  /* 0x0000020004067836 */ /* 0x000fe20000000000 */
[----:B------:R-:W-:Y:S01]  /*14470*/  R2UR UR26, R8 ;  /* 0x00000000081a72ca */ /* 0x000fe200000e0000 */
[----:B------:R0:W-:Y:S01]  /*14480*/  STL.64 [R1+0x48], R10 ;  /* 0x0000480a01007387 */ /* 0x0001e20000100a00 */
[----:B------:R-:W-:Y:S01]  /*14490*/  R2UR UR27, R9 ;  /* 0x00000000091b72ca */ /* 0x000fe200000e0000 */
[----:B------:R-:W-:Y:S01]  /*144a0*/  HGMMA.64x16x16.F32 R56, gdesc[UR4], RZ, !UPT, gsb0 ;  /* 0x00200000043879f0 */ /* 0x000fe2000c0008ff */
[----:B------:R-:W-:Y:S01]  /*144b0*/  R2UR UR6, R2 ;  /* 0x00000000020672ca */ /* 0x000fe200000e0000 */
[----:B------:R-:W-:Y:S01]  /*144c0*/  UMOV UR4, UR16 ;  /* 0x0000001000047c82 */ /* 0x000fe20008000000 */
[----:B------:R-:W-:Y:S01]  /*144d0*/  R2UR UR7, R3 ;  /* 0x00000000030772ca */ /* 0x000fe200000e0000 */
[----:B------:R-:W-:Y:S01]  /*144e0*/  UMOV UR5, UR17 ;  /* 0x0000001100057c82 */ /* 0x000fe20008000000 */
[----:B------:R-:W-:Y:S01]  /*144f0*/  IMAD.MOV.U32 R3, RZ, RZ, 0x40000040 ;  /* 0x40000040ff037424 */ /* 0x000fe200078e00ff */
[----:B------:R-:W-:-:S02]  /*14500*/  IADD3 R2, R4, 0x180, RZ ;  /* 0x0000018004027810 */ /* 0x000fc40007ffe0ff */
[----:B------:R-:W-:Y:S01]  /*14510*/  R2UR UR18, R6 ;  /* 0x00000000061272ca */ /* 0x000fe200000e0000 */
[----:B------:R-:W-:Y:S01]  /*14520*/  VIADD R6, R4, 0x102 ;  /* 0x0000010204067836 */ /* 0x000fe20000000000 */
[----:B------:R-:W-:Y:S01]  /*14530*/  R2UR UR14, R2 ;  /* 0x00000000020e72ca */ /* 0x000fe200000e0000 */
[----:B0-----:R-:W-:Y:S01]  /*14540*/  IMAD.U32 R11, RZ, RZ, UR25 ;  /* 0x00000019ff0b7e24 */ /* 0x001fe2000f8e00ff */
[----:B------:R-:W-:Y:S01]  /*14550*/  R2UR UR15, R3 ;  /* 0x00000000030f72ca */ /* 0x000fe200000e0000 */
[----:B------:R-:W-:Y:S01]  /*14560*/  IMAD.MOV.U32 R3, RZ, RZ, 0x40000040 ;  /* 0x40000040ff037424 */ /* 0x000fe200078e00ff */
[C---:B------:R-:W-:Y:S02]  /*14570*/  IADD3 R2, R4.reuse, 0x82, RZ ;  /* 0x0000008204027810 */ /* 0x040fe40007ffe0ff */
[----:B------:R-:W-:Y:S02]  /*14580*/  IADD3 R8, R4, 0x4, RZ ;  /* 0x0000000404087810 */ /* 0x000fe40007ffe0ff */
[----:B------:R-:W-:Y:S01]  /*14590*/  MOV R9, 0x40000040 ;  /* 0x4000004000097802 */ /* 0x000fe20000000f00 */
[----:B------:R-:W-:-:S02]  /*145a0*/  WARPGROUP.DEPBAR.LE gsb0, 0x0 ;  /* 0x00008000000079c5 */ /* 0x000fc40000010000 */
[----:B------:R-:W-:-:S06]  /*145b0*/  WARPGROUP.ARRIVE ;  /* 0x00000000000079c5 */ /* 0x000fcc0000000000 */
[----:B------:R-:W-:Y:S01]  /*145c0*/  HGMMA.64x16x16.F32 R48, gdesc[UR4], RZ, !UPT, gsb0 ;  /* 0x00200000043079f0 */ /* 0x000fe2000c0008ff */
[----:B------:R-:W-:-:S07]  /*145d0*/  UIADD3 UR4, UR20, 0x2, URZ ;  /* 0x0000000214047890 */ /* 0x000fce000fffe03f */
[----:B------:R-:W-:Y:S02]  /*145e0*/  UMOV UR24, UR4 ;  /* 0x0000000400187c82 */ /* 0x000fe40008000000 */
[----:B------:R-:W-:-:S05]  /*145f0*/  IMAD.U32 R10, RZ, RZ, UR24 ;  /* 0x00000018ff0a7e24 */ /* 0x000fca000f8e00ff */
[----:B------:R0:W-:Y:S01]  /*14600*/  STL.64 [R1+0x40], R10 ;  /* 0x0000400a01007387 */ /* 0x0001e20000100a00 */
[----:B------:R-:W-:Y:S02]  /*14610*/  WARPGROUP.DEPBAR.LE gsb0, 0x0 ;  /* 0x00008000000079c5 */ /* 0x000fe40000010000 */
[----:B-----5:R-:W-:-:S06]  /*14620*/  WARPGROUP.ARRIVE ;  /* 0x00000000000079c5 */ /* 0x020fcc0000000000 */
[----:B------:R-:W-:Y:S01]  /*14630*/  HGMMA.64x16x16.F32 R40, gdesc[UR8], RZ, !UPT, gsb0 ;  /* 0x00200000082879f0 */ /* 0x000fe2000c0008ff */
[----:B------:R-:W-:Y:S01]  /*14640*/  UMOV UR8, UR24 ;  /* 0x0000001800087c82 */ /* 0x000fe20008000000 */
[----:B------:R-:W-:Y:S01]  /*14650*/  UMOV UR9, UR25 ;  /* 0x0000001900097c82 */ /* 0x000fe20008000000 */
[----:B------:R-:W-:Y:S01]  /*14660*/  UMOV UR4, UR8 ;  /* 0x0000000800047c82 */ /* 0x000fe20008000000 */
[----:B------:R-:W-:Y:S01]  /*14670*/  UMOV UR5, UR9 ;  /* 0x0000000900057c82 */ /* 0x000fe20008000000 */
[----:B------:R-:W-:Y:S02]  /*14680*/  WARPGROUP.DEPBAR.LE gsb0, 0x0 ;  /* 0x00008000000079c5 */ /* 0x000fe40000010000 */
[----:B------:R-:W-:-:S06]  /*14690*/  WARPGROUP.ARRIVE ;  /* 0x00000000000079c5 */ /* 0x000fcc0000000000 */
[----:B------:R-:W-:Y:S01]  /*146a0*/  HGMMA.64x16x16.F32 R32, gdesc[UR12], RZ, !UPT, gsb0 ;  /* 0x002000000c2079f0 */ /* 0x000fe2000c0008ff */
[----:B------:R-:W-:Y:S01]  /*146b0*/  R2UR UR14, R2 ;  /* 0x00000000020e72ca */ /* 0x000fe200000e0000 */
[----:B------:R-:W-:Y:S01]  /*146c0*/  UMOV UR12, UR8 ;  /* 0x00000008000c7c82 */ /* 0x000fe20008000000 */
[----:B------:R-:W-:Y:S01]  /*146d0*/  R2UR UR15, R3 ;  /* 0x00000000030f72ca */ /* 0x000fe200000e0000 */
[----:B------:R-:W-:Y:S01]  /*146e0*/  UMOV UR13, UR9 ;  /* 0x00000009000d7c82 */ /* 0x000fe20008000000 */
[----:B------:R-:W-:Y:S01]  /*146f0*/  IMAD.MOV.U32 R3, RZ, RZ, 0x40000040 ;  /* 0x40000040ff037424 */ /* 0x000fe200078e00ff */
[----:B------:R-:W-:-:S04]  /*14700*/  IADD3 R2, R4, 0x182, RZ ;  /* 0x0000018204027810 */ /* 0x000fc80007ffe0ff */
[----:B------:R-:W-:Y:S02]  /*14710*/  R2UR UR6, R2 ;  /* 0x00000000020672ca */ /* 0x000fe400000e0000 */
[----:B------:R-:W-:Y:S01]  /*14720*/  R2UR UR7, R3 ;  /* 0x00000000030772ca */ /* 0x000fe200000e0000 */
[----:B------:R-:W-:Y:S01]  /*14730*/  IMAD.MOV.U32 R3, RZ, RZ, 0x40000040 ;  /* 0x40000040ff037424 */ /* 0x000fe200078e00ff */
[----:B------:R-:W-:Y:S01]  /*14740*/  IADD3 R2, R4, 0x84, RZ ;  /* 0x0000008404027810 */ /* 0x000fe20007ffe0ff */
[----:B------:R-:W-:Y:S02]  /*14750*/  WARPGROUP.DEPBAR.LE gsb0, 0x0 ;  /* 0x00008000000079c5 */ /* 0x000fe40000010000 */
[----:B------:R-:W-:-:S06]  /*14760*/  WARPGROUP.ARRIVE ;  /* 0x00000000000079c5 */ /* 0x000fcc0000000000 */
[----:B------:R-:W-:Y:S01]  /*14770*/  HGMMA.64x16x16.F32 R24, gdesc[UR16], RZ, !UPT, gsb0 ;  /* 0x00200000101879f0 */ /* 0x000fe2000c0008ff */
[----:B------:R-:W-:Y:S01]  /*14780*/  R2UR UR18, R6 ;  /* 0x00000000061272ca */ /* 0x000fe200000e0000 */
[----:B------:R-:W-:Y:S01]  /*14790*/  UMOV UR16, UR8 ;  /* 0x0000000800107c82 */ /* 0x000fe20008000000 */
[----:B------:R-:W-:Y:S01]  /*147a0*/  R2UR UR19, R7 ;  /* 0x00000000071372ca */ /* 0x000fe200000e0000 */
[----:B------:R-:W-:Y:S01]  /*147b0*/  UMOV UR17, UR9 ;  /* 0x0000000900117c82 */ /* 0x000fe20008000000 */
[----:B------:R-:W-:Y:S02]  /*147c0*/  VIADD R6, R4, 0x202 ;  /* 0x0000020204067836 */ /* 0x000fe40000000000 */
[----:B------:R-:W-:-:S03]  /*147d0*/  IMAD.MOV.U32 R7, RZ, RZ, 0x40000040 ;  /* 0x40000040ff077424 */ /* 0x000fc600078e00ff */
[----:B------:R-:W-:Y:S01]  /*147e0*/  R2UR UR10, R6 ;  /* 0x00000000060a72ca */ /* 0x000fe200000e0000 */
[----:B------:R-:W-:Y:S01]  /*147f0*/  VIADD R6, R4, 0x104 ;  /* 0x0000010404067836 */ /* 0x000fe20000000000 */
[----:B------:R-:W-:Y:S01]  /*14800*/  R2UR UR11, R7 ;  /* 0x00000000070b72ca */ /* 0x000fe200000e0000 */
[----:B------:R-:W-:Y:S01]  /*14810*/  IMAD.MOV.U32 R7, RZ, RZ, 0x40000040 ;  /* 0x40000040ff077424 */ /* 0x000fe200078e00ff */
[----:B------:R-:W-:Y:S02]  /*14820*/  WARPGROUP.DEPBAR.LE gsb0, 0x0 ;  /* 0x00008000000079c5 */ /* 0x000fe40000010000 */
[----:B------:R-:W-:-:S06]  /*14830*/  WARPGROUP.ARRIVE ;  /* 0x00000000000079c5 */ /* 0x000fcc0000000000 */
[----:B------:R-:W-:Y:S01]  /*14840*/  HGMMA.64x16x16.F32 R56, gdesc[UR24], R56, gsb0 ;  /* 0x00200000183879f0 */ /* 0x000fe20008000838 */
[----:B------:R-:W-:Y:S01]  /*14850*/  R2UR UR26, R8 ;  /* 0x00000000081a72ca */ /* 0x000fe200000e0000 */
[----:B------:R-:W-:Y:S01]  /*14860*/  UMOV UR25, 0x40000040 ;  /* 0x4000004000197882 */ /* 0x000fe20000000000 */
[----:B------:R-:W-:Y:S01]  /*14870*/  R2UR UR27, R9 ;  /* 0x00000000091b72ca */ /* 0x000fe200000e0000 */
[----:B0-----:R-:W-:Y:S01]  /*14880*/  IMAD.U32 R11, RZ, RZ, UR25 ;  /* 0x00000019ff0b7e24 */ /* 0x001fe2000f8e00ff */
[----:B------:R-:W-:Y:S02]  /*14890*/  IADD3 R8, R4, 0x6, RZ ;  /* 0x0000000604087810 */ /* 0x000fe40007ffe0ff */
[----:B------:R-:W-:Y:S01]  /*148a0*/  MOV R9, 0x40000040 ;  /* 0x4000004000097802 */ /* 0x000fe20000000f00 */
[----:B------:R-:W-:Y:S02]  /*148b0*/  WARPGROUP.DEPBAR.LE gsb0, 0x0 ;  /* 0x00008000000079c5 */ /* 0x000fe40000010000 */
[----:B------:R-:W-:-:S06]  /*148c0*/  WARPGROUP.ARRIVE ;  /* 0x00000000000079c5 */ /* 0x000fcc0000000000 */
[----:B------:R-:W-:Y:S01]  /*148d0*/  HGMMA.64x16x16.F32 R48, gdesc[UR12], R48, gsb0 ;  /* 0x002000000c3079f0 */ /* 0x000fe20008000830 */
[----:B------:R-:W-:-:S07]  /*148e0*/  UIADD3 UR12, UR20, 0x4, URZ ;  /* 0x00000004140c7890 */ /* 0x000fce000fffe03f */
[----:B------:R-:W-:Y:S02]  /*148f0*/  UMOV UR24, UR12 ;  /* 0x0000000c00187c82 */ /* 0x000fe40008000000 */
[----:B------:R-:W-:-:S05]  /*14900*/  IMAD.U32 R10, RZ, RZ, UR24 ;  /* 0x00000018ff0a7e24 */ /* 0x000fca000f8e00ff */
        /* <DEDUP_REMOVED lines=46> */
[----:B------:R-:W-:Y:S01]  /*14bf0*/  UIADD3 UR4, UR20, 0x6, URZ ;  /* 0x0000000614047890 */ /* 0x000fe2000fffe03f */
[----:B------:R-:W-:Y:S02]  /*14c00*/  R2UR UR6, R2 ;  /* 0x00000000020672ca */ /* 0x000fe400000e0000 */
[----:B------:R-:W-:Y:S01]  /*14c10*/  R2UR UR7, R3 ;  /* 0x00000000030772ca */ /* 0x000fe200000e0000 */
[----:B------:R-:W-:Y:S01]  /*14c20*/  IMAD.MOV.U32 R3, RZ, RZ, 0x40000040 ;  /* 0x40000040ff037424 */ /* 0x000fe200078e00ff */
[----:B------:R-:W-:Y:S02]  /*14c30*/  IADD3 R2, R4, 0x186, RZ ;  /* 0x0000018604027810 */ /* 0x000fe40007ffe0ff */
[----:B------:R-:W-:Y:S02]  /*14c40*/  UMOV UR24, UR4 ;  /* 0x0000000400187c82 */ /* 0x000fe40008000000 */
[----:B------:R-:W-:-:S05]  /*14c50*/  IMAD.U32 R10, RZ, RZ, UR24 ;  /* 0x00000018ff0a7e24 */ /* 0x000fca000f8e00ff */
[----:B------:R0:W-:Y:S01]  /*14c60*/  STL.64 [R1+0x30], R10 ;  /* 0x0000300a01007387 */ /* 0x0001e20000100a00 */
        /* <DEDUP_REMOVED lines=10> */
[----:B------:R-:W-:Y:S02]  /*14d10*/  R2UR UR14, R2 ;  /* 0x00000000020e72ca */ /* 0x000fe400000e0000 */
[----:B------:R-:W-:Y:S01]  /*14d20*/  R2UR UR15, R3 ;  /* 0x00000000030f72ca */ /* 0x000fe200000e0000 */
[----:B------:R-:W-:Y:S01]  /*14d30*/  IMAD.MOV.U32 R3, RZ, RZ, 0x40000040 ;  /* 0x40000040ff037424 */ /* 0x000fe200078e00ff */
[----:B------:R-:W-:Y:S01]  /*14d40*/  IADD3 R2, R4, 0x300, RZ ;  /* 0x0000030004027810 */ /* 0x000fe20007ffe0ff */
        /* <DEDUP_REMOVED lines=13> */
[----:B------:R-:W-:Y:S01]  /*14e20*/  R2UR UR19, R7 ;  /* 0x00000000071372ca */ /* 0x000fe200000e0000 */
[----:B------:R-:W-:Y:S01]  /*14e30*/  IMAD.MOV.U32 R7, RZ, RZ, 0x40000040 ;  /* 0x40000040ff077424 */ /* 0x000fe200078e00ff */
[----:B------:R-:W-:-:S02]  /*14e40*/  WARPGROUP.DEPBAR.LE gsb0, 0x0 ;  /* 0x00008000000079c5 */ /* 0x000fc40000010000 */
        /* <DEDUP_REMOVED lines=164> */
[----:B------:R-:W-:-:S05]  /*15890*/  IMAD.U32 R10, RZ, RZ, UR24 ;  /* 0x00000018ff0a7e24 */ /* 0x000fca000f8e00ff */
        /* <DEDUP_REMOVED lines=49> */
[----:B------:R-:W-:Y:S01]  /*15bb0*/  UIADD3 UR4, UR20, 0x800, URZ ;  /* 0x0000080014047890 */ /* 0x000fe2000fffe03f */
[----:B------:R-:W-:Y:S02]  /*15bc0*/  R2UR UR6, R2 ;  /* 0x00000000020672ca */ /* 0x000fe400000e0000 */
[----:B------:R-:W-:-:S04]  /*15bd0*/  R2UR UR7, R3 ;  /* 0x00000000030772ca */ /* 0x000fc800000e0000 */
[----:B------:R-:W-:Y:S02]  /*15be0*/  UMOV UR24, UR4 ;  /* 0x0000000400187c82 */ /* 0x000fe40008000000 */
[----:B------:R-:W-:Y:S01]  /*15bf0*/  IMAD.U32 R10, RZ, RZ, UR24 ;  /* 0x00000018ff0a7e24 */ /* 0x000fe2000f8e00ff */
[----:B------:R-:W-:Y:S02]  /*15c00*/  WARPGROUP.DEPBAR.LE gsb0, 0x0 ;  /* 0x00008000000079c5 */ /* 0x000fe40000010000 */
[----:B------:R-:W-:Y:S01]  /*15c10*/  WARPGROUP.ARRIVE ;  /* 0x00000000000079c5 */ /* 0x000fe20000000000 */
[----:B------:R-:W-:Y:S01]  /*15c20*/  IMAD.MOV.U32 R3, RZ, RZ, 0x40000040 ;  /* 0x40000040ff037424 */ /* 0x000fe200078e00ff */
[----:B------:R-:W-:Y:S01]  /*15c30*/  IADD3 R2, R4, 0x582, RZ ;  /* 0x0000058204027810 */ /* 0x000fe20007ffe0ff */
[----:B------:R-:W-:Y:S01]  /*15c40*/  UIADD3 UR56, UR20, 0x804, URZ ;  /* 0x0000080414387890 */ /* 0x000fe2000fffe03f */
[----:B------:R0:W-:Y:S02]  /*15c50*/  STL.64 [R1+0x8], R10 ;  /* 0x0000080a01007387 */ /* 0x0001e40000100a00 */
[----:B------:R-:W-:Y:S01]  /*15c60*/  HGMMA.64x16x16.F32 R32, gdesc[UR8], R32, gsb0 ;  /* 0x00200000082079f0 */ /* 0x000fe20008000820 */
[----:B------:R-:W-:Y:S01]  /*15c70*/  UMOV UR8, UR24 ;  /* 0x0000001800087c82 */ /* 0x000fe20008000000 */
[----:B------:R-:W-:Y:S01]  /*15c80*/  UMOV UR9, UR25 ;  /* 0x0000001900097c82 */ /* 0x000fe20008000000 */
[----:B------:R-:W-:Y:S01]  /*15c90*/  UMOV UR16, UR8 ;  /* 0x0000000800107c82 */ /* 0x000fe20008000000 */
[----:B------:R-:W-:Y:S01]  /*15ca0*/  UMOV UR17, UR9 ;  /* 0x0000000900117c82 */ /* 0x000fe20008000000 */
[----:B------:R-:W-:Y:S01]  /*15cb0*/  UMOV UR4, UR8 ;  /* 0x0000000800047c82 */ /* 0x000fe20008000000 */
[----:B------:R-:W-:Y:S01]  /*15cc0*/  UMOV UR5, UR9 ;  /* 0x0000000900057c82 */ /* 0x000fe20008000000 */
[----:B------:R-:W-:Y:S01]  /*15cd0*/  UMOV UR57, 0x40000040 ;  /* 0x4000004000397882 */ /* 0x000fe20000000000 */
[----:B------:R-:W-:Y:S01]  /*15ce0*/  UIADD3 UR52, UR20, 0x806, URZ ;  /* 0x0000080614347890 */ /* 0x000fe2000fffe03f */
[----:B------:R-:W2:Y:S01]  /*15cf0*/  LDL R13, [R1+0x68] ;  /* 0x00006800010d7983 */ /* 0x000ea20000100800 */
[----:B------:R-:W-:Y:S01]  /*15d00*/  UMOV UR53, 0x40000040 ;  /* 0x4000004000357882 */ /* 0x000fe20000000000 */
[----:B------:R-:W-:Y:S01]  /*15d10*/  UIADD3 UR48, UR20, 0xc00, URZ ;  /* 0x00000c0014307890 */ /* 0x000fe2000fffe03f */
[----:B------:R-:W-:Y:S01]  /*15d20*/  UMOV UR49, 0x40000040 ;  /* 0x4000004000317882 */ /* 0x000fe20000000000 */
[----:B------:R-:W-:Y:S01]  /*15d30*/  UIADD3 UR44, UR20, 0xc02, URZ ;  /* 0x00000c02142c7890 */ /* 0x000fe2000fffe03f */
[----:B0-----:R-:W3:Y:S01]  /*15d40*/  LDL R11, [R1+0x64] ;  /* 0x00006400010b7983 */ /* 0x001ee20000100800 */
        /* <DEDUP_REMOVED lines=10> */
[----:B------:R-:W-:Y:S01]  /*15df0*/  R2UR UR11, R7 ;  /* 0x00000000070b72ca */ /* 0x000fe200000e0000 */
[----:B------:R-:W-:Y:S02]  /*15e00*/  WARPGROUP.DEPBAR.LE gsb0, 0x0 ;  /* 0x00008000000079c5 */ /* 0x000fe40000010000 */
[----:B------:R-:W-:-:S06]  /*15e10*/  WARPGROUP.ARRIVE ;  /* 0x00000000000079c5 */ /* 0x000fcc0000000000 */
[----:B------:R-:W-:Y:S01]  /*15e20*/  HGMMA.64x16x16.F32 R56, gdesc[UR24], R56, gsb0 ;  /* 0x00200000183879f0 */ /* 0x000fe20008000838 */
[----:B------:R-:W-:Y:S01]  /*15e30*/  R2UR UR26, R8 ;  /* 0x00000000081a72ca */ /* 0x000fe200000e0000 */
[----:B------:R-:W-:Y:S01]  /*15e40*/  UMOV UR25, 0x40000040 ;  /* 0x4000004000197882 */ /* 0x000fe20000000000 */
[----:B------:R-:W-:Y:S01]  /*15e50*/  R2UR UR27, R9 ;  /* 0x00000000091b72ca */ /* 0x000fe200000e0000 */
[C---:B------:R-:W-:Y:S01]  /*15e60*/  VIADD R6, R4.reuse, 0x602 ;  /* 0x0000060204067836 */ /* 0x040fe20000000000 */
[----:B------:R-:W-:Y:S02]  /*15e70*/  WARPGROUP.DEPBAR.LE gsb0, 0x0 ;  /* 0x00008000000079c5 */ /* 0x000fe40000010000 */
[----:B------:R-:W-:Y:S01]  /*15e80*/  WARPGROUP.ARRIVE ;  /* 0x00000000000079c5 */ /* 0x000fe20000000000 */
[----:B------:R-:W-:Y:S01]  /*15e90*/  IMAD.MOV.U32 R7, RZ, RZ, 0x40000040 ;  /* 0x40000040ff077424 */ /* 0x000fe200078e00ff */
[----:B------:R-:W-:Y:S01]  /*15ea0*/  IADD3 R8, R4, 0x504, RZ ;  /* 0x0000050404087810 */ /* 0x000fe20007ffe0ff */
[----:B------:R-:W-:Y:S01]  /*15eb0*/  UMOV UR45, 0x40000040 ;  /* 0x40000040002d7882 */ /* 0x000fe20000000000 */
[----:B------:R-:W-:Y:S01]  /*15ec0*/  UIADD3 UR40, UR20, 0xc04, URZ ;  /* 0x00000c0414287890 */ /* 0x000fe2000fffe03f */
[----:B------:R-:W-:Y:S01]  /*15ed0*/  IMAD.U32 R15, RZ, RZ, UR25 ;  /* 0x00000019ff0f7e24 */ /* 0x000fe2000f8e00ff */
[----:B------:R-:W-:Y:S03]  /*15ee0*/  HGMMA.64x16x16.F32 R48, gdesc[UR16], R48, gsb0 ;  /* 0x00200000103079f0 */ /* 0x000fe60008000830 */
[----:B------:R-:W-:-:S02]  /*15ef0*/  WARPGROUP.DEPBAR.LE gsb0, 0x0 ;  /* 0x00008000000079c5 */ /* 0x000fc40000010000 */
[----:B------:R-:W-:-:S06]  /*15f00*/  WARPGROUP.ARRIVE ;  /* 0x00000000000079c5 */ /* 0x000fcc0000000000 */
[----:B------:R-:W-:Y:S01]  /*15f10*/  HGMMA.64x16x16.F32 R40, gdesc[UR12], R40, gsb0 ;  /* 0x002000000c2879f0 */ /* 0x000fe20008000828 */
[----:B------:R-:W-:-:S07]  /*15f20*/  UIADD3 UR12, UR20, 0x802, URZ ;  /* 0x00000802140c7890 */ /* 0x000fce000fffe03f */
[----:B------:R-:W-:Y:S01]  /*15f30*/  UMOV UR24, UR12 ;  /* 0x0000000c00187c82 */ /* 0x000fe20008000000 */
[----:B------:R-:W-:Y:S01]  /*15f40*/  R2UR UR18, R2 ;  /* 0x00000000021272ca */ /* 0x000fe200000e0000 */
[----:B------:R-:W-:Y:S01]  /*15f50*/  UMOV UR41, 0x40000040 ;  /* 0x4000004000297882 */ /* 0x000fe20000000000 */
[----:B------:R-:W-:Y:S02]  /*15f60*/  WARPGROUP.DEPBAR.LE gsb0, 0x0 ;  /* 0x00008000000079c5 */ /* 0x000fe40000010000 */
[----:B------:R-:W-:Y:S01]  /*15f70*/  WARPGROUP.ARRIVE ;  /* 0x00000000000079c5 */ /* 0x000fe20000000000 */
[----:B------:R-:W-:Y:S01]  /*15f80*/  R2UR UR19, R3 ;  /* 0x00000000031372ca */ /* 0x000fe200000e0000 */
[----:B------:R-:W-:Y:S01]  /*15f90*/  UIADD3 UR36, UR20, 0xc06, URZ ;  /* 0x00000c0614247890 */ /* 0x000fe2000fffe03f */
[----:B------:R-:W-:Y:S01]  /*15fa0*/  R2UR UR14, R6 ;  /* 0x00000000060e72ca */ /* 0x000fe200000e0000 */
[----:B------:R-:W-:Y:S01]  /*15fb0*/  UMOV UR37, 0x40000040 ;  /* 0x4000004000257882 */ /* 0x000fe20000000000 */
[----:B------:R-:W-:Y:S01]  /*15fc0*/  R2UR UR15, R7 ;  /* 0x00000000070f72ca */ /* 0x000fe200000e0000 */
[----:B------:R-:W-:Y:S01]  /*15fd0*/  HGMMA.64x16x16.F32 R32, gdesc[UR4], R32, gsb0 ;  /* 0x00200000042079f0 */ /* 0x000fe20008000820 */
[----:B------:R-:W-:Y:S01]  /*15fe0*/  MOV R9, 0x40000040 ;  /* 0x4000004000097802 */ /* 0x000fe20000000f00 */
[----:B------:R-:W-:Y:S01]  /*15ff0*/  IMAD.U32 R14, RZ, RZ, UR24 ;  /* 0x00000018ff0e7e24 */ /* 0x000fe2000f8e00ff */
[----:B------:R-:W-:-:S02]  /*16000*/  WARPGROUP.DEPBAR.LE gsb0, 0x0 ;  /* 0x00008000000079c5 */ /* 0x000fc40000010000 */
        /* <DEDUP_REMOVED lines=12> */
[----:B------:R-:W-:Y:S01]  /*160d0*/  UMOV UR12, UR4 ;  /* 0x00000004000c7c82 */ /* 0x000fe20008000000 */
[----:B------:R-:W-:Y:S01]  /*160e0*/  UMOV UR13, UR5 ;  /* 0x00000005000d7c82 */ /* 0x000fe20008000000 */
[----:B------:R-:W-:Y:S01]  /*160f0*/  IMAD.MOV.U32 R3, RZ, RZ, 0x40000040 ;  /* 0x40000040ff037424 */ /* 0x000fe200078e00ff */
[----:B------:R-:W-:Y:S02]  /*16100*/  WARPGROUP.DEPBAR.LE gsb0, 0x0 ;  /* 0x00008000000079c5 */ /* 0x000fe40000010000 */
[----:B------:R-:W-:-:S06]  /*16110*/  WARPGROUP.ARRIVE ;  /* 0x00000000000079c5 */ /* 0x000fcc0000000000 */
[----:B------:R-:W-:Y:S01]  /*16120*/  HGMMA.64x16x16.F32 R40, gdesc[UR12], R40, gsb0 ;  /* 0x002000000c2879f0 */ /* 0x000fe20008000828 */
[----:B------:R-:W-:Y:S02]  /*16130*/  IADD3 R2, R4, 0x682, RZ ;  /* 0x0000068204027810 */ /* 0x000fe40007ffe0ff */
[----:B------:R-:W-:Y:S02]  /*16140*/  R2UR UR11, R3 ;  /* 0x00000000030b72ca */ /* 0x000fe400000e0000 */
[----:B------:R-:W-:Y:S01]  /*16150*/  R2UR UR10, R2 ;  /* 0x00000000020a72ca */ /* 0x000fe200000e0000 */
[----:B------:R-:W-:Y:S01]  /*16160*/  UMOV UR8, UR4 ;  /* 0x0000000400087c82 */ /* 0x000fe20008000000 */
[----:B------:R-:W-:Y:S01]  /*16170*/  UMOV UR9, UR5 ;  /* 0x0000000500097c82 */ /* 0x000fe20008000000 */
[----:B------:R-:W-:Y:S02]  /*16180*/  WARPGROUP.DEPBAR.LE gsb0, 0x0 ;  /* 0x00008000000079c5 */ /* 0x000fe40000010000 */
[----:B------:R-:W-:-:S08]  /*16190*/  WARPGROUP.ARRIVE ;  /* 0x00000000000079c5 */ /* 0x000fd00000000000 */
[----:B------:R-:W-:Y:S01]  /*161a0*/  HGMMA.64x16x16.F32 R32, gdesc[UR8], R32, gsb0 ;  /* 0x00200000082079f0 */ /* 0x000fe20008000820 */
[----:B------:R-:W-:Y:S02]  /*161b0*/  VIADD R6, R4, 0x702 ;  /* 0x0000070204067836 */ /* 0x000fe40000000000 */
[----:B------:R-:W-:-:S03]  /*161c0*/  IMAD.MOV.U32 R7, RZ, RZ, 0x40000040 ;  /* 0x40000040ff077424 */ /* 0x000fc600078e00ff */
[----:B------:R-:W-:Y:S02]  /*161d0*/  R2UR UR6, R6 ;  /* 0x00000000060672ca */ /* 0x000fe400000e0000 */
[----:B------:R-:W-:Y:S01]  /*161e0*/  R2UR UR7, R7 ;  /* 0x00000000070772ca */ /* 0x000fe200000e0000 */
[----:B------:R-:W-:Y:S02]  /*161f0*/  WARPGROUP.DEPBAR.LE gsb0, 0x0 ;  /* 0x00008000000079c5 */ /* 0x000fe40000010000 */
[----:B------:R-:W-:-:S10]  /*16200*/  WARPGROUP.ARRIVE ;  /* 0x00000000000079c5 */ /* 0x000fd40000000000 */
[----:B------:R-:W-:Y:S01]  /*16210*/  HGMMA.64x16x16.F32 R24, gdesc[UR4], R24, gsb0 ;  /* 0x00200000041879f0 */ /* 0x000fe20008000818 */
[----:B------:R-:W-:Y:S02]  /*16220*/  R2UR UR58, R8 ;  /* 0x00000000083a72ca */ /* 0x000fe400000e0000 */
[----:B------:R-:W-:Y:S01]  /*16230*/  R2UR UR59, R9 ;  /* 0x00000000093b72ca */ /* 0x000fe200000e0000 */
[----:B------:R-:W-:Y:S01]  /*16240*/  VIADD R2, R4, 0x584 ;  /* 0x0000058404027836 */ /* 0x000fe20000000000 */
[----:B------:R-:W-:Y:S02]  /*16250*/  WARPGROUP.DEPBAR.LE gsb0, 0x0 ;  /* 0x00008000000079c5 */ /* 0x000fe40000010000 */
[----:B------:R-:W-:-:S09]  /*16260*/  WARPGROUP.ARRIVE ;  /* 0x00000000000079c5 */ /* 0x000fd20000000000 */
[----:B------:R-:W-:Y:S01]  /*16270*/  HGMMA.64x16x16.F32 R56, gdesc[UR56], R56, gsb0 ;  /* 0x00200000383879f0 */ /* 0x000fe20008000838 */
[----:B------:R-:W-:Y:S02]  /*16280*/  MOV R3, 0x40000040 ;  /* 0x4000004000037802 */ /* 0x000fe40000000f00 */
        /* <DEDUP_REMOVED lines=31> */
[----:B------:R-:W-:-:S02]  /*16480*/  WARPGROUP.DEPBAR.LE gsb0, 0x0 ;  /* 0x00008000000079c5 */ /* 0x000fc40000010000 */
        /* <DEDUP_REMOVED lines=139> */
[----:B------:R-:W-:Y:S01]  /*16d40*/  IMAD.MOV.U32 R3, RZ, RZ, 0x40000040 ;  /* 0x40000040ff037424 */ /* 0x000fe200078e00ff */
[----:B------:R-:W-:Y:S01]  /*16d50*/  UMOV UR16, UR40 ;  /* 0x0000002800107c82 */ /* 0x000fe20008000000 */
[----:B------:R-:W-:Y:S01]  /*16d60*/  UMOV UR17, UR41 ;  /* 0x0000002900117c82 */ /* 0x000fe20008000000 */
[----:B------:R-:W-:Y:S02]  /*16d70*/  R2UR UR18, R2 ;  /* 0x00000000021272ca */ /* 0x000fe400000e0000 */
[C---:B------:R-:W-:Y:S02]  /*16d80*/  IADD3 R6, R4.reuse, 0x884, RZ ;  /* 0x0000088404067810 */ /* 0x040fe40007ffe0ff */
[----:B------:R-:W-:Y:S01]  /*16d90*/  MOV R7, 0x40000040 ;  /* 0x4000004000077802 */ /* 0x000fe20000000f00 */
[----:B------:R-:W-:Y:S01]  /*16da0*/  UMOV UR12, UR40 ;  /* 0x00000028000c7c82 */ /* 0x000fe20008000000 */
[----:B------:R-:W-:Y:S01]  /*16db0*/  R2UR UR19, R3 ;  /* 0x00000000031372ca */ /* 0x000fe200000e0000 */
[----:B------:R-:W-:Y:S01]  /*16dc0*/  UMOV UR13, UR41 ;  /* 0x00000029000d7c82 */ /* 0x000fe20008000000 */
[----:B------:R-:W-:Y:S01]  /*16dd0*/  UMOV UR8, UR40 ;  /* 0x0000002800087c82 */ /* 0x000fe20008000000 */
[----:B------:R-:W-:Y:S01]  /*16de0*/  UMOV UR9, UR41 ;  /* 0x0000002900097c82 */ /* 0x000fe20008000000 */
[----:B------:R-:W-:Y:S01]  /*16df0*/  UMOV UR4, UR40 ;  /* 0x0000002800047c82 */ /* 0x000fe20008000000 */
[----:B------:R-:W-:Y:S01]  /*16e00*/  UMOV UR5, UR41 ;  /* 0x0000002900057c82 */ /* 0x000fe20008000000 */
[----:B------:R-:W-:Y:S01]  /*16e10*/  VIADD R8, R4, 0x786 ;  /* 0x0000078604087836 */ /* 0x000fe20000000000 */
[----:B--2---:R-:W-:Y:S01]  /*16e20*/  LEA R13, R225, R13, 0x7 ;  /* 0x0000000de10d7211 */ /* 0x004fe200078e38ff */
[----:B------:R-:W-:Y:S01]  /*16e30*/  IMAD.MOV.U32 R9, RZ, RZ, 0x40000040 ;  /* 0x40000040ff097424 */ /* 0x000fe200078e00ff */
[----:B------:R0:W-:Y:S01]  /*16e40*/  STL.64 [R1], R14 ;  /* 0x0000000e01007387 */ /* 0x0001e20000100a00 */
[----:B------:R-:W-:Y:S01]  /*16e50*/  @!P1 VIADD R0, R0, 0x38840 ;  /* 0x0003884000009836 */ /* 0x000fe20000000000 */
[----:B------:R-:W-:Y:S01]  /*16e60*/  ULDC UR42, c[0x0][0x988] ;  /* 0x00026200002a7ab9 */ /* 0x000fe20000000800 */
[----:B------:R-:W-:Y:S01]  /*16e70*/  ULDC UR43, c[0x0][0x988] ;  /* 0x00026200002b7ab9 */ /* 0x000fe20000000800 */
[----:B------:R-:W-:-:S02]  /*16e80*/  WARPGROUP.DEPBAR.LE gsb0, 0x0 ;  /* 0x00008000000079c5 */ /* 0x000fc40000010000 */
[----:B------:R-:W-:-:S06]  /*16e90*/  WARPGROUP.ARRIVE ;  /* 0x00000000000079c5 */ /* 0x000fcc0000000000 */
        /* <DEDUP_REMOVED lines=10> */
[----:B------:R-:W-:Y:S02]  /*16f40*/  WARPGROUP.DEPBAR.LE gsb0, 0x0 ;  /* 0x00008000000079c5 */ /* 0x000fe40000010000 */
[----:B------:R-:W-:-:S10]  /*16f50*/  WARPGROUP.ARRIVE ;  /* 0x00000000000079c5 */ /* 0x000fd40000000000 */
[----:B------:R-:W-:Y:S01]  /*16f60*/  HGMMA.64x16x16.F32 R32, gdesc[UR8], R32, gsb0 ;  /* 0x00200000082079f0 */ /* 0x000fe20008000820 */
[----:B------:R-:W-:Y:S02]  /*16f70*/  VIADD R6, R4, 0x984 ;  /* 0x0000098404067836 */ /* 0x000fe40000000000 */
[----:B------:R-:W-:Y:S01]  /*16f80*/  IMAD.MOV.U32 R7, RZ, RZ, 0x40000040 ;  /* 0x40000040ff077424 */ /* 0x000fe200078e00ff */
[----:B------:R-:W-:Y:S02]  /*16f90*/  R2UR UR38, R8 ;  /* 0x00000000082672ca */ /* 0x000fe400000e0000 */
[----:B------:R-:W-:Y:S01]  /*16fa0*/  R2UR UR39, R9 ;  /* 0x00000000092772ca */ /* 0x000fe200000e0000 */
[----:B------:R-:W-:Y:S01]  /*16fb0*/  IMAD.MOV.U32 R3, RZ, RZ, 0x40000040 ;  /* 0x40000040ff037424 */ /* 0x000fe200078e00ff */
[----:B------:R-:W-:Y:S01]  /*16fc0*/  R2UR UR6, R6 ;  /* 0x00000000060672ca */ /* 0x000fe200000e0000 */
[----:B------:R-:W-:Y:S01]  /*16fd0*/  ULDC UR8, c[0x0][0x9d8] ;  /* 0x0002760000087ab9 */ /* 0x000fe20000000800 */
[----:B------:R-:W-:Y:S01]  /*16fe0*/  R2UR UR7, R7 ;  /* 0x00000000070772ca */ /* 0x000fe200000e0000 */
[----:B------:R-:W-:-:S02]  /*16ff0*/  WARPGROUP.DEPBAR.LE gsb0, 0x0 ;  /* 0x00008000000079c5 */ /* 0x000fc40000010000 */
[----:B------:R-:W-:-:S10]  /*17000*/  WARPGROUP.ARRIVE ;  /* 0x00000000000079c5 */ /* 0x000fd40000000000 */
[----:B------:R-:W-:Y:S01]  /*17010*/  HGMMA.64x16x16.F32 R24, gdesc[UR4], R24, gsb0 ;  /* 0x00200000041879f0 */ /* 0x000fe20008000818 */
[----:B------:R-:W-:Y:S02]  /*17020*/  IADD3 R2, R4, 0x806, RZ ;  /* 0x0000080604027810 */ /* 0x000fe40007ffe0ff */
[----:B------:R-:W-:Y:S02]  /*17030*/  WARPGROUP.DEPBAR.LE gsb0, 0x0 ;  /* 0x00008000000079c5 */ /* 0x000fe40000010000 */
[----:B------:R-:W-:-:S06]  /*17040*/  WARPGROUP.ARRIVE ;  /* 0x00000000000079c5 */ /* 0x000fcc0000000000 */
[----:B------:R-:W-:Y:S01]  /*17050*/  HGMMA.64x16x16.F32 R56, gdesc[UR36], R56, gsb0 ;  /* 0x00200000243879f0 */ /* 0x000fe20008000838 */
[----:B------:R-:W-:Y:S01]  /*17060*/  R2UR UR6, R2 ;  /* 0x00000000020672ca */ /* 0x000fe200000e0000 */
[----:B------:R-:W-:Y:S01]  /*17070*/  UMOV UR4, UR36 ;  /* 0x0000002400047c82 */ /* 0x000fe20008000000 */
[----:B------:R-:W-:Y:S01]  /*17080*/  R2UR UR7, R3 ;  /* 0x00000000030772ca */ /* 0x000fe200000e0000 */
[----:B------:R-:W-:Y:S01]  /*17090*/  UMOV UR5, UR37 ;  /* 0x0000002500057c82 */ /* 0x000fe20008000000 */
[C---:B------:R-:W-:Y:S01]  /*170a0*/  VIADD R6, R4.reuse, 0x886 ;  /* 0x0000088604067836 */ /* 0x040fe20000000000 */
[----:B------:R-:W-:Y:S01]  /*170b0*/  MOV R7, 0x40000040 ;  /* 0x4000004000077802 */ /* 0x000fe20000000f00 */
[----:B------:R-:W-:Y:S01]  /*170c0*/  VIADD R8, R4, 0x906 ;  /* 0x0000090604087836 */ /* 0x000fe20000000000 */
[----:B------:R-:W-:Y:S01]  /*170d0*/  @!P1 PRMT R0, RZ, 0x654, R0 ;  /* 0x00000654ff009816 */ /* 0x000fe20000000000 */
[----:B------:R-:W-:Y:S01]  /*170e0*/  IMAD.MOV.U32 R9, RZ, RZ, 0x40000040 ;  /* 0x40000040ff097424 */ /* 0x000fe200078e00ff */
[----:B------:R-:W-:Y:S01]  /*170f0*/  ULDC UR38, c[0x0][0x9d8] ;  /* 0x0002760000267ab9 */ /* 0x000fe20000000800 */
[----:B------:R-:W-:Y:S01]  /*17100*/  ULDC UR39, c[0x0][0x9d8] ;  /* 0x0002760000277ab9 */ /* 0x000fe20000000800 */
[----:B------:R-:W-:-:S02]  /*17110*/  WARPGROUP.DEPBAR.LE gsb0, 0x0 ;  /* 0x00008000000079c5 */ /* 0x000fc40000010000 */
[----:B------:R-:W-:-:S06]  /*17120*/  WARPGROUP.ARRIVE ;  /* 0x00000000000079c5 */ /* 0x000fcc0000000000 */
[----:B------:R-:W-:Y:S01]  /*17130*/  HGMMA.64x16x16.F32 R48, gdesc[UR4], R48, gsb0 ;  /* 0x00200000043079f0 */ /* 0x000fe20008000830 */
[----:B------:R-:W-:Y:S02]  /*17140*/  R2UR UR6, R6 ;  /* 0x00000000060672ca */ /* 0x000fe400000e0000 */
[----:B------:R-:W-:Y:S01]  /*17150*/  R2UR UR7, R7 ;  /* 0x00000000070772ca */ /* 0x000fe200000e0000 */
[----:B------:R-:W-:Y:S01]  /*17160*/  UMOV UR4, UR36 ;  /* 0x0000002400047c82 */ /* 0x000fe20008000000 */
[----:B------:R-:W-:Y:S01]  /*17170*/  UMOV UR5, UR37 ;  /* 0x0000002500057c82 */ /* 0x000fe20008000000 */
[----:B------:R-:W-:Y:S02]  /*17180*/  WARPGROUP.DEPBAR.LE gsb0, 0x0 ;  /* 0x00008000000079c5 */ /* 0x000fe40000010000 */
[----:B------:R-:W-:-:S08]  /*17190*/  WARPGROUP.ARRIVE ;  /* 0x00000000000079c5 */ /* 0x000fd00000000000 */
        /* <DEDUP_REMOVED lines=12> */
[----:B------:R-:W-:Y:S01]  /*17260*/  IMAD R3, R177, -0x50, R227 ;  /* 0xffffffb0b1037824 */ /* 0x000fe200078e02e3 */
[----:B------:R-:W-:Y:S01]  /*17270*/  UMOV UR4, UR36 ;  /* 0x0000002400047c82 */ /* 0x000fe20008000000 */
[----:B------:R-:W-:Y:S01]  /*17280*/  UMOV UR5, UR37 ;  /* 0x0000002500057c82 */ /* 0x000fe20008000000 */
[----:B------:R-:W-:Y:S01]  /*17290*/  FMUL.FTZ R58, R58, UR8 ;  /* 0x000000083a3a7c20 */ /* 0x000fe20008410000 */
[----:B------:R-:W-:Y:S01]  /*172a0*/  FMUL.FTZ R59, R59, UR8 ;  /* 0x000000083b3b7c20 */ /* 0x000fe20008410000 */
[----:B------:R-:W-:Y:S01]  /*172b0*/  IADD3 R4, -R224, 0x51, R3 ;  /* 0x00000051e0047810 */ /* 0x000fe20007ffe103 */
[----:B------:R-:W-:Y:S01]  /*172c0*/  FMUL.FTZ R62, R62, UR8 ;  /* 0x000000083e3e7c20 */ /* 0x000fe20008410000 */
[----:B------:R-:W-:-:S02]  /*172d0*/  VIADD R3, R3, 0x50 ;  /* 0x0000005003037836 */ /* 0x000fc40000000000 */
[----:B------:R-:W1:Y:S01]  /*172e0*/  MUFU.TANH R58, R58 ;  /* 0x0000003a003a7308 */ /* 0x000e620000002400 */
[----:B---3--:R-:W-:Y:S02]  /*172f0*/  IMAD R64, R11, -0x2, R4 ;  /* 0xfffffffe0b407824 */ /* 0x008fe400078e0204 */
[----:B------:R-:W-:Y:S01]  /*17300*/  FMUL.FTZ R63, R63, UR8 ;  /* 0x000000083f3f7c20 */ /* 0x000fe20008410000 */
[----:B------:R-:W-:-:S04]  /*17310*/  IMAD R11, R11, -0x2, R3 ;  /* 0xfffffffe0b0b7824 */ /* 0x000fc800078e0203 */
[----:B------:R-:W2:Y:S01]  /*17320*/  MUFU.TANH R59, R59 ;  /* 0x0000003b003b7308 */ /* 0x000ea20000002400 */
[----:B------:R-:W-:Y:S01]  /*17330*/  IADD3 R4, R64, 0x8, R13 ;  /* 0x0000000840047810 */ /* 0x000fe20007ffe00d */
[----:B------:R-:W-:Y:S01]  /*17340*/  FMUL.FTZ R50, R50, UR8 ;  /* 0x0000000832327c20 */ /* 0x000fe20008410000 */
[----:B------:R-:W-:Y:S02]  /*17350*/  WARPGROUP.DEPBAR.LE gsb0, 0x0 ;  /* 0x00008000000079c5 */ /* 0x000fe40000010000 */
[----:B------:R-:W-:-:S06]  /*17360*/  WARPGROUP.ARRIVE ;  /* 0x00000000000079c5 */ /* 0x000fcc0000000000 */
[----:B------:R-:W-:Y:S01]  /*17370*/  HGMMA.64x16x16.F32 R24, gdesc[UR4], R24, gsb0 ;  /* 0x00200000041879f0 */ /* 0x000fe20008000818 */
[----:B------:R-:W3:Y:S01]  /*17380*/  MUFU.TANH R62, R62 ;  /* 0x0000003e003e7308 */ /* 0x000ee20000002400 */
[----:B0-----:R-:W-:Y:S01]  /*17390*/  VIMNMX R15, R11, R4, PT ;  /* 0x000000040b0f7248 */ /* 0x001fe20003fe0100 */
[----:B------:R-:W-:-:S06]  /*173a0*/  FMUL.FTZ R51, R51, UR8 ;  /* 0x0000000833337c20 */ /* 0x000fcc0008410000 */
[----:B------:R-:W0:Y:S01]  /*173b0*/  MUFU.TANH R14, R63 ;  /* 0x0000003f000e7308 */ /* 0x000e220000002400 */
[C---:B------:R-:W-:Y:S01]  /*173c0*/  ISETP.GT.AND P2, PT, R15.reuse, RZ, PT ;  /* 0x000000ff0f00720c */ /* 0x040fe20003f44270 */
[----:B------:R-:W-:Y:S01]  /*173d0*/  FMUL.FTZ R54, R54, UR8 ;  /* 0x0000000836367c20 */ /* 0x000fe20008410000 */
[----:B------:R-:W-:-:S05]  /*173e0*/  ISETP.GT.AND P3, PT, R15, 0x1, PT ;  /* 0x000000010f00780c */ /* 0x000fca0003f64270 */
[----:B------:R-:W4:Y:S01]  /*173f0*/  MUFU.TANH R12, R50 ;  /* 0x00000032000c7308 */ /* 0x000f220000002400 */
[----:B------:R-:W-:Y:S01]  /*17400*/  ISETP.GT.AND P4, PT, R15, 0x8, PT ;  /* 0x000000080f00780c */ /* 0x000fe20003f84270 */
[----:B------:R-:W-:Y:S01]  /*17410*/  FMUL.FTZ R55, R55, UR8 ;  /* 0x0000000837377c20 */ /* 0x000fe20008410000 */
[----:B-1----:R-:W-:Y:S01]  /*17420*/  FSEL R72, R58, -INF , P2 ;  /* 0xff8000003a487808 */ /* 0x002fe20001000000 */
[----:B------:R-:W-:Y:S01]  /*17430*/  FMUL.FTZ R42, R42, UR8 ;  /* 0x000000082a2a7c20 */ /* 0x000fe20008410000 */
[----:B--2---:R-:W-:Y:S01]  /*17440*/  FSEL R59, R59, -INF , P3 ;  /* 0xff8000003b3b7808 */ /* 0x004fe20001800000 */
[----:B------:R-:W-:Y:S01]  /*17450*/  FMUL.FTZ R43, R43, UR8 ;  /* 0x000000082b2b7c20 */ /* 0x000fe20008410000 */
[----:B------:R-:W-:Y:S01]  /*17460*/  FMUL.FTZ R46, R46, UR8 ;  /* 0x000000082e2e7c20 */ /* 0x000fe20008410000 */
[----:B------:R-:W1:Y:S01]  /*17470*/  MUFU.TANH R10, R51 ;  /* 0x00000033000a7308 */ /* 0x000e620000002400 */
[----:B------:R-:W-:Y:S01]  /*17480*/  ISETP.GT.AND P2, PT, R15, 0x9, PT ;  /* 0x000000090f00780c */ /* 0x000fe20003f44270 */
[----:B------:R-:W-:Y:S01]  /*17490*/  FMUL.FTZ R47, R47, UR8 ;  /* 0x000000082f2f7c20 */ /* 0x000fe20008410000 */
[----:B---3--:R-:W-:Y:S01]  /*174a0*/  FSEL R76, R62, -INF , P4 ;  /* 0xff8000003e4c7808 */ /* 0x008fe20002000000 */
[----:B------:R-:W-:Y:S01]  /*174b0*/  FMUL.FTZ R34, R34, UR8 ;  /* 0x0000000822227c20 */ /* 0x000fe20008410000 */
[----:B------:R-:W-:Y:S01]  /*174c0*/  FMNMX.FTZ R9, R72, R59, !PT ;  /* 0x0000003b48097209 */ /* 0x000fe20007810000 */
[----:B------:R-:W-:Y:S01]  /*174d0*/  FMUL.FTZ R35, R35, UR8 ;  /* 0x0000000823237c20 */ /* 0x000fe20008410000 */
[----:B------:R-:W-:Y:S01]  /*174e0*/  FMUL.FTZ R38, R38, UR8 ;  /* 0x0000000826267c20 */ /* 0x000fe20008410000 */
[----:B------:R-:W2:Y:S01]  /*174f0*/  MUFU.TANH R54, R54 ;  /* 0x0000003600367308 */ /* 0x000ea20000002400 */
[----:B------:R-:W-:Y:S01]  /*17500*/  ISETP.GT.AND P3, PT, R15, 0x10, PT ;  /* 0x000000100f00780c */ /* 0x000fe20003f64270 */
[----:B------:R-:W-:Y:S01]  /*17510*/  FMUL.FTZ R39, R39, UR8 ;  /* 0x0000000827277c20 */ /* 0x000fe20008410000 */
[----:B0-----:R-:W-:Y:S01]  /*17520*/  FSEL R14, R14, -INF , P2 ;  /* 0xff8000000e0e7808 */ /* 0x001fe20001000000 */
[----:B------:R-:W-:Y:S01]  /*17530*/  FMUL.FTZ R2, R56, UR8 ;  /* 0x0000000838027c20 */ /* 0x000fe20008410000 */
[----:B------:R-:W-:Y:S01]  /*17540*/  FMNMX.FTZ R9, R76, R9, !PT ;  /* 0x000000094c097209 */ /* 0x000fe20007810000 */
[----:B------:R-:W-:Y:S01]  /*17550*/  FMUL.FTZ R7, R60, UR8 ;  /* 0x000000083c077c20 */ /* 0x000fe20008410000 */
[----:B------:R-:W-:Y:S01]  /*17560*/  FMUL.FTZ R5, R57, UR8 ;  /* 0x0000000839057c20 */ /* 0x000fe20008410000 */
[----:B------:R-:W0:Y:S01]  /*17570*/  MUFU.TANH R20, R55 ;  /* 0x0000003700147308 */ /* 0x000e220000002400 */
[----:B------:R-:W-:Y:S01]  /*17580*/  ISETP.GT.AND P2, PT, R15, 0x11, PT ;  /* 0x000000110f00780c */ /* 0x000fe20003f44270 */
[----:B------:R-:W-:Y:S01]  /*17590*/  FMUL.FTZ R6, R61, UR8 ;  /* 0x000000083d067c20 */ /* 0x000fe20008410000 */
[----:B----4-:R-:W-:Y:S01]  /*175a0*/  FSEL R12, R12, -INF , P3 ;  /* 0xff8000000c0c7808 */ /* 0x010fe20001800000 */
[----:B------:R-:W-:Y:S01]  /*175b0*/  FMUL.FTZ R49, R49, UR8 ;  /* 0x0000000831317c20 */ /* 0x000fe20008410000 */
[----:B------:R-:W-:Y:S01]  /*175c0*/  FMNMX.FTZ R9, R14, R9, !PT ;  /* 0x000000090e097209 */ /* 0x000fe20007810000 */
[----:B------:R-:W-:Y:S01]  /*175d0*/  FMUL.FTZ R52, R52, UR8 ;  /* 0x0000000834347c20 */ /* 0x000fe20008410000 */
[----:B------:R-:W-:Y:S01]  /*175e0*/  FMUL.FTZ R53, R53, UR8 ;  /* 0x0000000835357c20 */ /* 0x000fe20008410000 */
[----:B------:R-:W3:Y:S01]  /*175f0*/  MUFU.TANH R42, R42 ;  /* 0x0000002a002a7308 */ /* 0x000ee20000002400 */
[----:B------:R-:W-:Y:S01]  /*17600*/  ISETP.GT.AND P3, PT, R15, 0x18, PT ;  /* 0x000000180f00780c */ /* 0x000fe20003f64270 */
[----:B------:R-:W-:Y:S01]  /*17610*/  FMUL.FTZ R40, R40, UR8 ;  /* 0x0000000828287c20 */ /* 0x000fe20008410000 */
[----:B-1----:R-:W-:Y:S01]  /*17620*/  FSEL R10, R10, -INF , P2 ;  /* 0xff8000000a0a7808 */ /* 0x002fe20001000000 */
[----:B------:R-:W-:Y:S01]  /*17630*/  FMUL.FTZ R41, R41, UR8 ;  /* 0x0000000829297c20 */ /* 0x000fe20008410000 */
[----:B------:R-:W-:Y:S01]  /*17640*/  FMNMX.FTZ R9, R12, R9, !PT ;  /* 0x000000090c097209 */ /* 0x000fe20007810000 */
[----:B------:R-:W-:Y:S01]  /*17650*/  FMUL.FTZ R44, R44, UR8 ;  /* 0x000000082c2c7c20 */ /* 0x000fe20008410000 */
[----:B------:R-:W-:Y:S01]  /*17660*/  ULDC UR4, c[0x0][0x988] ;  /* 0x0002620000047ab9 */ /* 0x000fe20000000800 */
[----:B------:R-:W1:Y:S01]  /*17670*/  MUFU.TANH R43, R43 ;  /* 0x0000002b002b7308 */ /* 0x000e620000002400 */
[----:B------:R-:W-:-:S02]  /*17680*/  ISETP.GT.AND P2, PT, R15, 0x19, PT ;  /* 0x000000190f00780c */ /* 0x000fc40003f44270 */
[----:B--2---:R-:W-:Y:S02]  /*17690*/  FSEL R8, R54, -INF , P3 ;  /* 0xff80000036087808 */ /* 0x004fe40001800000 */
[----:B------:R-:W-:-:S03]  /*176a0*/  FMNMX.FTZ R9, R10, R9, !PT ;  /* 0x000000090a097209 */ /* 0x000fc60007810000 */
[----:B------:R-:W-:Y:S01]  /*176b0*/  MUFU.TANH R46, R46 ;  /* 0x0000002e002e7308 */ /* 0x000fe20000002400 */
[----:B------:R-:W-:Y:S02]  /*176c0*/  ISETP.GT.AND P3, PT, R15, 0x20, PT ;  /* 0x000000200f00780c */ /* 0x000fe40003f64270 */
[----:B0-----:R-:W-:Y:S02]  /*176d0*/  FSEL R20, R20, -INF , P2 ;  /* 0xff80000014147808 */ /* 0x001fe40001000000 */
[----:B------:R-:W-:-:S03]  /*176e0*/  FMNMX.FTZ R9, R8, R9, !PT ;  /* 0x0000000908097209 */ /* 0x000fc60007810000 */
[----:B------:R-:W0:Y:S01]  /*176f0*/  MUFU.TANH R47, R47 ;  /* 0x0000002f002f7308 */ /* 0x000e220000002400 */
[----:B------:R-:W-:Y:S02]  /*17700*/  WARPGROUP.DEPBAR.LE gsb0, 0x0 ;  /* 0x00008000000079c5 */ /* 0x000fe40000010000 */
[----:B------:R-:W-:Y:S01]  /*17710*/  FMUL.FTZ R4, R26, UR8 ;  /* 0x000000081a047c20 */ /* 0x000fe20008410000 */
[----:B------:R-:W-:Y:S01]  /*17720*/  ISETP.GT.AND P2, PT, R15, 0x21, PT ;  /* 0x000000210f00780c */ /* 0x000fe20003f44270 */
[----:B------:R-:W-:Y:S01]  /*17730*/  FMUL.FTZ R45, R45, UR8 ;  /* 0x000000082d2d7c20 */ /* 0x000fe20008410000 */
[----:B---3--:R-:W-:Y:S01]  /*17740*/  FSEL R26, R42, -INF , P3 ;  /* 0xff8000002a1a7808 */ /* 0x008fe20001800000 */
[----:B------:R-:W-:Y:S01]  /*17750*/  FMUL.FTZ R32, R32, UR8 ;  /* 0x0000000820207c20 */ /* 0x000fe20008410000 */
[----:B------:R1:W2:Y:S01]  /*17760*/  MUFU.TANH R3, R34 ;  /* 0x0000002200037308 */ /* 0x0002a20000002400 */
[----:B------:R-:W-:Y:S01]  /*17770*/  FMNMX.FTZ R9, R20, R9, !PT ;  /* 0x0000000914097209 */ /* 0x000fe20007810000 */
[----:B------:R-:W-:Y:S01]  /*17780*/  FMUL.FTZ R33, R33, UR8 ;  /* 0x0000000821217c20 */ /* 0x000fe20008410000 */
[----:B------:R-:W-:Y:S01]  /*17790*/  ISETP.GT.AND P3, PT, R15, 0x28, PT ;  /* 0x000000280f00780c */ /* 0x000fe20003f64270 */
[----:B------:R-:W-:Y:S01]  /*177a0*/  FMUL.FTZ R36, R36, UR8 ;  /* 0x0000000824247c20 */ /* 0x000fe20008410000 */
[----:B------:R-:W-:Y:S01]  /*177b0*/  FMNMX.FTZ R9, R26, R9, !PT ;  /* 0x000000091a097209 */ /* 0x000fe20007810000 */
[----:B------:R-:W-:Y:S01]  /*177c0*/  FMUL.FTZ R37, R37, UR8 ;  /* 0x0000000825257c20 */ /* 0x000fe20008410000 */
[----:B------:R-:W-:Y:S01]  /*177d0*/  VIADDMNMX R11, R13, R64, R11, PT ;  /* 0x000000400d0b7246 */ /* 0x000fe2000380010b */
[----:B------:R-:W3:Y:S01]  /*177e0*/  MUFU.TANH R35, R35 ;  /* 0x0000002300237308 */ /* 0x000ee20000002400 */
[----:B-1----:R-:W-:Y:S01]  /*177f0*/  FSEL R34, R43, -INF , P2 ;  /* 0xff8000002b227808 */ /* 0x002fe20001000000 */
[----:B------:R1:W-:Y:S01]  /*17800*/  @!P1 SYNCS.ARRIVE.TRANS64.RED.A1T0 RZ, [R0+URZ], RZ ;  /* 0x000000ff00ff99a7 */ /* 0x0003e2000810043f */
[----:B------:R-:W-:-:S02]  /*17810*/  ISETP.GT.AND P2, PT, R15, 0x29, PT ;  /* 0x000000290f00780c */ /* 0x000fc40003f44270 */
[----:B------:R-:W-:-:S03]  /*17820*/  FMNMX.FTZ R9, R34, R9, !PT ;  /* 0x0000000922097209 */ /* 0x000fc60007810000 */
[----:B------:R4:W1:Y:S01]  /*17830*/  MUFU.TANH R50, R38 ;  /* 0x0000002600327308 */ /* 0x0008620000002400 */
[----:B0-----:R-:W-:Y:S01]  /*17840*/  FSEL R42, R47, -INF , P2 ;  /* 0xff8000002f2a7808 */ /* 0x001fe20001000000 */
[----:B------:R-:W-:Y:S01]  /*17850*/  FMUL.FTZ R27, R27, UR8 ;  /* 0x000000081b1b7c20 */ /* 0x000fe20008410000 */
[----:B----4-:R-:W-:-:S05]  /*17860*/  FSEL R38, R46, -INF , P3 ;  /* 0xff8000002e267808 */ /* 0x010fca0001800000 */
[----:B------:R-:W0:Y:S01]  /*17870*/  MUFU.TANH R39, R39 ;  /* 0x0000002700277308 */ /* 0x000e220000002400 */
[C---:B------:R-:W-:Y:S02]  /*17880*/  ISETP.GT.AND P3, PT, R15.reuse, 0x30, PT ;  /* 0x000000300f00780c */ /* 0x040fe40003f64270 */
[----:B------:R-:W-:Y:S01]  /*17890*/  FMNMX.FTZ R21, R38, R9, !PT ;  /* 0x0000000926157209 */ /* 0x000fe20007810000 */
[----:B------:R-:W-:Y:S01]  /*178a0*/  FMUL.FTZ R9, R30, UR8 ;  /* 0x000000081e097c20 */ /* 0x000fe20008410000 */
[----:B------:R-:W-:Y:S02]  /*178b0*/  ISETP.GT.AND P2, PT, R15, 0x31, PT ;  /* 0x000000310f00780c */ /* 0x000fe40003f44270 */
[----:B--2---:R-:W-:Y:S01]  /*178c0*/  FSEL R30, R3, -INF , P3 ;  /* 0xff800000031e7808 */ /* 0x004fe20001800000 */
[----:B------:R-:W2:Y:S01]  /*178d0*/  MUFU.TANH R4, R4 ;  /* 0x0000000400047308 */ /* 0x000ea20000002400 */
[----:B------:R-:W-:Y:S01]  /*178e0*/  FMNMX.FTZ R21, R42, R21, !PT ;  /* 0x000000152a157209 */ /* 0x000fe20007810000 */
[----:B------:R-:W-:Y:S01]  /*178f0*/  FMUL.FTZ R31, R31, UR8 ;  /* 0x000000081f1f7c20 */ /* 0x000fe20008410000 */
[----:B------:R-:W-:-:S02]  /*17900*/  ISETP.GT.AND P3, PT, R15, 0x38, PT ;  /* 0x000000380f00780c */ /* 0x000fc40003f64270 */
[----:B---3--:R-:W-:Y:S02]  /*17910*/  FSEL R46, R35, -INF , P2 ;  /* 0xff800000232e7808 */ /* 0x008fe40001000000 */
[----:B------:R-:W-:Y:S01]  /*17920*/  FMNMX.FTZ R21, R30, R21, !PT ;  /* 0x000000151e157209 */ /* 0x000fe20007810000 */
[----:B------:R-:W3:Y:S01]  /*17930*/  MUFU.TANH R27, R27 ;  /* 0x0000001b001b7308 */ /* 0x000ee20000002400 */
[----:B------:R-:W-:Y:S02]  /*17940*/  ISETP.GT.AND P2, PT, R15, 0x39, PT ;  /* 0x000000390f00780c */ /* 0x000fe40003f44270 */
[----:B-1----:R-:W-:Y:S02]  /*17950*/  FSEL R50, R50, -INF , P3 ;  /* 0xff80000032327808 */ /* 0x002fe40001800000 */
[----:B------:R-:W-:-:S03]  /*17960*/  FMNMX.FTZ R21, R46, R21, !PT ;  /* 0x000000152e157209 */ /* 0x000fc60007810000 */
[----:B------:R-:W1:Y:S01]  /*17970*/  MUFU.TANH R58, R9 ;  /* 0x00000009003a7308 */ /* 0x000e620000002400 */
[----:B------:R-:W-:Y:S02]  /*17980*/  ISETP.GT.AND P3, PT, R15, 0x40, PT ;  /* 0x000000400f00780c */ /* 0x000fe40003f64270 */
[----:B0-----:R-:W-:Y:S02]  /*17990*/  FSEL R54, R39, -INF , P2 ;  /* 0xff80000027367808 */ /* 0x001fe40001000000 */
[----:B------:R-:W-:-:S03]  /*179a0*/  FMNMX.FTZ R21, R50, R21, !PT ;  /* 0x0000001532157209 */ /* 0x000fc60007810000 */
[----:B------:R-:W0:Y:S01]  /*179b0*/  MUFU.TANH R31, R31 ;  /* 0x0000001f001f7308 */ /* 0x000e220000002400 */
[----:B------:R-:W-:Y:S01]  /*179c0*/  FMUL.FTZ R3, R48, UR8 ;  /* 0x0000000830037c20 */ /* 0x000fe20008410000 */
[C---:B------:R-:W-:Y:S02]  /*179d0*/  ISETP.GT.AND P2, PT, R15.reuse, 0x41, PT ;  /* 0x000000410f00780c */ /* 0x040fe40003f44270 */
[----:B--2---:R-:W-:Y:S02]  /*179e0*/  FSEL R48, R4, -INF , P3 ;  /* 0xff80000004307808 */ /* 0x004fe40001800000 */
[----:B------:R-:W-:Y:S02]  /*179f0*/  FMNMX.FTZ R21, R54, R21, !PT ;  /* 0x0000001536157209 */ /* 0x000fe40007810000 */
[----:B------:R-:W-:Y:S02]  /*17a00*/  ISETP.GT.AND P3, PT, R15, 0x48, PT ;  /* 0x000000480f00780c */ /* 0x000fe40003f64270 */
[----:B---3--:R-:W-:-:S02]  /*17a10*/  FSEL R56, R27, -INF , P2 ;  /* 0xff8000001b387808 */ /* 0x008fc40001000000 */
[----:B------:R-:W-:Y:S02]  /*17a20*/  FMNMX.FTZ R21, R48, R21, !PT ;  /* 0x0000001530157209 */ /* 0x000fe40007810000 */
[----:B------:R-:W-:Y:S02]  /*17a30*/  ISETP.GT.AND P2, PT, R15, 0x49, PT ;  /* 0x000000490f00780c */ /* 0x000fe40003f44270 */
[----:B-1----:R-:W-:Y:S02]  /*17a40*/  FSEL R58, R58, -INF , P3 ;  /* 0xff8000003a3a7808 */ /* 0x002fe40001800000 */
[----:B------:R-:W-:Y:S02]  /*17a50*/  FMNMX.FTZ R21, R56, R21, !PT ;  /* 0x0000001538157209 */ /* 0x000fe40007810000 */
[----:B0-----:R-:W-:Y:S02]  /*17a60*/  FSEL R60, R31, -INF , P2 ;  /* 0xff8000001f3c7808 */ /* 0x001fe40001000000 */
[----:B------:R-:W-:-:S04]  /*17a70*/  FMNMX.FTZ R21, R58, R21, !PT ;  /* 0x000000153a157209 */ /* 0x000fc80007810000 */
[----:B------:R-:W-:-:S05]  /*17a80*/  FMNMX.FTZ R21, R60, R21, !PT ;  /* 0x000000153c157209 */ /* 0x000fca0007810000 */
[----:B------:R-:W0:Y:S01]  /*17a90*/  SHFL.BFLY PT, R4, R21, 0x2, 0x1f ;  /* 0x0c401f0015047f89 */ /* 0x000e2200000e0000 */
[----:B------:R-:W1:Y:S08]  /*17aa0*/  MUFU.TANH R2, R2 ;  /* 0x0000000200027308 */ /* 0x000e700000002400 */
[----:B------:R-:W2:Y:S08]  /*17ab0*/  MUFU.TANH R5, R5 ;  /* 0x0000000500057308 */ /* 0x000eb00000002400 */
[----:B------:R-:W3:Y:S01]  /*17ac0*/  MUFU.TANH R7, R7 ;  /* 0x0000000700077308 */ /* 0x000ee20000002400 */
[----:B0-----:R-:W-:-:S07]  /*17ad0*/  FMNMX.FTZ R4, R21, R4, !PT ;  /* 0x0000000415047209 */ /* 0x001fce0007810000 */
[----:B------:R-:W0:Y:S01]  /*17ae0*/  MUFU.TANH R6, R6 ;  /* 0x0000000600067308 */ /* 0x000e220000002400 */
[C---:B------:R-:W-:Y:S02]  /*17af0*/  ISETP.GT.AND P2, PT, R11.reuse, RZ, PT ;  /* 0x000000ff0b00720c */ /* 0x040fe40003f44270 */
[----:B------:R-:W-:-:S05]  /*17b00*/  ISETP.GT.AND P3, PT, R11, 0x1, PT ;  /* 0x000000010b00780c */ /* 0x000fca0003f64270 */
[----:B------:R4:W0:Y:S01]  /*17b10*/  MUFU.TANH R9, R3 ;  /* 0x0000000300097308 */ /* 0x0008220000002400 */
[----:B------:R-:W-:Y:S01]  /*17b20*/  ISETP.GT.AND P4, PT, R11, 0x8, PT ;  /* 0x000000080b00780c */ /* 0x000fe20003f84270 */
[----:B----4-:R-:W4:Y:S06]  /*17b30*/  SHFL.BFLY PT, R3, R4, 0x1, 0x1f ;  /* 0x0c201f0004037f89 */ /* 0x010f2c00000e0000 */
[----:B------:R-:W4:Y:S01]  /*17b40*/  MUFU.TANH R49, R49 ;  /* 0x0000003100317308 */ /* 0x000f220000002400 */
[----:B-1----:R-:W-:Y:S02]  /*17b50*/  FSEL R62, R2, -INF , P2 ;  /* 0xff800000023e7808 */ /* 0x002fe40001000000 */
[----:B--2---:R-:W-:-:S02]  /*17b60*/  FSEL R13, R5, -INF , P3 ;  /* 0xff800000050d7808 */ /* 0x004fc40001800000 */
[----:B------:R-:W-:Y:S02]  /*17b70*/  ISETP.GT.AND P5, PT, R11, 0x9, PT ;  /* 0x000000090b00780c */ /* 0x000fe40003fa4270 */
[----:B---3--:R-:W-:Y:S01]  /*17b80*/  FSEL R64, R7, -INF , P4 ;  /* 0xff80000007407808 */ /* 0x008fe20002000000 */
[----:B------:R-:W1:Y:S01]  /*17b90*/  MUFU.TANH R52, R52 ;  /* 0x0000003400347308 */ /* 0x000e620000002400 */
[----:B------:R-:W-:Y:S02]  /*17ba0*/  FMNMX.FTZ R5, R62, R13, !PT ;  /* 0x0000000d3e057209 */ /* 0x000fe40007810000 */
[C---:B------:R-:W-:Y:S02]  /*17bb0*/  ISETP.GT.AND P2, PT, R11.reuse, 0x10, PT ;  /* 0x000000100b00780c */ /* 0x040fe40003f44270 */
[----:B0-----:R-:W-:Y:S02]  /*17bc0*/  FSEL R6, R6, -INF , P5 ;  /* 0xff80000006067808 */ /* 0x001fe40002800000 */
[----:B------:R-:W-:Y:S01]  /*17bd0*/  FMNMX.FTZ R5, R64, R5, !PT ;  /* 0x0000000540057209 */ /* 0x000fe20007810000 */
[----:B------:R-:W0:Y:S01]  /*17be0*/  MUFU.TANH R53, R53 ;  /* 0x0000003500357308 */ /* 0x000e220000002400 */
[----:B------:R-:W-:-:S02]  /*17bf0*/  ISETP.GT.AND P3, PT, R11, 0x11, PT ;  /* 0x000000110b00780c */ /* 0x000fc40003f64270 */
[----:B------:R-:W-:Y:S02]  /*17c00*/  FSEL R66, R9, -INF , P2 ;  /* 0xff80000009427808 */ /* 0x000fe40001000000 */
[----:B------:R-:W-:-:S03]  /*17c10*/  FMNMX.FTZ R5, R6, R5, !PT ;  /* 0x0000000506057209 */ /* 0x000fc60007810000 */
[----:B------:R-:W2:Y:S01]  /*17c20*/  MUFU.TANH R40, R40 ;  /* 0x0000002800287308 */ /* 0x000ea20000002400 */
[----:B----4-:R-:W-:Y:S01]  /*17c30*/  FMNMX.FTZ R4, R4, R3, !PT ;  /* 0x0000000304047209 */ /* 0x010fe20007810000 */
[----:B------:R-:W-:Y:S01]  /*17c40*/  IMAD.U32 R3, RZ, RZ, UR4 ;  /* 0x00000004ff037e24 */ /* 0x000fe2000f8e00ff */
[----:B------:R-:W-:Y:S02]  /*17c50*/  ISETP.GT.AND P5, PT, R11, 0x18, PT ;  /* 0x000000180b00780c */ /* 0x000fe40003fa4270 */
[----:B------:R-:W-:Y:S02]  /*17c60*/  FSEL R68, R49, -INF , P3 ;  /* 0xff80000031447808 */ /* 0x000fe40001800000 */
[----:B------:R-:W-:Y:S01]  /*17c70*/  FMNMX.FTZ R5, R66, R5, !PT ;  /* 0x0000000542057209 */ /* 0x000fe20007810000 */
[----:B------:R-:W3:Y:S01]  /*17c80*/  MUFU.TANH R41, R41 ;  /* 0x0000002900297308 */ /* 0x000ee20000002400 */
[----:B------:R-:W-:Y:S01]  /*17c90*/  ISETP.GT.AND P4, PT, R11, 0x19, PT ;  /* 0x000000190b00780c */ /* 0x000fe20003f84270 */
[----:B------:R-:W-:Y:S01]  /*17ca0*/  FMUL.FTZ R2, R4, R3 ;  /* 0x0000000304027220 */ /* 0x000fe20000410000 */
[----:B-1----:R-:W-:-:S02]  /*17cb0*/  FSEL R52, R52, -INF , P5 ;  /* 0xff80000034347808 */ /* 0x002fc40002800000 */
[----:B------:R-:W-:-:S03]  /*17cc0*/  FMNMX.FTZ R5, R68, R5, !PT ;  /* 0x0000000544057209 */ /* 0x000fc60007810000 */
[----:B------:R-:W1:Y:S01]  /*17cd0*/  MUFU.TANH R44, R44 ;  /* 0x0000002c002c7308 */ /* 0x000e620000002400 */
[----:B------:R-:W-:Y:S02]  /*17ce0*/  FSETP.NEU.FTZ.AND P3, PT, R4, -INF , PT ;  /* 0xff8000000400780b */ /* 0x000fe40003f7d000 */
[----:B------:R-:W-:Y:S02]  /*17cf0*/  ISETP.GT.AND P2, PT, R11, 0x20, PT ;  /* 0x000000200b00780c */ /* 0x000fe40003f44270 */
[----:B0-----:R-:W-:Y:S02]  /*17d00*/  FSEL R70, R53, -INF , P4 ;  /* 0xff80000035467808 */ /* 0x001fe40002000000 */
[----:B------:R-:W-:Y:S01]  /*17d10*/  FMNMX.FTZ R5, R52, R5, !PT ;  /* 0x0000000534057209 */ /* 0x000fe20007810000 */
[----:B------:R-:W0:Y:S01]  /*17d20*/  MUFU.TANH R45, R45 ;  /* 0x0000002d002d7308 */ /* 0x000e220000002400 */
[----:B------:R-:W-:Y:S02]  /*17d30*/  FSEL R9, R2, RZ, P3 ;  /* 0x000000ff02097208 */ /* 0x000fe40001800000 */
[----:B------:R-:W-:-:S02]  /*17d40*/  ISETP.GT.AND P3, PT, R11, 0x21, PT ;  /* 0x000000210b00780c */ /* 0x000fc40003f64270 */
[----:B--2---:R-:W-:Y:S02]  /*17d50*/  FSEL R40, R40, -INF , P2 ;  /* 0xff80000028287808 */ /* 0x004fe40001000000 */
[----:B------:R-:W-:Y:S01]  /*17d60*/  FMNMX.FTZ R5, R70, R5, !PT ;  /* 0x0000000546057209 */ /* 0x000fe20007810000 */
[----:B------:R-:W2:Y:S01]  /*17d70*/  MUFU.TANH R32, R32 ;  /* 0x0000002000207308 */ /* 0x000ea20000002400 */
[----:B------:R-:W-:Y:S01]  /*17d80*/  FFMA.FTZ R209, R72, R3, -R9 ;  /* 0x0000000348d17223 */ /* 0x000fe20000010809 */
[----:B------:R-:W-:Y:S02]  /*17d90*/  ISETP.GT.AND P2, PT, R11, 0x28, PT ;  /* 0x000000280b00780c */ /* 0x000fe40003f44270 */
[----:B---3--:R-:W-:Y:S02]  /*17da0*/  FSEL R72, R41, -INF , P3 ;  /* 0xff80000029487808 */ /* 0x008fe40001800000 */
[----:B------:R-:W-:Y:S02]  /*17db0*/  FMNMX.FTZ R5, R40, R5, !PT ;  /* 0x0000000528057209 */ /* 0x000fe40007810000 */
[----:B------:R-:W3:Y:S01]  /*17dc0*/  MUFU.TANH R33, R33 ;  /* 0x0000002100217308 */ /* 0x000ee20000002400 */
[----:B------:R-:W-:Y:S01]  /*17dd0*/  ISETP.GT.AND P3, PT, R11, 0x29, PT ;  /* 0x000000290b00780c */ /* 0x000fe20003f64270 */
[----:B------:R-:W-:Y:S01]  /*17de0*/  FMUL.FTZ R24, R24, UR8 ;  /* 0x0000000818187c20 */ /* 0x000fe20008410000 */
[----:B-1----:R-:W-:-:S02]  /*17df0*/  FSEL R44, R44, -INF , P2 ;  /* 0xff8000002c2c7808 */ /* 0x002fc40001000000 */
[----:B------:R-:W-:-:S03]  /*17e00*/  FMNMX.FTZ R5, R72, R5, !PT ;  /* 0x0000000548057209 */ /* 0x000fc60007810000 */
[----:B------:R-:W1:Y:S01]  /*17e10*/  MUFU.TANH R36, R36 ;  /* 0x0000002400247308 */ /* 0x000e620000002400 */
[----:B------:R-:W-:Y:S01]  /*17e20*/  ISETP.GT.AND P2, PT, R11, 0x30, PT ;  /* 0x000000300b00780c */ /* 0x000fe20003f44270 */
[----:B------:R-:W-:Y:S01]  /*17e30*/  FMUL.FTZ R25, R25, UR8 ;  /* 0x0000000819197c20 */ /* 0x000fe20008410000 */
[----:B0-----:R-:W-:Y:S02]  /*17e40*/  FSEL R74, R45, -INF , P3 ;  /* 0xff8000002d4a7808 */ /* 0x001fe40001800000 */
[----:B------:R-:W-:-:S03]  /*17e50*/  FMNMX.FTZ R5, R44, R5, !PT ;  /* 0x000000052c057209 */ /* 0x000fc60007810000 */
[----:B------:R-:W0:Y:S01]  /*17e60*/  MUFU.TANH R37, R37 ;  /* 0x0000002500257308 */ /* 0x000e220000002400 */
[----:B------:R-:W-:Y:S01]  /*17e70*/  ISETP.GT.AND P3, PT, R11, 0x31, PT ;  /* 0x000000310b00780c */ /* 0x000fe20003f64270 */
[----:B------:R-:W-:Y:S01]  /*17e80*/  FMUL.FTZ R28, R28, UR8 ;  /* 0x000000081c1c7c20 */ /* 0x000fe20008410000 */
[----:B--2---:R-:W-:Y:S02]  /*17e90*/  FSEL R32, R32, -INF , P2 ;  /* 0xff80000020207808 */ /* 0x004fe40001000000 */
[----:B------:R-:W-:-:S03]  /*17ea0*/  FMNMX.FTZ R5, R74, R5, !PT ;  /* 0x000000054a057209 */ /* 0x000fc60007810000 */
[----:B------:R-:W2:Y:S01]  /*17eb0*/  MUFU.TANH R24, R24 ;  /* 0x0000001800187308 */ /* 0x000ea20000002400 */
[----:B------:R-:W-:Y:S01]  /*17ec0*/  FFMA.FTZ R211, R76, R3, -R9 ;  /* 0x000000034cd37223 */ /* 0x000fe20000010809 */
[----:B------:R-:W-:Y:S01]  /*17ed0*/  ISETP.GT.AND P2, PT, R11, 0x38, PT ;  /* 0x000000380b00780c */ /* 0x000fe20003f44270 */
[----:B------:R-:W-:Y:S01]  /*17ee0*/  FMUL.FTZ R29, R29, UR8 ;  /* 0x000000081d1d7c20 */ /* 0x000fe20008410000 */
[----:B---3--:R-:W-:Y:S02]  /*17ef0*/  FSEL R76, R33, -INF , P3 ;  /* 0xff800000214c7808 */ /* 0x008fe40001800000 */
[----:B------:R-:W-:Y:S02]  /*17f00*/  FMNMX.FTZ R5, R32, R5, !PT ;  /* 0x0000000520057209 */ /* 0x000fe40007810000 */
[----:B------:R-:W3:Y:S01]  /*17f10*/  MUFU.TANH R25, R25 ;  /* 0x0000001900197308 */ /* 0x000ee20000002400 */
[----:B------:R-:W-:Y:S02]  /*17f20*/  ISETP.GT.AND P3, PT, R11, 0x39, PT ;  /* 0x000000390b00780c */ /* 0x000fe40003f64270 */
[----:B-1----:R-:W-:-:S02]  /*17f30*/  FSEL R36, R36, -INF , P2 ;  /* 0xff80000024247808 */ /* 0x002fc40001000000 */
[----:B------:R-:W-:-:S03]  /*17f40*/  FMNMX.FTZ R5, R76, R5, !PT ;  /* 0x000000054c057209 */ /* 0x000fc60007810000 */
[----:B------:R-:W1:Y:S01]  /*17f50*/  MUFU.TANH R28, R28 ;  /* 0x0000001c001c7308 */ /* 0x000e620000002400 */
[----:B------:R-:W-:Y:S01]  /*17f60*/  FFMA.FTZ R7, R14, R3, -R9 ;  /* 0x000000030e077223 */ /* 0x000fe20000010809 */
[----:B------:R-:W-:Y:S02]  /*17f70*/  ISETP.GT.AND P2, PT, R11, 0x40, PT ;  /* 0x000000400b00780c */ /* 0x000fe40003f44270 */
[----:B0-----:R-:W-:Y:S02]  /*17f80*/  FSEL R14, R37, -INF , P3 ;  /* 0xff800000250e7808 */ /* 0x001fe40001800000 */
[----:B------:R-:W-:Y:S02]  /*17f90*/  FMNMX.FTZ R5, R36, R5, !PT ;  /* 0x0000000524057209 */ /* 0x000fe40007810000 */
[----:B------:R-:W0:Y:S01]  /*17fa0*/  MUFU.TANH R29, R29 ;  /* 0x0000001d001d7308 */ /* 0x000e220000002400 */
[----:B------:R-:W-:Y:S02]  /*17fb0*/  ISETP.GT.AND P3, PT, R11, 0x41, PT ;  /* 0x000000410b00780c */ /* 0x000fe40003f64270 */
[----:B--2---:R-:W-:-:S02]  /*17fc0*/  FSEL R24, R24, -INF , P2 ;  /* 0xff80000018187808 */ /* 0x004fc40001000000 */
[----:B------:R-:W-:Y:S01]  /*17fd0*/  FMNMX.FTZ R5, R14, R5, !PT ;  /* 0x000000050e057209 */ /* 0x000fe20007810000 */
[----:B------:R-:W-:Y:S01]  /*17fe0*/  FFMA.FTZ R15, R12, R3, -R9 ;  /* 0x000000030c0f7223 */ /* 0x000fe20000010809 */
[----:B------:R-:W-:Y:S02]  /*17ff0*/  ISETP.GT.AND P2, PT, R11, 0x48, PT ;  /* 0x000000480b00780c */ /* 0x000fe40003f44270 */
[----:B---3--:R-:W-:Y:S02]  /*18000*/  FSEL R12, R25, -INF , P3 ;  /* 0xff800000190c7808 */ /* 0x008fe40001800000 */
[----:B------:R-:W-:Y:S02]  /*18010*/  FMNMX.FTZ R5, R24, R5, !PT ;  /* 0x0000000518057209 */ /* 0x000fe40007810000 */
[----:B------:R-:W-:Y:S02]  /*18020*/  ISETP.GT.AND P3, PT, R11, 0x49, PT ;  /* 0x000000490b00780c */ /* 0x000fe40003f64270 */
[----:B-1----:R-:W-:-:S02]  /*18030*/  FSEL R28, R28, -INF , P2 ;  /* 0xff8000001c1c7808 */ /* 0x002fc40001000000 */
[----:B------:R-:W-:Y:S01]  /*18040*/  FMNMX.FTZ R5, R12, R5, !PT ;  /* 0x000000050c057209 */ /* 0x000fe20007810000 */
[----:B------:R1:W-:Y:S03]  /*18050*/  MUFU.EX2 R78, R7 ;  /* 0x00000007004e7308 */ /* 0x0003e60000000800 */
[----:B------:R-:W-:Y:S01]  /*18060*/  FMNMX.FTZ R5, R28, R5, !PT ;  /* 0x000000051c057209 */ /* 0x000fe20007810000 */
[----:B-1----:R-:W-:Y:S01]  /*18070*/  FFMA.FTZ R7, R10, R3, -R9 ;  /* 0x000000030a077223 */ /* 0x002fe20000010809 */
[----:B0-----:R-:W-:-:S04]  /*18080*/  FSEL R10, R29, -INF , P3 ;  /* 0xff8000001d0a7808 */ /* 0x001fc80001800000 */
[----:B------:R-:W-:Y:S01]  /*18090*/  FMNMX.FTZ R5, R10, R5, !PT ;  /* 0x000000050a057209 */ /* 0x000fe20007810000 */
[----:B------:R-:W-:-:S04]  /*180a0*/  FFMA.FTZ R11, R8, R3, -R9 ;  /* 0x00000003080b7223 */ /* 0x000fc80000010809 */
[----:B------:R-:W0:Y:S02]  /*180b0*/  SHFL.BFLY PT, R8, R5, 0x2, 0x1f ;  /* 0x0c401f0005087f89 */ /* 0x000e2400000e0000 */
[----:B0-----:R-:W-:-:S05]  /*180c0*/  FMNMX.FTZ R8, R5, R8, !PT ;  /* 0x0000000805087209 */ /* 0x001fca0007810000 */
[----:B------:R-:W0:Y:S01]  /*180d0*/  SHFL.BFLY PT, R5, R8, 0x1, 0x1f ;  /* 0x0c201f0008057f89 */ /* 0x000e2200000e0000 */
[----:B------:R-:W-:Y:S01]  /*180e0*/  FFMA.FTZ R2, R59, R3, -R9 ;  /* 0x000000033b027223 */ /* 0x000fe20000010809 */
[----:B------:R1:W-:Y:S08]  /*180f0*/  MUFU.EX2 R80, R7 ;  /* 0x0000000700507308 */ /* 0x0003f00000000800 */
[----:B------:R-:W-:Y:S01]  /*18100*/  MUFU.EX2 R209, R209 ;  /* 0x000000d100d17308 */ /* 0x000fe20000000800 */
[----:B0-----:R-:W-:-:S07]  /*18110*/  FMNMX.FTZ R5, R8, R5, !PT ;  /* 0x0000000508057209 */ /* 0x001fce0007810000 */
[----:B------:R-:W0:Y:S01]  /*18120*/  MUFU.EX2 R2, R2 ;  /* 0x0000000200027308 */ /* 0x000e220000000800 */
[C---:B------:R-:W-:Y:S01]  /*18130*/  FSETP.NEU.FTZ.AND P2, PT, R5.reuse, -INF , PT ;  /* 0xff8000000500780b */ /* 0x040fe20003f5d000 */
[----:B-1----:R-:W-:-:S05]  /*18140*/  FMUL.FTZ R7, R5, R3 ;  /* 0x0000000305077220 */ /* 0x002fca0000410000 */
[----:B------:R-:W-:Y:S01]  /*18150*/  FSEL R7, R7, RZ, P2 ;  /* 0x000000ff07077208 */ /* 0x000fe20001000000 */
[----:B------:R-:W1:Y:S04]  /*18160*/  MUFU.EX2 R211, R211 ;  /* 0x000000d300d37308 */ /* 0x000e680000000800 */
[-CC-:B------:R-:W-:Y:S01]  /*18170*/  FFMA.FTZ R62, R62, R3.reuse, -R7.reuse ;  /* 0x000000033e3e7223 */ /* 0x180fe20000010807 */
[-CC-:B------:R-:W-:Y:S01]  /*18180*/  FFMA.FTZ R13, R13, R3.reuse, -R7.reuse ;  /* 0x000000030d0d7223 */ /* 0x180fe20000010807 */
[-CC-:B------:R-:W-:Y:S01]  /*18190*/  FFMA.FTZ R64, R64, R3.reuse, -R7.reuse ;  /* 0x0000000340407223 */ /* 0x180fe20000010807 */
[-C--:B------:R-:W-:Y:S01]  /*181a0*/  FFMA.FTZ R6, R6, R3.reuse, -R7 ;  /* 0x0000000306067223 */ /* 0x080fe20000010807 */
[----:B------:R-:W2:Y:S01]  /*181b0*/  MUFU.EX2 R205, R15 ;  /* 0x0000000f00cd7308 */ /* 0x000ea20000000800 */
[-CC-:B------:R-:W-:Y:S01]  /*181c0*/  FFMA.FTZ R20, R20, R3.reuse, -R9.reuse ;  /* 0x0000000314147223 */ /* 0x180fe20000010809 */
[-CC-:B------:R-:W-:Y:S01]  /*181d0*/  FFMA.FTZ R26, R26, R3.reuse, -R9.reuse ;  /* 0x000000031a1a7223 */ /* 0x180fe20000010809 */
[-CC-:B------:R-:W-:Y:S01]  /*181e0*/  FFMA.FTZ R34, R34, R3.reuse, -R9.reuse ;  /* 0x0000000322227223 */ /* 0x180fe20000010809 */
[-CC-:B------:R-:W-:Y:S01]  /*181f0*/  FFMA.FTZ R38, R38, R3.reuse, -R9.reuse ;  /* 0x0000000326267223 */ /* 0x180fe20000010809 */
[-CC-:B------:R-:W-:Y:S01]  /*18200*/  FFMA.FTZ R42, R42, R3.reuse, -R9.reuse ;  /* 0x000000032a2a7223 */ /* 0x180fe20000010809 */
[----:B------:R-:W-:-:S02]  /*18210*/  FFMA.FTZ R30, R30, R3, -R9 ;  /* 0x000000031e1e7223 */ /* 0x000fc40000010809 */
[----:B------:R-:W-:Y:S01]  /*18220*/  MUFU.EX2 R62, R62 ;  /* 0x0000003e003e7308 */ /* 0x000fe20000000800 */
[-CC-:B------:R-:W-:Y:S01]  /*18230*/  FFMA.FTZ R46, R46, R3.reuse, -R9.reuse ;  /* 0x000000032e2e7223 */ /* 0x180fe20000010809 */
[-CC-:B------:R-:W-:Y:S01]  /*18240*/  FFMA.FTZ R50, R50, R3.reuse, -R9.reuse ;  /* 0x0000000332327223 */ /* 0x180fe20000010809 */
[-CC-:B------:R-:W-:Y:S01]  /*18250*/  FFMA.FTZ R54, R54, R3.reuse, -R9.reuse ;  /* 0x0000000336367223 */ /* 0x180fe20000010809 */
[-CC-:B------:R-:W-:Y:S01]  /*18260*/  FFMA.FTZ R48, R48, R3.reuse, -R9.reuse ;  /* 0x0000000330307223 */ /* 0x180fe20000010809 */
[-CC-:B------:R-:W-:Y:S01]  /*18270*/  FFMA.FTZ R56, R56, R3.reuse, -R9.reuse ;  /* 0x0000000338387223 */ /* 0x180fe20000010809 */
[-CC-:B------:R-:W-:Y:S02]  /*18280*/  FFMA.FTZ R58, R58, R3.reuse, -R9.reuse ;  /* 0x000000033a3a7223 */ /* 0x180fe40000010809 */
[----:B------:R-:W3:Y:S01]  /*18290*/  MUFU.EX2 R13, R13 ;  /* 0x0000000d000d7308 */ /* 0x000ee20000000800 */
[-C--:B------:R-:W-:Y:S01]  /*182a0*/  FFMA.FTZ R60, R60, R3.reuse, -R9 ;  /* 0x000000033c3c7223 */ /* 0x080fe20000010809 */
[----:B------:R-:W-:-:S06]  /*182b0*/  FFMA.FTZ R66, R66, R3, -R7 ;  /* 0x0000000342427223 */ /* 0x000fcc0000010807 */
[----:B------:R0:W-:Y:S01]  /*182c0*/  MUFU.EX2 R9, R6 ;  /* 0x0000000600097308 */ /* 0x0001e20000000800 */
[----:B------:R-:W-:-:S07]  /*182d0*/  IMAD.IADD R8, R227, 0x1, -R224 ;  /* 0x00000001e3087824 */ /* 0x000fce00078e0ae0 */
[----:B------:R-:W4:Y:S01]  /*182e0*/  MUFU.EX2 R64, R64 ;  /* 0x0000004000407308 */ /* 0x000f220000000800 */
[----:B0-----:R-:W-:-:S04]  /*182f0*/  FADD.FTZ R6, R209, R2 ;  /* 0x00000002d1067221 */ /* 0x001fc80000010000 */
[----:B-1----:R-:W-:-:S03]  /*18300*/  FADD.FTZ R27, R211, R6 ;  /* 0x00000006d31b7221 */ /* 0x002fc60000010000 */
[----:B------:R-:W0:Y:S01]  /*18310*/  MUFU.EX2 R207, R11 ;  /* 0x0000000b00cf7308 */ /* 0x000e220000000800 */
[-C--:B------:R-:W-:Y:S01]  /*18320*/  FFMA.FTZ R68, R68, R3.reuse, -R7 ;  /* 0x0000000344447223 */ /* 0x080fe20000010807 */
[----:B------:R-:W-:Y:S01]  /*18330*/  FADD.FTZ R6, R78, R27 ;  /* 0x0000001b4e067221 */ /* 0x000fe20000010000 */
[----:B------:R-:W-:Y:S01]  /*18340*/  FFMA.FTZ R52, R52, R3, -R7 ;  /* 0x0000000334347223 */ /* 0x000fe20000010807 */
[----:B------:R-:W-:-:S04]  /*18350*/  LEA R8, R225, R8, 0x7 ;  /* 0x00000008e1087211 */ /* 0x000fc800078e38ff */
[----:B------:R-:W1:Y:S01]  /*18360*/  MUFU.EX2 R20, R20 ;  /* 0x0000001400147308 */ /* 0x000e620000000800 */
[----:B--2---:R-:W-:Y:S01]  /*18370*/  FADD.FTZ R29, R205, R6 ;  /* 0x00000006cd1d7221 */ /* 0x004fe20000010000 */
[----:B---3--:R-:W-:-:S06]  /*18380*/  FADD.FTZ R27, R62, R13 ;  /* 0x0000000d3e1b7221 */ /* 0x008fcc0000010000 */
[----:B------:R-:W2:Y:S01]  /*18390*/  MUFU.EX2 R66, R66 ;  /* 0x0000004200427308 */ /* 0x000ea20000000800 */
[----:B------:R-:W-:-:S04]  /*183a0*/  IMAD.HI R223, R8, 0x66666667, RZ ;  /* 0x6666666708df7827 */ /* 0x000fc800078e02ff */
[-C--:B------:R-:W-:Y:S01]  /*183b0*/  FFMA.FTZ R70, R70, R3.reuse, -R7 ;  /* 0x0000000346467223 */ /* 0x080fe20000010807 */
[----:B------:R-:W-:Y:S02]  /*183c0*/  FADD.FTZ R8, R80, R29 ;  /* 0x0000001d50087221 */ /* 0x000fe40000010000 */
[----:B------:R-:W3:Y:S01]  /*183d0*/  MUFU.EX2 R26, R26 ;  /* 0x0000001a001a7308 */ /* 0x000ee20000000800 */
[----:B----4-:R-:W-:Y:S01]  /*183e0*/  FADD.FTZ R6, R64, R27 ;  /* 0x0000001b40067221 */ /* 0x010fe20000010000 */
[----:B------:R-:W-:-:S06]  /*183f0*/  FFMA.FTZ R40, R40, R3, -R7 ;  /* 0x0000000328287223 */ /* 0x000fcc0000010807 */
[----:B------:R-:W4:Y:S01]  /*18400*/  MUFU.EX2 R11, R68 ;  /* 0x00000044000b7308 */ /* 0x000f220000000800 */
[----:B0-----:R-:W-:Y:S01]  /*18410*/  FADD.FTZ R31, R207, R8 ;  /* 0x00000008cf1f7221 */ /* 0x001fe20000010000 */
[----:B------:R-:W-:-:S06]  /*18420*/  FADD.FTZ R29, R9, R6 ;  /* 0x00000006091d7221 */ /* 0x000fcc0000010000 */
[----:B------:R-:W0:Y:S08]  /*18430*/  MUFU.EX2 R201, R34 ;  /* 0x0000002200c97308 */ /* 0x000e300000000800 */
[----:B------:R-:W0:Y:S01]  /*18440*/  MUFU.EX2 R52, R52 ;  /* 0x0000003400347308 */ /* 0x000e220000000800 */
[----:B------:R-:W-:Y:S01]  /*18450*/  FFMA.FTZ R72, R72, R3, -R7 ;  /* 0x0000000348487223 */ /* 0x000fe20000010807 */
[----:B-1----:R-:W-:-:S06]  /*18460*/  FADD.FTZ R31, R20, R31 ;  /* 0x0000001f141f7221 */ /* 0x002fcc0000010000 */
[----:B------:R-:W1:Y:S01]  /*18470*/  MUFU.EX2 R38, R38 ;  /* 0x0000002600267308 */ /* 0x000e620000000800 */
[----:B--2---:R-:W-:Y:S01]  /*18480*/  FADD.FTZ R6, R66, R29 ;  /* 0x0000001d42067221 */ /* 0x004fe20000010000 */
[----:B------:R-:W-:-:S06]  /*18490*/  FFMA.FTZ R44, R44, R3, -R7 ;  /* 0x000000032c2c7223 */ /* 0x000fcc0000010807 */
[----:B------:R-:W2:Y:S01]  /*184a0*/  MUFU.EX2 R15, R70 ;  /* 0x00000046000f7308 */ /* 0x000ea20000000800 */
[----:B---3--:R-:W-:Y:S01]  /*184b0*/  FADD.FTZ R8, R26, R31 ;  /* 0x0000001f1a087221 */ /* 0x008fe20000010000 */
[----:B----4-:R-:W-:-:S06]  /*184c0*/  FADD.FTZ R29, R11, R6 ;  /* 0x000000060b1d7221 */ /* 0x010fcc0000010000 */
[----:B------:R-:W3:Y:S08]  /*184d0*/  MUFU.EX2 R203, R42 ;  /* 0x0000002a00cb7308 */ /* 0x000ef00000000800 */
[----:B------:R-:W4:Y:S01]  /*184e0*/  MUFU.EX2 R40, R40 ;  /* 0x0000002800287308 */ /* 0x000f220000000800 */
[----:B------:R-:W-:Y:S01]  /*184f0*/  FFMA.FTZ R74, R74, R3, -R7 ;  /* 0x000000034a4a7223 */ /* 0x000fe20000010807 */
[----:B0-----:R-:W-:-:S06]  /*18500*/  FADD.FTZ R31, R201, R8 ;  /* 0x00000008c91f7221 */ /* 0x001fcc0000010000 */
[----:B------:R-:W0:Y:S01]  /*18510*/  MUFU.EX2 R30, R30 ;  /* 0x0000001e001e7308 */ /* 0x000e220000000800 */
[----:B------:R-:W-:Y:S01]  /*18520*/  FADD.FTZ R6, R52, R29 ;  /* 0x0000001d34067221 */ /* 0x000fe20000010000 */
[----:B------:R-:W-:-:S06]  /*18530*/  FFMA.FTZ R32, R32, R3, -R7 ;  /* 0x0000000320207223 */ /* 0x000fcc0000010807 */
[----:B------:R-:W0:Y:S01]  /*18540*/  MUFU.EX2 R21, R72 ;  /* 0x0000004800157308 */ /* 0x000e220000000800 */
[----:B-1----:R-:W-:Y:S01]  /*18550*/  FADD.FTZ R0, R38, R31 ;  /* 0x0000001f26007221 */ /* 0x002fe20000010000 */
[----:B--2---:R-:W-:-:S06]  /*18560*/  FADD.FTZ R31, R15, R6 ;  /* 0x000000060f1f7221 */ /* 0x004fcc0000010000 */
[----:B------:R-:W1:Y:S08]  /*18570*/  MUFU.EX2 R197, R46 ;  /* 0x0000002e00c57308 */ /* 0x000e700000000800 */
[----:B------:R-:W2:Y:S01]  /*18580*/  MUFU.EX2 R44, R44 ;  /* 0x0000002c002c7308 */ /* 0x000ea20000000800 */
[----:B------:R-:W-:Y:S01]  /*18590*/  FFMA.FTZ R76, R76, R3, -R7 ;  /* 0x000000034c4c7223 */ /* 0x000fe20000010807 */
[----:B---3--:R-:W-:-:S06]  /*185a0*/  FADD.FTZ R33, R203, R0 ;  /* 0x00000000cb217221 */ /* 0x008fcc0000010000 */
[----:B------:R-:W3:Y:S01]  /*185b0*/  MUFU.EX2 R50, R50 ;  /* 0x0000003200327308 */ /* 0x000ee20000000800 */
[----:B----4-:R-:W-:Y:S01]  /*185c0*/  FADD.FTZ R0, R40, R31 ;  /* 0x0000001f28007221 */ /* 0x010fe20000010000 */
[----:B------:R-:W-:-:S06]  /*185d0*/  FFMA.FTZ R36, R36, R3, -R7 ;  /* 0x0000000324247223 */ /* 0x000fcc0000010807 */
[----:B------:R-:W4:Y:S01]  /*185e0*/  MUFU.EX2 R25, R74 ;  /* 0x0000004a00197308 */ /* 0x000f220000000800 */
[----:B0-----:R-:W-:Y:S01]  /*185f0*/  FADD.FTZ R6, R30, R33 ;  /* 0x000000211e067221 */ /* 0x001fe20000010000 */
[----:B------:R-:W-:-:S06]  /*18600*/  FADD.FTZ R31, R21, R0 ;  /* 0x00000000151f7221 */ /* 0x000fcc0000010000 */
[----:B------:R-:W0:Y:S01]  /*18610*/  MUFU.EX2 R199, R54 ;  /* 0x0000003600c77308 */ /* 0x000e220000000800 */
[----:B------:R-:W-:-:S07]  /*18620*/  FFMA.FTZ R14, R14, R3, -R7 ;  /* 0x000000030e0e7223 */ /* 0x000fce0000010807 */
[----:B------:R-:W0:Y:S01]  /*18630*/  MUFU.EX2 R32, R32 ;  /* 0x0000002000207308 */ /* 0x000e220000000800 */
[-CC-:B------:R-:W-:Y:S01]  /*18640*/  FFMA.FTZ R24, R24, R3.reuse, -R7.reuse ;  /* 0x0000000318187223 */ /* 0x180fe20000010807 */
[-CC-:B------:R-:W-:Y:S01]  /*18650*/  FFMA.FTZ R12, R12, R3.reuse, -R7.reuse ;  /* 0x000000030c0c7223 */ /* 0x180fe20000010807 */
[-CC-:B------:R-:W-:Y:S01]  /*18660*/  FFMA.FTZ R28, R28, R3.reuse, -R7.reuse ;  /* 0x000000031c1c7223 */ /* 0x180fe20000010807 */
[----:B------:R-:W-:-:S04]  /*18670*/  FFMA.FTZ R10, R10, R3, -R7 ;  /* 0x000000030a0a7223 */ /* 0x000fc80000010807 */
[----:B------:R-:W0:Y:S01]  /*18680*/  MUFU.EX2 R48, R48 ;  /* 0x0000003000307308 */ /* 0x000e220000000800 */
[----:B-1----:R-:W-:Y:S01]  /*18690*/  FADD.FTZ R7, R197, R6 ;  /* 0x00000006c5077221 */ /* 0x002fe20000010000 */
[----:B--2---:R-:W-:-:S06]  /*186a0*/  FADD.FTZ R0, R44, R31 ;  /* 0x0000001f2c007221 */ /* 0x004fcc0000010000 */
[----:B------:R-:W1:Y:S01]  /*186b0*/  MUFU.EX2 R27, R76 ;  /* 0x0000004c001b7308 */ /* 0x000e620000000800 */
[----:B------:R-:W-:Y:S01]  /*186c0*/  F2FP.F16.F32.PACK_AB R209, R2, R209 ;  /* 0x000000d102d1723e */ /* 0x000fe200000000ff */
[----:B---3--:R-:W-:-:S06]  /*186d0*/  FADD.FTZ R2, R50, R7 ;  /* 0x0000000732027221 */ /* 0x008fcc0000010000 */
[----:B------:R-:W2:Y:S01]  /*186e0*/  MUFU.EX2 R193, R56 ;  /* 0x0000003800c17308 */ /* 0x000ea20000000800 */
[----:B----4-:R-:W-:-:S07]  /*186f0*/  FADD.FTZ R31, R25, R0 ;  /* 0x00000000191f7221 */ /* 0x010fce0000010000 */
[----:B------:R-:W3:Y:S01]  /*18700*/  MUFU.EX2 R36, R36 ;  /* 0x0000002400247308 */ /* 0x000ee20000000800 */
[----:B0-----:R-:W-:Y:S01]  /*18710*/  FADD.FTZ R33, R199, R2 ;  /* 0x00000002c7217221 */ /* 0x001fe20000010000 */
[----:B------:R-:W-:-:S06]  /*18720*/  FADD.FTZ R0, R32, R31 ;  /* 0x0000001f20007221 */ /* 0x000fcc0000010000 */
[----:B------:R-:W0:Y:S01]  /*18730*/  MUFU.EX2 R58, R58 ;  /* 0x0000003a003a7308 */ /* 0x000e220000000800 */
[----:B------:R-:W-:-:S07]  /*18740*/  SHF.R.U32.HI R34, RZ, 0x1f, R223 ;  /* 0x0000001fff227819 */ /* 0x000fce00000116df */
[----:B------:R0:W4:Y:S01]  /*18750*/  MUFU.EX2 R29, R14 ;  /* 0x0000000e001d7308 */ /* 0x0001220000000800 */
[----:B------:R-:W-:Y:S01]  /*18760*/  FADD.FTZ R2, R48, R33 ;  /* 0x0000002130027221 */ /* 0x000fe20000010000 */
[----:B-1----:R-:W-:-:S06]  /*18770*/  FADD.FTZ R31, R27, R0 ;  /* 0x000000001b1f7221 */ /* 0x002fcc0000010000 */
[----:B------:R-:W1:Y:S01]  /*18780*/  MUFU.EX2 R24, R24 ;  /* 0x0000001800187308 */ /* 0x000e620000000800 */
[----:B------:R-:W-:Y:S01]  /*18790*/  LEA.HI.SX32 R223, R223, R34, 0x1b ;  /* 0x00000022dfdf7211 */ /* 0x000fe200078fdaff */
[----:B--2---:R-:W-:Y:S01]  /*187a0*/  FADD.FTZ R33, R193, R2 ;  /* 0x00000002c1217221 */ /* 0x004fe20000010000 */
[----:B---3--:R-:W-:-:S05]  /*187b0*/  FADD.FTZ R0, R36, R31 ;  /* 0x0000001f24007221 */ /* 0x008fca0000010000 */
[----:B------:R-:W2:Y:S01]  /*187c0*/  MUFU.EX2 R7, R12 ;  /* 0x0000000c00077308 */ /* 0x000ea20000000800 */
[----:B------:R-:W-:Y:S01]  /*187d0*/  VIADD R8, R177, 0xfffffffe ;  /* 0xfffffffeb1087836 */ /* 0x000fe20000000000 */
[----:B------:R-:W-:Y:S01]  /*187e0*/  VIMNMX R223, RZ, R223, !PT ;  /* 0x000000dfffdf7248 */ /* 0x000fe20007fe0100 */
[----:B0-----:R-:W-:-:S05]  /*187f0*/  FADD.FTZ R14, R58, R33 ;  /* 0x000000213a0e7221 */ /* 0x001fca0000010000 */
[----:B------:R-:W0:Y:S01]  /*18800*/  MUFU.EX2 R28, R28 ;  /* 0x0000001c001c7308 */ /* 0x000e220000000800 */
[----:B----4-:R-:W-:Y:S01]  /*18810*/  FADD.FTZ R33, R29, R0 ;  /* 0x000000001d217221 */ /* 0x010fe20000010000 */
[----:B------:R-:W-:-:S06]  /*18820*/  ISETP.GE.AND P2, PT, R8, R223, PT ;  /* 0x000000df0800720c */ /* 0x000fcc0003f46270 */
[----:B------:R-:W3:Y:S01]  /*18830*/  MUFU.EX2 R195, R60 ;  /* 0x0000003c00c37308 */ /* 0x000ee20000000800 */
[----:B-1----:R-:W-:-:S07]  /*18840*/  FADD.FTZ R0, R24, R33 ;  /* 0x0000002118007221 */ /* 0x002fce0000010000 */
[----:B------:R-:W1:Y:S01]  /*18850*/  MUFU.EX2 R31, R10 ;  /* 0x0000000a001f7308 */ /* 0x000e620000000800 */
[----:B------:R-:W-:Y:S01]  /*18860*/  F2FP.F16.F32.PACK_AB R210, R9, R64 ;  /* 0x0000004009d2723e */ /* 0x000fe200000000ff */
[----:B--2---:R-:W-:Y:S01]  /*18870*/  FADD.FTZ R9, R7, R0 ;  /* 0x0000000007097221 */ /* 0x004fe20000010000 */
[----:B------:R-:W-:Y:S03]  /*18880*/  BSSY B0, `(.L_x_2517) ;  /* 0x0000612000007945 */ /* 0x000fe60003800000 */
[----:B0-----:R-:W-:Y:S01]  /*18890*/  FADD.FTZ R0, R28, R9 ;  /* 0x000000091c007221 */ /* 0x001fe20000010000 */
[----:B------:R-:W-:Y:S01]  /*188a0*/  F2FP.F16.F32.PACK_AB R206, R15, R52 ;  /* 0x000000340fce723e */ /* 0x000fe200000000ff */
[----:B---3--:R-:W-:Y:S01]  /*188b0*/  FADD.FTZ R14, R195, R14 ;  /* 0x0000000ec30e7221 */ /* 0x008fe20000010000 */
[----:B------:R-:W-:Y:S01]  /*188c0*/  F2FP.F16.F32.PACK_AB R211, R78, R211 ;  /* 0x000000d34ed3723e */ /* 0x000fe200000000ff */
[--C-:B------:R-:W-:Y:S01]  /*188d0*/  IMAD.MOV.U32 R150, RZ, RZ, R151.reuse ;  /* 0x000000ffff967224 */ /* 0x100fe200078e0097 */
[----:B------:R-:W-:Y:S01]  /*188e0*/  F2FP.F16.F32.PACK_AB R205, R80, R205 ;  /* 0x000000cd50cd723e */ /* 0x000fe200000000ff */
[--C-:B------:R-:W-:Y:S01]  /*188f0*/  IMAD.MOV.U32 R148, RZ, RZ, R151.reuse ;  /* 0x000000ffff947224 */ /* 0x100fe200078e0097 */
[----:B------:R-:W-:Y:S01]  /*18900*/  F2FP.F16.F32.PACK_AB R201, R201, R26 ;  /* 0x0000001ac9c9723e */ /* 0x000fe200000000ff */
[--C-:B------:R-:W-:Y:S01]  /*18910*/  IMAD.MOV.U32 R147, RZ, RZ, R151.reuse ;  /* 0x000000ffff937224 */ /* 0x100fe200078e0097 */
[----:B------:R-:W-:Y:S01]  /*18920*/  F2FP.F16.F32.PACK_AB R203, R203, R38 ;  /* 0x00000026cbcb723e */ /* 0x000fe200000000ff */
[----:B-1----:R-:W-:Y:S01]  /*18930*/  FADD.FTZ R15, R31, R0 ;  /* 0x000000001f0f7221 */ /* 0x002fe20000010000 */
[----:B------:R-:W-:Y:S01]  /*18940*/  F2FP.F16.F32.PACK_AB R197, R197, R30 ;  /* 0x0000001ec5c5723e */ /* 0x000fe200000000ff */
[----:B------:R-:W-:Y:S01]  /*18950*/  IMAD.MOV.U32 R0, RZ, RZ, 0x3f800000 ;  /* 0x3f800000ff007424 */ /* 0x000fe200078e00ff */
[----:B------:R-:W-:Y:S01]  /*18960*/  F2FP.F16.F32.PACK_AB R199, R199, R50 ;  /* 0x00000032c7c7723e */ /* 0x000fe200000000ff */
[--C-:B------:R-:W-:Y:S01]  /*18970*/  IMAD.MOV.U32 R145, RZ, RZ, R151.reuse ;  /* 0x000000ffff917224 */ /* 0x100fe200078e0097 */
        /* <DEDUP_REMOVED lines=22> */
[----:B------:R-:W-:Y:S01]  /*18ae0*/  MOV R2, 0x3f800000 ;  /* 0x3f80000000027802 */ /* 0x000fe20000000f00 */
        /* <DEDUP_REMOVED lines=112> */
[----:B------:R-:W-:Y:S06]  /*191f0*/  @!P2 BRA `(.L_x_2518) ;  /* 0x0000005400e8a947 */ /* 0x000fec0003800000 */
[----:B------:R-:W-:Y:S01]  /*19200*/  BSSY B1, `(.L_x_2518) ;  /* 0x0000579000017945 */ /* 0x000fe20003800000 */
[----:B------:R-:W-:Y:S01]  /*19210*/  MOV R6, R4 ;  /* 0x0000000400067202 */ /* 0x000fe20000000f00 */
[----:B------:R-:W-:Y:S01]  /*19220*/  IMAD.MOV.U32 R7, RZ, RZ, R5 ;  /* 0x000000ffff077224 */ /* 0x000fe200078e0005 */
[----:B------:R-:W-:Y:S01]  /*19230*/  MOV R10, R214 ;  /* 0x000000d6000a7202 */ /* 0x000fe20000000f00 */
[----:B------:R-:W-:Y:S01]  /*19240*/  IMAD.MOV.U32 R9, RZ, RZ, R219 ;  /* 0x000000ffff097224 */ /* 0x000fe200078e00db */
[----:B------:R-:W-:Y:S01]  /*19250*/  CS2R R150, SRZ ;  /* 0x0000000000967805 */ /* 0x000fe2000001ff00 */
        /* <DEDUP_REMOVED lines=63> */
[----:B------:R-:W-:-:S07]  /*19650*/  CS2R R24, SRZ ;  /* 0x0000000000187805 */ /* 0x000fce000001ff00 */
.L_x_2529:
[----:B------:R-:W-:-:S05]  /*19660*/  VIADD R3, R10, 0x1 ;  /* 0x000000010a037836 */ /* 0x000fca0000000000 */
[----:B------:R-:W-:-:S04]  /*19670*/  ISETP.NE.AND P2, PT, R3, 0x2, PT ;  /* 0x000000020300780c */ /* 0x000fc80003f45270 */
[----:B------:R-:W-:Y:S02]  /*19680*/  SEL R4, RZ, 0x1, P2 ;  /* 0x00000001ff047807 */ /* 0x000fe40001000000 */
[----:B------:R-:W-:Y:S02]  /*19690*/  SEL R214, R3, RZ, P2 ;  /* 0x000000ff03d67207 */ /* 0x000fe40001000000 */
[----:B------:R-:W-:Y:S01]  /*196a0*/  LOP3.LUT R219, R9, R4, RZ, 0x3c, !PT ;  /* 0x0000000409db7212 */ /* 0x000fe200078e3cff */
[----:B------:R-:W-:Y:S06]  /*196b0*/  @!P0 BRA `(.L_x_2519) ;  /* 0x0000000000048947 */ /* 0x000fec0003800000 */
[----:B------:R-:W-:Y:S01]  /*196c0*/  BPT.TRAP 0x1 ;  /* 0x000000040000795c */ /* 0x000fe20000300000 */
.L_x_2519:
[----:B------:R-:W-:Y:S02]  /*196d0*/  LEA R11, R214, R16, 0x3 ;  /* 0x00000010d60b7211 */ /* 0x000fe400078e18ff */
[----:B------:R-:W-:-:S04]  /*196e0*/  SHF.L.U32 R12, R219, 0x1f, RZ ;  /* 0x0000001fdb0c7819 */ /* 0x000fc800000006ff */
[----:B------:R0:W1:Y:S01]  /*196f0*/  SYNCS.PHASECHK.TRANS64.TRYWAIT P2, [R11+URZ+0x38830], R12 ;  /* 0x0388300c0b0075a7 */ /* 0x000062000804017f */
[----:B------:R-:W-:Y:S05]  /*19700*/  @!P0 BRA `(.L_x_2520) ;  /* 0x0000000000048947 */ /* 0x000fea0003800000 */
[----:B------:R-:W-:Y:S01]  /*19710*/  BPT.TRAP 0x1 ;  /* 0x000000040000795c */ /* 0x000fe20000300000 */
.L_x_2520:
[----:B------:R-:W-:Y:S01]  /*19720*/  IMAD R4, R214, 0xa00, R222 ;  /* 0x00000a00d6047824 */ /* 0x000fe200078e02de */
[----:B------:R-:W-:Y:S01]  /*19730*/  BSSY B2, `(.L_x_2521) ;  /* 0x0000006000027945 */ /* 0x000fe20003800000 */
[----:B------:R-:W-:Y:S02]  /*19740*/  IMAD.MOV.U32 R5, RZ, RZ, 0x40000040 ;  /* 0x40000040ff057424 */ /* 0x000fe400078e00ff */
[----:B------:R-:W-:Y:S01]  /*19750*/  VIADD R152, R4, 0x80 ;  /* 0x0000008004987836 */ /* 0x000fe20000000000 */
[----:B-1----:R-:W-:Y:S06]  /*19760*/  @P2 BRA `(.L_x_2522) ;  /* 0x0000000000082947 */ /* 0x002fec0003800000 */
[----:B------:R-:W1:Y:S02]  /*19770*/  SYNCS.PHASECHK.TRANS64.TRYWAIT P2, [R11+URZ+0x38830], R12 ;  /* 0x0388300c0b0075a7 */ /* 0x000e64000804017f */
[----:B-1----:R-:W-:Y:S05]  /*19780*/  @!P2 BRA `(.L_x_2523) ;  /* 0x0000015c0018a947 */ /* 0x002fea0003800000 */
.L_x_2522:
[----:B------:R-:W-:Y:S05]  /*19790*/  BSYNC B2 ;  /* 0x0000000000027941 */ /* 0x000fea0003800000 */
.L_x_2521:
[----:B------:R-:W2:Y:S04]  /*197a0*/  LDL.64 R154, [R1+0x40] ;  /* 0x00004000019a7983 */ /* 0x000ea80000100a00 */
[----:B------:R-:W3:Y:S01]  /*197b0*/  LDL.64 R156, [R1+0x48] ;  /* 0x00004800019c7983 */ /* 0x000ee20000100a00 */
[----:B------:R-:W-:Y:S02]  /*197c0*/  R2UR UR18, R4 ;  /* 0x00000000041272ca */ /* 0x000fe400000e0000 */
[----:B------:R-:W-:Y:S01]  /*197d0*/  R2UR UR19, R5 ;  /* 0x00000000051372ca */ /* 0x000fe200000e0000 */
[----:B------:R-:W-:Y:S01]  /*197e0*/  WARPGROUP.ARRIVE ;  /* 0x00000000000079c5 */ /* 0x000fe20000000000 */
[----:B------:R-:W-:Y:S01]  /*197f0*/  IMAD.MOV.U32 R153, RZ, RZ, 0x40000040 ;  /* 0x40000040ff997424 */ /* 0x000fe200078e00ff */
[----:B------:R-:W-:-:S04]  /*19800*/  R2UR UR6, R152 ;  /* 0x00000000980672ca */ /* 0x000fc800000e0000 */
[----:B------:R-:W-:Y:S02]  /*19810*/  R2UR UR7, R153 ;  /* 0x00000000990772ca */ /* 0x000fe400000e0000 */
[----:B01----:R-:W-:Y:S02]  /*19820*/  IADD3 R12, R4, 0x100, RZ ;  /* 0x00000100040c7810 */ /* 0x003fe40007ffe0ff */
[----:B------:R-:W-:Y:S02]  /*19830*/  MOV R13, 0x40000040 ;  /* 0x40000040000d7802 */ /* 0x000fe40000000f00 */
[----:B------:R-:W-:Y:S02]  /*19840*/  R2UR UR10, R12 ;  /* 0x000000000c0a72ca */ /* 0x000fe400000e0000 */
[----:B------:R-:W-:Y:S01]  /*19850*/  R2UR UR11, R13 ;  /* 0x000000000d0b72ca */ /* 0x000fe200000e0000 */
[----:B------:R-:W-:Y:S02]  /*19860*/  VIADD R20, R4, 0x180 ;  /* 0x0000018004147836 */ /* 0x000fe40000000000 */
[----:B------:R-:W-:-:S03]  /*19870*/  IMAD.MOV.U32 R21, RZ, RZ, 0x40000040 ;  /* 0x40000040ff157424 */ /* 0x000fc600078e00ff */
[----:B------:R-:W-:Y:S02]  /*19880*/  R2UR UR14, R20 ;  /* 0x00000000140e72ca */ /* 0x000fe400000e0000 */
[----:B------:R-:W-:Y:S02]  /*19890*/  R2UR UR15, R21 ;  /* 0x00000000150f72ca */ /* 0x000fe400000e0000 */
[----:B--2---:R-:W-:Y:S02]  /*198a0*/  R2UR UR24, R154 ;  /* 0x000000009a1872ca */ /* 0x004fe400000e0000 */
        /* <DEDUP_REMOVED lines=19> */
[----:B------:R-:W-:Y:S01]  /*199e0*/  VIADD R12, R4, 0x200 ;  /* 0x00000200040c7836 */ /* 0x000fe20000000000 */
[----:B------:R-:W-:Y:S02]  /*199f0*/  WARPGROUP.DEPBAR.LE gsb0, 0x0 ;  /* 0x00008000000079c5 */ /* 0x000fe40000010000 */
[----:B------:R-:W-:-:S06]  /*19a00*/  WARPGROUP.ARRIVE ;  /* 0x00000000000079c5 */ /* 0x000fcc0000000000 */
[----:B------:R-:W-:Y:S01]  /*19a10*/  HGMMA.64x16x16.F32 R160, gdesc[UR12], RZ, !UPT, gsb0 ;  /* 0x002000000ca079f0 */ /* 0x000fe2000c0008ff */
[----:B------:R-:W-:Y:S01]  /*19a20*/  IMAD.MOV.U32 R13, RZ, RZ, 0x40000040 ;  /* 0x40000040ff0d7424 */ /* 0x000fe200078e00ff */
[----:B------:R-:W-:Y:S01]  /*19a30*/  R2UR UR18, R12 ;  /* 0x000000000c1272ca */ /* 0x000fe200000e0000 */
[----:B------:R-:W-:Y:S02]  /*19a40*/  VIADD R152, R4, 0x82 ;  /* 0x0000008204987836 */ /* 0x000fe40000000000 */
[----:B------:R-:W-:Y:S01]  /*19a50*/  IMAD.MOV.U32 R153, RZ, RZ, 0x40000040 ;  /* 0x40000040ff997424 */ /* 0x000fe200078e00ff */
[----:B------:R-:W-:Y:S02]  /*19a60*/  R2UR UR19, R13 ;  /* 0x000000000d1372ca */ /* 0x000fe400000e0000 */
[----:B------:R-:W-:Y:S02]  /*19a70*/  R2UR UR22, R152 ;  /* 0x00000000981672ca */ /* 0x000fe400000e0000 */
[----:B------:R-:W-:Y:S01]  /*19a80*/  R2UR UR23, R153 ;  /* 0x00000000991772ca */ /* 0x000fe200000e0000 */
[----:B------:R-:W-:Y:S01]  /*19a90*/  UMOV UR16, UR20 ;  /* 0x0000001400107c82 */ /* 0x000fe20008000000 */
[----:B------:R-:W-:Y:S01]  /*19aa0*/  UMOV UR17, UR21 ;  /* 0x0000001500117c82 */ /* 0x000fe20008000000 */
[----:B------:R-:W-:-:S02]  /*19ab0*/  WARPGROUP.DEPBAR.LE gsb0, 0x0 ;  /* 0x00008000000079c5 */ /* 0x000fc40000010000 */
[----:B------:R-:W-:Y:S01]  /*19ac0*/  IMAD.MOV.U32 R21, RZ, RZ, 0x40000040 ;  /* 0x40000040ff157424 */ /* 0x000fe200078e00ff */
[----:B--2---:R-:W-:Y:S02]  /*19ad0*/  R2UR UR26, R154 ;  /* 0x000000009a1a72ca */ /* 0x004fe400000e0000 */
[----:B------:R-:W-:Y:S02]  /*19ae0*/  R2UR UR27, R155 ;  /* 0x000000009b1b72ca */ /* 0x000fe400000e0000 */
[----:B------:R-:W-:-:S06]  /*19af0*/  WARPGROUP.ARRIVE ;  /* 0x00000000000079c5 */ /* 0x000fcc0000000000 */
[----:B------:R-:W-:Y:S01]  /*19b00*/  HGMMA.64x16x16.F32 R152, gdesc[UR16], RZ, !UPT, gsb0 ;  /* 0x00200000109879f0 */ /* 0x000fe2000c0008ff */
[----:B------:R-:W-:Y:S02]  /*19b10*/  IADD3 R20, R4, 0x2, RZ ;  /* 0x0000000204147810 */ /* 0x000fe40007ffe0ff */
[----:B------:R-:W-:Y:S02]  /*19b20*/  R2UR UR7, R21 ;  /* 0x00000000150772ca */ /* 0x000fe400000e0000 */
[----:B------:R-:W-:Y:S01]  /*19b30*/  R2UR UR6, R20 ;  /* 0x00000000140672ca */ /* 0x000fe200000e0000 */
[----:B------:R-:W-:Y:S01]  /*19b40*/  UMOV UR4, UR24 ;  /* 0x0000001800047c82 */ /* 0x000fe20008000000 */
[----:B------:R-:W-:Y:S01]  /*19b50*/  UMOV UR5, UR25 ;  /* 0x0000001900057c82 */ /* 0x000fe20008000000 */
[----:B------:R-:W-:Y:S01]  /*19b60*/  UMOV UR20, UR24 ;  /* 0x0000001800147c82 */ /* 0x000fe20008000000 */
[----:B------:R-:W-:Y:S01]  /*19b70*/  UMOV UR21, UR25 ;  /* 0x0000001900157c82 */ /* 0x000fe20008000000 */
[----:B------:R-:W-:-:S02]  /*19b80*/  IADD3 R12, R4, 0x102, RZ ;  /* 0x00000102040c7810 */ /* 0x000fc40007ffe0ff */
[----:B------:R-:W-:Y:S01]  /*19b90*/  MOV R13, 0x40000040 ;  /* 0x40000040000d7802 */ /* 0x000fe20000000f00 */
[----:B------:R-:W-:Y:S01]  /*19ba0*/  UMOV UR8, UR24 ;  /* 0x0000001800087c82 */ /* 0x000fe20008000000 */
[----:B------:R-:W-:Y:S02]  /*19bb0*/  WARPGROUP.DEPBAR.LE gsb0, 0x0 ;  /* 0x00008000000079c5 */ /* 0x000fe40000010000 */
[----:B------:R-:W-:Y:S01]  /*19bc0*/  WARPGROUP.ARRIVE ;  /* 0x00000000000079c5 */ /* 0x000fe20000000000 */
[----:B------:R-:W-:Y:S01]  /*19bd0*/  UMOV UR9, UR25 ;  /* 0x0000001900097c82 */ /* 0x000fe20008000000 */
[----:B------:R-:W-:Y:S01]  /*19be0*/  UMOV UR12, UR24 ;  /* 0x00000018000c7c82 */ /* 0x000fe20008000000 */
[----:B------:R-:W-:Y:S01]  /*19bf0*/  UMOV UR13, UR25 ;  /* 0x00000019000d7c82 */ /* 0x000fe20008000000 */
[----:B------:R-:W-:Y:S01]  /*19c00*/  UMOV UR16, UR24 ;  /* 0x0000001800107c82 */ /* 0x000fe20008000000 */
[----:B------:R-:W-:Y:S01]  /*19c10*/  UMOV UR17, UR25 ;  /* 0x0000001900117c82 */ /* 0x000fe20008000000 */
[----:B------:R-:W-:Y:S01]  /*19c20*/  HGMMA.64x16x16.F32 R184, gdesc[UR4], R184, gsb0 ;  /* 0x0020000004b879f0 */ /* 0x000fe200080008b8 */
[----:B------:R-:W2:Y:S02]  /*19c30*/  LDL.64 R20, [R1+0x30] ;  /* 0x0000300001147983 */ /* 0x000ea40000100a00 */
        /* <DEDUP_REMOVED lines=9> */
[----:B------:R-:W-:Y:S01]  /*19cd0*/  IMAD.MOV.U32 R13, RZ, RZ, 0x40000040 ;  /* 0x40000040ff0d7424 */ /* 0x000fe200078e00ff */
[----:B------:R-:W-:-:S04]  /*19ce0*/  R2UR UR14, R12 ;  /* 0x000000000c0e72ca */ /* 0x000fc800000e0000 */
        /* <DEDUP_REMOVED lines=53> */
[----:B--2---:R-:W-:Y:S02]  /*1a040*/  R2UR UR24, R20 ;  /* 0x00000000141872ca */ /* 0x004fe400000e0000 */
[----:B------:R-:W-:Y:S02]  /*1a050*/  R2UR UR25, R21 ;  /* 0x00000000151972ca */ /* 0x000fe400000e0000 */
[----:B------:R-:W2:Y:S01]  /*1a060*/  LDL.64 R20, [R1+0x28] ;  /* 0x0000280001147983 */ /* 0x000ea20000100a00 */
[----:B------:R-:W-:-:S02]  /*1a070*/  WARPGROUP.DEPBAR.LE gsb0, 0x0 ;  /* 0x00008000000079c5 */ /* 0x000fc40000010000 */
[----:B------:R-:W-:-:S06]  /*1a080*/  WARPGROUP.ARRIVE ;  /* 0x00000000000079c5 */ /* 0x000fcc0000000000 */
        /* <DEDUP_REMOVED lines=142> */
[----:B--2---:R-:W-:Y:S02]  /*1a970*/  R2UR UR26, R20 ;  /* 0x00000000141a72ca */ /* 0x004fe400000e0000 */
[----:B------:R-:W-:Y:S02]  /*1a980*/  R2UR UR27, R21 ;  /* 0x00000000151b72ca */ /* 0x000fe400000e0000 */
[----:B------:R-:W2:Y:S01]  /*1a990*/  LDL.64 R20, [R1+0x10] ;  /* 0x0000100001147983 */ /* 0x000ea20000100a00 */
[----:B------:R-:W-:Y:S01]  /*1a9a0*/  IMAD.MOV.U32 R13, RZ, RZ, 0x40000040 ;  /* 0x40000040ff0d7424 */ /* 0x000fe200078e00ff */
[----:B------:R-:W-:-:S04]  /*1a9b0*/  IADD3 R12, R4, 0x284, RZ ;  /* 0x00000284040c7810 */ /* 0x000fc80007ffe0ff */
[----:B------:R-:W-:Y:S02]  /*1a9c0*/  R2UR UR6, R12 ;  /* 0x000000000c0672ca */ /* 0x000fe400000e0000 */
[----:B------:R-:W-:Y:S01]  /*1a9d0*/  R2UR UR7, R13 ;  /* 0x000000000d0772ca */ /* 0x000fe200000e0000 */
[----:B------:R-:W-:Y:S02]  /*1a9e0*/  UMOV UR4, UR26 ;  /* 0x0000001a00047c82 */ /* 0x000fe40008000000 */
[----:B------:R-:W-:Y:S01]  /*1a9f0*/  UMOV UR5, UR27 ;  /* 0x0000001b00057c82 */ /* 0x000fe20008000000 */
[----:B------:R-:W-:Y:S02]  /*1aa00*/  WARPGROUP.DEPBAR.LE gsb0, 0x0 ;  /* 0x00008000000079c5 */ /* 0x000fe40000010000 */
[----:B------:R-:W-:-:S07]  /*1aa10*/  WARPGROUP.ARRIVE ;  /* 0x00000000000079c5 */ /* 0x000fce0000000000 */
        /* <DEDUP_REMOVED lines=40> */
[----:B------:R-:W-:Y:S02]  /*1aca0*/  VIADD R12, R4, 0x286 ;  /* 0x00000286040c7836 */ /* 0x000fe40000000000 */
[----:B------:R-:W-:-:S03]  /*1acb0*/  IMAD.MOV.U32 R13, RZ, RZ, 0x40000040 ;  /* 0x40000040ff0d7424 */ /* 0x000fc600078e00ff */
[----:B------:R-:W-:Y:S02]  /*1acc0*/  R2UR UR6, R12 ;  /* 0x000000000c0672ca */ /* 0x000fe400000e0000 */
[----:B------:R-:W-:Y:S01]  /*1acd0*/  R2UR UR7, R13 ;  /* 0x000000000d0772ca */ /* 0x000fe200000e0000 */
[----:B------:R-:W-:Y:S02]  /*1ace0*/  UMOV UR4, UR24 ;  /* 0x0000001800047c82 */ /* 0x000fe40008000000 */
[----:B------:R-:W-:Y:S01]  /*1acf0*/  UMOV UR5, UR25 ;  /* 0x0000001900057c82 */ /* 0x000fe20008000000 */
[----:B------:R-:W-:Y:S02]  /*1ad00*/  WARPGROUP.DEPBAR.LE gsb0, 0x0 ;  /* 0x00008000000079c5 */ /* 0x000fe40000010000 */
[----:B------:R-:W-:-:S07]  /*1ad10*/  WARPGROUP.ARRIVE ;  /* 0x00000000000079c5 */ /* 0x000fce0000000000 */
        /* <DEDUP_REMOVED lines=41> */
[----:B------:R-:W2:Y:S01]  /*1afb0*/  LDL.64 R20, [R1] ;  /* 0x0000000001147983 */ /* 0x000ea20000100a00 */
[----:B------:R-:W-:Y:S02]  /*1afc0*/  R2UR UR6, R12 ;  /* 0x000000000c0672ca */ /* 0x000fe400000e0000 */
[----:B------:R-:W-:-:S06]  /*1afd0*/  R2UR UR7, R13 ;  /* 0x000000000d0772ca */ /* 0x000fcc00000e0000 */
[----:B------:R-:W-:Y:S02]  /*1afe0*/  UMOV UR4, UR26 ;  /* 0x0000001a00047c82 */ /* 0x000fe40008000000 */
[----:B------:R-:W-:Y:S01]  /*1aff0*/  UMOV UR5, UR27 ;  /* 0x0000001b00057c82 */ /* 0x000fe20008000000 */
[----:B------:R-:W-:Y:S02]  /*1b000*/  WARPGROUP.DEPBAR.LE gsb0, 0x0 ;  /* 0x00008000000079c5 */ /* 0x000fe40000010000 */
        /* <DEDUP_REMOVED lines=41> */
[----:B------:R-:W-:Y:S02]  /*1b2a0*/  R2UR UR7, R13 ;  /* 0x000000000d0772ca */ /* 0x000fe400000e0000 */
[----:B--2---:R-:W-:Y:S02]  /*1b2b0*/  R2UR UR24, R20 ;  /* 0x00000000141872ca */ /* 0x004fe400000e0000 */
[----:B------:R-:W-:-:S11]  /*1b2c0*/  R2UR UR25, R21 ;  /* 0x00000000151972ca */ /* 0x000fd600000e0000 */
        /* <DEDUP_REMOVED lines=442> */
.L_x_2524:
[----:B------:R-:W-:Y:S01]  /*1ce70*/  SHF.L.U32 R0, R9, 0x1f, RZ ;  /* 0x0000001f09007819 */ /* 0x000fe200000006ff */
[----:B------:R-:W-:-:S04]  /*1ce80*/  IMAD R9, R10, 0x8, R16 ;  /* 0x000000080a097824 */ /* 0x000fc800078e0210 */
[----:B------:R0:W1:Y:S01]  /*1ce90*/  SYNCS.PHASECHK.TRANS64.TRYWAIT P2, [R9+URZ+0x38850], R0 ;  /* 0x03885000090075a7 */ /* 0x000062000804017f */
[----:B------:R-:W-:Y:S05]  /*1cea0*/  @!P0 BRA `(.L_x_2525) ;  /* 0x0000000000048947 */ /* 0x000fea0003800000 */
[----:B------:R-:W-:Y:S01]  /*1ceb0*/  BPT.TRAP 0x1 ;  /* 0x000000040000795c */ /* 0x000fe20000300000 */
.L_x_2525:
[----:B------:R-:W-:Y:S04]  /*1cec0*/  BSSY B2, `(.L_x_2526) ;  /* 0x0000004000027945 */ /* 0x000fe80003800000 */
[----:B-1----:R-:W-:Y:S05]  /*1ced0*/  @P2 BRA `(.L_x_2527) ;  /* 0x0000000000082947 */ /* 0x002fea0003800000 */
[----:B------:R-:W1:Y:S02]  /*1cee0*/  SYNCS.PHASECHK.TRANS64.TRYWAIT P2, [R9+URZ+0x38850], R0 ;  /* 0x03885000090075a7 */ /* 0x000e64000804017f */
[----:B-1----:R-:W-:Y:S05]  /*1cef0*/  @!P2 BRA `(.L_x_2528) ;  /* 0x000001240050a947 */ /* 0x002fea0003800000 */
.L_x_2527:
[----:B------:R-:W-:Y:S05]  /*1cf00*/  BSYNC B2 ;  /* 0x0000000000027941 */ /* 0x000fea0003800000 */
.L_x_2526:
[----:B01----:R-:W-:Y:S01]  /*1cf10*/  VIADD R0, R16, 0x400 ;  /* 0x0000040010007836 */ /* 0x003fe20000000000 */
[----:B------:R-:W2:Y:S01]  /*1cf20*/  LDL R226, [R1+0x68] ;  /* 0x0000680001e27983 */ /* 0x000ea20000100800 */
[----:B------:R-:W-:Y:S01]  /*1cf30*/  MOV R3, 0x40000040 ;  /* 0x4000004000037802 */ /* 0x000fe20000000f00 */
[----:B------:R-:W-:Y:S02]  /*1cf40*/  WARPGROUP.ARRIVE ;  /* 0x00000000000079c5 */ /* 0x000fe40000000000 */
[----:B------:R-:W-:Y:S02]  /*1cf50*/  SHF.R.U32.HI R0, RZ, 0x4, R0 ;  /* 0x00000004ff007819 */ /* 0x000fe40000011600 */
[----:B------:R-:W-:Y:S02]  /*1cf60*/  R2UR UR7, R3 ;  /* 0x00000000030772ca */ /* 0x000fe400000e0000 */
[----:B------:R-:W-:-:S04]  /*1cf70*/  LOP3.LUT R0, R0, 0x3fff, RZ, 0xc0, !PT ;  /* 0x00003fff00007812 */ /* 0x000fc800078ec0ff */
[----:B------:R-:W-:-:S05]  /*1cf80*/  LOP3.LUT R0, R0, 0x2800000, RZ, 0xfc, !PT ;  /* 0x0280000000007812 */ /* 0x000fca00078efcff */
[----:B------:R-:W-:-:S05]  /*1cf90*/  IMAD R2, R10, 0xa00, R0 ;  /* 0x00000a000a027824 */ /* 0x000fca00078e0200 */
[----:B------:R-:W-:-:S13]  /*1cfa0*/  R2UR UR6, R2 ;  /* 0x00000000020672ca */ /* 0x000fda00000e0000 */
[----:B------:R-:W-:Y:S01]  /*1cfb0*/  HGMMA.64x256x16.F32 R24, R208, gdesc[UR4].tnspB, R24, gsb0 ;  /* 0x43e00004d0187df0 */ /* 0x000fe20008000818 */
[----:B------:R-:W-:Y:S02]  /*1cfc0*/  VIADD R4, R2, 0x80 ;  /* 0x0000008002047836 */ /* 0x000fe40000000000 */
[----:B------:R-:W-:-:S03]  /*1cfd0*/  IMAD.MOV.U32 R5, RZ, RZ, 0x40000040 ;  /* 0x40000040ff057424 */ /* 0x000fc600078e00ff */
[----:B------:R-:W-:Y:S02]  /*1cfe0*/  R2UR UR6, R4 ;  /* 0x00000000040672ca */ /* 0x000fe400000e0000 */
[----:B------:R-:W-:Y:S01]  /*1cff0*/  R2UR UR7, R5 ;  /* 0x00000000050772ca */ /* 0x000fe200000e0000 */
[----:B------:R-:W-:Y:S01]  /*1d000*/  IMAD.MOV.U32 R5, RZ, RZ, 0x40000040 ;  /* 0x40000040ff057424 */ /* 0x000fe200078e00ff */
[----:B------:R-:W-:Y:S01]  /*1d010*/  IADD3 R4, R2, 0x100, RZ ;  /* 0x0000010002047810 */ /* 0x000fe20007ffe0ff */
[----:B------:R-:W-:Y:S02]  /*1d020*/  WARPGROUP.DEPBAR.LE gsb0, 0x0 ;  /* 0x00008000000079c5 */ /* 0x000fe40000010000 */
[----:B------:R-:W-:Y:S01]  /*1d030*/  WARPGROUP.ARRIVE ;  /* 0x00000000000079c5 */ /* 0x000fe20000000000 */
[----:B------:R-:W3:Y:S01]  /*1d040*/  LDL R211, [R1+0x64] ;  /* 0x0000640001d37983 */ /* 0x000ee20000100800 */
[----:B------:R-:W-:Y:S02]  /*1d050*/  IMAD.MOV.U32 R3, RZ, RZ, 0x40000040 ;  /* 0x40000040ff037424 */ /* 0x000fe400078e00ff */
[----:B------:R-:W-:Y:S01]  /*1d060*/  FMUL.FTZ R21, R185, UR39 ;  /* 0x00000027b9157c20 */ /* 0x000fe20008410000 */
[----:B------:R-:W-:Y:S01]  /*1d070*/  FMUL.FTZ R185, R189, UR39 ;  /* 0x00000027bdb97c20 */ /* 0x000fe20008410000 */
[----:B------:R-:W-:-:S09]  /*1d080*/  FMUL.FTZ R176, R176, UR39 ;  /* 0x00000027b0b07c20 */ /* 0x000fd20008410000 */
[----:B------:R-:W-:Y:S01]  /*1d090*/  HGMMA.64x256x16.F32 R24, R204, gdesc[UR4].tnspB, R24, gsb0 ;  /* 0x43e00004cc187df0 */ /* 0x000fe20008000818 */
[----:B------:R-:W-:Y:S01]  /*1d0a0*/  R2UR UR6, R4 ;  /* 0x00000000040672ca */ /* 0x000fe200000e0000 */
[----:B------:R-:W-:Y:S01]  /*1d0b0*/  VIADD R4, R2, 0x180 ;  /* 0x0000018002047836 */ /* 0x000fe20000000000 */
[----:B------:R-:W-:Y:S01]  /*1d0c0*/  R2UR UR7, R5 ;  /* 0x00000000050772ca */ /* 0x000fe200000e0000 */
[----:B------:R-:W-:Y:S01]  /*1d0d0*/  MUFU.TANH R21, R21 ;  /* 0x0000001500157308 */ /* 0x000fe20000002400 */
[----:B------:R-:W-:Y:S01]  /*1d0e0*/  MOV R5, 0x40000040 ;  /* 0x4000004000057802 */ /* 0x000fe20000000f00 */
        /* <DEDUP_REMOVED lines=17> */
[----:B------:R-:W-:-:S02]  /*1d200*/  VIADD R2, R2, 0x200 ;  /* 0x0000020002027836 */ /* 0x000fc40000000000 */
        /* <DEDUP_REMOVED lines=14> */
[----:B------:R-:W-:Y:S01]  /*1d2f0*/  @!P1 VIADD R11, R11, 0x38840 ;  /* 0x000388400b0b9836 */ /* 0x000fe20000000000 */
[----:B------:R-:W-:-:S04]  /*1d300*/  @!P1 IADD3 R9, R9, 0x38860, RZ ;  /* 0x0003886009099810 */ /* 0x000fc80007ffe0ff */
[----:B------:R-:W-:Y:S01]  /*1d310*/  @!P1 PRMT R11, RZ, 0x654, R11 ;  /* 0x00000654ff0b9816 */ /* 0x000fe2000000000b */
        /* <DEDUP_REMOVED lines=24> */
[----:B------:R-:W-:Y:S01]  /*1d4a0*/  R2UR UR6, R4 ;  /* 0x00000000040672ca */ /* 0x000fe200000e0000 */
[----:B------:R-:W-:Y:S01]  /*1d4b0*/  FMUL.FTZ R4, R190, UR39 ;  /* 0x00000027be047c20 */ /* 0x000fe20008410000 */
[----:B------:R-:W-:Y:S01]  /*1d4c0*/  R2UR UR7, R5 ;  /* 0x00000000050772ca */ /* 0x000fe200000e0000 */
[----:B------:R-:W-:Y:S01]  /*1d4d0*/  FMUL.FTZ R5, R184, UR39 ;  /* 0x00000027b8057c20 */ /* 0x000fe20008410000 */
[----:B------:R-:W-:-:S03]  /*1d4e0*/  FMUL.FTZ R184, R188, UR39 ;  /* 0x00000027bcb87c20 */ /* 0x000fc60008410000 */
[----:B------:R-:W-:Y:S08]  /*1d4f0*/  MUFU.TANH R4, R4 ;  /* 0x0000000400047308 */ /* 0x000ff00000002400 */
[----:B------:R-:W0:Y:S08]  /*1d500*/  MUFU.TANH R5, R5 ;  /* 0x0000000500057308 */ /* 0x000e300000002400 */
[----:B------:R-:W1:Y:S01]  /*1d510*/  MUFU.TANH R184, R184 ;  /* 0x000000b800b87308 */ /* 0x000e620000002400 */
[----:B------:R-:W-:-:S02]  /*1d520*/  WARPGROUP.DEPBAR.LE gsb0, 0x0 ;  /* 0x00008000000079c5 */ /* 0x000fc40000010000 */
[----:B------:R-:W-:-:S06]  /*1d530*/  WARPGROUP.ARRIVE ;  /* 0x00000000000079c5 */ /* 0x000fcc0000000000 */
[----:B------:R-:W-:Y:S01]  /*1d540*/  HGMMA.64x256x16.F32 R24, R196, gdesc[UR4].tnspB, R24, gsb0 ;  /* 0x43e00004c4187df0 */ /* 0x000fe20008000818 */
[----:B------:R-:W-:Y:S02]  /*1d550*/  R2UR UR7, R3 ;  /* 0x00000000030772ca */ /* 0x000fe400000e0000 */
[----:B------:R-:W-:Y:S02]  /*1d560*/  SHF.L.U32 R3, R225, 0x7, RZ ;  /* 0x00000007e1037819 */ /* 0x000fe400000006ff */
[----:B------:R-:W-:Y:S01]  /*1d570*/  R2UR UR6, R2 ;  /* 0x00000000020672ca */ /* 0x000fe200000e0000 */
[----:B------:R-:W-:Y:S02]  /*1d580*/  FMUL.FTZ R2, R187, UR39 ;  /* 0x00000027bb027c20 */ /* 0x000fe40008410000 */
[----:B------:R-:W-:-:S04]  /*1d590*/  IMAD R3, R8, -0x50, R3 ;  /* 0xffffffb008037824 */ /* 0x000fc800078e0203 */
[----:B------:R-:W-:Y:S01]  /*1d5a0*/  MUFU.TANH R2, R2 ;  /* 0x0000000200027308 */ /* 0x000fe20000002400 */
[----:B------:R-:W-:-:S05]  /*1d5b0*/  IADD3 R3, R3, 0x1, R227 ;  /* 0x0000000103037810 */ /* 0x000fca0007ffe0e3 */
[----:B------:R-:W-:-:S04]  /*1d5c0*/  IMAD.IADD R3, R3, 0x1, -R224 ;  /* 0x0000000103037824 */ /* 0x000fc800078e0ae0 */
[----:B---3--:R-:W-:-:S04]  /*1d5d0*/  IMAD R3, R211, -0x2, R3 ;  /* 0xfffffffed3037824 */ /* 0x008fc800078e0203 */
[----:B--2---:R-:W-:-:S05]  /*1d5e0*/  IMAD.IADD R3, R226, 0x1, R3 ;  /* 0x00000001e2037824 */ /* 0x004fca00078e0203 */
[C---:B------:R-:W-:Y:S02]  /*1d5f0*/  ISETP.GT.AND P2, PT, R3.reuse, RZ, PT ;  /* 0x000000ff0300720c */ /* 0x040fe40003f44270 */
[----:B------:R-:W-:Y:S02]  /*1d600*/  ISETP.GT.AND P3, PT, R3, 0x1, PT ;  /* 0x000000010300780c */ /* 0x000fe40003f64270 */
[----:B0-----:R-:W-:Y:S02]  /*1d610*/  FSEL R160, R5, -INF , P2 ;  /* 0xff80000005a07808 */ /* 0x001fe40001000000 */
[----:B------:R-:W-:Y:S01]  /*1d620*/  ISETP.GT.AND P2, PT, R3, 0x8, PT ;  /* 0x000000080300780c */ /* 0x000fe20003f44270 */
[----:B------:R1:W0:Y:S01]  /*1d630*/  MUFU.TANH R5, R168 ;  /* 0x000000a800057308 */ /* 0x0002220000002400 */
[----:B------:R-:W-:Y:S02]  /*1d640*/  FSEL R21, R21, -INF , P3 ;  /* 0xff80000015157808 */ /* 0x000fe40001800000 */
[----:B------:R-:W-:-:S02]  /*1d650*/  FMNMX.FTZ R169, R160, R7, !PT ;  /* 0x00000007a0a97209 */ /* 0x000fc40007810000 */
[----:B------:R-:W-:Y:S02]  /*1d660*/  ISETP.GT.AND P3, PT, R3, 0x9, PT ;  /* 0x000000090300780c */ /* 0x000fe40003f64270 */
[----:B------:R-:W-:Y:S02]  /*1d670*/  FMNMX.FTZ R169, R21, R169, !PT ;  /* 0x000000a915a97209 */ /* 0x000fe40007810000 */
[----:B-1----:R-:W-:Y:S02]  /*1d680*/  FSEL R168, R184, -INF , P2 ;  /* 0xff800000b8a87808 */ /* 0x002fe40001000000 */
[----:B------:R1:W2:Y:S01]  /*1d690*/  MUFU.TANH R184, R161 ;  /* 0x000000a100b87308 */ /* 0x0002a20000002400 */
[----:B------:R-:W-:Y:S02]  /*1d6a0*/  ISETP.GT.AND P2, PT, R3, 0x10, PT ;  /* 0x000000100300780c */ /* 0x000fe40003f44270 */
[----:B------:R-:W-:Y:S02]  /*1d6b0*/  FMNMX.FTZ R172, R168, R169, !PT ;  /* 0x000000a9a8ac7209 */ /* 0x000fe40007810000 */
[----:B------:R-:W-:-:S02]  /*1d6c0*/  FSEL R169, R176, -INF , P2 ;  /* 0xff800000b0a97808 */ /* 0x000fc40001000000 */
[----:B------:R-:W-:Y:S02]  /*1d6d0*/  ISETP.GT.AND P2, PT, R3, 0x18, PT ;  /* 0x000000180300780c */ /* 0x000fe40003f44270 */
[----:B-1----:R-:W-:Y:S01]  /*1d6e0*/  FSEL R161, R185, -INF , P3 ;  /* 0xff800000b9a17808 */ /* 0x002fe20001800000 */
[----:B------:R-:W-:Y:S01]  /*1d6f0*/  FMUL.FTZ R185, R164, UR39 ;  /* 0x00000027a4b97c20 */ /* 0x000fe20008410000 */
[----:B------:R-:W-:Y:S02]  /*1d700*/  ISETP.GT.AND P3, PT, R3, 0x11, PT ;  /* 0x000000110300780c */ /* 0x000fe40003f64270 */
[----:B------:R-:W-:Y:S02]  /*1d710*/  FMNMX.FTZ R172, R161, R172, !PT ;  /* 0x000000aca1ac7209 */ /* 0x000fe40007810000 */
[----:B------:R-:W-:Y:S01]  /*1d720*/  FSEL R164, R177, -INF , P3 ;  /* 0xff800000b1a47808 */ /* 0x000fe20001800000 */
[----:B------:R-:W1:Y:S01]  /*1d730*/  MUFU.TANH R185, R185 ;  /* 0x000000b900b97308 */ /* 0x000e620000002400 */
[----:B------:R-:W-:-:S02]  /*1d740*/  FMNMX.FTZ R172, R169, R172, !PT ;  /* 0x000000aca9ac7209 */ /* 0x000fc40007810000 */
[----:B------:R-:W-:Y:S02]  /*1d750*/  ISETP.GT.AND P3, PT, R3, 0x19, PT ;  /* 0x000000190300780c */ /* 0x000fe40003f64270 */
[----:B------:R-:W-:Y:S02]  /*1d760*/  FSEL R165, R179, -INF , P2 ;  /* 0xff800000b3a57808 */ /* 0x000fe40001000000 */
[----:B------:R-:W-:Y:S01]  /*1d770*/  FMNMX.FTZ R176, R164, R172, !PT ;  /* 0x000000aca4b07209 */ /* 0x000fe20007810000 */
[----:B------:R3:W4:Y:S01]  /*1d780*/  MUFU.TANH R179, R173 ;  /* 0x000000ad00b37308 */ /* 0x0007220000002400 */
[----:B------:R-:W-:Y:S02]  /*1d790*/  ISETP.GT.AND P2, PT, R3, 0x20, PT ;  /* 0x000000200300780c */ /* 0x000fe40003f44270 */
[----:B------:R-:W-:Y:S02]  /*1d7a0*/  FSEL R172, R178, -INF , P3 ;  /* 0xff800000b2ac7808 */ /* 0x000fe40001800000 */
[----:B------:R-:W-:-:S02]  /*1d7b0*/  FMNMX.FTZ R176, R165, R176, !PT ;  /* 0x000000b0a5b07209 */ /* 0x000fc40007810000 */
[C---:B------:R-:W-:Y:S02]  /*1d7c0*/  ISETP.GT.AND P3, PT, R3.reuse, 0x21, PT ;  /* 0x000000210300780c */ /* 0x040fe40003f64270 */
[----:B---3--:R-:W-:Y:S02]  /*1d7d0*/  FSEL R173, R180, -INF , P2 ;  /* 0xff800000b4ad7808 */ /* 0x008fe40001000000 */
[----:B------:R-:W-:Y:S01]  /*1d7e0*/  FMNMX.FTZ R176, R172, R176, !PT ;  /* 0x000000b0acb07209 */ /* 0x000fe20007810000 */
[----:B------:R3:W5:Y:S01]  /*1d7f0*/  MUFU.TANH R180, R152 ;  /* 0x0000009800b47308 */ /* 0x0007620000002400 */
[----:B------:R-:W-:Y:S02]  /*1d800*/  ISETP.GT.AND P2, PT, R3, 0x28, PT ;  /* 0x000000280300780c */ /* 0x000fe40003f44270 */
[----:B------:R-:W-:Y:S02]  /*1d810*/  FMNMX.FTZ R176, R173, R176, !PT ;  /* 0x000000b0adb07209 */ /* 0x000fe40007810000 */
[----:B---3--:R-:W-:Y:S01]  /*1d820*/  FSEL R152, R181, -INF , P3 ;  /* 0xff800000b5987808 */ /* 0x008fe20001800000 */
[----:B------:R-:W-:Y:S01]  /*1d830*/  FMUL.FTZ R181, R153, UR39 ;  /* 0x0000002799b57c20 */ /* 0x000fe20008410000 */
[----:B------:R-:W-:-:S02]  /*1d840*/  ISETP.GT.AND P3, PT, R3, 0x29, PT ;  /* 0x000000290300780c */ /* 0x000fc40003f64270 */
[----:B------:R-:W-:Y:S01]  /*1d850*/  FSEL R153, R182, -INF , P2 ;  /* 0xff800000b6997808 */ /* 0x000fe20001000000 */
[----:B------:R-:W-:Y:S01]  /*1d860*/  FMUL.FTZ R182, R156, UR39 ;  /* 0x000000279cb67c20 */ /* 0x000fe20008410000 */
[----:B------:R-:W-:Y:S01]  /*1d870*/  FMNMX.FTZ R177, R152, R176, !PT ;  /* 0x000000b098b17209 */ /* 0x000fe20007810000 */
[----:B------:R-:W3:Y:S01]  /*1d880*/  MUFU.TANH R181, R181 ;  /* 0x000000b500b57308 */ /* 0x000ee20000002400 */
[----:B------:R-:W-:Y:S02]  /*1d890*/  ISETP.GT.AND P2, PT, R3, 0x30, PT ;  /* 0x000000300300780c */ /* 0x000fe40003f44270 */
[----:B------:R-:W-:Y:S02]  /*1d8a0*/  FSEL R176, R186, -INF , P3 ;  /* 0xff800000bab07808 */ /* 0x000fe40001800000 */
[----:B------:R-:W-:Y:S02]  /*1d8b0*/  FMNMX.FTZ R178, R153, R177, !PT ;  /* 0x000000b199b27209 */ /* 0x000fe40007810000 */
[----:B------:R-:W-:Y:S01]  /*1d8c0*/  ISETP.GT.AND P3, PT, R3, 0x31, PT ;  /* 0x000000310300780c */ /* 0x000fe20003f64270 */
[----:B------:R-:W3:Y:S01]  /*1d8d0*/  MUFU.TANH R182, R182 ;  /* 0x000000b600b67308 */ /* 0x000ee20000002400 */
[----:B0-----:R-:W-:Y:S01]  /*1d8e0*/  FSEL R177, R5, -INF , P2 ;  /* 0xff80000005b17808 */ /* 0x001fe20001000000 */
[----:B------:R-:W-:Y:S01]  /*1d8f0*/  FMUL.FTZ R5, R157, UR39 ;  /* 0x000000279d057c20 */ /* 0x000fe20008410000 */
[----:B------:R-:W-:-:S02]  /*1d900*/  FMNMX.FTZ R178, R176, R178, !PT ;  /* 0x000000b2b0b27209 */ /* 0x000fc40007810000 */
[----:B------:R-:W-:Y:S02]  /*1d910*/  ISETP.GT.AND P2, PT, R3, 0x38, PT ;  /* 0x000000380300780c */ /* 0x000fe40003f44270 */
[----:B--2---:R-:W-:Y:S01]  /*1d920*/  FSEL R156, R184, -INF , P3 ;  /* 0xff800000b89c7808 */ /* 0x004fe20001800000 */
[----:B------:R-:W0:Y:S01]  /*1d930*/  MUFU.TANH R5, R5 ;  /* 0x0000000500057308 */ /* 0x000e220000002400 */
[----:B------:R-:W-:Y:S02]  /*1d940*/  FMNMX.FTZ R178, R177, R178, !PT ;  /* 0x000000b2b1b27209 */ /* 0x000fe40007810000 */
[----:B------:R-:W-:Y:S02]  /*1d950*/  ISETP.GT.AND P3, PT, R3, 0x39, PT ;  /* 0x000000390300780c */ /* 0x000fe40003f64270 */
[----:B-1----:R-:W-:Y:S02]  /*1d960*/  FSEL R157, R185, -INF , P2 ;  /* 0xff800000b99d7808 */ /* 0x002fe40001000000 */
[----:B------:R-:W-:-:S02]  /*1d970*/  FMNMX.FTZ R184, R156, R178, !PT ;  /* 0x000000b29cb87209 */ /* 0x000fc40007810000 */
[----:B------:R-:W-:Y:S02]  /*1d980*/  ISETP.GT.AND P2, PT, R3, 0x40, PT ;  /* 0x000000400300780c */ /* 0x000fe40003f44270 */
[----:B----4-:R-:W-:Y:S01]  /*1d990*/  FSEL R178, R179, -INF , P3 ;  /* 0xff800000b3b27808 */ /* 0x010fe20001800000 */
[----:B------:R-:W-:Y:S01]  /*1d9a0*/  FMUL.FTZ R179, R183, UR39 ;  /* 0x00000027b7b37c20 */ /* 0x000fe20008410000 */
[----:B------:R-:W-:Y:S01]  /*1d9b0*/  FMNMX.FTZ R184, R157, R184, !PT ;  /* 0x000000b89db87209 */ /* 0x000fe20007810000 */
[----:B------:R-:W-:Y:S01]  /*1d9c0*/  FMUL.FTZ R183, R170, UR39 ;  /* 0x00000027aab77c20 */ /* 0x000fe20008410000 */
[----:B------:R-:W-:Y:S02]  /*1d9d0*/  ISETP.GT.AND P3, PT, R3, 0x41, PT ;  /* 0x000000410300780c */ /* 0x000fe40003f64270 */
[----:B-----5:R-:W-:Y:S01]  /*1d9e0*/  FSEL R180, R180, -INF , P2 ;  /* 0xff800000b4b47808 */ /* 0x020fe20001000000 */
[----:B------:R-:W1:Y:S01]  /*1d9f0*/  MUFU.TANH R179, R179 ;  /* 0x000000b300b37308 */ /* 0x000e620000002400 */
[----:B------:R-:W-:-:S02]  /*1da00*/  FMNMX.FTZ R184, R178, R184, !PT ;  /* 0x000000b8b2b87209 */ /* 0x000fc40007810000 */
[----:B------:R-:W-:Y:S02]  /*1da10*/  ISETP.GT.AND P2, PT, R3, 0x48, PT ;  /* 0x000000480300780c */ /* 0x000fe40003f44270 */
[----:B---3--:R-:W-:Y:S02]  /*1da20*/  FSEL R181, R181, -INF , P3 ;  /* 0xff800000b5b57808 */ /* 0x008fe40001800000 */
[----:B------:R-:W-:Y:S01]  /*1da30*/  FMNMX.FTZ R184, R180, R184, !PT ;  /* 0x000000b8b4b87209 */ /* 0x000fe20007810000 */
[----:B------:R-:W2:Y:S01]  /*1da40*/  MUFU.TANH R183, R183 ;  /* 0x000000b700b77308 */ /* 0x000ea20000002400 */
[----:B------:R-:W-:Y:S02]  /*1da50*/  ISETP.GT.AND P3, PT, R3, 0x49, PT ;  /* 0x000000490300780c */ /* 0x000fe40003f64270 */
[----:B------:R-:W-:Y:S02]  /*1da60*/  FSEL R182, R182, -INF , P2 ;  /* 0xff800000b6b67808 */ /* 0x000fe40001000000 */
[----:B------:R-:W-:-:S02]  /*1da70*/  FMNMX.FTZ R184, R181, R184, !PT ;  /* 0x000000b8b5b87209 */ /* 0x000fc40007810000 */
[----:B0-----:R-:W-:Y:S02]  /*1da80*/  FSEL R170, R5, -INF , P3 ;  /* 0xff80000005aa7808 */ /* 0x001fe40001800000 */
[----:B------:R-:W-:Y:S02]  /*1da90*/  FMNMX.FTZ R5, R182, R184, !PT ;  /* 0x000000b8b6057209 */ /* 0x000fe40007810000 */
[----:B------:R-:W-:Y:S01]  /*1daa0*/  IADD3 R185, R3, 0x8, RZ ;  /* 0x0000000803b97810 */ /* 0x000fe20007ffe0ff */
[----:B------:R-:W-:Y:S01]  /*1dab0*/  IMAD.U32 R3, RZ, RZ, UR43 ;  /* 0x0000002bff037e24 */ /* 0x000fe2000f8e00ff */
[----:B------:R-:W-:Y:S02]  /*1dac0*/  FMNMX.FTZ R5, R170, R5, !PT ;  /* 0x00000005aa057209 */ /* 0x000fe40007810000 */
[C---:B------:R-:W-:Y:S02]  /*1dad0*/  ISETP.GT.AND P5, PT, R185.reuse, RZ, PT ;  /* 0x000000ffb900720c */ /* 0x040fe40003fa4270 */
[C---:B------:R-:W-:Y:S01]  /*1dae0*/  ISETP.GT.AND P3, PT, R185.reuse, 0x1, PT ;  /* 0x00000001b900780c */ /* 0x040fe20003f64270 */
[----:B------:R-:W0:Y:S01]  /*1daf0*/  SHFL.BFLY PT, R184, R5, 0x2, 0x1f ;  /* 0x0c401f0005b87f89 */ /* 0x000e2200000e0000 */
[----:B------:R-:W-:-:S02]  /*1db00*/  ISETP.GT.AND P2, PT, R185, 0x8, PT ;  /* 0x00000008b900780c */ /* 0x000fc40003f44270 */
[----:B------:R-:W-:Y:S02]  /*1db10*/  FSEL R2, R2, -INF , P3 ;  /* 0xff80000002027808 */ /* 0x000fe40001800000 */
[----:B------:R-:W-:Y:S02]  /*1db20*/  FSEL R186, R4, -INF , P2 ;  /* 0xff80000004ba7808 */ /* 0x000fe40001000000 */
[C---:B------:R-:W-:Y:S02]  /*1db30*/  ISETP.GT.AND P4, PT, R185.reuse, 0x9, PT ;  /* 0x00000009b900780c */ /* 0x040fe40003f84270 */
[----:B------:R-:W-:Y:S02]  /*1db40*/  ISETP.GT.AND P6, PT, R185, 0x10, PT ;  /* 0x00000010b900780c */ /* 0x000fe40003fc4270 */
[----:B------:R-:W-:Y:S02]  /*1db50*/  FSEL R10, R10, -INF , P4 ;  /* 0xff8000000a0a7808 */ /* 0x000fe40002000000 */
[----:B------:R-:W-:-:S02]  /*1db60*/  FSEL R12, R12, -INF , P6 ;  /* 0xff8000000c0c7808 */ /* 0x000fc40003000000 */
[C---:B------:R-:W-:Y:S02]  /*1db70*/  ISETP.GT.AND P3, PT, R185.reuse, 0x18, PT ;  /* 0x00000018b900780c */ /* 0x040fe40003f64270 */
[C---:B------:R-:W-:Y:S02]  /*1db80*/  ISETP.GT.AND P4, PT, R185.reuse, 0x19, PT ;  /* 0x00000019b900780c */ /* 0x040fe40003f84270 */
[----:B------:R-:W-:Y:S02]  /*1db90*/  FSEL R20, R20, -INF , P3 ;  /* 0xff80000014147808 */ /* 0x000fe40001800000 */
[----:B------:R-:W-:Y:S02]  /*1dba0*/  ISETP.GT.AND P6, PT, R185, 0x20, PT ;  /* 0x00000020b900780c */ /* 0x000fe40003fc4270 */
[----:B-1----:R-:W-:Y:S02]  /*1dbb0*/  FSEL R179, R179, -INF , P4 ;  /* 0xff800000b3b37808 */ /* 0x002fe40002000000 */
[----:B0-----:R-:W-:-:S02]  /*1dbc0*/  FMNMX.FTZ R5, R5, R184, !PT ;  /* 0x000000b805057209 */ /* 0x001fc40007810000 */
[----:B--2---:R-:W-:Y:S02]  /*1dbd0*/  FSEL R183, R183, -INF , P6 ;  /* 0xff800000b7b77808 */ /* 0x004fe40003000000 */
[C---:B------:R-:W-:Y:S01]  /*1dbe0*/  ISETP.GT.AND P3, PT, R185.reuse, 0x28, PT ;  /* 0x00000028b900780c */ /* 0x040fe20003f64270 */
[----:B------:R-:W0:Y:S01]  /*1dbf0*/  SHFL.BFLY PT, R184, R5, 0x1, 0x1f ;  /* 0x0c201f0005b87f89 */ /* 0x000e2200000e0000 */
[C---:B------:R-:W-:Y:S02]  /*1dc00*/  ISETP.GT.AND P4, PT, R185.reuse, 0x29, PT ;  /* 0x00000029b900780c */ /* 0x040fe40003f84270 */
[----:B------:R-:W-:Y:S02]  /*1dc10*/  FSEL R174, R174, -INF , P3 ;  /* 0xff800000aeae7808 */ /* 0x000fe40001800000 */
[----:B------:R-:W-:Y:S02]  /*1dc20*/  ISETP.GT.AND P6, PT, R185, 0x30, PT ;  /* 0x00000030b900780c */ /* 0x000fe40003fc4270 */
[----:B------:R-:W-:-:S02]  /*1dc30*/  FSEL R175, R175, -INF , P4 ;  /* 0xff800000afaf7808 */ /* 0x000fc40002000000 */
[----:B------:R-:W-:Y:S02]  /*1dc40*/  FSEL R162, R162, -INF , P6 ;  /* 0xff800000a2a27808 */ /* 0x000fe40003000000 */
[C---:B------:R-:W-:Y:S02]  /*1dc50*/  ISETP.GT.AND P3, PT, R185.reuse, 0x38, PT ;  /* 0x00000038b900780c */ /* 0x040fe40003f64270 */
[C---:B------:R-:W-:Y:S02]  /*1dc60*/  ISETP.GT.AND P4, PT, R185.reuse, 0x39, PT ;  /* 0x00000039b900780c */ /* 0x040fe40003f84270 */
[----:B------:R-:W-:Y:S02]  /*1dc70*/  FSEL R166, R166, -INF , P3 ;  /* 0xff800000a6a67808 */ /* 0x000fe40001800000 */
[----:B------:R-:W-:Y:S02]  /*1dc80*/  ISETP.GT.AND P6, PT, R185, 0x40, PT ;  /* 0x00000040b900780c */ /* 0x000fe40003fc4270 */
[----:B------:R-:W-:-:S02]  /*1dc90*/  FSEL R167, R167, -INF , P4 ;  /* 0xff800000a7a77808 */ /* 0x000fc40002000000 */
[C---:B------:R-:W-:Y:S02]  /*1dca0*/  ISETP.GT.AND P3, PT, R185.reuse, 0x48, PT ;  /* 0x00000048b900780c */ /* 0x040fe40003f64270 */
[----:B------:R-:W-:Y:S02]  /*1dcb0*/  ISETP.GT.AND P4, PT, R185, 0x49, PT ;  /* 0x00000049b900780c */ /* 0x000fe40003f84270 */
[----:B0-----:R-:W-:Y:S02]  /*1dcc0*/  FMNMX.FTZ R5, R5, R184, !PT ;  /* 0x000000b805057209 */ /* 0x001fe40007810000 */
[----:B------:R0:W1:Y:S02]  /*1dcd0*/  MUFU.TANH R184, R159 ;  /* 0x0000009f00b87308 */ /* 0x0000640000002400 */
[----:B------:R-:W-:Y:S02]  /*1dce0*/  FSETP.NEU.FTZ.AND P2, PT, R5, -INF , PT ;  /* 0xff8000000500780b */ /* 0x000fe40003f5d000 */
[----:B0-----:R-:W-:-:S02]  /*1dcf0*/  FSEL R159, R0, -INF , P5 ;  /* 0xff800000009f7808 */ /* 0x001fc40002800000 */
[----:B------:R-:W-:Y:S02]  /*1dd00*/  ISETP.GT.AND P5, PT, R185, 0x11, PT ;  /* 0x00000011b900780c */ /* 0x000fe40003fa4270 */
[----:B------:R-:W-:Y:S02]  /*1dd10*/  FMNMX.FTZ R0, R159, R6, !PT ;  /* 0x000000069f007209 */ /* 0x000fe40007810000 */
[----:B------:R-:W-:Y:S02]  /*1dd20*/  FSEL R13, R13, -INF , P5 ;  /* 0xff8000000d0d7808 */ /* 0x000fe40002800000 */
[----:B------:R-:W-:Y:S01]  /*1dd30*/  FMNMX.FTZ R4, R2, R0, !PT ;  /* 0x0000000002047209 */ /* 0x000fe20007810000 */
[----:B------:R-:W-:Y:S01]  /*1dd40*/  FMUL.FTZ R0, R5, R3 ;  /* 0x0000000305007220 */ /* 0x000fe20000410000 */
[----:B------:R-:W-:Y:S02]  /*1dd50*/  ISETP.GT.AND P5, PT, R185, 0x21, PT ;  /* 0x00000021b900780c */ /* 0x000fe40003fa4270 */
[----:B------:R-:W-:-:S02]  /*1dd60*/  FMNMX.FTZ R4, R186, R4, !PT ;  /* 0x00000004ba047209 */ /* 0x000fc40007810000 */
[----:B------:R-:W-:Y:S02]  /*1dd70*/  FSEL R171, R171, -INF , P5 ;  /* 0xff800000abab7808 */ /* 0x000fe40002800000 */
[----:B------:R-:W-:Y:S02]  /*1dd80*/  FMNMX.FTZ R4, R10, R4, !PT ;  /* 0x000000040a047209 */ /* 0x000fe40007810000 */
[----:B------:R-:W-:Y:S02]  /*1dd90*/  ISETP.GT.AND P5, PT, R185, 0x31, PT ;  /* 0x00000031b900780c */ /* 0x000fe40003fa4270 */
[----:B------:R-:W-:Y:S02]  /*1dda0*/  FMNMX.FTZ R4, R12, R4, !PT ;  /* 0x000000040c047209 */ /* 0x000fe40007810000 */
[----:B------:R-:W-:Y:S02]  /*1ddb0*/  FSEL R163, R163, -INF , P5 ;  /* 0xff800000a3a37808 */ /* 0x000fe40002800000 */
[----:B------:R-:W-:-:S02]  /*1ddc0*/  FMNMX.FTZ R4, R13, R4, !PT ;  /* 0x000000040d047209 */ /* 0x000fc40007810000 */
[----:B------:R-:W-:Y:S02]  /*1ddd0*/  FSEL R0, R0, RZ, P2 ;  /* 0x000000ff00007208 */ /* 0x000fe40001000000 */
[----:B------:R-:W-:Y:S02]  /*1dde0*/  FMNMX.FTZ R4, R20, R4, !PT ;  /* 0x0000000414047209 */ /* 0x000fe40007810000 */
[----:B------:R-:W-:Y:S01]  /*1ddf0*/  ISETP.GT.AND P5, PT, R185, 0x41, PT ;  /* 0x00000041b900780c */ /* 0x000fe20003fa4270 */
[-CC-:B------:R-:W-:Y:S01]  /*1de00*/  FFMA.FTZ R208, R160, R3.reuse, -R0.reuse ;  /* 0x00000003a0d07223 */ /* 0x180fe20000010800 */
[----:B------:R-:W-:Y:S01]  /*1de10*/  FMNMX.FTZ R4, R179, R4, !PT ;  /* 0x00000004b3047209 */ /* 0x000fe20007810000 */
[-CC-:B------:R-:W-:Y:S01]  /*1de20*/  FFMA.FTZ R160, R161, R3.reuse, -R0.reuse ;  /* 0x00000003a1a07223 */ /* 0x180fe20000010800 */
[----:B------:R-:W-:Y:S01]  /*1de30*/  FSEL R161, R154, -INF , P6 ;  /* 0xff8000009aa17808 */ /* 0x000fe20003000000 */
[-CC-:B------:R-:W-:Y:S01]  /*1de40*/  FFMA.FTZ R164, R164, R3.reuse, -R0.reuse ;  /* 0x00000003a4a47223 */ /* 0x180fe20000010800 */
[----:B------:R-:W-:Y:S01]  /*1de50*/  FMNMX.FTZ R4, R183, R4, !PT ;  /* 0x00000004b7047209 */ /* 0x000fe20007810000 */
[-CC-:B------:R-:W-:Y:S01]  /*1de60*/  FFMA.FTZ R206, R165, R3.reuse, -R0.reuse ;  /* 0x00000003a5ce7223 */ /* 0x180fe20000010800 */
[----:B------:R-:W-:Y:S01]  /*1de70*/  FSEL R155, R155, -INF , P5 ;  /* 0xff8000009b9b7808 */ /* 0x000fe20002800000 */
[----:B------:R0:W-:Y:S01]  /*1de80*/  MUFU.EX2 R154, R164 ;  /* 0x000000a4009a7308 */ /* 0x0001e20000000800 */
[----:B------:R-:W-:Y:S01]  /*1de90*/  FMNMX.FTZ R4, R171, R4, !PT ;  /* 0x00000004ab047209 */ /* 0x000fe20007810000 */
[----:B------:R-:W-:Y:S01]  /*1dea0*/  FFMA.FTZ R210, R168, R3, -R0 ;  /* 0x00000003a8d27223 */ /* 0x000fe20000010800 */
[----:B-1----:R-:W-:Y:S01]  /*1deb0*/  FSEL R184, R184, -INF , P4 ;  /* 0xff800000b8b87808 */ /* 0x002fe20002000000 */
[----:B------:R-:W-:-:S02]  /*1dec0*/  WARPGROUP.DEPBAR.LE gsb0, 0x0 ;  /* 0x00008000000079c5 */ /* 0x000fc40000010000 */
[----:B------:R-:W-:Y:S01]  /*1ded0*/  WARPGROUP.ARRIVE ;  /* 0x00000000000079c5 */ /* 0x000fe20000000000 */
[----:B------:R-:W-:Y:S01]  /*1dee0*/  FMNMX.FTZ R4, R174, R4, !PT ;  /* 0x00000004ae047209 */ /* 0x000fe20007810000 */
[-CC-:B------:R-:W-:Y:S01]  /*1def0*/  FFMA.FTZ R202, R153, R3.reuse, -R0.reuse ;  /* 0x0000000399ca7223 */ /* 0x180fe20000010800 */
[----:B0-----:R-:W-:Y:S01]  /*1df00*/  FSEL R164, R158, -INF , P3 ;  /* 0xff8000009ea47808 */ /* 0x001fe20001800000 */
[-CC-:B------:R-:W-:Y:S01]  /*1df10*/  FFMA.FTZ R198, R157, R3.reuse, -R0.reuse ;  /* 0x000000039dc67223 */ /* 0x180fe20000010800 */
[----:B------:R-:W-:Y:S01]  /*1df20*/  FMNMX.FTZ R4, R175, R4, !PT ;  /* 0x00000004af047209 */ /* 0x000fe20007810000 */
[----:B------:R-:W-:Y:S01]  /*1df30*/  HGMMA.64x256x16.F32 R24, R192, gdesc[UR4].tnspB, R24, gsb0 ;  /* 0x43e00004c0187df0 */ /* 0x000fe20008000818 */
[-CC-:B------:R-:W-:Y:S01]  /*1df40*/  FFMA.FTZ R21, R21, R3.reuse, -R0.reuse ;  /* 0x0000000315157223 */ /* 0x180fe20000010800 */
[-CC-:B------:R-:W-:Y:S01]  /*1df50*/  FFMA.FTZ R204, R169, R3.reuse, -R0.reuse ;  /* 0x00000003a9cc7223 */ /* 0x180fe20000010800 */
[----:B------:R-:W-:Y:S01]  /*1df60*/  FMNMX.FTZ R4, R162, R4, !PT ;  /* 0x00000004a2047209 */ /* 0x000fe20007810000 */
[-CC-:B------:R-:W-:Y:S01]  /*1df70*/  FFMA.FTZ R158, R172, R3.reuse, -R0.reuse ;  /* 0x00000003ac9e7223 */ /* 0x180fe20000010800 */
        /* <DEDUP_REMOVED lines=8> */
[----:B------:R-:W-:Y:S01]  /*1e000*/  FFMA.FTZ R170, R170, R3, -R0 ;  /* 0x00000003aaaa7223 */ /* 0x000fe20000010800 */
[----:B------:R-:W-:Y:S01]  /*1e010*/  MUFU.EX2 R208, R208 ;  /* 0x000000d000d07308 */ /* 0x000fe20000000800 */
[----:B------:R-:W-:-:S04]  /*1e020*/  FMNMX.FTZ R4, R167, R4, !PT ;  /* 0x00000004a7047209 */ /* 0x000fc80007810000 */
[----:B------:R-:W-:-:S03]  /*1e030*/  FMNMX.FTZ R4, R161, R4, !PT ;  /* 0x00000004a1047209 */ /* 0x000fc60007810000 */
[----:B------:R-:W-:Y:S01]  /*1e040*/  MUFU.EX2 R21, R21 ;  /* 0x0000001500157308 */ /* 0x000fe20000000800 */
[----:B------:R-:W-:-:S04]  /*1e050*/  FMNMX.FTZ R4, R155, R4, !PT ;  /* 0x000000049b047209 */ /* 0x000fc80007810000 */
[----:B------:R-:W-:-:S03]  /*1e060*/  FMNMX.FTZ R4, R164, R4, !PT ;  /* 0x00000004a4047209 */ /* 0x000fc60007810000 */
[----:B------:R-:W-:Y:S01]  /*1e070*/  MUFU.EX2 R210, R210 ;  /* 0x000000d200d27308 */ /* 0x000fe20000000800 */
[----:B------:R-:W-:-:S05]  /*1e080*/  FMNMX.FTZ R4, R184, R4, !PT ;  /* 0x00000004b8047209 */ /* 0x000fca0007810000 */
[----:B------:R-:W0:Y:S02]  /*1e090*/  SHFL.BFLY PT, R165, R4, 0x2, 0x1f ;  /* 0x0c401f0004a57f89 */ /* 0x000e2400000e0000 */
[----:B------:R-:W-:Y:S08]  /*1e0a0*/  MUFU.EX2 R160, R160 ;  /* 0x000000a000a07308 */ /* 0x000ff00000000800 */
[----:B------:R-:W-:Y:S08]  /*1e0b0*/  MUFU.EX2 R204, R204 ;  /* 0x000000cc00cc7308 */ /* 0x000ff00000000800 */
[----:B------:R-:W-:Y:S01]  /*1e0c0*/  MUFU.EX2 R206, R206 ;  /* 0x000000ce00ce7308 */ /* 0x000fe20000000800 */
[----:B0-----:R-:W-:Y:S01]  /*1e0d0*/  FMNMX.FTZ R4, R4, R165, !PT ;  /* 0x000000a504047209 */ /* 0x001fe20007810000 */
[----:B------:R-:W-:-:S06]  /*1e0e0*/  FFMA.FTZ R165, R181, R3, -R0 ;  /* 0x00000003b5a57223 */ /* 0x000fcc0000010800 */
[----:B------:R-:W-:Y:S01]  /*1e0f0*/  MUFU.EX2 R158, R158 ;  /* 0x0000009e009e7308 */ /* 0x000fe20000000800 */
[----:B------:R-:W0:Y:S07]  /*1e100*/  SHFL.BFLY PT, R168, R4, 0x1, 0x1f ;  /* 0x0c201f0004a87f89 */ /* 0x000e2e00000e0000 */
[----:B------:R-:W-:Y:S08]  /*1e110*/  MUFU.EX2 R200, R200 ;  /* 0x000000c800c87308 */ /* 0x000ff00000000800 */
[----:B------:R-:W-:Y:S08]  /*1e120*/  MUFU.EX2 R152, R152 ;  /* 0x0000009800987308 */ /* 0x000ff00000000800 */
[----:B------:R-:W-:Y:S01]  /*1e130*/  MUFU.EX2 R202, R202 ;  /* 0x000000ca00ca7308 */ /* 0x000fe20000000800 */
[----:B0-----:R-:W-:-:S02]  /*1e140*/  FMNMX.FTZ R4, R4, R168, !PT ;  /* 0x000000a804047209 */ /* 0x001fc40007810000 */
[----:B------:R-:W-:Y:S02]  /*1e150*/  FSEL R168, R5, RZ, P2 ;  /* 0x000000ff05a87208 */ /* 0x000fe40001000000 */
[----:B------:R-:W-:-:S03]  /*1e160*/  FSETP.NEU.FTZ.AND P2, PT, R4, -INF , PT ;  /* 0xff8000000400780b */ /* 0x000fc60003f5d000 */
[----:B------:R-:W-:Y:S01]  /*1e170*/  MUFU.EX2 R153, R153 ;  /* 0x0000009900997308 */ /* 0x000fe20000000800 */
[----:B------:R-:W-:-:S04]  /*1e180*/  FADD.FTZ R169, -R168, R7 ;  /* 0x00000007a8a97221 */ /* 0x000fc80000010100 */
[----:B------:R-:W-:-:S03]  /*1e190*/  FMUL.FTZ R169, R169, R3 ;  /* 0x00000003a9a97220 */ /* 0x000fc60000410000 */
[----:B------:R-:W-:Y:S08]  /*1e1a0*/  MUFU.EX2 R196, R196 ;  /* 0x000000c400c47308 */ /* 0x000ff00000000800 */
[----:B------:R-:W-:Y:S08]  /*1e1b0*/  MUFU.EX2 R156, R156 ;  /* 0x0000009c009c7308 */ /* 0x000ff00000000800 */
[----:B------:R-:W-:Y:S08]  /*1e1c0*/  MUFU.EX2 R198, R198 ;  /* 0x000000c600c67308 */ /* 0x000ff00000000800 */
[----:B------:R-:W-:Y:S08]  /*1e1d0*/  MUFU.EX2 R157, R157 ;  /* 0x0000009d009d7308 */ /* 0x000ff00000000800 */
[----:B------:R-:W-:Y:S08]  /*1e1e0*/  MUFU.EX2 R165, R165 ;  /* 0x000000a500a57308 */ /* 0x000ff00000000800 */
[----:B------:R-:W-:Y:S01]  /*1e1f0*/  MUFU.EX2 R7, R170 ;  /* 0x000000aa00077308 */ /* 0x000fe20000000800 */
[----:B------:R-:W-:-:S02]  /*1e200*/  WARPGROUP.DEPBAR.LE gsb0, 0x0 ;  /* 0x00008000000079c5 */ /* 0x000fc40000010000 */
[-CC-:B------:R-:W-:Y:S01]  /*1e210*/  FFMA.FTZ R192, R180, R3.reuse, -R0.reuse ;  /* 0x00000003b4c07223 */ /* 0x180fe20000010800 */
[-C--:B------:R-:W-:Y:S01]  /*1e220*/  FFMA.FTZ R194, R182, R3.reuse, -R0 ;  /* 0x00000003b6c27223 */ /* 0x080fe20000010800 */
[-C--:B------:R-:W-:Y:S01]  /*1e230*/  FMUL.FTZ R0, R4, R3.reuse ;  /* 0x0000000304007220 */ /* 0x080fe20000410000 */
[----:B------:R-:W-:Y:S03]  /*1e240*/  @!P1 SYNCS.ARRIVE.TRANS64.RED.A1T0 RZ, [R11+URZ], RZ ;  /* 0x000000ff0bff99a7 */ /* 0x000fe6000810043f */
[----:B------:R-:W-:Y:S01]  /*1e250*/  MUFU.EX2 R192, R192 ;  /* 0x000000c000c07308 */ /* 0x000fe20000000800 */
[----:B------:R-:W-:Y:S01]  /*1e260*/  FSEL R168, R0, RZ, P2 ;  /* 0x000000ff00a87208 */ /* 0x000fe20001000000 */
[----:B------:R0:W-:Y:S04]  /*1e270*/  @!P1 SYNCS.ARRIVE.TRANS64.RED.A1T0 RZ, [R9+URZ], RZ ;  /* 0x000000ff09ff99a7 */ /* 0x0001e8000810043f */
[-CC-:B------:R-:W-:Y:S01]  /*1e280*/  FFMA.FTZ R209, R159, R3.reuse, -R168.reuse ;  /* 0x000000039fd17223 */ /* 0x180fe200000108a8 */
[-CC-:B------:R-:W-:Y:S01]  /*1e290*/  FFMA.FTZ R159, R2, R3.reuse, -R168.reuse ;  /* 0x00000003029f7223 */ /* 0x180fe200000108a8 */
[----:B------:R-:W-:Y:S01]  /*1e2a0*/  FSEL R2, R4, RZ, P2 ;  /* 0x000000ff04027208 */ /* 0x000fe20001000000 */
[----:B------:R-:W1:Y:S01]  /*1e2b0*/  MUFU.EX2 R0, R169 ;  /* 0x000000a900007308 */ /* 0x000e620000000800 */
[-CC-:B------:R-:W-:Y:S01]  /*1e2c0*/  FFMA.FTZ R211, R186, R3.reuse, -R168.reuse ;  /* 0x00000003bad37223 */ /* 0x180fe200000108a8 */
[-CC-:B------:R-:W-:Y:S01]  /*1e2d0*/  FFMA.FTZ R10, R10, R3.reuse, -R168.reuse ;  /* 0x000000030a0a7223 */ /* 0x180fe200000108a8 */
[-C--:B------:R-:W-:Y:S01]  /*1e2e0*/  FFMA.FTZ R205, R12, R3.reuse, -R168 ;  /* 0x000000030ccd7223 */ /* 0x080fe200000108a8 */
[----:B------:R-:W-:Y:S01]  /*1e2f0*/  FADD.FTZ R2, -R2, R6 ;  /* 0x0000000602027221 */ /* 0x000fe20000010100 */
[-CC-:B------:R-:W-:Y:S01]  /*1e300*/  FFMA.FTZ R12, R13, R3.reuse, -R168.reuse ;  /* 0x000000030d0c7223 */ /* 0x180fe200000108a8 */
[-CC-:B------:R-:W-:Y:S01]  /*1e310*/  FFMA.FTZ R207, R20, R3.reuse, -R168.reuse ;  /* 0x0000000314cf7223 */ /* 0x180fe200000108a8 */
[-CC-:B------:R-:W-:Y:S01]  /*1e320*/  FFMA.FTZ R13, R179, R3.reuse, -R168.reuse ;  /* 0x00000003b30d7223 */ /* 0x180fe200000108a8 */
[-C--:B------:R-:W-:Y:S01]  /*1e330*/  FMUL.FTZ R2, R2, R3.reuse ;  /* 0x0000000302027220 */ /* 0x080fe20000410000 */
[----:B------:R-:W-:Y:S01]  /*1e340*/  MUFU.EX2 R209, R209 ;  /* 0x000000d100d17308 */ /* 0x000fe20000000800 */
[-CC-:B------:R-:W-:Y:S01]  /*1e350*/  FFMA.FTZ R201, R183, R3.reuse, -R168.reuse ;  /* 0x00000003b7c97223 */ /* 0x180fe200000108a8 */
[-CC-:B------:R-:W-:Y:S01]  /*1e360*/  FFMA.FTZ R171, R171, R3.reuse, -R168.reuse ;  /* 0x00000003abab7223 */ /* 0x180fe200000108a8 */
[-CC-:B------:R-:W-:Y:S01]  /*1e370*/  FFMA.FTZ R203, R174, R3.reuse, -R168.reuse ;  /* 0x00000003aecb7223 */ /* 0x180fe200000108a8 */
[-CC-:B------:R-:W-:Y:S01]  /*1e380*/  FFMA.FTZ R20, R175, R3.reuse, -R168.reuse ;  /* 0x00000003af147223 */ /* 0x180fe200000108a8 */
[-CC-:B------:R-:W-:Y:S01]  /*1e390*/  FFMA.FTZ R197, R162, R3.reuse, -R168.reuse ;  /* 0x00000003a2c57223 */ /* 0x180fe200000108a8 */
[-CC-:B------:R-:W-:Y:S01]  /*1e3a0*/  FFMA.FTZ R193, R161, R3.reuse, -R168.reuse ;  /* 0x00000003a1c17223 */ /* 0x180fe200000108a8 */
[----:B------:R-:W-:Y:S01]  /*1e3b0*/  FFMA.FTZ R163, R163, R3, -R168 ;  /* 0x00000003a3a37223 */ /* 0x000fe200000108a8 */
[----:B------:R-:W2:Y:S01]  /*1e3c0*/  MUFU.EX2 R2, R2 ;  /* 0x0000000200027308 */ /* 0x000ea20000000800 */
[----:B-1----:R-:W-:Y:S01]  /*1e3d0*/  FFMA.FTZ R15, R0, R15, R208 ;  /* 0x0000000f000f7223 */ /* 0x002fe200000100d0 */
[-CC-:B------:R-:W-:Y:S01]  /*1e3e0*/  FFMA.FTZ R199, R166, R3.reuse, -R168.reuse ;  /* 0x00000003a6c77223 */ /* 0x180fe200000108a8 */
[-CC-:B0-----:R-:W-:Y:S01]  /*1e3f0*/  FFMA.FTZ R9, R167, R3.reuse, -R168.reuse ;  /* 0x00000003a7097223 */ /* 0x181fe200000108a8 */
[----:B------:R-:W-:Y:S01]  /*1e400*/  FFMA.FTZ R195, R164, R3, -R168 ;  /* 0x00000003a4c37223 */ /* 0x000fe200000108a8 */
[C---:B------:R-:W-:Y:S01]  /*1e410*/  FADD.FTZ R15, R21.reuse, R15 ;  /* 0x0000000f150f7221 */ /* 0x040fe20000010000 */
[C---:B------:R-:W-:Y:S01]  /*1e420*/  ISETP.GT.AND P2, PT, R8.reuse, R223, PT ;  /* 0x000000df0800720c */ /* 0x040fe20003f44270 */
[----:B------:R-:W-:Y:S01]  /*1e430*/  VIADD R8, R8, 0xffffffff ;  /* 0xffffffff08087836 */ /* 0x000fe20000000000 */
[----:B------:R-:W0:Y:S01]  /*1e440*/  MUFU.EX2 R159, R159 ;  /* 0x0000009f009f7308 */ /* 0x000e220000000800 */
[----:B------:R-:W-:Y:S01]  /*1e450*/  FADD.FTZ R15, R210, R15 ;  /* 0x0000000fd20f7221 */ /* 0x000fe20000010000 */
[----:B------:R-:W-:-:S02]  /*1e460*/  F2FP.F16.F32.PACK_AB R208, R21, R208 ;  /* 0x000000d015d0723e */ /* 0x000fc400000000ff */
[C---:B------:R-:W-:Y:S01]  /*1e470*/  F2FP.F16.F32.PACK_AB R210, R160.reuse, R210 ;  /* 0x000000d2a0d2723e */ /* 0x040fe200000000ff */
[----:B------:R-:W-:-:S03]  /*1e480*/  FADD.FTZ R15, R160, R15 ;  /* 0x0000000fa00f7221 */ /* 0x000fc60000010000 */
[----:B------:R-:W1:Y:S01]  /*1e490*/  MUFU.EX2 R211, R211 ;  /* 0x000000d300d37308 */ /* 0x000e620000000800 */
[----:B--2---:R-:W-:Y:S01]  /*1e4a0*/  FFMA.FTZ R14, R2, R14, R209 ;  /* 0x0000000e020e7223 */ /* 0x004fe200000100d1 */
[----:B------:R-:W-:Y:S01]  /*1e4b0*/  FADD.FTZ R15, R204, R15 ;  /* 0x0000000fcc0f7221 */ /* 0x000fe20000010000 */
[----:B------:R-:W-:-:S03]  /*1e4c0*/  F2FP.F16.F32.PACK_AB R204, R154, R204 ;  /* 0x000000cc9acc723e */ /* 0x000fc600000000ff */
[----:B------:R-:W-:Y:S02]  /*1e4d0*/  FADD.FTZ R15, R154, R15 ;  /* 0x0000000f9a0f7221 */ /* 0x000fe40000010000 */
[----:B------:R-:W2:Y:S01]  /*1e4e0*/  MUFU.EX2 R10, R10 ;  /* 0x0000000a000a7308 */ /* 0x000ea20000000800 */
[C---:B0-----:R-:W-:Y:S01]  /*1e4f0*/  FADD.FTZ R14, R159.reuse, R14 ;  /* 0x0000000e9f0e7221 */ /* 0x041fe20000010000 */
[----:B------:R-:W-:Y:S01]  /*1e500*/  FADD.FTZ R15, R206, R15 ;  /* 0x0000000fce0f7221 */ /* 0x000fe20000010000 */
[C---:B------:R-:W-:Y:S02]  /*1e510*/  F2FP.F16.F32.PACK_AB R206, R158.reuse, R206 ;  /* 0x000000ce9ece723e */ /* 0x040fe400000000ff */
[----:B------:R-:W-:Y:S01]  /*1e520*/  F2FP.F16.F32.PACK_AB R209, R159, R209 ;  /* 0x000000d19fd1723e */ /* 0x000fe200000000ff */
[----:B------:R-:W-:Y:S02]  /*1e530*/  FADD.FTZ R15, R158, R15 ;  /* 0x0000000f9e0f7221 */ /* 0x000fe40000010000 */
[----:B------:R-:W0:Y:S01]  /*1e540*/  MUFU.EX2 R205, R205 ;  /* 0x000000cd00cd7308 */ /* 0x000e220000000800 */
[----:B-1----:R-:W-:Y:S01]  /*1e550*/  FADD.FTZ R14, R211, R14 ;  /* 0x0000000ed30e7221 */ /* 0x002fe20000010000 */
[----:B------:R-:W-:Y:S01]  /*1e560*/  FADD.FTZ R15, R200, R15 ;  /* 0x0000000fc80f7221 */ /* 0x000fe20000010000 */
[----:B------:R-:W-:-:S03]  /*1e570*/  F2FP.F16.F32.PACK_AB R200, R152, R200 ;  /* 0x000000c898c8723e */ /* 0x000fc600000000ff */
[----:B------:R-:W-:Y:S02]  /*1e580*/  FADD.FTZ R15, R152, R15 ;  /* 0x0000000f980f7221 */ /* 0x000fe40000010000 */
[----:B------:R-:W1:Y:S01]  /*1e590*/  MUFU.EX2 R12, R12 ;  /* 0x0000000c000c7308 */ /* 0x000e620000000800 */
[----:B--2---:R-:W-:Y:S01]  /*1e5a0*/  FADD.FTZ R14, R10, R14 ;  /* 0x0000000e0a0e7221 */ /* 0x004fe20000010000 */
[----:B------:R-:W-:Y:S01]  /*1e5b0*/  FADD.FTZ R15, R202, R15 ;  /* 0x0000000fca0f7221 */ /* 0x000fe20000010000 */
[----:B------:R-:W-:Y:S02]  /*1e5c0*/  F2FP.F16.F32.PACK_AB R211, R10, R211 ;  /* 0x000000d30ad3723e */ /* 0x000fe400000000ff */
[C---:B------:R-:W-:Y:S01]  /*1e5d0*/  F2FP.F16.F32.PACK_AB R202, R153.reuse, R202 ;  /* 0x000000ca99ca723e */ /* 0x040fe200000000ff */
[----:B------:R-:W-:Y:S01]  /*1e5e0*/  FADD.FTZ R15, R153, R15 ;  /* 0x0000000f990f7221 */ /* 0x000fe20000010000 */
[----:B------:R-:W-:Y:S01]  /*1e5f0*/  MOV R10, R214 ;  /* 0x000000d6000a7202 */ /* 0x000fe20000000f00 */
[----:B------:R-:W2:Y:S01]  /*1e600*/  MUFU.EX2 R207, R207 ;  /* 0x000000cf00cf7308 */ /* 0x000ea20000000800 */
[----:B0-----:R-:W-:Y:S01]  /*1e610*/  FADD.FTZ R14, R205, R14 ;  /* 0x0000000ecd0e7221 */ /* 0x001fe20000010000 */
[----:B------:R-:W-:Y:S01]  /*1e620*/  FADD.FTZ R15, R196, R15 ;  /* 0x0000000fc40f7221 */ /* 0x000fe20000010000 */
[----:B------:R-:W-:-:S03]  /*1e630*/  F2FP.F16.F32.PACK_AB R196, R156, R196 ;  /* 0x000000c49cc4723e */ /* 0x000fc600000000ff */
[----:B------:R-:W-:Y:S02]  /*1e640*/  FADD.FTZ R15, R156, R15 ;  /* 0x0000000f9c0f7221 */ /* 0x000fe40000010000 */
[----:B------:R-:W0:Y:S01]  /*1e650*/  MUFU.EX2 R13, R13 ;  /* 0x0000000d000d7308 */ /* 0x000e220000000800 */
[----:B-1----:R-:W-:Y:S01]  /*1e660*/  FADD.FTZ R14, R12, R14 ;  /* 0x0000000e0c0e7221 */ /* 0x002fe20000010000 */
[----:B------:R-:W-:Y:S01]  /*1e670*/  FADD.FTZ R15, R198, R15 ;  /* 0x0000000fc60f7221 */ /* 0x000fe20000010000 */
[C---:B------:R-:W-:Y:S02]  /*1e680*/  F2FP.F16.F32.PACK_AB R198, R157.reuse, R198 ;  /* 0x000000c69dc6723e */ /* 0x040fe400000000ff */
[----:B------:R-:W-:Y:S01]  /*1e690*/  F2FP.F16.F32.PACK_AB R205, R12, R205 ;  /* 0x000000cd0ccd723e */ /* 0x000fe200000000ff */
[----:B------:R-:W-:Y:S02]  /*1e6a0*/  FADD.FTZ R15, R157, R15 ;  /* 0x0000000f9d0f7221 */ /* 0x000fe40000010000 */
[----:B------:R-:W1:Y:S01]  /*1e6b0*/  MUFU.EX2 R201, R201 ;  /* 0x000000c900c97308 */ /* 0x000e620000000800 */
[----:B--2---:R-:W-:Y:S01]  /*1e6c0*/  FADD.FTZ R14, R207, R14 ;  /* 0x0000000ecf0e7221 */ /* 0x004fe20000010000 */
[----:B------:R-:W-:Y:S01]  /*1e6d0*/  FADD.FTZ R15, R192, R15 ;  /* 0x0000000fc00f7221 */ /* 0x000fe20000010000 */
[----:B------:R-:W-:-:S03]  /*1e6e0*/  F2FP.F16.F32.PACK_AB R192, R165, R192 ;  /* 0x000000c0a5c0723e */ /* 0x000fc600000000ff */
[----:B------:R-:W-:Y:S02]  /*1e6f0*/  FADD.FTZ R15, R165, R15 ;  /* 0x0000000fa50f7221 */ /* 0x000fe40000010000 */
[----:B------:R-:W2:Y:S01]  /*1e700*/  MUFU.EX2 R6, R171 ;  /* 0x000000ab00067308 */ /* 0x000ea20000000800 */
[----:B0-----:R-:W-:Y:S01]  /*1e710*/  FADD.FTZ R161, R13, R14 ;  /* 0x0000000e0da17221 */ /* 0x001fe20000010000 */
[-CC-:B------:R-:W-:Y:S01]  /*1e720*/  FFMA.FTZ R14, R155, R3.reuse, -R168.reuse ;  /* 0x000000039b0e7223 */ /* 0x180fe200000108a8 */
[----:B------:R-:W-:Y:S01]  /*1e730*/  FFMA.FTZ R168, R184, R3, -R168 ;  /* 0x00000003b8a87223 */ /* 0x000fe200000108a8 */
[----:B------:R-:W-:-:S04]  /*1e740*/  F2FP.F16.F32.PACK_AB R207, R13, R207 ;  /* 0x000000cf0dcf723e */ /* 0x000fc800000000ff */
        /* <DEDUP_REMOVED lines=19> */
[----:B------:R-:W-:Y:S01]  /*1e880*/  F2FP.F16.F32.PACK_AB R199, R9, R199 ;  /* 0x000000c709c7723e */ /* 0x000fe200000000ff */
[----:B------:R-:W-:-:S05]  /*1e890*/  IMAD.MOV.U32 R9, RZ, RZ, R219 ;  /* 0x000000ffff097224 */ /* 0x000fca00078e00db */
[----:B------:R-:W2:Y:S01]  /*1e8a0*/  MUFU.EX2 R14, R14 ;  /* 0x0000000e000e7308 */ /* 0x000ea20000000800 */
[----:B0-----:R-:W-:-:S07]  /*1e8b0*/  FADD.FTZ R161, R193, R161 ;  /* 0x000000a1c1a17221 */ /* 0x001fce0000010000 */
[----:B------:R-:W0:Y:S01]  /*1e8c0*/  MUFU.EX2 R195, R195 ;  /* 0x000000c300c37308 */ /* 0x000e220000000800 */
[----:B-1----:R-:W-:Y:S01]  /*1e8d0*/  FADD.FTZ R15, R194, R15 ;  /* 0x0000000fc20f7221 */ /* 0x002fe20000010000 */
[----:B------:R-:W-:-:S03]  /*1e8e0*/  F2FP.F16.F32.PACK_AB R194, R7, R194 ;  /* 0x000000c207c2723e */ /* 0x000fc600000000ff */
[----:B------:R-:W-:-:S03]  /*1e8f0*/  FADD.FTZ R15, R7, R15 ;  /* 0x0000000f070f7221 */ /* 0x000fc60000010000 */
[----:B------:R-:W1:Y:S01]  /*1e900*/  MUFU.EX2 R168, R168 ;  /* 0x000000a800a87308 */ /* 0x000e620000000800 */
[C---:B--2---:R-:W-:Y:S01]  /*1e910*/  FADD.FTZ R6, R14.reuse, R161 ;  /* 0x000000a10e067221 */ /* 0x044fe20000010000 */
[----:B------:R-:W-:-:S03]  /*1e920*/  F2FP.F16.F32.PACK_AB R193, R14, R193 ;  /* 0x000000c10ec1723e */ /* 0x000fc600000000ff */
[----:B0-----:R-:W-:Y:S01]  /*1e930*/  FADD.FTZ R7, R195, R6 ;  /* 0x00000006c3077221 */ /* 0x001fe20000010000 */
[----:B------:R-:W-:-:S03]  /*1e940*/  IMAD.MOV.U32 R6, RZ, RZ, R4 ;  /* 0x000000ffff067224 */ /* 0x000fc600078e0004 */
[C---:B-1----:R-:W-:Y:S01]  /*1e950*/  FADD.FTZ R14, R168.reuse, R7 ;  /* 0x00000007a80e7221 */ /* 0x042fe20000010000 */
[----:B------:R-:W-:Y:S01]  /*1e960*/  F2FP.F16.F32.PACK_AB R195, R168, R195 ;  /* 0x000000c3a8c3723e */ /* 0x000fe200000000ff */
[----:B------:R-:W-:Y:S01]  /*1e970*/  IMAD.MOV.U32 R7, RZ, RZ, R5 ;  /* 0x000000ffff077224 */ /* 0x000fe200078e0005 */
[----:B------:R-:W-:Y:S06]  /*1e980*/  @P2 BRA `(.L_x_2529) ;  /* 0xffffffac00342947 */ /* 0x000fec000383ffff */
[----:B------:R-:W-:Y:S05]  /*1e990*/  BSYNC B1 ;  /* 0x0000000000017941 */ /* 0x000fea0003800000 */
.L_x_2518:
[----:B------:R-:W-:Y:S05]  /*1e9a0*/  BSYNC B0 ;  /* 0x0000000000007941 */ /* 0x000fea0003800000 */
.L_x_2517:
[----:B------:R-:W-:Y:S01]  /*1e9b0*/  ISETP.GE.AND P2, PT, R8, RZ, PT ;  /* 0x000000ff0800720c */ /* 0x000fe20003f46270 */
[----:B------:R-:W-:-:S12]  /*1e9c0*/  BSSY B0, `(.L_x_2530) ;  /* 0x00004dd000007945 */ /* 0x000fd80003800000 */
[----:B------:R-:W-:Y:S05]  /*1e9d0*/  @!P2 BRA `(.L_x_2531) ;  /* 0x0000004c006ca947 */ /* 0x000fea0003800000 */
[----:B------:R-:W-:Y:S01]  /*1e9e0*/  MOV R6, R4 ;  /* 0x0000000400067202 */ /* 0x000fe20000000f00 */
[----:B------:R-:W-:Y:S01]  /*1e9f0*/  IMAD.MOV.U32 R7, RZ, RZ, R5 ;  /* 0x000000ffff077224 */ /* 0x000fe200078e0005 */
[----:B------:R-:W-:Y:S01]  /*1ea00*/  MOV R10, R214 ;  /* 0x000000d6000a7202 */ /* 0x000fe20000000f00 */
[----:B------:R-:W-:-:S07]  /*1ea10*/  IMAD.MOV.U32 R9, RZ, RZ, R219 ;  /* 0x000000ffff097224 */ /* 0x000fce00078e00db */
.L_x_2542:
        /* <DEDUP_REMOVED lines=8> */
.L_x_2532:
[----:B------:R-:W-:Y:S02]  /*1eaa0*/  LEA R3, R214, R16, 0x3 ;  /* 0x00000010d6037211 */ /* 0x000fe400078e18ff */
[----:B------:R-:W-:-:S04]  /*1eab0*/  SHF.L.U32 R12, R219, 0x1f, RZ ;  /* 0x0000001fdb0c7819 */ /* 0x000fc800000006ff */
[----:B------:R0:W1:Y:S01]  /*1eac0*/  SYNCS.PHASECHK.TRANS64.TRYWAIT P2, [R3+URZ+0x38830], R12 ;  /* 0x0388300c030075a7 */ /* 0x000062000804017f */
[----:B------:R-:W-:Y:S05]  /*1ead0*/  @!P0 BRA `(.L_x_2533) ;  /* 0x0000000000048947 */ /* 0x000fea0003800000 */
[----:B------:R-:W-:Y:S01]  /*1eae0*/  BPT.TRAP 0x1 ;  /* 0x000000040000795c */ /* 0x000fe20000300000 */
.L_x_2533:
[----:B------:R-:W-:Y:S01]  /*1eaf0*/  IMAD R4, R214, 0xa00, R222 ;  /* 0x00000a00d6047824 */ /* 0x000fe200078e02de */
[----:B------:R-:W-:Y:S01]  /*1eb00*/  BSSY B1, `(.L_x_2534) ;  /* 0x0000006000017945 */ /* 0x000fe20003800000 */
[----:B------:R-:W-:Y:S02]  /*1eb10*/  IMAD.MOV.U32 R5, RZ, RZ, 0x40000040 ;  /* 0x40000040ff057424 */ /* 0x000fe400078e00ff */
[----:B------:R-:W-:Y:S01]  /*1eb20*/  VIADD R152, R4, 0x80 ;  /* 0x0000008004987836 */ /* 0x000fe20000000000 */
[----:B-1----:R-:W-:Y:S06]  /*1eb30*/  @P2 BRA `(.L_x_2535) ;  /* 0x0000000000082947 */ /* 0x002fec0003800000 */
[----:B------:R-:W1:Y:S02]  /*1eb40*/  SYNCS.PHASECHK.TRANS64.TRYWAIT P2, [R3+URZ+0x38830], R12 ;  /* 0x0388300c030075a7 */ /* 0x000e64000804017f */
[----:B-1----:R-:W-:Y:S05]  /*1eb50*/  @!P2 BRA `(.L_x_2536) ;  /* 0x00000108004ca947 */ /* 0x002fea0003800000 */
.L_x_2535:
[----:B------:R-:W-:Y:S05]  /*1eb60*/  BSYNC B1 ;  /* 0x0000000000017941 */ /* 0x000fea0003800000 */
.L_x_2534:
[----:B------:R-:W2:Y:S04]  /*1eb70*/  LDL.64 R154, [R1+0x40] ;  /* 0x00004000019a7983 */ /* 0x000ea80000100a00 */
[----:B------:R-:W3:Y:S01]  /*1eb80*/  LDL.64 R156, [R1+0x48] ;  /* 0x00004800019c7983 */ /* 0x000ee20000100a00 */
[----:B------:R-:W-:Y:S02]  /*1eb90*/  R2UR UR18, R4 ;  /* 0x00000000041272ca */ /* 0x000fe400000e0000 */
[----:B------:R-:W-:Y:S01]  /*1eba0*/  R2UR UR19, R5 ;  /* 0x00000000051372ca */ /* 0x000fe200000e0000 */
[----:B------:R-:W-:Y:S01]  /*1ebb0*/  WARPGROUP.ARRIVE ;  /* 0x00000000000079c5 */ /* 0x000fe20000000000 */
[----:B------:R-:W-:Y:S01]  /*1ebc0*/  IMAD.MOV.U32 R153, RZ, RZ, 0x40000040 ;  /* 0x40000040ff997424 */ /* 0x000fe200078e00ff */
[----:B------:R-:W-:Y:S01]  /*1ebd0*/  R2UR UR6, R152 ;  /* 0x00000000980672ca */ /* 0x000fe200000e0000 */
[----:B------:R-:W4:Y:S03]  /*1ebe0*/  LDL.64 R226, [R1+0x30] ;  /* 0x0000300001e27983 */ /* 0x000f260000100a00 */
[----:B------:R-:W-:-:S02]  /*1ebf0*/  R2UR UR7, R153 ;  /* 0x00000000990772ca */ /* 0x000fc400000e0000 */
[C---:B01----:R-:W-:Y:S02]  /*1ec00*/  IADD3 R12, R4.reuse, 0x100, RZ ;  /* 0x00000100040c7810 */ /* 0x043fe40007ffe0ff */
[----:B------:R-:W-:Y:S01]  /*1ec10*/  MOV R13, 0x40000040 ;  /* 0x40000040000d7802 */ /* 0x000fe20000000f00 */
[----:B------:R-:W-:Y:S01]  /*1ec20*/  VIADD R20, R4, 0x180 ;  /* 0x0000018004147836 */ /* 0x000fe20000000000 */
[----:B------:R-:W-:Y:S01]  /*1ec30*/  R2UR UR10, R12 ;  /* 0x000000000c0a72ca */ /* 0x000fe200000e0000 */
[----:B------:R-:W-:Y:S01]  /*1ec40*/  IMAD.MOV.U32 R21, RZ, RZ, 0x40000040 ;  /* 0x40000040ff157424 */ /* 0x000fe200078e00ff */
[----:B------:R-:W-:Y:S01]  /*1ec50*/  R2UR UR11, R13 ;  /* 0x000000000d0b72ca */ /* 0x000fe200000e0000 */
[----:B------:R-:W5:Y:S01]  /*1ec60*/  LDL.64 R224, [R1+0x28] ;  /* 0x0000280001e07983 */ /* 0x000f620000100a00 */
[----:B------:R-:W-:Y:S02]  /*1ec70*/  R2UR UR14, R20 ;  /* 0x00000000140e72ca */ /* 0x000fe400000e0000 */
[----:B------:R-:W-:-:S02]  /*1ec80*/  R2UR UR15, R21 ;  /* 0x00000000150f72ca */ /* 0x000fc400000e0000 */
        /* <DEDUP_REMOVED lines=126> */
[----:B------:R-:W-:Y:S02]  /*1f470*/  IADD3 R12, R4, 0x6, RZ ;  /* 0x00000006040c7810 */ /* 0x000fe40007ffe0ff */
[----:B----4-:R-:W-:Y:S02]  /*1f480*/  R2UR UR24, R226 ;  /* 0x00000000e21872ca */ /* 0x010fe400000e0000 */
        /* <DEDUP_REMOVED lines=45> */
[----:B------:R-:W-:Y:S01]  /*1f760*/  IMAD.MOV.U32 R13, RZ, RZ, 0x40000040 ;  /* 0x40000040ff0d7424 */ /* 0x000fe200078e00ff */
[----:B-----5:R-:W-:Y:S02]  /*1f770*/  R2UR UR26, R224 ;  /* 0x00000000e01a72ca */ /* 0x020fe400000e0000 */
        /* <DEDUP_REMOVED lines=684> */
.L_x_2537:
[----:B------:R-:W-:Y:S01]  /*22240*/  SHF.L.U32 R0, R9, 0x1f, RZ ;  /* 0x0000001f09007819 */ /* 0x000fe200000006ff */
[----:B------:R-:W-:-:S04]  /*22250*/  IMAD R9, R10, 0x8, R16 ;  /* 0x000000080a097824 */ /* 0x000fc800078e0210 */
[----:B------:R0:W1:Y:S01]  /*22260*/  SYNCS.PHASECHK.TRANS64.TRYWAIT P2, [R9+URZ+0x38850], R0 ;  /* 0x03885000090075a7 */ /* 0x000062000804017f */
[----:B------:R-:W-:Y:S05]  /*22270*/  @!P0 BRA `(.L_x_2538) ;  /* 0x0000000000048947 */ /* 0x000fea0003800000 */
[----:B------:R-:W-:Y:S01]  /*22280*/  BPT.TRAP 0x1 ;  /* 0x000000040000795c */ /* 0x000fe20000300000 */
.L_x_2538:
[----:B------:R-:W-:Y:S04]  /*22290*/  BSSY B1, `(.L_x_2539) ;  /* 0x0000004000017945 */ /* 0x000fe80003800000 */
[----:B-1----:R-:W-:Y:S05]  /*222a0*/  @P2 BRA `(.L_x_2540) ;  /* 0x0000000000082947 */ /* 0x002fea0003800000 */
[----:B------:R-:W1:Y:S02]  /*222b0*/  SYNCS.PHASECHK.TRANS64.TRYWAIT P2, [R9+URZ+0x38850], R0 ;  /* 0x03885000090075a7 */ /* 0x000e64000804017f */
[----:B-1----:R-:W-:Y:S05]  /*222c0*/  @!P2 BRA `(.L_x_2541) ;  /* 0x000000d00084a947 */ /* 0x002fea0003800000 */
.L_x_2540:
[----:B------:R-:W-:Y:S05]  /*222d0*/  BSYNC B1 ;  /* 0x0000000000017941 */ /* 0x000fea0003800000 */
.L_x_2539:
[----:B01----:R-:W-:Y:S01]  /*222e0*/  VIADD R0, R16, 0x400 ;  /* 0x0000040010007836 */ /* 0x003fe20000000000 */
[----:B------:R-:W-:Y:S01]  /*222f0*/  MOV R3, 0x40000040 ;  /* 0x4000004000037802 */ /* 0x000fe20000000f00 */
[----:B------:R-:W-:Y:S01]  /*22300*/  WARPGROUP.ARRIVE ;  /* 0x00000000000079c5 */ /* 0x000fe20000000000 */
[----:B------:R-:W-:Y:S02]  /*22310*/  IMAD.MOV.U32 R5, RZ, RZ, 0x40000040 ;  /* 0x40000040ff057424 */ /* 0x000fe400078e00ff */
[----:B------:R-:W-:Y:S01]  /*22320*/  FMUL.FTZ R12, R185, UR38 ;  /* 0x00000026b90c7c20 */ /* 0x000fe20008410000 */
[----:B------:R-:W-:Y:S01]  /*22330*/  SHF.R.U32.HI R0, RZ, 0x4, R0 ;  /* 0x00000004ff007819 */ /* 0x000fe20000011600 */
[----:B------:R-:W-:Y:S01]  /*22340*/  FMUL.FTZ R21, R188, UR38 ;  /* 0x00000026bc157c20 */ /* 0x000fe20008410000 */
[----:B------:R-:W-:Y:S01]  /*22350*/  R2UR UR7, R3 ;  /* 0x00000000030772ca */ /* 0x000fe200000e0000 */
[----:B------:R-:W-:Y:S01]  /*22360*/  FMUL.FTZ R177, R177, UR38 ;  /* 0x00000026b1b17c20 */ /* 0x000fe20008410000 */
[----:B------:R-:W-:Y:S01]  /*22370*/  LOP3.LUT R0, R0, 0x3fff, RZ, 0xc0, !PT ;  /* 0x00003fff00007812 */ /* 0x000fe200078ec0ff */
[----:B------:R-:W-:Y:S01]  /*22380*/  MUFU.TANH R12, R12 ;  /* 0x0000000c000c7308 */ /* 0x000fe20000002400 */
[----:B------:R-:W-:Y:S01]  /*22390*/  FMUL.FTZ R180, R180, UR38 ;  /* 0x00000026b4b47c20 */ /* 0x000fe20008410000 */
[----:B------:R-:W-:Y:S01]  /*223a0*/  FMUL.FTZ R181, R181, UR38 ;  /* 0x00000026b5b57c20 */ /* 0x000fe20008410000 */
[----:B------:R-:W-:Y:S01]  /*223b0*/  LOP3.LUT R0, R0, 0x2800000, RZ, 0xfc, !PT ;  /* 0x0280000000007812 */ /* 0x000fe200078efcff */
[----:B------:R-:W-:Y:S01]  /*223c0*/  FMUL.FTZ R168, R168, UR38 ;  /* 0x00000026a8a87c20 */ /* 0x000fe20008410000 */
[----:B------:R-:W-:Y:S01]  /*223d0*/  FMUL.FTZ R169, R169, UR38 ;  /* 0x00000026a9a97c20 */ /* 0x000fe20008410000 */
[----:B------:R-:W-:Y:S01]  /*223e0*/  FMUL.FTZ R172, R172, UR38 ;  /* 0x00000026acac7c20 */ /* 0x000fe20008410000 */
[----:B------:R-:W-:Y:S01]  /*223f0*/  FMUL.FTZ R173, R173, UR38 ;  /* 0x00000026adad7c20 */ /* 0x000fe20008410000 */
[----:B------:R-:W-:Y:S01]  /*22400*/  IMAD R2, R10, 0xa00, R0 ;  /* 0x00000a000a027824 */ /* 0x000fe200078e0200 */
[----:B------:R-:W-:Y:S01]  /*22410*/  MUFU.TANH R21, R21 ;  /* 0x0000001500157308 */ /* 0x000fe20000002400 */
[----:B------:R-:W-:Y:S01]  /*22420*/  FMUL.FTZ R10, R186, UR38 ;  /* 0x00000026ba0a7c20 */ /* 0x000fe20008410000 */
[----:B------:R-:W-:Y:S01]  /*22430*/  FMUL.FTZ R186, R176, UR38 ;  /* 0x00000026b0ba7c20 */ /* 0x000fe20008410000 */
[C---:B------:R-:W-:Y:S01]  /*22440*/  VIADD R4, R2.reuse, 0x80 ;  /* 0x0000008002047836 */ /* 0x040fe20000000000 */
[----:B------:R-:W-:Y:S01]  /*22450*/  R2UR UR6, R2 ;  /* 0x00000000020672ca */ /* 0x000fe200000e0000 */
[----:B------:R-:W-:Y:S01]  /*22460*/  FMUL.FTZ R160, R160, UR38 ;  /* 0x00000026a0a07c20 */ /* 0x000fe20008410000 */
[----:B------:R-:W-:Y:S01]  /*22470*/  FMUL.FTZ R152, R152, UR38 ;  /* 0x0000002698987c20 */ /* 0x000fe20008410000 */
[----:B------:R-:W-:Y:S01]  /*22480*/  FMUL.FTZ R153, R153, UR38 ;  /* 0x0000002699997c20 */ /* 0x000fe20008410000 */
[----:B------:R-:W-:Y:S01]  /*22490*/  MUFU.TANH R186, R186 ;  /* 0x000000ba00ba7308 */ /* 0x000fe20000002400 */
[----:B------:R-:W-:Y:S01]  /*224a0*/  FMUL.FTZ R156, R156, UR38 ;  /* 0x000000269c9c7c20 */ /* 0x000fe20008410000 */
[----:B------:R-:W-:-:S02]  /*224b0*/  IMAD.MOV.U32 R3, RZ, RZ, 0x40000040 ;  /* 0x40000040ff037424 */ /* 0x000fc400078e00ff */
[----:B------:R-:W-:Y:S01]  /*224c0*/  FMUL.FTZ R13, R187, UR38 ;  /* 0x00000026bb0d7c20 */ /* 0x000fe20008410000 */
[----:B------:R-:W-:Y:S01]  /*224d0*/  FMUL.FTZ R20, R190, UR38 ;  /* 0x00000026be147c20 */ /* 0x000fe20008410000 */
[----:B------:R-:W-:Y:S01]  /*224e0*/  FMUL.FTZ R185, R191, UR38 ;  /* 0x00000026bfb97c20 */ /* 0x000fe20008410000 */
[----:B------:R-:W-:Y:S01]  /*224f0*/  FMUL.FTZ R176, R178, UR38 ;  /* 0x00000026b2b07c20 */ /* 0x000fe20008410000 */
[----:B------:R-:W-:Y:S01]  /*22500*/  FMUL.FTZ R178, R179, UR38 ;  /* 0x00000026b3b27c20 */ /* 0x000fe20008410000 */
[----:B------:R-:W-:Y:S01]  /*22510*/  MUFU.TANH R177, R177 ;  /* 0x000000b100b17308 */ /* 0x000fe20000002400 */
[----:B------:R-:W-:Y:S01]  /*22520*/  HGMMA.64x256x16.F32 R24, R208, gdesc[UR4].tnspB, R24, gsb0 ;  /* 0x43e00004d0187df0 */ /* 0x000fe20008000818 */
[----:B------:R-:W-:Y:S01]  /*22530*/  R2UR UR6, R4 ;  /* 0x00000000040672ca */ /* 0x000fe200000e0000 */
[----:B------:R-:W-:Y:S01]  /*22540*/  FMUL.FTZ R179, R182, UR38 ;  /* 0x00000026b6b37c20 */ /* 0x000fe20008410000 */
[----:B------:R-:W-:Y:S01]  /*22550*/  R2UR UR7, R5 ;  /* 0x00000000050772ca */ /* 0x000fe200000e0000 */
[----:B------:R-:W-:Y:S01]  /*22560*/  IMAD.MOV.U32 R5, RZ, RZ, 0x40000040 ;  /* 0x40000040ff057424 */ /* 0x000fe200078e00ff */
[----:B------:R-:W-:Y:S01]  /*22570*/  IADD3 R4, R2, 0x100, RZ ;  /* 0x0000010002047810 */ /* 0x000fe20007ffe0ff */
        /* <DEDUP_REMOVED lines=14> */
[----:B------:R-:W-:Y:S01]  /*22660*/  @!P1 IMAD R11, R11, 0x8, R16 ;  /* 0x000000080b0b9824 */ /* 0x000fe200078e0210 */
[----:B------:R-:W-:-:S02]  /*22670*/  @!P1 IADD3 R9, R9, 0x38860, RZ ;  /* 0x0003886009099810 */ /* 0x000fc40007ffe0ff */
[----:B------:R-:W-:Y:S01]  /*22680*/  MUFU.TANH R168, R168 ;  /* 0x000000a800a87308 */ /* 0x000fe20000002400 */
[----:B------:R-:W-:Y:S01]  /*22690*/  @!P1 VIADD R11, R11, 0x38840 ;  /* 0x000388400b0b9836 */ /* 0x000fe20000000000 */
[----:B------:R-:W-:Y:S02]  /*226a0*/  @!P1 PRMT R9, RZ, 0x654, R9 ;  /* 0x00000654ff099816 */ /* 0x000fe40000000009 */
[C---:B------:R-:W-:Y:S01]  /*226b0*/  ISETP.GT.AND P2, PT, R8.reuse, RZ, PT ;  /* 0x000000ff0800720c */ /* 0x040fe20003f44270 */
[----:B------:R-:W-:-:S03]  /*226c0*/  VIADD R8, R8, 0xffffffff ;  /* 0xffffffff08087836 */ /* 0x000fc60000000000 */
        /* <DEDUP_REMOVED lines=29> */
[C---:B------:R-:W-:Y:S01]  /*228a0*/  VIADD R4, R2.reuse, 0x180 ;  /* 0x0000018002047836 */ /* 0x040fe20000000000 */
[----:B------:R-:W-:Y:S01]  /*228b0*/  R2UR UR7, R5 ;  /* 0x00000000050772ca */ /* 0x000fe200000e0000 */
[----:B------:R-:W-:Y:S01]  /*228c0*/  VIADD R2, R2, 0x200 ;  /* 0x0000020002027836 */ /* 0x000fe20000000000 */
[----:B------:R-:W-:Y:S01]  /*228d0*/  MOV R5, 0x40000040 ;  /* 0x4000004000057802 */ /* 0x000fe20000000f00 */
[----:B------:R-:W-:Y:S02]  /*228e0*/  WARPGROUP.DEPBAR.LE gsb0, 0x0 ;  /* 0x00008000000079c5 */ /* 0x000fe40000010000 */
[----:B------:R-:W-:-:S15]  /*228f0*/  WARPGROUP.ARRIVE ;  /* 0x00000000000079c5 */ /* 0x000fde0000000000 */
[----:B------:R-:W-:-:S05]  /*22900*/  NOP ;  /* 0x0000000000007918 */ /* 0x000fca0000000000 */
[----:B------:R-:W-:Y:S01]  /*22910*/  HGMMA.64x256x16.F32 R24, R200, gdesc[UR4].tnspB, R24, gsb0 ;  /* 0x43e00004c8187df0 */ /* 0x000fe20008000818 */
[----:B------:R-:W-:Y:S01]  /*22920*/  R2UR UR6, R4 ;  /* 0x00000000040672ca */ /* 0x000fe200000e0000 */
[----:B------:R-:W-:Y:S01]  /*22930*/  FMUL.FTZ R4, R184, UR38 ;  /* 0x00000026b8047c20 */ /* 0x000fe20008410000 */
[----:B------:R-:W-:Y:S01]  /*22940*/  R2UR UR7, R5 ;  /* 0x00000000050772ca */ /* 0x000fe200000e0000 */
[----:B------:R-:W-:-:S04]  /*22950*/  FMUL.FTZ R184, R189, UR38 ;  /* 0x00000026bdb87c20 */ /* 0x000fc80008410000 */
[----:B------:R-:W0:Y:S08]  /*22960*/  MUFU.TANH R4, R4 ;  /* 0x0000000400047308 */ /* 0x000e300000002400 */
[----:B------:R-:W1:Y:S01]  /*22970*/  MUFU.TANH R184, R184 ;  /* 0x000000b800b87308 */ /* 0x000e620000002400 */
[----:B0-----:R-:W-:-:S04]  /*22980*/  FMNMX.FTZ R0, R4, R7, !PT ;  /* 0x0000000704007209 */ /* 0x001fc80007810000 */
[----:B------:R-:W-:-:S04]  /*22990*/  FMNMX.FTZ R0, R12, R0, !PT ;  /* 0x000000000c007209 */ /* 0x000fc80007810000 */
[----:B------:R-:W-:-:S04]  /*229a0*/  FMNMX.FTZ R0, R21, R0, !PT ;  /* 0x0000000015007209 */ /* 0x000fc80007810000 */
[----:B-1----:R-:W-:-:S04]  /*229b0*/  FMNMX.FTZ R0, R184, R0, !PT ;  /* 0x00000000b8007209 */ /* 0x002fc80007810000 */
[----:B------:R-:W-:-:S04]  /*229c0*/  FMNMX.FTZ R0, R186, R0, !PT ;  /* 0x00000000ba007209 */ /* 0x000fc80007810000 */
[----:B------:R-:W-:-:S04]  /*229d0*/  FMNMX.FTZ R0, R177, R0, !PT ;  /* 0x00000000b1007209 */ /* 0x000fc80007810000 */
[----:B------:R-:W-:-:S04]  /*229e0*/  FMNMX.FTZ R0, R180, R0, !PT ;  /* 0x00000000b4007209 */ /* 0x000fc80007810000 */
[----:B------:R-:W-:-:S04]  /*229f0*/  FMNMX.FTZ R0, R181, R0, !PT ;  /* 0x00000000b5007209 */ /* 0x000fc80007810000 */
[----:B------:R-:W-:-:S04]  /*22a00*/  FMNMX.FTZ R0, R168, R0, !PT ;  /* 0x00000000a8007209 */ /* 0x000fc80007810000 */
[----:B------:R-:W-:-:S04]  /*22a10*/  FMNMX.FTZ R0, R169, R0, !PT ;  /* 0x00000000a9007209 */ /* 0x000fc80007810000 */
[----:B------:R-:W-:-:S04]  /*22a20*/  FMNMX.FTZ R0, R172, R0, !PT ;  /* 0x00000000ac007209 */ /* 0x000fc80007810000 */
[----:B------:R-:W-:Y:S01]  /*22a30*/  FMNMX.FTZ R0, R173, R0, !PT ;  /* 0x00000000ad007209 */ /* 0x000fe20007810000 */
[----:B------:R-:W-:Y:S02]  /*22a40*/  WARPGROUP.DEPBAR.LE gsb0, 0x0 ;  /* 0x00008000000079c5 */ /* 0x000fe40000010000 */
[----:B------:R-:W-:-:S06]  /*22a50*/  WARPGROUP.ARRIVE ;  /* 0x00000000000079c5 */ /* 0x000fcc0000000000 */
[----:B------:R-:W-:Y:S01]  /*22a60*/  HGMMA.64x256x16.F32 R24, R196, gdesc[UR4].tnspB, R24, gsb0 ;  /* 0x43e00004c4187df0 */ /* 0x000fe20008000818 */
[----:B------:R-:W-:Y:S02]  /*22a70*/  R2UR UR6, R2 ;  /* 0x00000000020672ca */ /* 0x000fe400000e0000 */
[----:B------:R0:W1:Y:S01]  /*22a80*/  MUFU.TANH R2, R160 ;  /* 0x000000a000027308 */ /* 0x0000620000002400 */
[----:B------:R-:W-:Y:S02]  /*22a90*/  R2UR UR7, R3 ;  /* 0x00000000030772ca */ /* 0x000fe400000e0000 */
[----:B------:R-:W-:Y:S01]  /*22aa0*/  FMNMX.FTZ R3, R10, R6, !PT ;  /* 0x000000060a037209 */ /* 0x000fe20007810000 */
[----:B0-----:R-:W-:Y:S01]  /*22ab0*/  FMUL.FTZ R160, R161, UR38 ;  /* 0x00000026a1a07c20 */ /* 0x001fe20008410000 */
[----:B------:R-:W-:Y:S01]  /*22ac0*/  FMUL.FTZ R161, R164, UR38 ;  /* 0x00000026a4a17c20 */ /* 0x000fe20008410000 */
[----:B------:R-:W-:Y:S01]  /*22ad0*/  FMUL.FTZ R164, R165, UR38 ;  /* 0x00000026a5a47c20 */ /* 0x000fe20008410000 */
[----:B------:R-:W-:Y:S01]  /*22ae0*/  FMUL.FTZ R165, R157, UR38 ;  /* 0x000000269da57c20 */ /* 0x000fe20008410000 */
[----:B------:R-:W-:-:S02]  /*22af0*/  FMUL.FTZ R157, R183, UR38 ;  /* 0x00000026b79d7c20 */ /* 0x000fc40008410000 */
[----:B------:R-:W0:Y:S01]  /*22b00*/  MUFU.TANH R160, R160 ;  /* 0x000000a000a07308 */ /* 0x000e220000002400 */
[----:B-1----:R-:W-:-:S07]  /*22b10*/  FMNMX.FTZ R0, R2, R0, !PT ;  /* 0x0000000002007209 */ /* 0x002fce0007810000 */
[----:B------:R-:W1:Y:S08]  /*22b20*/  MUFU.TANH R161, R161 ;  /* 0x000000a100a17308 */ /* 0x000e700000002400 */
[----:B------:R-:W2:Y:S01]  /*22b30*/  MUFU.TANH R164, R164 ;  /* 0x000000a400a47308 */ /* 0x000ea20000002400 */
[----:B0-----:R-:W-:-:S07]  /*22b40*/  FMNMX.FTZ R0, R160, R0, !PT ;  /* 0x00000000a0007209 */ /* 0x001fce0007810000 */
[----:B------:R-:W0:Y:S01]  /*22b50*/  MUFU.TANH R165, R165 ;  /* 0x000000a500a57308 */ /* 0x000e220000002400 */
[----:B-1----:R-:W-:-:S07]  /*22b60*/  FMNMX.FTZ R0, R161, R0, !PT ;  /* 0x00000000a1007209 */ /* 0x002fce0007810000 */
[----:B------:R-:W1:Y:S01]  /*22b70*/  MUFU.TANH R157, R157 ;  /* 0x0000009d009d7308 */ /* 0x000e620000002400 */
[----:B--2---:R-:W-:-:S04]  /*22b80*/  FMNMX.FTZ R0, R164, R0, !PT ;  /* 0x00000000a4007209 */ /* 0x004fc80007810000 */
[----:B------:R-:W-:-:S04]  /*22b90*/  FMNMX.FTZ R0, R152, R0, !PT ;  /* 0x0000000098007209 */ /* 0x000fc80007810000 */
[----:B------:R-:W-:-:S04]  /*22ba0*/  FMNMX.FTZ R0, R153, R0, !PT ;  /* 0x0000000099007209 */ /* 0x000fc80007810000 */
[----:B------:R-:W-:-:S04]  /*22bb0*/  FMNMX.FTZ R0, R156, R0, !PT ;  /* 0x000000009c007209 */ /* 0x000fc80007810000 */
[----:B0-----:R-:W-:-:S05]  /*22bc0*/  FMNMX.FTZ R5, R165, R0, !PT ;  /* 0x00000000a5057209 */ /* 0x001fca0007810000 */
[----:B------:R-:W0:Y:S02]  /*22bd0*/  SHFL.BFLY PT, R0, R5, 0x2, 0x1f ;  /* 0x0c401f0005007f89 */ /* 0x000e2400000e0000 */
[----:B0-----:R-:W-:-:S05]  /*22be0*/  FMNMX.FTZ R5, R5, R0, !PT ;  /* 0x0000000005057209 */ /* 0x001fca0007810000 */
[----:B------:R-:W0:Y:S02]  /*22bf0*/  SHFL.BFLY PT, R0, R5, 0x1, 0x1f ;  /* 0x0c201f0005007f89 */ /* 0x000e2400000e0000 */
[----:B0-----:R-:W-:Y:S02]  /*22c00*/  FMNMX.FTZ R5, R5, R0, !PT ;  /* 0x0000000005057209 */ /* 0x001fe40007810000 */
[----:B------:R-:W-:Y:S02]  /*22c10*/  FMNMX.FTZ R0, R13, R3, !PT ;  /* 0x000000030d007209 */ /* 0x000fe40007810000 */
[----:B------:R-:W-:Y:S01]  /*22c20*/  MOV R3, UR42 ;  /* 0x0000002a00037c02 */ /* 0x000fe20008000f00 */
[----:B------:R-:W-:Y:S01]  /*22c30*/  FADD.FTZ R7, -R5, R7 ;  /* 0x0000000705077221 */ /* 0x000fe20000010100 */
[----:B------:R-:W-:-:S03]  /*22c40*/  FMNMX.FTZ R182, R20, R0, !PT ;  /* 0x0000000014b67209 */ /* 0x000fc60007810000 */
[-C--:B------:R-:W-:Y:S01]  /*22c50*/  FMUL.FTZ R0, R7, R3.reuse ;  /* 0x0000000307007220 */ /* 0x080fe20000410000 */
[----:B------:R-:W-:Y:S01]  /*22c60*/  FMNMX.FTZ R182, R185, R182, !PT ;  /* 0x000000b6b9b67209 */ /* 0x000fe20007810000 */
[----:B------:R-:W-:-:S03]  /*22c70*/  FMUL.FTZ R7, R5, R3 ;  /* 0x0000000305077220 */ /* 0x000fc60000410000 */
        /* <DEDUP_REMOVED lines=12> */
[----:B-1----:R-:W-:Y:S01]  /*22d40*/  FMNMX.FTZ R182, R157, R182, !PT ;  /* 0x000000b69db67209 */ /* 0x002fe20007810000 */
[-CC-:B------:R-:W-:Y:S01]  /*22d50*/  FFMA.FTZ R177, R181, R3.reuse, -R7.reuse ;  /* 0x00000003b5b17223 */ /* 0x180fe20000010807 */
[-CC-:B------:R-:W-:Y:S01]  /*22d60*/  FFMA.FTZ R202, R172, R3.reuse, -R7.reuse ;  /* 0x00000003acca7223 */ /* 0x180fe20000010807 */
[-CC-:B------:R-:W-:Y:S01]  /*22d70*/  FFMA.FTZ R169, R173, R3.reuse, -R7.reuse ;  /* 0x00000003ada97223 */ /* 0x180fe20000010807 */
[----:B------:R-:W-:Y:S01]  /*22d80*/  FMNMX.FTZ R182, R170, R182, !PT ;  /* 0x000000b6aab67209 */ /* 0x000fe20007810000 */
[----:B------:R-:W-:Y:S01]  /*22d90*/  FFMA.FTZ R160, R160, R3, -R7 ;  /* 0x00000003a0a07223 */ /* 0x000fe20000010807 */
[----:B------:R-:W-:Y:S02]  /*22da0*/  MUFU.EX2 R0, R0 ;  /* 0x0000000000007308 */ /* 0x000fe40000000800 */
[----:B------:R-:W-:-:S04]  /*22db0*/  FMNMX.FTZ R182, R171, R182, !PT ;  /* 0x000000b6abb67209 */ /* 0x000fc80007810000 */
[----:B------:R-:W-:Y:S02]  /*22dc0*/  FMNMX.FTZ R182, R174, R182, !PT ;  /* 0x000000b6aeb67209 */ /* 0x000fe40007810000 */
[----:B------:R-:W0:Y:S02]  /*22dd0*/  MUFU.EX2 R208, R208 ;  /* 0x000000d000d07308 */ /* 0x000e240000000800 */
[----:B------:R-:W-:-:S04]  /*22de0*/  FMNMX.FTZ R4, R175, R182, !PT ;  /* 0x000000b6af047209 */ /* 0x000fc80007810000 */
[----:B------:R-:W-:Y:S02]  /*22df0*/  FMNMX.FTZ R4, R162, R4, !PT ;  /* 0x00000004a2047209 */ /* 0x000fe40007810000 */
[----:B------:R-:W1:Y:S02]  /*22e00*/  MUFU.EX2 R12, R12 ;  /* 0x0000000c000c7308 */ /* 0x000e640000000800 */
[----:B------:R-:W-:-:S04]  /*22e10*/  FMNMX.FTZ R4, R163, R4, !PT ;  /* 0x00000004a3047209 */ /* 0x000fc80007810000 */
[----:B------:R-:W-:Y:S02]  /*22e20*/  FMNMX.FTZ R4, R166, R4, !PT ;  /* 0x00000004a6047209 */ /* 0x000fe40007810000 */
[----:B------:R-:W2:Y:S01]  /*22e30*/  MUFU.EX2 R210, R210 ;  /* 0x000000d200d27308 */ /* 0x000ea20000000800 */
[----:B0-----:R-:W-:Y:S01]  /*22e40*/  FFMA.FTZ R15, R0, R15, R208 ;  /* 0x0000000f000f7223 */ /* 0x001fe200000100d0 */
[----:B------:R-:W-:-:S04]  /*22e50*/  FMNMX.FTZ R4, R167, R4, !PT ;  /* 0x00000004a7047209 */ /* 0x000fc80007810000 */
[----:B------:R-:W-:Y:S02]  /*22e60*/  FMNMX.FTZ R4, R154, R4, !PT ;  /* 0x000000049a047209 */ /* 0x000fe40007810000 */
[----:B------:R-:W0:Y:S01]  /*22e70*/  MUFU.EX2 R182, R184 ;  /* 0x000000b800b67308 */ /* 0x000e220000000800 */
[C---:B-1----:R-:W-:Y:S01]  /*22e80*/  FADD.FTZ R15, R12.reuse, R15 ;  /* 0x0000000f0c0f7221 */ /* 0x042fe20000010000 */
[----:B------:R-:W-:Y:S02]  /*22e90*/  FMNMX.FTZ R4, R155, R4, !PT ;  /* 0x000000049b047209 */ /* 0x000fe40007810000 */
[----:B------:R-:W-:Y:S02]  /*22ea0*/  F2FP.F16.F32.PACK_AB R208, R12, R208 ;  /* 0x000000d00cd0723e */ /* 0x000fe400000000ff */
[----:B------:R-:W-:Y:S02]  /*22eb0*/  FMNMX.FTZ R4, R158, R4, !PT ;  /* 0x000000049e047209 */ /* 0x000fe40007810000 */
[----:B------:R-:W1:Y:S01]  /*22ec0*/  MUFU.EX2 R204, R204 ;  /* 0x000000cc00cc7308 */ /* 0x000e620000000800 */
[----:B--2---:R-:W-:Y:S01]  /*22ed0*/  FADD.FTZ R15, R210, R15 ;  /* 0x0000000fd20f7221 */ /* 0x004fe20000010000 */
[----:B------:R-:W-:-:S05]  /*22ee0*/  FMNMX.FTZ R4, R159, R4, !PT ;  /* 0x000000049f047209 */ /* 0x000fca0007810000 */
[----:B------:R-:W2:Y:S01]  /*22ef0*/  SHFL.BFLY PT, R180, R4, 0x2, 0x1f ;  /* 0x0c401f0004b47f89 */ /* 0x000ea200000e0000 */
[----:B------:R-:W3:Y:S01]  /*22f00*/  MUFU.EX2 R21, R21 ;  /* 0x0000001500157308 */ /* 0x000ee20000000800 */
[C---:B0-----:R-:W-:Y:S01]  /*22f10*/  FADD.FTZ R15, R182.reuse, R15 ;  /* 0x0000000fb60f7221 */ /* 0x041fe20000010000 */
[----:B------:R-:W-:-:S06]  /*22f20*/  F2FP.F16.F32.PACK_AB R210, R182, R210 ;  /* 0x000000d2b6d2723e */ /* 0x000fcc00000000ff */
[----:B------:R-:W0:Y:S01]  /*22f30*/  MUFU.EX2 R206, R206 ;  /* 0x000000ce00ce7308 */ /* 0x000e220000000800 */
[----:B-1----:R-:W-:-:S07]  /*22f40*/  FADD.FTZ R15, R204, R15 ;  /* 0x0000000fcc0f7221 */ /* 0x002fce0000010000 */
[----:B------:R-:W1:Y:S01]  /*22f50*/  MUFU.EX2 R177, R177 ;  /* 0x000000b100b17308 */ /* 0x000e620000000800 */
[C---:B---3--:R-:W-:Y:S01]  /*22f60*/  FADD.FTZ R15, R21.reuse, R15 ;  /* 0x0000000f150f7221 */ /* 0x048fe20000010000 */
[----:B------:R-:W-:Y:S02]  /*22f70*/  F2FP.F16.F32.PACK_AB R204, R21, R204 ;  /* 0x000000cc15cc723e */ /* 0x000fe400000000ff */
[----:B--2---:R-:W-:-:S04]  /*22f80*/  FMNMX.FTZ R4, R4, R180, !PT ;  /* 0x000000b404047209 */ /* 0x004fc80007810000 */
        /* <DEDUP_REMOVED lines=10> */
[----:B------:R-:W-:Y:S01]  /*23030*/  MUFU.EX2 R160, R160 ;  /* 0x000000a000a07308 */ /* 0x000fe20000000800 */
[----:B-1----:R-:W-:Y:S01]  /*23040*/  FADD.FTZ R15, R202, R15 ;  /* 0x0000000fca0f7221 */ /* 0x002fe20000010000 */
[----:B------:R-:W-:Y:S02]  /*23050*/  WARPGROUP.DEPBAR.LE gsb0, 0x0 ;  /* 0x00008000000079c5 */ /* 0x000fe40000010000 */
[----:B------:R-:W-:Y:S01]  /*23060*/  WARPGROUP.ARRIVE ;  /* 0x00000000000079c5 */ /* 0x000fe20000000000 */
[-CC-:B------:R-:W-:Y:S01]  /*23070*/  FFMA.FTZ R196, R2, R3.reuse, -R7.reuse ;  /* 0x0000000302c47223 */ /* 0x180fe20000010807 */
[-CC-:B------:R-:W-:Y:S01]  /*23080*/  FFMA.FTZ R198, R161, R3.reuse, -R7.reuse ;  /* 0x00000003a1c67223 */ /* 0x180fe20000010807 */
[----:B------:R-:W0:Y:S01]  /*23090*/  SHFL.BFLY PT, R2, R4, 0x1, 0x1f ;  /* 0x0c201f0004027f89 */ /* 0x000e2200000e0000 */
[----:B------:R-:W-:Y:S01]  /*230a0*/  FFMA.FTZ R161, R164, R3, -R7 ;  /* 0x00000003a4a17223 */ /* 0x000fe20000010807 */
[C---:B--2---:R-:W-:Y:S01]  /*230b0*/  FADD.FTZ R15, R169.reuse, R15 ;  /* 0x0000000fa90f7221 */ /* 0x044fe20000010000 */
[----:B------:R-:W-:Y:S01]  /*230c0*/  HGMMA.64x256x16.F32 R24, R192, gdesc[UR4].tnspB, R24, gsb0 ;  /* 0x43e00004c0187df0 */ /* 0x000fe20008000818 */
[----:B------:R-:W1:Y:S01]  /*230d0*/  MUFU.EX2 R196, R196 ;  /* 0x000000c400c47308 */ /* 0x000e620000000800 */
[----:B------:R-:W-:-:S07]  /*230e0*/  F2FP.F16.F32.PACK_AB R202, R169, R202 ;  /* 0x000000caa9ca723e */ /* 0x000fce00000000ff */
[----:B------:R-:W2:Y:S08]  /*230f0*/  MUFU.EX2 R198, R198 ;  /* 0x000000c600c67308 */ /* 0x000eb00000000800 */
[----:B------:R-:W3:Y:S01]  /*23100*/  MUFU.EX2 R161, R161 ;  /* 0x000000a100a17308 */ /* 0x000ee20000000800 */
[----:B-1----:R-:W-:Y:S01]  /*23110*/  FADD.FTZ R15, R196, R15 ;  /* 0x0000000fc40f7221 */ /* 0x002fe20000010000 */
[----:B------:R-:W-:-:S02]  /*23120*/  F2FP.F16.F32.PACK_AB R196, R160, R196 ;  /* 0x000000c4a0c4723e */ /* 0x000fc400000000ff */
[----:B0-----:R-:W-:Y:S01]  /*23130*/  FMNMX.FTZ R4, R4, R2, !PT ;  /* 0x0000000204047209 */ /* 0x001fe20007810000 */
[----:B------:R-:W-:-:S04]  /*23140*/  FADD.FTZ R15, R160, R15 ;  /* 0x0000000fa00f7221 */ /* 0x000fc80000010000 */
[----:B------:R-:W-:Y:S01]  /*23150*/  FADD.FTZ R2, -R4, R6 ;  /* 0x0000000604027221 */ /* 0x000fe20000010100 */
[----:B--2---:R-:W-:-:S03]  /*23160*/  FADD.FTZ R12, R198, R15 ;  /* 0x0000000fc60c7221 */ /* 0x004fc60000010000 */
[----:B------:R-:W-:Y:S01]  /*23170*/  FMUL.FTZ R2, R2, R3 ;  /* 0x0000000302027220 */ /* 0x000fe20000410000 */
[----:B---3--:R-:W-:-:S05]  /*23180*/  F2FP.F16.F32.PACK_AB R198, R161, R198 ;  /* 0x000000c6a1c6723e */ /* 0x008fca00000000ff */
[----:B------:R-:W-:Y:S01]  /*23190*/  MUFU.EX2 R2, R2 ;  /* 0x0000000200027308 */ /* 0x000fe20000000800 */
[----:B------:R-:W-:Y:S02]  /*231a0*/  WARPGROUP.DEPBAR.LE gsb0, 0x0 ;  /* 0x00008000000079c5 */ /* 0x000fe40000010000 */
[-CC-:B------:R-:W-:Y:S01]  /*231b0*/  FFMA.FTZ R194, R156, R3.reuse, -R7.reuse ;  /* 0x000000039cc27223 */ /* 0x180fe20000010807 */
[-C--:B------:R-:W-:Y:S01]  /*231c0*/  FMUL.FTZ R156, R4, R3.reuse ;  /* 0x00000003049c7220 */ /* 0x080fe20000410000 */
[-CC-:B------:R-:W-:Y:S01]  /*231d0*/  FFMA.FTZ R192, R152, R3.reuse, -R7.reuse ;  /* 0x0000000398c07223 */ /* 0x180fe20000010807 */
[-CC-:B------:R-:W-:Y:S01]  /*231e0*/  FFMA.FTZ R152, R153, R3.reuse, -R7.reuse ;  /* 0x0000000399987223 */ /* 0x180fe20000010807 */
[-C--:B------:R-:W-:Y:S01]  /*231f0*/  FFMA.FTZ R7, R165, R3.reuse, -R7 ;  /* 0x00000003a5077223 */ /* 0x080fe20000010807 */
        /* <DEDUP_REMOVED lines=8> */
[----:B------:R-:W-:Y:S01]  /*23280*/  @!P1 PRMT R157, RZ, 0x654, R11 ;  /* 0x00000654ff9d9816 */ /* 0x000fe2000000000b */
[-CC-:B------:R-:W-:Y:S01]  /*23290*/  FFMA.FTZ R201, R170, R3.reuse, -R156.reuse ;  /* 0x00000003aac97223 */ /* 0x180fe2000001089c */
[-CC-:B------:R-:W-:Y:S01]  /*232a0*/  FFMA.FTZ R203, R174, R3.reuse, -R156.reuse ;  /* 0x00000003aecb7223 */ /* 0x180fe2000001089c */
[----:B------:R-:W1:Y:S01]  /*232b0*/  MUFU.EX2 R209, R209 ;  /* 0x000000d100d17308 */ /* 0x000e620000000800 */
[-CC-:B0-----:R-:W-:Y:S01]  /*232c0*/  FFMA.FTZ R7, R13, R3.reuse, -R156.reuse ;  /* 0x000000030d077223 */ /* 0x181fe2000001089c */
[----:B------:R0:W-:Y:S01]  /*232d0*/  @!P1 SYNCS.ARRIVE.TRANS64.RED.A1T0 RZ, [R157+URZ], RZ ;  /* 0x000000ff9dff99a7 */ /* 0x0001e2000810043f */
[-CC-:B------:R-:W-:Y:S01]  /*232e0*/  FFMA.FTZ R13, R171, R3.reuse, -R156.reuse ;  /* 0x00000003ab0d7223 */ /* 0x180fe2000001089c */
[-CC-:B------:R-:W-:Y:S01]  /*232f0*/  FFMA.FTZ R175, R175, R3.reuse, -R156.reuse ;  /* 0x00000003afaf7223 */ /* 0x180fe2000001089c */
[-CC-:B------:R-:W-:Y:S01]  /*23300*/  FFMA.FTZ R197, R162, R3.reuse, -R156.reuse ;  /* 0x00000003a2c57223 */ /* 0x180fe2000001089c */
[-CC-:B------:R-:W-:Y:S01]  /*23310*/  FFMA.FTZ R163, R163, R3.reuse, -R156.reuse ;  /* 0x00000003a3a37223 */ /* 0x180fe2000001089c */
[-CC-:B------:R-:W-:Y:S01]  /*23320*/  FFMA.FTZ R199, R166, R3.reuse, -R156.reuse ;  /* 0x00000003a6c77223 */ /* 0x180fe2000001089c */
[----:B------:R-:W2:Y:S01]  /*23330*/  MUFU.EX2 R7, R7 ;  /* 0x0000000700077308 */ /* 0x000ea20000000800 */
[-CC-:B------:R-:W-:Y:S01]  /*23340*/  FFMA.FTZ R193, R154, R3.reuse, -R156.reuse ;  /* 0x000000039ac17223 */ /* 0x180fe2000001089c */
[----:B------:R3:W-:Y:S01]  /*23350*/  @!P1 SYNCS.ARRIVE.TRANS64.RED.A1T0 RZ, [R9+URZ], RZ ;  /* 0x000000ff09ff99a7 */ /* 0x0007e2000810043f */
[-CC-:B------:R-:W-:Y:S01]  /*23360*/  FFMA.FTZ R155, R155, R3.reuse, -R156.reuse ;  /* 0x000000039b9b7223 */ /* 0x180fe2000001089c */
[----:B------:R-:W-:-:S04]  /*23370*/  FFMA.FTZ R158, R158, R3, -R156 ;  /* 0x000000039e9e7223 */ /* 0x000fc8000001089c */
[----:B------:R-:W4:Y:S01]  /*23380*/  MUFU.EX2 R211, R211 ;  /* 0x000000d300d37308 */ /* 0x000f220000000800 */
[----:B-1----:R-:W-:-:S07]  /*23390*/  FFMA.FTZ R14, R2, R14, R209 ;  /* 0x0000000e020e7223 */ /* 0x002fce00000100d1 */
[----:B------:R-:W0:Y:S01]  /*233a0*/  MUFU.EX2 R153, R153 ;  /* 0x0000009900997308 */ /* 0x000e220000000800 */
[C---:B--2---:R-:W-:Y:S01]  /*233b0*/  FADD.FTZ R14, R7.reuse, R14 ;  /* 0x0000000e070e7221 */ /* 0x044fe20000010000 */
[----:B------:R-:W-:-:S06]  /*233c0*/  F2FP.F16.F32.PACK_AB R209, R7, R209 ;  /* 0x000000d107d1723e */ /* 0x000fcc00000000ff */
[----:B------:R-:W1:Y:S01]  /*233d0*/  MUFU.EX2 R205, R205 ;  /* 0x000000cd00cd7308 */ /* 0x000e620000000800 */
[----:B----4-:R-:W-:-:S07]  /*233e0*/  FADD.FTZ R14, R211, R14 ;  /* 0x0000000ed30e7221 */ /* 0x010fce0000010000 */
        /* <DEDUP_REMOVED lines=20> */
[----:B------:R-:W-:-:S05]  /*23530*/  FADD.FTZ R13, R161, R12 ;  /* 0x0000000ca10d7221 */ /* 0x000fca0000010000 */
[----:B------:R-:W0:Y:S01]  /*23540*/  MUFU.EX2 R197, R197 ;  /* 0x000000c500c57308 */ /* 0x000e220000000800 */
[----:B-1----:R-:W-:-:S07]  /*23550*/  FADD.FTZ R157, R203, R157 ;  /* 0x0000009dcb9d7221 */ /* 0x002fce0000010000 */
[----:B---3--:R-:W1:Y:S01]  /*23560*/  MUFU.EX2 R9, R163 ;  /* 0x000000a300097308 */ /* 0x008e620000000800 */
[C---:B--2---:R-:W-:Y:S01]  /*23570*/  FADD.FTZ R157, R11.reuse, R157 ;  /* 0x0000009d0b9d7221 */ /* 0x044fe20000010000 */
[----:B------:R-:W-:-:S06]  /*23580*/  F2FP.F16.F32.PACK_AB R203, R11, R203 ;  /* 0x000000cb0bcb723e */ /* 0x000fcc00000000ff */
[----:B------:R-:W2:Y:S01]  /*23590*/  MUFU.EX2 R199, R199 ;  /* 0x000000c700c77308 */ /* 0x000ea20000000800 */
[----:B0-----:R-:W-:-:S07]  /*235a0*/  FADD.FTZ R157, R197, R157 ;  /* 0x0000009dc59d7221 */ /* 0x001fce0000010000 */
[----:B------:R-:W0:Y:S01]  /*235b0*/  MUFU.EX2 R14, R14 ;  /* 0x0000000e000e7308 */ /* 0x000e220000000800 */
[C---:B-1----:R-:W-:Y:S01]  /*235c0*/  FADD.FTZ R10, R9.reuse, R157 ;  /* 0x0000009d090a7221 */ /* 0x042fe20000010000 */
[----:B------:R-:W-:Y:S01]  /*235d0*/  F2FP.F16.F32.PACK_AB R197, R9, R197 ;  /* 0x000000c509c5723e */ /* 0x000fe200000000ff */
[----:B------:R-:W-:-:S05]  /*235e0*/  IMAD.MOV.U32 R9, RZ, RZ, R219 ;  /* 0x000000ffff097224 */ /* 0x000fca00078e00db */
        /* <DEDUP_REMOVED lines=14> */
[----:B------:R-:W-:Y:S02]  /*236d0*/  F2FP.F16.F32.PACK_AB R193, R155, R193 ;  /* 0x000000c19bc1723e */ /* 0x000fe400000000ff */
[----:B------:R-:W-:-:S04]  /*236e0*/  MOV R10, R214 ;  /* 0x000000d6000a7202 */ /* 0x000fc80000000f00 */
[----:B------:R-:W1:Y:S01]  /*236f0*/  MUFU.EX2 R156, R156 ;  /* 0x0000009c009c7308 */ /* 0x000e620000000800 */
[----:B--2---:R-:W-:Y:S01]  /*23700*/  FADD.FTZ R13, R194, R13 ;  /* 0x0000000dc20d7221 */ /* 0x004fe20000010000 */
[----:B------:R-:W-:-:S03]  /*23710*/  F2FP.F16.F32.PACK_AB R194, R6, R194 ;  /* 0x000000c206c2723e */ /* 0x000fc600000000ff */
[----:B------:R-:W-:Y:S01]  /*23720*/  FADD.FTZ R15, R6, R13 ;  /* 0x0000000d060f7221 */ /* 0x000fe20000010000 */
[----:B------:R-:W-:Y:S02]  /*23730*/  IMAD.MOV.U32 R6, RZ, RZ, R4 ;  /* 0x000000ffff067224 */ /* 0x000fe400078e0004 */
[----:B0-----:R-:W-:-:S04]  /*23740*/  FADD.FTZ R7, R158, R7 ;  /* 0x000000079e077221 */ /* 0x001fc80000010000 */
[C---:B-1----:R-:W-:Y:S01]  /*23750*/  FADD.FTZ R14, R156.reuse, R7 ;  /* 0x000000079c0e7221 */ /* 0x042fe20000010000 */
[----:B------:R-:W-:Y:S01]  /*23760*/  F2FP.F16.F32.PACK_AB R195, R156, R158 ;  /* 0x0000009e9cc3723e */ /* 0x000fe200000000ff */
[----:B------:R-:W-:Y:S01]  /*23770*/  IMAD.MOV.U32 R7, RZ, RZ, R5 ;  /* 0x000000ffff077224 */ /* 0x000fe200078e0005 */
[----:B------:R-:W-:Y:S06]  /*23780*/  @P2 BRA `(.L_x_2542) ;  /* 0xffffffb000a42947 */ /* 0x000fec000383ffff */
.L_x_2531:
[----:B------:R-:W-:Y:S05]  /*23790*/  BSYNC B0 ;  /* 0x0000000000007941 */ /* 0x000fea0003800000 */
.L_x_2530:
        /* <DEDUP_REMOVED lines=131> */
.L_x_2543:
[----:B------:R-:W-:Y:S02]  /*23fd0*/  LEA R0, R214, R16, 0x3 ;  /* 0x00000010d6007211 */ /* 0x000fe400078e18ff */
[----:B------:R-:W-:-:S04]  /*23fe0*/  SHF.L.U32 R7, R219, 0x1f, RZ ;  /* 0x0000001fdb077819 */ /* 0x000fc800000006ff */
[----:B------:R0:W1:Y:S01]  /*23ff0*/  SYNCS.PHASECHK.TRANS64.TRYWAIT P2, [R0+URZ+0x38850], R7 ;  /* 0x03885007000075a7 */ /* 0x000062000804017f */
[----:B------:R-:W-:Y:S05]  /*24000*/  @!P0 BRA `(.L_x_2544) ;  /* 0x0000000000048947 */ /* 0x000fea0003800000 */
[----:B------:R-:W-:Y:S01]  /*24010*/  BPT.TRAP 0x1 ;  /* 0x000000040000795c */ /* 0x000fe20000300000 */
.L_x_2544:
        /* <DEDUP_REMOVED lines=9> */
.L_x_2546:
[----:B------:R-:W-:Y:S05]  /*240b0*/  BSYNC B0 ;  /* 0x0000000000007941 */ /* 0x000fea0003800000 */
.L_x_2545:
[----:B------:R-:W-:Y:S01]  /*240c0*/  IMAD.MOV.U32 R6, RZ, RZ, R2 ;  /* 0x000000ffff067224 */ /* 0x000fe200078e0002 */
[----:B01----:R-:W-:Y:S01]  /*240d0*/  MOV R7, 0x40000040 ;  /* 0x4000004000077802 */ /* 0x003fe20000000f00 */
[----:B------:R-:W2:Y:S01]  /*240e0*/  LDL.LU R16, [R1+0x80] ;  /* 0x0000800001107983 */ /* 0x000ea20000300800 */
[----:B------:R-:W-:Y:S01]  /*240f0*/  WARPGROUP.ARRIVE ;  /* 0x00000000000079c5 */ /* 0x000fe20000000000 */
[----:B------:R-:W-:Y:S01]  /*24100*/  IADD3 R214, R214, 0x1, RZ ;  /* 0x00000001d6d67810 */ /* 0x000fe20007ffe0ff */
[----:B------:R-:W-:Y:S01]  /*24110*/  @!P1 VIADD R11, R0, 0x38860 ;  /* 0x00038860000b9836 */ /* 0x000fe20000000000 */
[----:B------:R-:W-:Y:S01]  /*24120*/  R2UR UR6, R6 ;  /* 0x00000000060672ca */ /* 0x000fe200000e0000 */
[----:B------:R-:W-:Y:S01]  /*24130*/  VIADD R6, R2, 0x80 ;  /* 0x0000008002067836 */ /* 0x000fe20000000000 */
[----:B------:R-:W-:Y:S01]  /*24140*/  R2UR UR7, R7 ;  /* 0x00000000070772ca */ /* 0x000fe200000e0000 */
[----:B------:R-:W-:Y:S01]  /*24150*/  IMAD.MOV.U32 R7, RZ, RZ, 0x40000040 ;  /* 0x40000040ff077424 */ /* 0x000fe200078e00ff */
[----:B------:R-:W-:Y:S01]  /*24160*/  ISETP.NE.AND P2, PT, R214, 0x2, PT ;  /* 0x00000002d600780c */ /* 0x000fe20003f45270 */
[----:B------:R-:W-:Y:S01]  /*24170*/  IMAD.MOV.U32 R0, RZ, RZ, -0x800000 ;  /* 0xff800000ff007424 */ /* 0x000fe200078e00ff */
[----:B------:R-:W-:-:S02]  /*24180*/  @!P1 PRMT R11, RZ, 0x654, R11 ;  /* 0x00000654ff0b9816 */ /* 0x000fc4000000000b */
[----:B------:R-:W-:-:S07]  /*24190*/  SEL R214, R214, RZ, P2 ;  /* 0x000000ffd6d67207 */ /* 0x000fce0001000000 */
        /* <DEDUP_REMOVED lines=12> */
[----:B--2---:R-:W-:Y:S01]  /*24260*/  VIADD R16, R16, 0x1 ;  /* 0x0000000110107836 */ /* 0x004fe20000000000 */
[----:B------:R-:W-:-:S04]  /*24270*/  MOV R7, 0x40000040 ;  /* 0x4000004000077802 */ /* 0x000fc80000000f00 */
[----:B------:R-:W-:Y:S01]  /*24280*/  STL [R1+0x80], R16 ;  /* 0x0000801001007387 */ /* 0x000fe20000100800 */
[----:B------:R-:W-:Y:S02]  /*24290*/  WARPGROUP.DEPBAR.LE gsb0, 0x0 ;  /* 0x00008000000079c5 */ /* 0x000fe40000010000 */
[----:B------:R-:W-:-:S15]  /*242a0*/  WARPGROUP.ARRIVE ;  /* 0x00000000000079c5 */ /* 0x000fde0000000000 */
[----:B------:R-:W-:-:S01]  /*242b0*/  NOP ;  /* 0x0000000000007918 */ /* 0x000fc20000000000 */
[----:B------:R-:W-:Y:S01]  /*242c0*/  HGMMA.64x256x16.F32 R24, R200, gdesc[UR4].tnspB, R24, gsb0 ;  /* 0x43e00004c8187df0 */ /* 0x000fe20008000818 */
[----:B------:R-:W-:Y:S01]  /*242d0*/  R2UR UR6, R6 ;  /* 0x00000000060672ca */ /* 0x000fe200000e0000 */
[----:B------:R-:W-:Y:S01]  /*242e0*/  VIADD R6, R2, 0x200 ;  /* 0x0000020002067836 */ /* 0x000fe20000000000 */
[----:B------:R-:W-:Y:S01]  /*242f0*/  R2UR UR7, R7 ;  /* 0x00000000070772ca */ /* 0x000fe200000e0000 */
[----:B------:R-:W-:Y:S01]  /*24300*/  IMAD.MOV.U32 R7, RZ, RZ, 0x40000040 ;  /* 0x40000040ff077424 */ /* 0x000fe200078e00ff */
[----:B------:R-:W0:Y:S02]  /*24310*/  SHFL.BFLY PT, R2, R15, 0x2, 0x1f ;  /* 0x0c401f000f027f89 */ /* 0x000e2400000e0000 */
[----:B0-----:R-:W-:Y:S01]  /*24320*/  FADD.FTZ R2, R2, R15 ;  /* 0x0000000f02027221 */ /* 0x001fe20000010000 */
[----:B------:R-:W-:Y:S02]  /*24330*/  WARPGROUP.DEPBAR.LE gsb0, 0x0 ;  /* 0x00008000000079c5 */ /* 0x000fe40000010000 */
[----:B------:R-:W-:-:S15]  /*24340*/  WARPGROUP.ARRIVE ;  /* 0x00000000000079c5 */ /* 0x000fde0000000000 */
[----:B------:R-:W-:-:S03]  /*24350*/  NOP ;  /* 0x0000000000007918 */ /* 0x000fc60000000000 */
[----:B------:R-:W-:Y:S01]  /*24360*/  HGMMA.64x256x16.F32 R24, R196, gdesc[UR4].tnspB, R24, gsb0 ;  /* 0x43e00004c4187df0 */ /* 0x000fe20008000818 */
[----:B------:R-:W-:Y:S02]  /*24370*/  R2UR UR6, R6 ;  /* 0x00000000060672ca */ /* 0x000fe400000e0000 */
[----:B------:R-:W-:Y:S02]  /*24380*/  R2UR UR7, R7 ;  /* 0x00000000070772ca */ /* 0x000fe400000e0000 */
[----:B------:R-:W0:Y:S02]  /*24390*/  SHFL.BFLY PT, R7, R14, 0x2, 0x1f ;  /* 0x0c401f000e077f89 */ /* 0x000e2400000e0000 */
[----:B0-----:R-:W-:Y:S02]  /*243a0*/  FADD.FTZ R6, R7, R14 ;  /* 0x0000000e07067221 */ /* 0x001fe40000010000 */
[----:B------:R-:W0:Y:S04]  /*243b0*/  SHFL.BFLY PT, R7, R2, 0x1, 0x1f ;  /* 0x0c201f0002077f89 */ /* 0x000e2800000e0000 */
[----:B------:R-:W1:Y:S01]  /*243c0*/  SHFL.BFLY PT, R9, R6, 0x1, 0x1f ;  /* 0x0c201f0006097f89 */ /* 0x000e6200000e0000 */
[----:B0-----:R-:W-:Y:S01]  /*243d0*/  FADD.FTZ R12, R2, R7 ;  /* 0x00000007020c7221 */ /* 0x001fe20000010000 */
[----:B------:R-:W-:Y:S01]  /*243e0*/  SEL R2, RZ, 0x1, P2 ;  /* 0x00000001ff027807 */ /* 0x000fe20001000000 */
[----:B-1----:R-:W-:-:S03]  /*243f0*/  FADD.FTZ R13, R6, R9 ;  /* 0x00000009060d7221 */ /* 0x002fc60000010000 */
        /* <DEDUP_REMOVED lines=149> */
.L_x_2406:
        /* <DEDUP_REMOVED lines=10> */
[----:B------:R-:W3:Y:S01]  /*24df0*/  LDL R144, [R1+0x74] ;  /* 0x0000740001907983 */ /* 0x000ee20000100800 */
[----:B------:R-:W4:Y:S01]  /*24e00*/  S2R R55, SR_SWINHI ;  /* 0x0000000000377919 */ /* 0x000f220000002f00 */
[----:B------:R-:W-:Y:S01]  /*24e10*/  F2FP.F16.F32.PACK_AB R4, R25, R4 ;  /* 0x000000041904723e */ /* 0x000fe200000000ff */
[----:B------:R-:W-:Y:S01]  /*24e20*/  ULDC.64 UR4, c[0x0][0xbd8] ;  /* 0x0002f60000047ab9 */ /* 0x000fe20000000a00 */
[----:B------:R-:W-:Y:S02]  /*24e30*/  MOV R20, R16 ;  /* 0x0000001000147202 */ /* 0x000fe40000000f00 */
[----:B----4-:R-:W-:-:S02]  /*24e40*/  MOV R21, R55 ;  /* 0x0000003700157202 */ /* 0x010fc40000000f00 */
        /* <DEDUP_REMOVED lines=13> */
[----:B------:R-:W-:Y:S01]  /*24f20*/  F2FP.F16.F32.PACK_AB R179, R151, R150 ;  /* 0x0000009697b3723e */ /* 0x000fe200000000ff */
[----:B------:R-:W-:Y:S01]  /*24f30*/  IMAD.MOV.U32 R76, RZ, RZ, RZ ;  /* 0x000000ffff4c7224 */ /* 0x000fe200078e00ff */
[----:B------:R-:W-:Y:S01]  /*24f40*/  BAR.SYNC.DEFER_BLOCKING 0x1, 0x100 ;  /* 0x0044000000007b1d */ /* 0x000fe20000010000 */
[----:B--2---:R-:W-:-:S03]  /*24f50*/  IMAD.WIDE R120, R6, 0x2, R20 ;  /* 0x0000000206787825 */ /* 0x004fc600078e0214 */
[----:B------:R-:W-:-:S04]  /*24f60*/  IADD3 R6, P1, R120, 0x20, RZ ;  /* 0x0000002078067810 */ /* 0x000fc80007f3e0ff */
[----:B------:R-:W-:Y:S02]  /*24f70*/  LOP3.LUT R88, R6, 0x380, RZ, 0xc0, !PT ;  /* 0x0000038006587812 */ /* 0x000fe400078ec0ff */
[----:B------:R-:W-:Y:S02]  /*24f80*/  IADD3 R55, P0, R120, 0x40, RZ ;  /* 0x0000004078377810 */ /* 0x000fe40007f1e0ff */
[----:B------:R-:W-:Y:S02]  /*24f90*/  SHF.R.U64 R88, R88, 0x3, RZ ;  /* 0x0000000358587819 */ /* 0x000fe400000012ff */
[C---:B------:R-:W-:Y:S02]  /*24fa0*/  IADD3 R104, P5, R120.reuse, 0x4040, RZ ;  /* 0x0000404078687810 */ /* 0x040fe40007fbe0ff */
[----:B------:R-:W-:Y:S02]  /*24fb0*/  IADD3 R80, P4, R120, 0x60, RZ ;  /* 0x0000006078507810 */ /* 0x000fe40007f9e0ff */
[----:B------:R-:W-:-:S02]  /*24fc0*/  LOP3.LUT R92, R55, 0x380, RZ, 0xc0, !PT ;  /* 0x00000380375c7812 */ /* 0x000fc400078ec0ff */
[----:B------:R-:W-:Y:S02]  /*24fd0*/  LOP3.LUT R88, R88, R6, RZ, 0x3c, !PT ;  /* 0x0000000658587212 */ /* 0x000fe400078e3cff */
[----:B------:R-:W-:Y:S02]  /*24fe0*/  IADD3 R84, P3, R120, 0x4000, RZ ;  /* 0x0000400078547810 */ /* 0x000fe40007f7e0ff */
[----:B------:R-:W-:Y:S02]  /*24ff0*/  LOP3.LUT R6, R104, 0x380, RZ, 0xc0, !PT ;  /* 0x0000038068067812 */ /* 0x000fe400078ec0ff */
[----:B------:R-:W-:Y:S02]  /*25000*/  LOP3.LUT R96, R80, 0x380, RZ, 0xc0, !PT ;  /* 0x0000038050607812 */ /* 0x000fe400078ec0ff */
[----:B------:R-:W-:Y:S02]  /*25010*/  SHF.R.U64 R92, R92, 0x3, RZ ;  /* 0x000000035c5c7819 */ /* 0x000fe400000012ff */
[----:B------:R-:W-:-:S02]  /*25020*/  IADD3 R106, P2, R120, 0x4060, RZ ;  /* 0x00004060786a7810 */ /* 0x000fc40007f5e0ff */
[-C--:B------:R-:W-:Y:S02]  /*25030*/  IADD3.X R101, RZ, R121.reuse, RZ, P3, !PT ;  /* 0x00000079ff657210 */ /* 0x080fe40001ffe4ff */
[----:B------:R-:W-:Y:S02]  /*25040*/  SHF.R.U64 R6, R6, 0x3, RZ ;  /* 0x0000000306067819 */ /* 0x000fe400000012ff */
[----:B------:R-:W-:Y:S02]  /*25050*/  IADD3.X R89, RZ, R121, RZ, P1, !PT ;  /* 0x00000079ff597210 */ /* 0x000fe40000ffe4ff */
[----:B------:R-:W-:Y:S02]  /*25060*/  IADD3 R114, P3, R120, 0x8060, RZ ;  /* 0x0000806078727810 */ /* 0x000fe40007f7e0ff */
[----:B------:R-:W-:Y:S02]  /*25070*/  SHF.R.U64 R96, R96, 0x3, RZ ;  /* 0x0000000360607819 */ /* 0x000fe400000012ff */
[----:B------:R-:W-:-:S02]  /*25080*/  LOP3.LUT R81, R120, 0x380, RZ, 0xc0, !PT ;  /* 0x0000038078517812 */ /* 0x000fc400078ec0ff */
[C---:B------:R-:W-:Y:S02]  /*25090*/  IADD3 R102, P6, R120.reuse, 0x4020, RZ ;  /* 0x0000402078667810 */ /* 0x040fe40007fde0ff */
[----:B------:R-:W-:Y:S02]  /*250a0*/  IADD3 R108, P1, R120, 0x8000, RZ ;  /* 0x00008000786c7810 */ /* 0x000fe40007f3e0ff */
[----:B------:R-:W-:Y:S02]  /*250b0*/  LOP3.LUT R100, R84, 0x380, RZ, 0xc0, !PT ;  /* 0x0000038054647812 */ /* 0x000fe400078ec0ff */
[----:B------:R-:W-:Y:S02]  /*250c0*/  LOP3.LUT R92, R92, R55, RZ, 0x3c, !PT ;  /* 0x000000375c5c7212 */ /* 0x000fe400078e3cff */
[----:B------:R-:W-:Y:S02]  /*250d0*/  LOP3.LUT R55, R106, 0x380, RZ, 0xc0, !PT ;  /* 0x000003806a377812 */ /* 0x000fe400078ec0ff */
[----:B------:R-:W-:-:S02]  /*250e0*/  LOP3.LUT R104, R6, R104, RZ, 0x3c, !PT ;  /* 0x0000006806687212 */ /* 0x000fc400078e3cff */
[----:B------:R-:W-:Y:S02]  /*250f0*/  LOP3.LUT R96, R96, R80, RZ, 0x3c, !PT ;  /* 0x0000005060607212 */ /* 0x000fe400078e3cff */
[----:B------:R-:W-:Y:S01]  /*25100*/  LOP3.LUT R6, R114, 0x380, RZ, 0xc0, !PT ;  /* 0x0000038072067812 */ /* 0x000fe200078ec0ff */
[--C-:B------:R-:W-:Y:S01]  /*25110*/  IMAD.X R103, RZ, RZ, R121.reuse, P6 ;  /* 0x000000ffff677224 */ /* 0x100fe200030e0679 */
[----:B------:R-:W-:Y:S02]  /*25120*/  SHF.R.U64 R81, R81, 0x3, RZ ;  /* 0x0000000351517819 */ /* 0x000fe400000012ff */
[----:B------:R-:W-:Y:S02]  /*25130*/  SHF.R.U64 R100, R100, 0x3, RZ ;  /* 0x0000000364647819 */ /* 0x000fe400000012ff */
[----:B------:R-:W-:Y:S01]  /*25140*/  LOP3.LUT R80, R108, 0x380, RZ, 0xc0, !PT ;  /* 0x000003806c507812 */ /* 0x000fe200078ec0ff */
[--C-:B------:R-:W-:Y:S01]  /*25150*/  IMAD.X R93, RZ, RZ, R121.reuse, P0 ;  /* 0x000000ffff5d7224 */ /* 0x100fe200000e0679 */
[----:B------:R-:W-:Y:S01]  /*25160*/  SHF.R.U64 R55, R55, 0x3, RZ ;  /* 0x0000000337377819 */ /* 0x000fe200000012ff */
[--C-:B------:R-:W-:Y:S01]  /*25170*/  IMAD.X R97, RZ, RZ, R121.reuse, P4 ;  /* 0x000000ffff617224 */ /* 0x100fe200020e0679 */
[C---:B------:R-:W-:Y:S01]  /*25180*/  IADD3 R116, P6, R120.reuse, 0xc000, RZ ;  /* 0x0000c00078747810 */ /* 0x040fe20007fde0ff */
[--C-:B------:R-:W-:Y:S01]  /*25190*/  IMAD.X R105, RZ, RZ, R121.reuse, P5 ;  /* 0x000000ffff697224 */ /* 0x100fe200028e0679 */
[----:B------:R-:W-:Y:S01]  /*251a0*/  IADD3.X R107, RZ, R121, RZ, P2, !PT ;  /* 0x00000079ff6b7210 */ /* 0x000fe200017fe4ff */
[----:B------:R-:W-:Y:S01]  /*251b0*/  IMAD.X R109, RZ, RZ, R121, P1 ;  /* 0x000000ffff6d7224 */ /* 0x000fe200008e0679 */
[----:B------:R-:W-:-:S02]  /*251c0*/  IADD3 R110, P0, R120, 0x8020, RZ ;  /* 0x00008020786e7810 */ /* 0x000fc40007f1e0ff */
[C---:B------:R-:W-:Y:S02]  /*251d0*/  IADD3 R112, P4, R120.reuse, 0x8040, RZ ;  /* 0x0000804078707810 */ /* 0x040fe40007f9e0ff */
[C---:B------:R-:W-:Y:S02]  /*251e0*/  IADD3 R26, P5, R120.reuse, 0xc020, RZ ;  /* 0x0000c020781a7810 */ /* 0x040fe40007fbe0ff */
[C---:B------:R-:W-:Y:S02]  /*251f0*/  IADD3 R30, P2, R120.reuse, 0xc040, RZ ;  /* 0x0000c040781e7810 */ /* 0x040fe40007f5e0ff */
[----:B------:R-:W-:Y:S02]  /*25200*/  IADD3 R42, P1, R120, 0xc060, RZ ;  /* 0x0000c060782a7810 */ /* 0x000fe40007f3e0ff */
[----:B------:R-:W-:Y:S02]  /*25210*/  SHF.R.U64 R6, R6, 0x3, RZ ;  /* 0x0000000306067819 */ /* 0x000fe400000012ff */
[----:B------:R-:W-:-:S02]  /*25220*/  LOP3.LUT R120, R81, R120, RZ, 0x3c, !PT ;  /* 0x0000007851787212 */ /* 0x000fc400078e3cff */
[----:B------:R-:W-:Y:S02]  /*25230*/  LOP3.LUT R100, R100, R84, RZ, 0x3c, !PT ;  /* 0x0000005464647212 */ /* 0x000fe400078e3cff */
[----:B------:R-:W-:Y:S02]  /*25240*/  SHF.R.U64 R80, R80, 0x3, RZ ;  /* 0x0000000350507819 */ /* 0x000fe400000012ff */
[----:B------:R-:W-:Y:S02]  /*25250*/  LOP3.LUT R84, R102, 0x380, RZ, 0xc0, !PT ;  /* 0x0000038066547812 */ /* 0x000fe400078ec0ff */
[----:B------:R-:W-:Y:S02]  /*25260*/  LOP3.LUT R106, R55, R106, RZ, 0x3c, !PT ;  /* 0x0000006a376a7212 */ /* 0x000fe400078e3cff */
[----:B------:R-:W-:Y:S02]  /*25270*/  LOP3.LUT R55, R116, 0x380, RZ, 0xc0, !PT ;  /* 0x0000038074377812 */ /* 0x000fe400078ec0ff */
[----:B------:R-:W-:-:S02]  /*25280*/  LOP3.LUT R114, R6, R114, RZ, 0x3c, !PT ;  /* 0x0000007206727212 */ /* 0x000fc400078e3cff */
[----:B------:R-:W-:Y:S02]  /*25290*/  LOP3.LUT R108, R80, R108, RZ, 0x3c, !PT ;  /* 0x0000006c506c7212 */ /* 0x000fe400078e3cff */
[----:B------:R-:W-:Y:S02]  /*252a0*/  MOV R120, R120 ;  /* 0x0000007800787202 */ /* 0x000fe40000000f00 */
[----:B------:R-:W-:Y:S02]  /*252b0*/  F2FP.F16.F32.PACK_AB R6, R29, R8 ;  /* 0x000000081d06723e */ /* 0x000fe400000000ff */
[----:B------:R-:W-:Y:S02]  /*252c0*/  SHF.R.U64 R84, R84, 0x3, RZ ;  /* 0x0000000354547819 */ /* 0x000fe400000012ff */
[----:B------:R-:W-:Y:S02]  /*252d0*/  LOP3.LUT R80, R110, 0x380, RZ, 0xc0, !PT ;  /* 0x000003806e507812 */ /* 0x000fe400078ec0ff */
[----:B------:R-:W-:-:S02]  /*252e0*/  SHF.R.U64 R55, R55, 0x3, RZ ;  /* 0x0000000337377819 */ /* 0x000fc400000012ff */
[----:B------:R-:W-:Y:S02]  /*252f0*/  LOP3.LUT R25, R26, 0x380, RZ, 0xc0, !PT ;  /* 0x000003801a197812 */ /* 0x000fe400078ec0ff */
[----:B------:R-:W-:Y:S01]  /*25300*/  LOP3.LUT R27, R30, 0x380, RZ, 0xc0, !PT ;  /* 0x000003801e1b7812 */ /* 0x000fe200078ec0ff */
[----:B------:R2:W-:Y:S01]  /*25310*/  STSM.16.M88.4 [R120], R4 ;  /* 0x0000000478007844 */ /* 0x0005e20000000200 */
[----:B------:R-:W-:Y:S02]  /*25320*/  LOP3.LUT R102, R84, R102, RZ, 0x3c, !PT ;  /* 0x0000006654667212 */ /* 0x000fe400078e3cff */
[----:B------:R-:W-:Y:S02]  /*25330*/  SHF.R.U64 R80, R80, 0x3, RZ ;  /* 0x0000000350507819 */ /* 0x000fe400000012ff */
[----:B------:R-:W-:Y:S02]  /*25340*/  LOP3.LUT R84, R112, 0x380, RZ, 0xc0, !PT ;  /* 0x0000038070547812 */ /* 0x000fe400078ec0ff */
[----:B------:R-:W-:-:S02]  /*25350*/  LOP3.LUT R116, R55, R116, RZ, 0x3c, !PT ;  /* 0x0000007437747212 */ /* 0x000fc400078e3cff */
[----:B------:R-:W-:Y:S02]  /*25360*/  SHF.R.U64 R25, R25, 0x3, RZ ;  /* 0x0000000319197819 */ /* 0x000fe400000012ff */
[----:B------:R-:W-:Y:S02]  /*25370*/  SHF.R.U64 R27, R27, 0x3, RZ ;  /* 0x000000031b1b7819 */ /* 0x000fe400000012ff */
[----:B------:R-:W-:Y:S02]  /*25380*/  MOV R88, R88 ;  /* 0x0000005800587202 */ /* 0x000fe40000000f00 */
[----:B------:R-:W-:Y:S02]  /*25390*/  LOP3.LUT R55, R42, 0x380, RZ, 0xc0, !PT ;  /* 0x000003802a377812 */ /* 0x000fe400078ec0ff */
[----:B--2---:R-:W-:Y:S02]  /*253a0*/  F2FP.F16.F32.PACK_AB R4, R33, R10 ;  /* 0x0000000a2104723e */ /* 0x004fe400000000ff */
[----:B------:R-:W-:-:S02]  /*253b0*/  F2FP.F16.F32.PACK_AB R5, R35, R34 ;  /* 0x000000222305723e */ /* 0x000fc400000000ff */
[----:B------:R-:W-:Y:S02]  /*253c0*/  F2FP.F16.F32.PACK_AB R6, R37, R12 ;  /* 0x0000000c2506723e */ /* 0x000fe400000000ff */
[----:B------:R-:W-:Y:S02]  /*253d0*/  F2FP.F16.F32.PACK_AB R7, R39, R38 ;  /* 0x000000262707723e */ /* 0x000fe400000000ff */
[----:B------:R-:W-:Y:S02]  /*253e0*/  MOV R92, R92 ;  /* 0x0000005c005c7202 */ /* 0x000fe40000000f00 */
[----:B------:R-:W-:Y:S02]  /*253f0*/  F2FP.F16.F32.PACK_AB R8, R41, R14 ;  /* 0x0000000e2908723e */ /* 0x000fe400000000ff */
[----:B------:R-:W-:Y:S02]  /*25400*/  F2FP.F16.F32.PACK_AB R10, R45, R24 ;  /* 0x000000182d0a723e */ /* 0x000fe400000000ff */
[----:B------:R-:W-:Y:S01]  /*25410*/  LOP3.LUT R110, R80, R110, RZ, 0x3c, !PT ;  /* 0x0000006e506e7212 */ /* 0x000fe200078e3cff */
[----:B------:R2:W-:Y:S01]  /*25420*/  STSM.16.M88.4 [R88], R4 ;  /* 0x0000000458007844 */ /* 0x0005e20000000200 */
[----:B------:R-:W-:-:S02]  /*25430*/  SHF.R.U64 R84, R84, 0x3, RZ ;  /* 0x0000000354547819 */ /* 0x000fc400000012ff */
[----:B------:R-:W-:Y:S02]  /*25440*/  LOP3.LUT R118, R25, R26, RZ, 0x3c, !PT ;  /* 0x0000001a19767212 */ /* 0x000fe400078e3cff */
[----:B------:R-:W-:Y:S02]  /*25450*/  LOP3.LUT R80, R27, R30, RZ, 0x3c, !PT ;  /* 0x0000001e1b507212 */ /* 0x000fe400078e3cff */
[----:B------:R-:W-:Y:S02]  /*25460*/  MOV R96, R96 ;  /* 0x0000006000607202 */ /* 0x000fe40000000f00 */
[----:B------:R-:W-:Y:S02]  /*25470*/  F2FP.F16.F32.PACK_AB R12, R49, R157 ;  /* 0x0000009d310c723e */ /* 0x000fe400000000ff */
[----:B------:R-:W-:Y:S01]  /*25480*/  F2FP.F16.F32.PACK_AB R14, R53, R158 ;  /* 0x0000009e350e723e */ /* 0x000fe200000000ff */
[----:B------:R-:W-:Y:S01]  /*25490*/  IMAD.X R111, RZ, RZ, R121, P0 ;  /* 0x000000ffff6f7224 */ /* 0x000fe200000e0679 */
[----:B------:R-:W-:-:S02]  /*254a0*/  SHF.R.U64 R55, R55, 0x3, RZ ;  /* 0x0000000337377819 */ /* 0x000fc400000012ff */
[----:B------:R-:W-:Y:S02]  /*254b0*/  MOV R100, R100 ;  /* 0x0000006400647202 */ /* 0x000fe40000000f00 */
[----:B------:R-:W-:Y:S02]  /*254c0*/  F2FP.F16.F32.PACK_AB R24, R57, R159 ;  /* 0x0000009f3918723e */ /* 0x000fe400000000ff */
[----:B------:R-:W-:Y:S02]  /*254d0*/  F2FP.F16.F32.PACK_AB R25, R59, R58 ;  /* 0x0000003a3b19723e */ /* 0x000fe400000000ff */
[----:B------:R-:W-:Y:S02]  /*254e0*/  F2FP.F16.F32.PACK_AB R26, R61, R160 ;  /* 0x000000a03d1a723e */ /* 0x000fe400000000ff */
[----:B------:R-:W-:Y:S01]  /*254f0*/  F2FP.F16.F32.PACK_AB R27, R63, R62 ;  /* 0x0000003e3f1b723e */ /* 0x000fe200000000ff */
[----:B------:R4:W-:Y:S01]  /*25500*/  STSM.16.M88.4 [R92], R8 ;  /* 0x000000085c007844 */ /* 0x0009e20000000200 */
[----:B------:R-:W-:-:S02]  /*25510*/  MOV R102, R102 ;  /* 0x0000006600667202 */ /* 0x000fc40000000f00 */
[----:B--2---:R-:W-:Y:S02]  /*25520*/  F2FP.F16.F32.PACK_AB R4, R65, R161 ;  /* 0x000000a14104723e */ /* 0x004fe400000000ff */
[----:B------:R-:W-:Y:S02]  /*25530*/  F2FP.F16.F32.PACK_AB R5, R67, R66 ;  /* 0x000000424305723e */ /* 0x000fe400000000ff */
[----:B------:R-:W-:Y:S02]  /*25540*/  F2FP.F16.F32.PACK_AB R6, R69, R162 ;  /* 0x000000a24506723e */ /* 0x000fe400000000ff */
[----:B------:R-:W-:Y:S01]  /*25550*/  F2FP.F16.F32.PACK_AB R7, R71, R70 ;  /* 0x000000464707723e */ /* 0x000fe200000000ff */
[----:B------:R-:W-:Y:S01]  /*25560*/  STSM.16.M88.4 [R96], R12 ;  /* 0x0000000c60007844 */ /* 0x000fe20000000200 */
[----:B------:R-:W-:Y:S02]  /*25570*/  IADD3.X R113, RZ, R121, RZ, P4, !PT ;  /* 0x00000079ff717210 */ /* 0x000fe400027fe4ff */
[----:B------:R-:W-:-:S02]  /*25580*/  LOP3.LUT R112, R84, R112, RZ, 0x3c, !PT ;  /* 0x0000007054707212 */ /* 0x000fc400078e3cff */
[----:B------:R-:W-:Y:S02]  /*25590*/  MOV R104, R104 ;  /* 0x0000006800687202 */ /* 0x000fe40000000f00 */
[----:B----4-:R-:W-:Y:S02]  /*255a0*/  F2FP.F16.F32.PACK_AB R8, R73, R163 ;  /* 0x000000a34908723e */ /* 0x010fe400000000ff */
[----:B------:R-:W-:Y:S02]  /*255b0*/  F2FP.F16.F32.PACK_AB R9, R75, R74 ;  /* 0x0000004a4b09723e */ /* 0x000fe400000000ff */
[----:B------:R-:W-:Y:S02]  /*255c0*/  F2FP.F16.F32.PACK_AB R10, R77, R164 ;  /* 0x000000a44d0a723e */ /* 0x000fe400000000ff */
[----:B------:R-:W-:Y:S01]  /*255d0*/  F2FP.F16.F32.PACK_AB R11, R79, R78 ;  /* 0x0000004e4f0b723e */ /* 0x000fe200000000ff */
[----:B------:R-:W-:Y:S01]  /*255e0*/  STSM.16.M88.4 [R100], R24 ;  /* 0x0000001864007844 */ /* 0x000fe20000000200 */
[----:B------:R-:W-:-:S02]  /*255f0*/  LOP3.LUT R84, R55, R42, RZ, 0x3c, !PT ;  /* 0x0000002a37547212 */ /* 0x000fc400078e3cff */
[----:B------:R-:W-:Y:S02]  /*25600*/  MOV R106, R106 ;  /* 0x0000006a006a7202 */ /* 0x000fe40000000f00 */
[----:B------:R-:W-:Y:S02]  /*25610*/  F2FP.F16.F32.PACK_AB R29, R83, R82 ;  /* 0x00000052531d723e */ /* 0x000fe400000000ff */
[----:B------:R-:W-:Y:S01]  /*25620*/  F2FP.F16.F32.PACK_AB R30, R40, R166 ;  /* 0x000000a6281e723e */ /* 0x000fe200000000ff */
[----:B------:R2:W-:Y:S01]  /*25630*/  STSM.16.M88.4 [R102], R4 ;  /* 0x0000000466007844 */ /* 0x0005e20000000200 */
[----:B------:R-:W-:Y:S02]  /*25640*/  MOV R108, R108 ;  /* 0x0000006c006c7202 */ /* 0x000fe40000000f00 */
[----:B------:R-:W-:Y:S02]  /*25650*/  F2FP.F16.F32.PACK_AB R40, R52, R167 ;  /* 0x000000a73428723e */ /* 0x000fe400000000ff */
[----:B------:R-:W-:-:S02]  /*25660*/  F2FP.F16.F32.PACK_AB R41, R91, R90 ;  /* 0x0000005a5b29723e */ /* 0x000fc400000000ff */
[----:B------:R-:W-:Y:S02]  /*25670*/  F2FP.F16.F32.PACK_AB R42, R68, R168 ;  /* 0x000000a8442a723e */ /* 0x000fe400000000ff */
[----:B------:R-:W-:Y:S02]  /*25680*/  MOV R110, R110 ;  /* 0x0000006e006e7202 */ /* 0x000fe40000000f00 */
        /* <DEDUP_REMOVED lines=12> */
[----:B---3--:R-:W-:-:S03]  /*25750*/  SHF.R.S32.HI R78, RZ, 0x1f, R144 ;  /* 0x0000001fff4e7819 */ /* 0x008fc60000011490 */
[----:B------:R-:W-:Y:S01]  /*25760*/  STSM.16.M88.4 [R110], R52 ;  /* 0x000000346e007844 */ /* 0x000fe20000000200 */
[----:B------:R-:W-:-:S03]  /*25770*/  IMAD.X R117, RZ, RZ, R121, P6 ;  /* 0x000000ffff757224 */ /* 0x000fc600030e0679 */
[----:B------:R2:W-:Y:S01]  /*25780*/  STSM.16.M88.4 [R112], R4 ;  /* 0x0000000470007844 */ /* 0x0005e20000000200 */
[----:B------:R-:W-:Y:S01]  /*25790*/  IADD3.X R119, RZ, R121, RZ, P5, !PT ;  /* 0x00000079ff777210 */ /* 0x000fe20002ffe4ff */
[--C-:B------:R-:W-:Y:S01]  /*257a0*/  IMAD.X R81, RZ, RZ, R121.reuse, P2 ;  /* 0x000000ffff517224 */ /* 0x100fe200010e0679 */
[----:B------:R-:W-:Y:S01]  /*257b0*/  ISETP.NE.U32.AND P0, PT, RZ, UR4, PT ;  /* 0x00000004ff007c0c */ /* 0x000fe2000bf05070 */
[----:B------:R-:W-:Y:S01]  /*257c0*/  IMAD.X R85, RZ, RZ, R121, P1 ;  /* 0x000000ffff557224 */ /* 0x000fe200008e0679 */
[----:B------:R-:W-:Y:S02]  /*257d0*/  SHF.L.U64.HI R3, R144, 0x2, R78 ;  /* 0x0000000290037819 */ /* 0x000fe4000001024e */
[----:B------:R-:W-:Y:S02]  /*257e0*/  MOV R114, R114 ;  /* 0x0000007200727202 */ /* 0x000fe40000000f00 */
[----:B----4-:R-:W-:Y:S02]  /*257f0*/  F2FP.F16.F32.PACK_AB R8, R154, R173 ;  /* 0x000000ad9a08723e */ /* 0x010fe400000000ff */
[----:B------:R-:W-:-:S02]  /*25800*/  F2FP.F16.F32.PACK_AB R9, R56, R51 ;  /* 0x000000333809723e */ /* 0x000fc400000000ff */
[----:B--2---:R-:W-:Y:S02]  /*25810*/  SHF.L.U32 R4, R144, 0x2, RZ ;  /* 0x0000000290047819 */ /* 0x004fe400000006ff */
[----:B------:R-:W-:Y:S02]  /*25820*/  F2FP.F16.F32.PACK_AB R10, R155, R174 ;  /* 0x000000ae9b0a723e */ /* 0x000fe400000000ff */
[----:B------:R-:W-:Y:S02]  /*25830*/  IADD3 R6, P1, R4, UR4, RZ ;  /* 0x0000000404067c10 */ /* 0x000fe4000ff3e0ff */
[----:B------:R-:W-:Y:S02]  /*25840*/  F2FP.F16.F32.PACK_AB R11, R64, R60 ;  /* 0x0000003c400b723e */ /* 0x000fe400000000ff */
        /* <DEDUP_REMOVED lines=10> */
[----:B------:R-:W-:Y:S02]  /*258f0*/  MOV R80, R80 ;  /* 0x0000005000507202 */ /* 0x000fe40000000f00 */
[----:B------:R-:W-:Y:S02]  /*25900*/  F2FP.F16.F32.PACK_AB R28, R137, R136 ;  /* 0x00000088891c723e */ /* 0x000fe400000000ff */
[----:B------:R-:W-:Y:S02]  /*25910*/  F2FP.F16.F32.PACK_AB R29, R139, R138 ;  /* 0x0000008a8b1d723e */ /* 0x000fe400000000ff */
[----:B------:R-:W-:-:S02]  /*25920*/  F2FP.F16.F32.PACK_AB R30, R141, R140 ;  /* 0x0000008c8d1e723e */ /* 0x000fc400000000ff */
[----:B------:R-:W-:Y:S02]  /*25930*/  F2FP.F16.F32.PACK_AB R31, R143, R142 ;  /* 0x0000008e8f1f723e */ /* 0x000fe400000000ff */
[----:B------:R-:W-:Y:S02]  /*25940*/  ISETP.NE.AND.EX P0, PT, RZ, UR5, PT, P0 ;  /* 0x00000005ff007c0c */ /* 0x000fe4000bf05300 */
[----:B------:R-:W-:Y:S01]  /*25950*/  IADD3.X R7, R3, UR5, RZ, P1, !PT ;  /* 0x0000000503077c10 */ /* 0x000fe20008ffe4ff */
[----:B------:R-:W-:Y:S01]  /*25960*/  ULDC.64 UR4, c[0x0][0xbe0] ;  /* 0x0002f80000047ab9 */ /* 0x000fe20000000a00 */
[----:B------:R-:W-:Y:S01]  /*25970*/  MOV R84, R84 ;  /* 0x0000005400547202 */ /* 0x000fe20000000f00 */
[----:B------:R2:W-:Y:S01]  /*25980*/  STSM.16.M88.4 [R114], R8 ;  /* 0x0000000872007844 */ /* 0x0005e20000000200 */
[----:B------:R-:W-:-:S03]  /*25990*/  ISETP.NE.U32.AND P1, PT, RZ, UR4, PT ;  /* 0x00000004ff007c0c */ /* 0x000fc6000bf25070 */
[----:B------:R3:W-:Y:S01]  /*259a0*/  STSM.16.M88.4 [R116], R12 ;  /* 0x0000000c74007844 */ /* 0x0007e20000000200 */
[----:B------:R-:W-:-:S03]  /*259b0*/  ISETP.NE.AND.EX P1, PT, RZ, UR5, PT, P1 ;  /* 0x00000005ff007c0c */ /* 0x000fc6000bf25310 */
[----:B------:R3:W-:Y:S04]  /*259c0*/  STSM.16.M88.4 [R118], R24 ;  /* 0x0000001876007844 */ /* 0x0007e80000000200 */
[----:B------:R3:W-:Y:S04]  /*259d0*/  STSM.16.M88.4 [R80], R28 ;  /* 0x0000001c50007844 */ /* 0x0007e80000000200 */
[----:B------:R3:W-:Y:S01]  /*259e0*/  STSM.16.M88.4 [R84], R176 ;  /* 0x000000b054007844 */ /* 0x0007e20000000200 */
[----:B------:R-:W-:Y:S01]  /*259f0*/  BAR.SYNC.DEFER_BLOCKING 0x1, 0x100 ;  /* 0x0044000000007b1d */ /* 0x000fe20000010000 */
[----:B------:R-:W-:-:S04]  /*25a00*/  @P1 IADD3 R4, P2, R4, UR4, RZ ;  /* 0x0000000404041c10 */ /* 0x000fc8000ff5e0ff */
[----:B------:R-:W-:Y:S01]  /*25a10*/  @P1 IADD3.X R5, R3, UR5, RZ, P2, !PT ;  /* 0x0000000503051c10 */ /* 0x000fe200097fe4ff */
[----:B------:R-:W-:Y:S02]  /*25a20*/  ULDC UR4, c[0x0][0xa88] ;  /* 0x0002a20000047ab9 */ /* 0x000fe40000000800 */
[----:B------:R-:W-:Y:S01]  /*25a30*/  MOV R3, UR4 ;  /* 0x0000000400037c02 */ /* 0x000fe20008000f00 */
[----:B------:R3:W5:Y:S05]  /*25a40*/  @P0 LDG.E R76, desc[UR60][R6.64] ;  /* 0x0000003c064c0981 */ /* 0x00076a000c1e1900 */
[----:B------:R3:W5:Y:S01]  /*25a50*/  @P1 LDG.E R3, desc[UR60][R4.64] ;  /* 0x0000003c04031981 */ /* 0x000762000c1e1900 */
[----:B------:R-:W2:Y:S02]  /*25a60*/  S2R R180, SR_TID.X ;  /* 0x0000000000b47919 */ /* 0x000ea40000002100 */
[----:B--2---:R-:W-:-:S05]  /*25a70*/  VIADD R11, R180, 0xffffff80 ;  /* 0xffffff80b40b7836 */ /* 0x004fca0000000000 */
[----:B------:R-:W-:-:S04]  /*25a80*/  SHF.R.S32.HI R8, RZ, 0x1f, R11 ;  /* 0x0000001fff087819 */ /* 0x000fc8000001140b */
[----:B------:R-:W-:Y:S01]  /*25a90*/  LEA.HI R9, R8, R11, RZ, 0x3 ;  /* 0x0000000b08097211 */ /* 0x000fe200078f18ff */
[----:B---3--:R-:W-:Y:S06]  /*25aa0*/  @P1 BRA `(.L_x_2550) ;  /* 0x0000000000101947 */ /* 0x008fec0003800000 */
[----:B------:R-:W-:Y:S05]  /*25ab0*/  @!P0 BRA `(.L_x_2550) ;  /* 0x00000000000c8947 */ /* 0x000fea0003800000 */
[----:B------:R-:W2:Y:S04]  /*25ac0*/  LDG.E R4, desc[UR60][R6.64] ;  /* 0x0000003c06047981 */ /* 0x000ea8000c1e1900 */
[----:B-----5:R-:W2:Y:S02]  /*25ad0*/  LDG.E R3, desc[UR60][R6.64+0x4] ;  /* 0x0000043c06037981 */ /* 0x020ea4000c1e1900 */
[----:B--2---:R-:W-:-:S07]  /*25ae0*/  IMAD.IADD R3, R3, 0x1, -R4 ;  /* 0x0000000103037824 */ /* 0x004fce00078e0a04 */
.L_x_2550:
[----:B------:R-:W2:Y:S01]  /*25af0*/  LDL R10, [R1+0x68] ;  /* 0x00006800010a7983 */ /* 0x000ea20000100800 */
[----:B------:R-:W-:Y:S01]  /*25b00*/  LOP3.LUT R4, R9, 0xfffffff8, RZ, 0xc0, !PT ;  /* 0xfffffff809047812 */ /* 0x000fe200078ec0ff */
[----:B------:R-:W-:Y:S02]  /*25b10*/  ULDC.64 UR4, c[0x0][0xb70] ;  /* 0x0002dc0000047ab9 */ /* 0x000fe40000000a00 */
[----:B------:R-:W3:Y:S04]  /*25b20*/  LDL.LU R83, [R1+0x78] ;  /* 0x0000780001537983 */ /* 0x000ee80000300800 */
[----:B------:R-:W2:Y:S01]  /*25b30*/  LDL.LU R82, [R1+0x84] ;  /* 0x0000840001527983 */ /* 0x000ea20000300800 */
[----:B-----5:R-:W-:Y:S01]  /*25b40*/  SHF.R.S32.HI R77, RZ, 0x1f, R76 ;  /* 0x0000001fff4d7819 */ /* 0x020fe2000001144c */
[----:B------:R-:W-:Y:S01]  /*25b50*/  IMAD.IADD R7, R11, 0x1, -R4 ;  /* 0x000000010b077824 */ /* 0x000fe200078e0a04 */
[----:B------:R-:W-:-:S02]  /*25b60*/  SEL R78, R78, RZ, !P0 ;  /* 0x000000ff4e4e7207 */ /* 0x000fc40004000000 */
[----:B------:R-:W-:Y:S02]  /*25b70*/  SEL R79, R144, RZ, !P0 ;  /* 0x000000ff904f7207 */ /* 0x000fe40004000000 */
[----:B------:R-:W-:Y:S02]  /*25b80*/  LEA R7, R7, R234, 0x3 ;  /* 0x000000ea07077211 */ /* 0x000fe400078e18ff */
[----:B------:R-:W-:-:S03]  /*25b90*/  LEA.HI R8, R8, R11, RZ, 0x7 ;  /* 0x0000000b08087211 */ /* 0x000fc600078f38ff */
[----:B------:R-:W-:Y:S01]  /*25ba0*/  IMAD.WIDE R20, R7, 0x2, R20 ;  /* 0x0000000207147825 */ /* 0x000fe200078e0214 */
[----:B------:R-:W-:Y:S02]  /*25bb0*/  LOP3.LUT R12, R8, 0xffffff80, RZ, 0xc0, !PT ;  /* 0xffffff80080c7812 */ /* 0x000fe400078ec0ff */
[C---:B------:R-:W-:Y:S02]  /*25bc0*/  IADD3 R13, P3, R20.reuse, 0x2000, RZ ;  /* 0x00002000140d7810 */ /* 0x040fe40007f7e0ff */
[----:B------:R-:W-:Y:S02]  /*25bd0*/  IADD3 R29, P2, R20, 0x4000, RZ ;  /* 0x00004000141d7810 */ /* 0x000fe40007f5e0ff */
[----:B------:R-:W-:Y:S02]  /*25be0*/  IADD3 R11, R11, -R12, RZ ;  /* 0x8000000c0b0b7210 */ /* 0x000fe40007ffe0ff */
[----:B------:R-:W-:Y:S02]  /*25bf0*/  LOP3.LUT R12, R13, 0x380, RZ, 0xc0, !PT ;  /* 0x000003800d0c7812 */ /* 0x000fe400078ec0ff */
[----:B------:R-:W-:-:S02]  /*25c00*/  LOP3.LUT R28, R29, 0x380, RZ, 0xc0, !PT ;  /* 0x000003801d1c7812 */ /* 0x000fc400078ec0ff */
[----:B------:R-:W-:Y:S02]  /*25c10*/  SHF.R.U64 R12, R12, 0x3, RZ ;  /* 0x000000030c0c7819 */ /* 0x000fe400000012ff */
[----:B------:R-:W-:Y:S02]  /*25c20*/  SHF.R.U64 R28, R28, 0x3, RZ ;  /* 0x000000031c1c7819 */ /* 0x000fe400000012ff */
[----:B------:R-:W-:Y:S01]  /*25c30*/  LOP3.LUT R12, R12, R13, RZ, 0x3c, !PT ;  /* 0x0000000d0c0c7212 */ /* 0x000fe200078e3cff */
[--C-:B------:R-:W-:Y:S01]  /*25c40*/  IMAD.X R13, RZ, RZ, R21.reuse, P3 ;  /* 0x000000ffff0d7224 */ /* 0x100fe200018e0615 */
[----:B------:R-:W-:Y:S01]  /*25c50*/  LOP3.LUT R28, R28, R29, RZ, 0x3c, !PT ;  /* 0x0000001d1c1c7212 */ /* 0x000fe200078e3cff */
[----:B------:R-:W-:Y:S01]  /*25c60*/  IMAD.X R29, RZ, RZ, R21, P2 ;  /* 0x000000ffff1d7224 */ /* 0x000fe200010e0615 */
[C---:B------:R-:W-:Y:S02]  /*25c70*/  IADD3 R33, P6, R20.reuse, 0x5000, RZ ;  /* 0x0000500014217810 */ /* 0x040fe40007fde0ff */
[----:B------:R-:W-:-:S02]  /*25c80*/  IADD3 R37, P5, R20, 0x6000, RZ ;  /* 0x0000600014257810 */ /* 0x000fc40007fbe0ff */
[C---:B------:R-:W-:Y:S02]  /*25c90*/  IADD3 R45, P3, R20.reuse, 0x8000, RZ ;  /* 0x00008000142d7810 */ /* 0x040fe40007f7e0ff */
[----:B------:R-:W-:Y:S02]  /*25ca0*/  IADD3 R55, P2, R20, 0xa000, RZ ;  /* 0x0000a00014377810 */ /* 0x000fe40007f5e0ff */
        /* <DEDUP_REMOVED lines=12> */
[--C-:B------:R-:W-:Y:S01]  /*25d70*/  IMAD.X R45, RZ, RZ, R21.reuse, P3 ;  /* 0x000000ffff2d7224 */ /* 0x100fe200018e0615 */
[----:B------:R-:W-:Y:S01]  /*25d80*/  LOP3.LUT R54, R54, R55, RZ, 0x3c, !PT ;  /* 0x0000003736367212 */ /* 0x000fe200078e3cff */
[----:B------:R-:W-:Y:S01]  /*25d90*/  IMAD.X R55, RZ, RZ, R21, P2 ;  /* 0x000000ffff377224 */ /* 0x000fe200010e0615 */
[----:B------:R-:W-:Y:S02]  /*25da0*/  IADD3.X R37, RZ, R21, RZ, P5, !PT ;  /* 0x00000015ff257210 */ /* 0x000fe40002ffe4ff */
[C---:B------:R-:W-:Y:S02]  /*25db0*/  IADD3 R57, P6, R20.reuse, 0xb000, RZ ;  /* 0x0000b00014397810 */ /* 0x040fe40007fde0ff */
[C---:B------:R-:W-:Y:S02]  /*25dc0*/  IADD3 R61, P5, R20.reuse, 0xc000, RZ ;  /* 0x0000c000143d7810 */ /* 0x040fe40007fbe0ff */
[----:B------:R-:W-:-:S02]  /*25dd0*/  IADD3 R69, P3, R20, 0xe000, RZ ;  /* 0x0000e00014457810 */ /* 0x000fc40007f7e0ff */
[----:B------:R-:W-:Y:S02]  /*25de0*/  LOP3.LUT R56, R57, 0x380, RZ, 0xc0, !PT ;  /* 0x0000038039387812 */ /* 0x000fe400078ec0ff */
[----:B------:R-:W-:Y:S02]  /*25df0*/  LOP3.LUT R60, R61, 0x380, RZ, 0xc0, !PT ;  /* 0x000003803d3c7812 */ /* 0x000fe400078ec0ff */
[----:B------:R-:W-:Y:S02]  /*25e00*/  LOP3.LUT R68, R69, 0x380, RZ, 0xc0, !PT ;  /* 0x0000038045447812 */ /* 0x000fe400078ec0ff */
[----:B------:R-:W-:Y:S02]  /*25e10*/  SHF.R.U64 R56, R56, 0x3, RZ ;  /* 0x0000000338387819 */ /* 0x000fe400000012ff */
[----:B------:R-:W-:Y:S02]  /*25e20*/  SHF.R.U64 R60, R60, 0x3, RZ ;  /* 0x000000033c3c7819 */ /* 0x000fe400000012ff */
[----:B------:R-:W-:-:S02]  /*25e30*/  SHF.R.U64 R68, R68, 0x3, RZ ;  /* 0x0000000344447819 */ /* 0x000fc400000012ff */
[----:B------:R-:W-:Y:S02]  /*25e40*/  LOP3.LUT R56, R56, R57, RZ, 0x3c, !PT ;  /* 0x0000003938387212 */ /* 0x000fe400078e3cff */
[----:B------:R-:W-:Y:S01]  /*25e50*/  LOP3.LUT R60, R60, R61, RZ, 0x3c, !PT ;  /* 0x0000003d3c3c7212 */ /* 0x000fe200078e3cff */
[----:B------:R-:W-:Y:S01]  /*25e60*/  IMAD.X R61, RZ, RZ, R21, P5 ;  /* 0x000000ffff3d7224 */ /* 0x000fe200028e0615 */
[----:B------:R-:W-:Y:S02]  /*25e70*/  LOP3.LUT R68, R68, R69, RZ, 0x3c, !PT ;  /* 0x0000004544447212 */ /* 0x000fe400078e3cff */
[-C--:B------:R-:W-:Y:S02]  /*25e80*/  IADD3.X R57, RZ, R21.reuse, RZ, P6, !PT ;  /* 0x00000015ff397210 */ /* 0x080fe400037fe4ff */
[----:B------:R-:W-:Y:S01]  /*25e90*/  IADD3.X R69, RZ, R21, RZ, P3, !PT ;  /* 0x00000015ff457210 */ /* 0x000fe20001ffe4ff */
[----:B------:R-:W-:Y:S01]  /*25ea0*/  BSSY B1, `(.L_x_2551) ;  /* 0x000007f000017945 */ /* 0x000fe20003800000 */
[----:B---3--:R-:W-:Y:S01]  /*25eb0*/  SHF.R.S32.HI R80, RZ, 0x1f, R83 ;  /* 0x0000001fff507819 */ /* 0x008fe20000011453 */
[----:B------:R-:W-:-:S04]  /*25ec0*/  IMAD.WIDE.U32 R4, R83, UR4, R76 ;  /* 0x0000000453047c25 */ /* 0x000fc8000f8e004c */
[----:B------:R-:W-:Y:S02]  /*25ed0*/  IMAD R6, R80, UR4, RZ ;  /* 0x0000000450067c24 */ /* 0x000fe4000f8e02ff */
[----:B--2---:R-:W-:Y:S02]  /*25ee0*/  IMAD R10, R82, 0x80, R10 ;  /* 0x00000080520a7824 */ /* 0x004fe400078e020a */
[----:B------:R-:W-:Y:S01]  /*25ef0*/  IMAD R9, R83, UR5, R6 ;  /* 0x0000000553097c24 */ /* 0x000fe2000f8e0206 */
[----:B------:R-:W-:Y:S02]  /*25f00*/  ULDC.64 UR4, c[0x0][0xb78] ;  /* 0x0002de0000047ab9 */ /* 0x000fe40000000a00 */
[----:B------:R-:W-:Y:S01]  /*25f10*/  IMAD R6, R78, UR4, RZ ;  /* 0x000000044e067c24 */ /* 0x000fe2000f8e02ff */
[----:B------:R-:W-:Y:S01]  /*25f20*/  SHF.R.S32.HI R7, RZ, 0x1f, R10 ;  /* 0x0000001fff077819 */ /* 0x000fe2000001140a */
[----:B------:R-:W-:Y:S01]  /*25f30*/  IMAD.IADD R5, R5, 0x1, R9 ;  /* 0x0000000105057824 */ /* 0x000fe200078e0209 */
[----:B------:R-:W-:Y:S01]  /*25f40*/  IADD3 R9, P4, R20, 0x1000, RZ ;  /* 0x0000100014097810 */ /* 0x000fe20007f9e0ff */
[----:B------:R-:W-:-:S02]  /*25f50*/  IMAD R6, R79, UR5, R6 ;  /* 0x000000054f067c24 */ /* 0x000fc4000f8e0206 */
[----:B------:R-:W-:Y:S01]  /*25f60*/  IMAD.WIDE.U32 R4, R79, UR4, R4 ;  /* 0x000000044f047c25 */ /* 0x000fe2000f8e0004 */
[----:B------:R-:W-:Y:S01]  /*25f70*/  ULDC.64 UR4, c[0x0][0xb40] ;  /* 0x0002d00000047ab9 */ /* 0x000fe20000000a00 */
[----:B------:R-:W-:Y:S02]  /*25f80*/  LOP3.LUT R8, R9, 0x380, RZ, 0xc0, !PT ;  /* 0x0000038009087812 */ /* 0x000fe400078ec0ff */
[----:B------:R-:W-:Y:S02]  /*25f90*/  IADD3 R4, P0, R10, R4, RZ ;  /* 0x000000040a047210 */ /* 0x000fe40007f1e0ff */
[----:B------:R-:W-:Y:S02]  /*25fa0*/  SHF.R.U64 R8, R8, 0x3, RZ ;  /* 0x0000000308087819 */ /* 0x000fe400000012ff */
[----:B------:R-:W-:Y:S02]  /*25fb0*/  IADD3.X R7, R7, R5, R6, P0, !PT ;  /* 0x0000000507077210 */ /* 0x000fe400007fe406 */
[----:B------:R-:W-:-:S02]  /*25fc0*/  LEA R52, P1, R4, UR4, 0x2 ;  /* 0x0000000404347c11 */ /* 0x000fc4000f8210ff */
[----:B------:R-:W-:Y:S01]  /*25fd0*/  LOP3.LUT R8, R8, R9, RZ, 0x3c, !PT ;  /* 0x0000000908087212 */ /* 0x000fe200078e3cff */
[----:B------:R-:W-:Y:S01]  /*25fe0*/  IMAD.X R9, RZ, RZ, R21, P4 ;  /* 0x000000ffff097224 */ /* 0x000fe200020e0615 */
[----:B------:R-:W-:Y:S01]  /*25ff0*/  LEA.HI.X R53, R4, UR5, R7, 0x2, P1 ;  /* 0x0000000504357c11 */ /* 0x000fe200088f1407 */
[----:B------:R-:W-:Y:S01]  /*26000*/  VIADD R4, R10, 0x8 ;  /* 0x000000080a047836 */ /* 0x000fe20000000000 */
[C---:B------:R-:W-:Y:S01]  /*26010*/  IADD3 R25, P1, R20.reuse, 0x3000, RZ ;  /* 0x0000300014197810 */ /* 0x040fe20007f3e0ff */
[----:B------:R-:W-:Y:S01]  /*26020*/  ULDC.64 UR4, c[0x0][0xaa0] ;  /* 0x0002a80000047ab9 */ /* 0x000fe20000000a00 */
[----:B------:R-:W-:Y:S02]  /*26030*/  IADD3 R41, P4, R20, 0x7000, RZ ;  /* 0x0000700014297810 */ /* 0x000fe40007f9e0ff */
[----:B------:R-:W-:Y:S02]  /*26040*/  LOP3.LUT R24, R25, 0x380, RZ, 0xc0, !PT ;  /* 0x0000038019187812 */ /* 0x000fe400078ec0ff */
[----:B------:R-:W-:-:S02]  /*26050*/  LOP3.LUT R40, R41, 0x380, RZ, 0xc0, !PT ;  /* 0x0000038029287812 */ /* 0x000fc400078ec0ff */
[----:B------:R-:W-:Y:S02]  /*26060*/  SHF.R.U64 R24, R24, 0x3, RZ ;  /* 0x0000000318187819 */ /* 0x000fe400000012ff */
[----:B------:R-:W-:Y:S02]  /*26070*/  SHF.R.U64 R40, R40, 0x3, RZ ;  /* 0x0000000328287819 */ /* 0x000fe400000012ff */
[----:B------:R-:W-:Y:S02]  /*26080*/  LOP3.LUT R24, R24, R25, RZ, 0x3c, !PT ;  /* 0x0000001918187212 */ /* 0x000fe400078e3cff */
[----:B------:R-:W-:Y:S02]  /*26090*/  IADD3.X R25, RZ, R21, RZ, P1, !PT ;  /* 0x00000015ff197210 */ /* 0x000fe40000ffe4ff */
[----:B------:R-:W-:Y:S02]  /*260a0*/  IADD3 R49, P1, R20, 0x9000, RZ ;  /* 0x0000900014317810 */ /* 0x000fe40007f3e0ff */
[----:B------:R-:W-:Y:S01]  /*260b0*/  LOP3.LUT R40, R40, R41, RZ, 0x3c, !PT ;  /* 0x0000002928287212 */ /* 0x000fe200078e3cff */
[----:B------:R-:W-:Y:S01]  /*260c0*/  IMAD.X R41, RZ, RZ, R21, P4 ;  /* 0x000000ffff297224 */ /* 0x000fe200020e0615 */
[----:B------:R-:W-:-:S02]  /*260d0*/  LOP3.LUT R48, R49, 0x380, RZ, 0xc0, !PT ;  /* 0x0000038031307812 */ /* 0x000fc400078ec0ff */
[----:B------:R-:W-:Y:S02]  /*260e0*/  LOP3.LUT P0, RZ, R11, 0x3, RZ, 0xc0, !PT ;  /* 0x000000030bff7812 */ /* 0x000fe4000780c0ff */
[----:B------:R-:W-:Y:S02]  /*260f0*/  SHF.R.U64 R48, R48, 0x3, RZ ;  /* 0x0000000330307819 */ /* 0x000fe400000012ff */
[----:B------:R-:W-:Y:S02]  /*26100*/  IADD3 R65, P4, R20, 0xd000, RZ ;  /* 0x0000d00014417810 */ /* 0x000fe40007f9e0ff */
[----:B------:R-:W-:Y:S02]  /*26110*/  LOP3.LUT R48, R48, R49, RZ, 0x3c, !PT ;  /* 0x0000003130307212 */ /* 0x000fe400078e3cff */
[----:B------:R-:W-:Y:S02]  /*26120*/  IADD3 R5, P2, R20, 0xf000, RZ ;  /* 0x0000f00014057810 */ /* 0x000fe40007f5e0ff */
[----:B------:R-:W-:-:S02]  /*26130*/  IADD3.X R49, RZ, R21, RZ, P1, !PT ;  /* 0x00000015ff317210 */ /* 0x000fc40000ffe4ff */
[-C--:B------:R-:W-:Y:S01]  /*26140*/  ISETP.GE.OR P1, PT, R10, R3.reuse, P0 ;  /* 0x000000030a00720c */ /* 0x080fe20000726670 */
[----:B------:R-:W-:Y:S01]  /*26150*/  IMAD.X R73, RZ, RZ, R21, P2 ;  /* 0x000000ffff497224 */ /* 0x000fe200010e0615 */
[----:B------:R-:W-:Y:S02]  /*26160*/  LOP3.LUT R64, R65, 0x380, RZ, 0xc0, !PT ;  /* 0x0000038041407812 */ /* 0x000fe400078ec0ff */
[----:B------:R-:W-:Y:S02]  /*26170*/  ISETP.GE.OR P0, PT, R4, R3, P0 ;  /* 0x000000030400720c */ /* 0x000fe40000706670 */
[----:B------:R-:W-:Y:S02]  /*26180*/  LOP3.LUT R7, R20, 0x380, RZ, 0xc0, !PT ;  /* 0x0000038014077812 */ /* 0x000fe400078ec0ff */
[----:B------:R-:W-:Y:S02]  /*26190*/  LOP3.LUT R4, R5, 0x380, RZ, 0xc0, !PT ;  /* 0x0000038005047812 */ /* 0x000fe400078ec0ff */
[----:B------:R-:W-:-:S02]  /*261a0*/  SHF.R.U64 R64, R64, 0x3, RZ ;  /* 0x0000000340407819 */ /* 0x000fc400000012ff */
[----:B------:R-:W-:Y:S01]  /*261b0*/  SHF.R.U64 R7, R7, 0x3, RZ ;  /* 0x0000000307077819 */ /* 0x000fe200000012ff */
[----:B------:R-:W-:Y:S01]  /*261c0*/  @!P1 STG.E desc[UR60][R52.64], R0 ;  /* 0x0000000034009986 */ /* 0x000fe2000c10193c */
[----:B------:R-:W-:Y:S02]  /*261d0*/  SHF.R.U64 R4, R4, 0x3, RZ ;  /* 0x0000000304047819 */ /* 0x000fe400000012ff */
[----:B------:R-:W-:Y:S01]  /*261e0*/  LOP3.LUT R64, R64, R65, RZ, 0x3c, !PT ;  /* 0x0000004140407212 */ /* 0x000fe200078e3cff */
[----:B------:R-:W-:Y:S01]  /*261f0*/  IMAD.X R65, RZ, RZ, R21, P4 ;  /* 0x000000ffff417224 */ /* 0x000fe200020e0615 */
[----:B------:R-:W-:Y:S01]  /*26200*/  LOP3.LUT R20, R7, R20, RZ, 0x3c, !PT ;  /* 0x0000001407147212 */ /* 0x000fe200078e3cff */
[----:B------:R2:W-:Y:S01]  /*26210*/  @!P0 STG.E desc[UR60][R52.64+0x20], R2 ;  /* 0x0000200234008986 */ /* 0x0005e2000c10193c */
[----:B------:R-:W-:Y:S01]  /*26220*/  LOP3.LUT R72, R4, R5, RZ, 0x3c, !PT ;  /* 0x0000000504487212 */ /* 0x000fe200078e3cff */
[----:B------:R-:W-:Y:S02]  /*26230*/  IMAD R77, R77, UR4, RZ ;  /* 0x000000044d4d7c24 */ /* 0x000fe4000f8e02ff */
[----:B------:R3:W5:Y:S04]  /*26240*/  LD.E.128 R4, desc[UR60][R20.64] ;  /* 0x0000003c14047980 */ /* 0x000768000c101d00 */
[----:B------:R-:W5:Y:S04]  /*26250*/  LD.E.128 R8, desc[UR60][R8.64] ;  /* 0x0000003c08087980 */ /* 0x000f68000c101d00 */
[----:B------:R-:W5:Y:S01]  /*26260*/  LD.E.128 R12, desc[UR60][R12.64] ;  /* 0x0000003c0c0c7980 */ /* 0x000f62000c101d00 */
[--C-:B---3--:R-:W-:Y:S01]  /*26270*/  SHF.R.S32.HI R21, RZ, 0x1f, R17.reuse ;  /* 0x0000001fff157819 */ /* 0x108fe20000011411 */
[----:B------:R-:W-:-:S02]  /*26280*/  IMAD.MOV.U32 R20, RZ, RZ, R17 ;  /* 0x000000ffff147224 */ /* 0x000fc400078e0011 */
        /* <DEDUP_REMOVED lines=13> */
[C---:B------:R-:W-:Y:S01]  /*26360*/  IMAD.WIDE.U32 R20, R76.reuse, UR4, R20 ;  /* 0x000000044c147c25 */ /* 0x040fe2000f8e0014 */
[----:B------:R-:W-:Y:S01]  /*26370*/  @!PT LDS RZ, [RZ] ;  /* 0x00000000fffff984 */ /* 0x000fe20000000800 */
[----:B------:R-:W-:Y:S01]  /*26380*/  @!PT LDS RZ, [RZ] ;  /* 0x00000000fffff984 */ /* 0x000fe20000000800 */
[----:B------:R-:W-:Y:S01]  /*26390*/  @!PT LDS RZ, [RZ] ;  /* 0x00000000fffff984 */ /* 0x000fe20000000800 */
[----:B------:R-:W-:Y:S01]  /*263a0*/  @!PT LDS RZ, [RZ] ;  /* 0x00000000fffff984 */ /* 0x000fe20000000800 */
[----:B------:R2:W-:Y:S06]  /*263b0*/  MEMBAR.ALL.CTA ;  /* 0x0000000000007992 */ /* 0x0005ec0000008000 */
[----:B--2---:R-:W2:Y:S01]  /*263c0*/  FENCE.VIEW.ASYNC.S ;  /* 0x00000000000073c6 */ /* 0x004ea20000000000 */
[----:B------:R-:W-:Y:S01]  /*263d0*/  IMAD R77, R76, UR5, R77 ;  /* 0x000000054c4d7c24 */ /* 0x000fe2000f8e024d */
[----:B------:R-:W-:Y:S01]  /*263e0*/  ULDC.64 UR4, c[0x0][0xae0] ;  /* 0x0002b80000047ab9 */ /* 0x000fe20000000a00 */
[----:B------:R-:W-:-:S02]  /*263f0*/  IMAD R81, R82, -0x80, R3 ;  /* 0xffffff8052517824 */ /* 0x000fc400078e0203 */
[----:B------:R-:W-:Y:S01]  /*26400*/  IMAD R80, R80, UR4, RZ ;  /* 0x0000000450507c24 */ /* 0x000fe2000f8e02ff */
[----:B------:R-:W-:Y:S01]  /*26410*/  IADD3 R21, R21, R77, RZ ;  /* 0x0000004d15157210 */ /* 0x000fe20007ffe0ff */
[C---:B------:R-:W-:Y:S01]  /*26420*/  VIADD R0, R22.reuse, 0x60 ;  /* 0x0000006016007836 */ /* 0x040fe20000000000 */
[-C--:B------:R-:W-:Y:S01]  /*26430*/  ISETP.GE.AND P3, PT, R22, R81.reuse, PT ;  /* 0x000000511600720c */ /* 0x080fe20003f66270 */
[C---:B------:R-:W-:Y:S01]  /*26440*/  IMAD R77, R83.reuse, UR5, R80 ;  /* 0x00000005534d7c24 */ /* 0x040fe2000f8e0250 */
[-C--:B------:R-:W-:Y:S01]  /*26450*/  ISETP.GE.AND P1, PT, R218, R81.reuse, PT ;  /* 0x00000051da00720c */ /* 0x080fe20003f26270 */
[----:B------:R-:W-:Y:S01]  /*26460*/  IMAD.WIDE.U32 R2, R83, UR4, R20 ;  /* 0x0000000453027c25 */ /* 0x000fe2000f8e0014 */
[-C--:B------:R-:W-:Y:S01]  /*26470*/  ISETP.GE.AND P0, PT, R0, R81.reuse, PT ;  /* 0x000000510000720c */ /* 0x080fe20003f06270 */
[----:B------:R-:W-:Y:S01]  /*26480*/  ULDC.64 UR4, c[0x0][0xae8] ;  /* 0x0002ba0000047ab9 */ /* 0x000fe20000000a00 */
[----:B------:R-:W-:Y:S01]  /*26490*/  IADD3 R0, R16, 0x38820, RZ ;  /* 0x0003882010007810 */ /* 0x000fe20007ffe0ff */
[----:B------:R-:W-:Y:S01]  /*264a0*/  IMAD R78, R78, UR4, RZ ;  /* 0x000000044e4e7c24 */ /* 0x000fe2000f8e02ff */
[----:B------:R-:W-:Y:S01]  /*264b0*/  ISETP.GE.AND P2, PT, R220, R81, PT ;  /* 0x00000051dc00720c */ /* 0x000fe20003f46270 */
[----:B------:R-:W-:Y:S01]  /*264c0*/  IMAD.IADD R3, R3, 0x1, R77 ;  /* 0x0000000103037824 */ /* 0x000fe200078e024d */
[----:B------:R-:W-:Y:S01]  /*264d0*/  PRMT R0, RZ, 0x654, R0 ;  /* 0x00000654ff007816 */ /* 0x000fe20000000000 */
[----:B------:R-:W-:-:S02]  /*264e0*/  IMAD R81, R79, UR5, R78 ;  /* 0x000000054f517c24 */ /* 0x000fc4000f8e024e */
[----:B------:R-:W-:Y:S01]  /*264f0*/  IMAD.WIDE.U32 R76, R79, UR4, R2 ;  /* 0x000000044f4c7c25 */ /* 0x000fe2000f8e0002 */
[----:B--2---:R2:W-:Y:S03]  /*26500*/  SYNCS.ARRIVE.TRANS64.RED.A1T0 RZ, [R0+URZ], RZ ;  /* 0x000000ff00ff79a7 */ /* 0x0045e6000810043f */
[----:B------:R-:W-:Y:S01]  /*26510*/  IMAD.WIDE R20, R82, 0x80, R22 ;  /* 0x0000008052147825 */ /* 0x000fe200078e0216 */
[----:B------:R-:W-:-:S03]  /*26520*/  IADD3 R81, R77, R81, RZ ;  /* 0x000000514d517210 */ /* 0x000fc60007ffe0ff */
[C---:B------:R-:W-:Y:S02]  /*26530*/  VIADD R80, R17.reuse, 0xc0 ;  /* 0x000000c011507836 */ /* 0x040fe40000000000 */
[----:B------:R-:W-:Y:S01]  /*26540*/  VIADD R82, R17, 0x80 ;  /* 0x0000008011527836 */ /* 0x000fe20000000000 */
[----:B--2---:R-:W-:Y:S06]  /*26550*/  @P3 BRA `(.L_x_2552) ;  /* 0x00000000004c3947 */ /* 0x004fec0003800000 */
[----:B------:R-:W-:Y:S01]  /*26560*/  ULDC.64 UR4, c[0x0][0xad8] ;  /* 0x0002b60000047ab9 */ /* 0x000fe20000000a00 */
[----:B------:R-:W-:Y:S01]  /*26570*/  IMAD.MOV.U32 R2, RZ, RZ, R76 ;  /* 0x000000ffff027224 */ /* 0x000fe200078e004c */
[----:B------:R-:W-:Y:S01]  /*26580*/  ULDC.64 UR6, c[0x0][0xa80] ;  /* 0x0002a00000067ab9 */ /* 0x000fe20000000a00 */
[----:B------:R-:W-:Y:S02]  /*26590*/  IMAD R79, R21, UR4, RZ ;  /* 0x00000004154f7c24 */ /* 0x000fe4000f8e02ff */
        /* <DEDUP_REMOVED lines=15> */
.L_x_2552:
[----:B------:R-:W-:Y:S05]  /*26690*/  BSYNC B1 ;  /* 0x0000000000017941 */ /* 0x000fea0003800000 */
.L_x_2551:
[----:B------:R-:W-:Y:S04]  /*266a0*/  BSSY B1, `(.L_x_2553) ;  /* 0x0000017000017945 */ /* 0x000fe80003800000 */
[----:B------:R-:W-:Y:S05]  /*266b0*/  @P1 BRA `(.L_x_2554) ;  /* 0x0000000000541947 */ /* 0x000fea0003800000 */
[----:B--2--5:R-:W-:Y:S01]  /*266c0*/  IADD3 R5, P1, R20, 0x20, RZ ;  /* 0x0000002014057810 */ /* 0x024fe20007f3e0ff */
[----:B------:R-:W-:Y:S01]  /*266d0*/  ULDC.64 UR6, c[0x0][0xad8] ;  /* 0x0002b60000067ab9 */ /* 0x000fe20000000a00 */
[----:B------:R-:W-:Y:S01]  /*266e0*/  MOV R3, R81 ;  /* 0x0000005100037202 */ /* 0x000fe20000000f00 */
[----:B------:R-:W-:Y:S01]  /*266f0*/  IMAD.MOV.U32 R2, RZ, RZ, R76 ;  /* 0x000000ffff027224 */ /* 0x000fe200078e004c */
[----:B------:R-:W-:Y:S01]  /*26700*/  ULDC UR4, c[0x0][0xa8c] ;  /* 0x0002a30000047ab9 */ /* 0x000fe20000000800 */
[----:B------:R-:W-:Y:S01]  /*26710*/  IMAD.X R0, RZ, RZ, R21, P1 ;  /* 0x000000ffff007224 */ /* 0x000fe200008e0615 */
[----:B------:R-:W-:Y:S01]  /*26720*/  ISETP.GE.AND P3, PT, R17, UR4, PT ;  /* 0x0000000411007c0c */ /* 0x000fe2000bf66270 */
[----:B------:R-:W-:Y:S01]  /*26730*/  IMAD.WIDE.U32 R2, R5, UR6, R2 ;  /* 0x0000000605027c25 */ /* 0x000fe2000f8e0002 */
[----:B------:R-:W-:Y:S02]  /*26740*/  ISETP.GE.AND P4, PT, R19, UR4, PT ;  /* 0x0000000413007c0c */ /* 0x000fe4000bf86270 */
        /* <DEDUP_REMOVED lines=12> */
.L_x_2554:
[----:B------:R-:W-:Y:S05]  /*26810*/  BSYNC B1 ;  /* 0x0000000000017941 */ /* 0x000fea0003800000 */
.L_x_2553:
[----:B------:R-:W-:Y:S04]  /*26820*/  BSSY B1, `(.L_x_2555) ;  /* 0x0000017000017945 */ /* 0x000fe80003800000 */
[----:B------:R-:W-:Y:S05]  /*26830*/  @P2 BRA `(.L_x_2556) ;  /* 0x0000000000542947 */ /* 0x000fea0003800000 */
[----:B--23-5:R-:W-:Y:S01]  /*26840*/  IADD3 R5, P1, R20, 0x40, RZ ;  /* 0x0000004014057810 */ /* 0x02cfe20007f3e0ff */
        /* <DEDUP_REMOVED lines=20> */
.L_x_2556:
[----:B------:R-:W-:Y:S05]  /*26990*/  BSYNC B1 ;  /* 0x0000000000017941 */ /* 0x000fea0003800000 */
.L_x_2555:
[----:B------:R-:W-:Y:S05]  /*269a0*/  @P0 BRA `(.L_x_2557) ;  /* 0x0000000c00240947 */ /* 0x000fea0003800000 */
[----:B--2345:R-:W-:Y:S01]  /*269b0*/  IADD3 R5, P0, R20, 0x60, RZ ;  /* 0x0000006014057810 */ /* 0x03cfe20007f1e0ff */
[----:B------:R-:W-:Y:S01]  /*269c0*/  ULDC.64 UR6, c[0x0][0xad8] ;  /* 0x0002b60000067ab9 */ /* 0x000fe20000000a00 */
[----:B------:R-:W-:Y:S01]  /*269d0*/  IMAD.MOV.U32 R2, RZ, RZ, R76 ;  /* 0x000000ffff027224 */ /* 0x000fe200078e004c */
[----:B------:R-:W-:Y:S01]  /*269e0*/  ULDC UR4, c[0x0][0xa8c] ;  /* 0x0002a30000047ab9 */ /* 0x000fe20000000800 */
[----:B------:R-:W-:Y:S01]  /*269f0*/  IADD3.X R20, RZ, R21, RZ, P0, !PT ;  /* 0x00000015ff147210 */ /* 0x000fe200007fe4ff */
[----:B------:R-:W-:Y:S01]  /*26a00*/  IMAD.MOV.U32 R3, RZ, RZ, R81 ;  /* 0x000000ffff037224 */ /* 0x000fe200078e0051 */
[----:B------:R-:W-:Y:S02]  /*26a10*/  ISETP.GE.AND P1, PT, R17, UR4, PT ;  /* 0x0000000411007c0c */ /* 0x000fe4000bf26270 */
        /* <DEDUP_REMOVED lines=14> */
[----:B------:R3:W-:Y:S01]  /*26b00*/  STG.E.128 desc[UR60][R4.64+0x180], R72 ;  /* 0x0001804804007986 */ /* 0x0007e2000c101d3c */
[----:B------:R-:W-:Y:S05]  /*26b10*/  BRA `(.L_x_2557) ;  /* 0x0000000800c87947 */ /* 0x000fea0003800000 */
.L_x_2549:
[----:B------:R-:W2:Y:S01]  /*26b20*/  LDL R13, [R1+0x74] ;  /* 0x00007400010d7983 */ /* 0x000ea20000100800 */
[----:B------:R-:W-:Y:S01]  /*26b30*/  ULDC.64 UR4, c[0x0][0xbd8] ;  /* 0x0002f60000047ab9 */ /* 0x000fe20000000a00 */
[----:B------:R-:W-:Y:S01]  /*26b40*/  IMAD.MOV.U32 R7, RZ, RZ, RZ ;  /* 0x000000ffff077224 */ /* 0x000fe200078e00ff */
[----:B------:R-:W-:-:S04]  /*26b50*/  ISETP.NE.U32.AND P0, PT, RZ, UR4, PT ;  /* 0x00000004ff007c0c */ /* 0x000fc8000bf05070 */
[----:B------:R-:W-:Y:S01]  /*26b60*/  ISETP.NE.AND.EX P0, PT, RZ, UR5, PT, P0 ;  /* 0x00000005ff007c0c */ /* 0x000fe2000bf05300 */
        /* <DEDUP_REMOVED lines=11> */
[----:B------:R-:W-:Y:S02]  /*26c20*/  @P1 IADD3.X R5, R0, UR5, RZ, P2, !PT ;  /* 0x0000000500051c10 */ /* 0x000fe400097fe4ff */
[----:B------:R-:W-:-:S06]  /*26c30*/  MOV R0, UR4 ;  /* 0x0000000400007c02 */ /* 0x000fcc0008000f00 */
[----:B------:R2:W5:Y:S01]  /*26c40*/  @P1 LDG.E R0, desc[UR60][R4.64] ;  /* 0x0000003c04001981 */ /* 0x000562000c1e1900 */
[----:B------:R-:W3:Y:S02]  /*26c50*/  S2R R8, SR_TID.X ;  /* 0x0000000000087919 */ /* 0x000ee40000002100 */
[----:B---3--:R-:W-:-:S05]  /*26c60*/  VIADD R6, R8, 0xffffff80 ;  /* 0xffffff8008067836 */ /* 0x008fca0000000000 */
[----:B------:R-:W-:Y:S01]  /*26c70*/  ISETP.GT.AND P2, PT, R6, 0x7f, PT ;  /* 0x0000007f0600780c */ /* 0x000fe20003f44270 */
[----:B--2---:R-:W-:-:S12]  /*26c80*/  @P1 BRA `(.L_x_2558) ;  /* 0x0000000000101947 */ /* 0x004fd80003800000 */
[----:B------:R-:W-:Y:S05]  /*26c90*/  @!P0 BRA `(.L_x_2558) ;  /* 0x00000000000c8947 */ /* 0x000fea0003800000 */
[----:B------:R-:W2:Y:S04]  /*26ca0*/  LDG.E R5, desc[UR60][R2.64] ;  /* 0x0000003c02057981 */ /* 0x000ea8000c1e1900 */
[----:B-----5:R-:W2:Y:S02]  /*26cb0*/  LDG.E R0, desc[UR60][R2.64+0x4] ;  /* 0x0000043c02007981 */ /* 0x020ea4000c1e1900 */
[----:B--2---:R-:W-:-:S07]  /*26cc0*/  IMAD.IADD R0, R0, 0x1, -R5 ;  /* 0x0000000100007824 */ /* 0x004fce00078e0a05 */
.L_x_2558:
[----:B------:R-:W2:Y:S04]  /*26cd0*/  LDL R11, [R1+0x78] ;  /* 0x00007800010b7983 */ /* 0x000ea80000100800 */
[----:B------:R3:W5:Y:S01]  /*26ce0*/  LDL R14, [R1+0x84] ;  /* 0x00008400010e7983 */ /* 0x0007620000100800 */
[----:B------:R-:W-:Y:S01]  /*26cf0*/  BSSY B1, `(.L_x_2559) ;  /* 0x000001c000017945 */ /* 0x000fe20003800000 */
[----:B------:R-:W-:Y:S02]  /*26d00*/  SHF.R.S32.HI R12, RZ, 0x1f, R17 ;  /* 0x0000001fff0c7819 */ /* 0x000fe40000011411 */
[----:B------:R-:W-:Y:S02]  /*26d10*/  SEL R13, R13, RZ, !P0 ;  /* 0x000000ff0d0d7207 */ /* 0x000fe40004000000 */
[----:B------:R-:W-:-:S02]  /*26d20*/  SEL R10, R10, RZ, !P0 ;  /* 0x000000ff0a0a7207 */ /* 0x000fc40004000000 */
[----:B-----5:R-:W-:Y:S02]  /*26d30*/  SHF.R.S32.HI R6, RZ, 0x1f, R7 ;  /* 0x0000001fff067819 */ /* 0x020fe40000011407 */
[----:B--2---:R-:W-:Y:S01]  /*26d40*/  SHF.R.S32.HI R9, RZ, 0x1f, R11 ;  /* 0x0000001fff097819 */ /* 0x004fe2000001140b */
[----:B---3--:R-:W-:Y:S06]  /*26d50*/  @P2 BRA `(.L_x_2560) ;  /* 0x0000000000542947 */ /* 0x008fec0003800000 */
[----:B------:R-:W-:-:S05]  /*26d60*/  LEA R2, R14, R8, 0x7 ;  /* 0x000000080e027211 */ /* 0x000fca00078e38ff */
[----:B------:R-:W-:-:S05]  /*26d70*/  VIADD R3, R2, 0xffffff80 ;  /* 0xffffff8002037836 */ /* 0x000fca0000000000 */
[----:B------:R-:W-:-:S13]  /*26d80*/  ISETP.GE.AND P0, PT, R3, R0, PT ;  /* 0x000000000300720c */ /* 0x000fda0003f06270 */
[----:B------:R-:W-:Y:S05]  /*26d90*/  @P0 BRA `(.L_x_2560) ;  /* 0x0000000000440947 */ /* 0x000fea0003800000 */
[----:B------:R-:W-:Y:S01]  /*26da0*/  IADD3 R2, P0, R3, R7, RZ ;  /* 0x0000000703027210 */ /* 0x000fe20007f1e0ff */
[----:B------:R-:W-:Y:S02]  /*26db0*/  ULDC.64 UR4, c[0x0][0xb70] ;  /* 0x0002dc0000047ab9 */ /* 0x000fe40000000a00 */
        /* <DEDUP_REMOVED lines=9> */
[----:B------:R-:W-:-:S04]  /*26e50*/  ULDC.64 UR4, c[0x0][0xb40] ;  /* 0x0002d00000047ab9 */ /* 0x000fc80000000a00 */
[----:B------:R-:W-:Y:S02]  /*26e60*/  IADD3 R3, R3, R5, RZ ;  /* 0x0000000503037210 */ /* 0x000fe40007ffe0ff */
[----:B------:R-:W-:-:S04]  /*26e70*/  LEA R4, P0, R2, UR4, 0x2 ;  /* 0x0000000402047c11 */ /* 0x000fc8000f8010ff */
[----:B------:R-:W-:Y:S01]  /*26e80*/  LEA.HI.X R5, R2, UR5, R3, 0x2, P0 ;  /* 0x0000000502057c11 */ /* 0x000fe200080f1403 */
[----:B------:R-:W-:-:S05]  /*26e90*/  IMAD.MOV.U32 R3, RZ, RZ, -0x800000 ;  /* 0xff800000ff037424 */ /* 0x000fca00078e00ff */
[----:B------:R2:W-:Y:S03]  /*26ea0*/  STG.E desc[UR60][R4.64], R3 ;  /* 0x0000000304007986 */ /* 0x0005e6000c10193c */
.L_x_2560:
[----:B------:R-:W-:Y:S05]  /*26eb0*/  BSYNC B1 ;  /* 0x0000000000017941 */ /* 0x000fea0003800000 */
.L_x_2559:
[----:B------:R-:W-:Y:S01]  /*26ec0*/  ULDC.64 UR4, c[0x0][0xaa0] ;  /* 0x0002a80000047ab9 */ /* 0x000fe20000000a00 */
[----:B--2---:R-:W-:Y:S01]  /*26ed0*/  MOV R3, R12 ;  /* 0x0000000c00037202 */ /* 0x004fe20000000f00 */
[----:B------:R-:W-:Y:S01]  /*26ee0*/  IMAD.MOV.U32 R2, RZ, RZ, R17 ;  /* 0x000000ffff027224 */ /* 0x000fe200078e0011 */
[----:B------:R-:W-:Y:S01]  /*26ef0*/  BSSY B1, `(.L_x_2561) ;  /* 0x000002d000017945 */ /* 0x000fe20003800000 */
[----:B------:R-:W-:Y:S02]  /*26f00*/  IMAD R4, R6, UR4, RZ ;  /* 0x0000000406047c24 */ /* 0x000fe4000f8e02ff */
[----:B------:R-:W-:-:S04]  /*26f10*/  IMAD.WIDE.U32 R2, R7, UR4, R2 ;  /* 0x0000000407027c25 */ /* 0x000fc8000f8e0002 */
[----:B------:R-:W-:Y:S01]  /*26f20*/  IMAD R7, R7, UR5, R4 ;  /* 0x0000000507077c24 */ /* 0x000fe2000f8e0204 */
[----:B------:R-:W-:Y:S01]  /*26f30*/  ULDC.64 UR4, c[0x0][0xae0] ;  /* 0x0002b80000047ab9 */ /* 0x000fe20000000a00 */
[----:B------:R-:W-:Y:S02]  /*26f40*/  VIADD R15, R17, 0x80 ;  /* 0x00000080110f7836 */ /* 0x000fe40000000000 */
[----:B------:R-:W-:Y:S02]  /*26f50*/  IMAD R4, R9, UR4, RZ ;  /* 0x0000000409047c24 */ /* 0x000fe4000f8e02ff */
[----:B------:R-:W-:Y:S02]  /*26f60*/  IMAD.IADD R3, R3, 0x1, R7 ;  /* 0x0000000103037824 */ /* 0x000fe400078e0207 */
[C---:B------:R-:W-:Y:S02]  /*26f70*/  IMAD R5, R11.reuse, UR5, R4 ;  /* 0x000000050b057c24 */ /* 0x040fe4000f8e0204 */
[----:B------:R-:W-:Y:S01]  /*26f80*/  IMAD.WIDE.U32 R2, R11, UR4, R2 ;  /* 0x000000040b027c25 */ /* 0x000fe2000f8e0002 */
[----:B------:R-:W-:-:S03]  /*26f90*/  ULDC.64 UR4, c[0x0][0xae8] ;  /* 0x0002ba0000047ab9 */ /* 0x000fc60000000a00 */
[----:B------:R-:W-:Y:S01]  /*26fa0*/  IMAD R11, R14, -0x80, R0 ;  /* 0xffffff800e0b7824 */ /* 0x000fe200078e0200 */
[----:B------:R-:W-:Y:S01]  /*26fb0*/  IADD3 R3, R3, R5, RZ ;  /* 0x0000000503037210 */ /* 0x000fe20007ffe0ff */
[----:B------:R-:W-:-:S03]  /*26fc0*/  VIADD R0, R22, 0x60 ;  /* 0x0000006016007836 */ /* 0x000fc60000000000 */
[-C--:B------:R-:W-:Y:S01]  /*26fd0*/  ISETP.GE.AND P2, PT, R22, R11.reuse, PT ;  /* 0x0000000b1600720c */ /* 0x080fe20003f46270 */
[C---:B------:R-:W-:Y:S01]  /*26fe0*/  IMAD.WIDE.U32 R4, R13.reuse, UR4, R2 ;  /* 0x000000040d047c25 */ /* 0x040fe2000f8e0002 */
[-C--:B------:R-:W-:Y:S02]  /*26ff0*/  ISETP.GE.AND P0, PT, R0, R11.reuse, PT ;  /* 0x0000000b0000720c */ /* 0x080fe40003f06270 */
[----:B------:R-:W-:Y:S01]  /*27000*/  ISETP.GE.AND P1, PT, R218, R11, PT ;  /* 0x0000000bda00720c */ /* 0x000fe20003f26270 */
[----:B------:R-:W-:Y:S02]  /*27010*/  IMAD R0, R10, UR4, RZ ;  /* 0x000000040a007c24 */ /* 0x000fe4000f8e02ff */
[----:B------:R-:W-:Y:S02]  /*27020*/  IMAD.MOV.U32 R2, RZ, RZ, R22 ;  /* 0x000000ffff027224 */ /* 0x000fe400078e0016 */
[----:B------:R-:W-:Y:S02]  /*27030*/  IMAD.MOV.U32 R3, RZ, RZ, R23 ;  /* 0x000000ffff037224 */ /* 0x000fe400078e0017 */
[----:B------:R-:W-:-:S02]  /*27040*/  IMAD R9, R13, UR5, R0 ;  /* 0x000000050d097c24 */ /* 0x000fc4000f8e0200 */
[----:B------:R-:W-:Y:S01]  /*27050*/  IMAD.WIDE R6, R14, 0x80, R2 ;  /* 0x000000800e067825 */ /* 0x000fe200078e0202 */
[----:B------:R-:W-:-:S03]  /*27060*/  IADD3 R14, R17, 0xc0, RZ ;  /* 0x000000c0110e7810 */ /* 0x000fc60007ffe0ff */
[----:B------:R-:W-:Y:S01]  /*27070*/  IMAD.IADD R13, R5, 0x1, R9 ;  /* 0x00000001050d7824 */ /* 0x000fe200078e0209 */
        /* <DEDUP_REMOVED lines=14> */
[----:B------:R-:W-:-:S04]  /*27160*/  LEA R8, P2, R2, UR6, 0x1 ;  /* 0x0000000602087c11 */ /* 0x000fc8000f8408ff */
[----:B------:R-:W-:-:S05]  /*27170*/  LEA.HI.X R9, R2, UR7, R3, 0x1, P2 ;  /* 0x0000000702097c11 */ /* 0x000fca00090f0c03 */
[----:B------:R2:W-:Y:S04]  /*27180*/  @!P3 STG.E.128 desc[UR60][R8.64], RZ ;  /* 0x000000ff0800b986 */ /* 0x0005e8000c101d3c */
[----:B------:R2:W-:Y:S04]  /*27190*/  @!P4 STG.E.128 desc[UR60][R8.64+0x80], RZ ;  /* 0x000080ff0800c986 */ /* 0x0005e8000c101d3c */
[----:B------:R2:W-:Y:S04]  /*271a0*/  @!P5 STG.E.128 desc[UR60][R8.64+0x100], RZ ;  /* 0x000100ff0800d986 */ /* 0x0005e8000c101d3c */
[----:B------:R2:W-:Y:S02]  /*271b0*/  @!P6 STG.E.128 desc[UR60][R8.64+0x180], RZ ;  /* 0x000180ff0800e986 */ /* 0x0005e4000c101d3c */
.L_x_2562:
[----:B------:R-:W-:Y:S05]  /*271c0*/  BSYNC B1 ;  /* 0x0000000000017941 */ /* 0x000fea0003800000 */
.L_x_2561:
[----:B------:R-:W-:Y:S01]  /*271d0*/  BSSY B1, `(.L_x_2563) ;  /* 0x0000018000017945 */ /* 0x000fe20003800000 */
[----:B------:R-:W-:-:S03]  /*271e0*/  ISETP.GE.AND P2, PT, R220, R11, PT ;  /* 0x0000000bdc00720c */ /* 0x000fc60003f46270 */
[----:B------:R-:W-:Y:S10]  /*271f0*/  @P1 BRA `(.L_x_2564) ;  /* 0x0000000000541947 */ /* 0x000ff40003800000 */
[----:B--2---:R-:W-:Y:S01]  /*27200*/  IADD3 R9, P1, R6, 0x20, RZ ;  /* 0x0000002006097810 */ /* 0x004fe20007f3e0ff */
        /* <DEDUP_REMOVED lines=20> */
.L_x_2564:
[----:B------:R-:W-:Y:S05]  /*27350*/  BSYNC B1 ;  /* 0x0000000000017941 */ /* 0x000fea0003800000 */
.L_x_2563:
[----:B------:R-:W-:Y:S04]  /*27360*/  BSSY B1, `(.L_x_2565) ;  /* 0x0000017000017945 */ /* 0x000fe80003800000 */
[----:B------:R-:W-:Y:S05]  /*27370*/  @P2 BRA `(.L_x_2566) ;  /* 0x0000000000542947 */ /* 0x000fea0003800000 */
[----:B--23--:R-:W-:Y:S01]  /*27380*/  IADD3 R9, P1, R6, 0x40, RZ ;  /* 0x0000004006097810 */ /* 0x00cfe20007f3e0ff */
        /* <DEDUP_REMOVED lines=20> */
.L_x_2566:
[----:B------:R-:W-:Y:S05]  /*274d0*/  BSYNC B1 ;  /* 0x0000000000017941 */ /* 0x000fea0003800000 */
.L_x_2565:
        /* <DEDUP_REMOVED lines=22> */
.L_x_2557:
[----:B------:R-:W-:Y:S05]  /*27640*/  BSYNC B0 ;  /* 0x0000000000007941 */ /* 0x000fea0003800000 */
.L_x_2548:
[----:B------:R-:W-:Y:S02]  /*27650*/  ULDC UR4, c[0x0][0xc14] ;  /* 0x0003050000047ab9 */ /* 0x000fe40000000800 */
[----:B-1----:R-:W-:-:S13]  /*27660*/  ISETP.GE.AND P0, PT, R227, UR4, PT ;  /* 0x00000004e3007c0c */ /* 0x002fda000bf06270 */
[----:B------:R-:W-:Y:S05]  /*27670*/  @!P0 BRA `(.L_x_2567) ;  /* 0xfffffd9800c88947 */ /* 0x000fea000383ffff */
[----:B------:R-:W-:Y:S05]  /*27680*/  BRA `(.L_x_2287) ;  /* 0x0000006400c47947 */ /* 0x000fea0003800000 */
.L_x_2285:
        /* <DEDUP_REMOVED lines=10> */
[----:B------:R-:W1:Y:S01]  /*27730*/  S2UR UR6, SR_CTAID.X ;  /* 0x00000000000679c3 */ /* 0x000e620000002500 */
        /* <DEDUP_REMOVED lines=8> */
[C---:B------:R-:W-:Y:S02]  /*277c0*/  ISETP.NE.AND P1, PT, R7.reuse, RZ, PT ;  /* 0x000000ff0700720c */ /* 0x040fe40003f25270 */
[----:B------:R-:W-:Y:S02]  /*277d0*/  ISETP.GE.U32.AND P0, PT, R7, 0x2, PT ;  /* 0x000000020700780c */ /* 0x000fe40003f06070 */
[----:B------:R-:W-:Y:S02]  /*277e0*/  LOP3.LUT R0, R0, 0xfffffffe, RZ, 0xc0, !PT ;  /* 0xfffffffe00007812 */ /* 0x000fe400078ec0ff */
[----:B------:R-:W-:-:S07]  /*277f0*/  MOV R16, RZ ;  /* 0x000000ff00107202 */ /* 0x000fce0000000f00 */
[----:B------:R-:W-:-:S04]  /*27800*/  @P1 LOP3.LUT R0, R0, 0x1, RZ, 0xfc, !PT ;  /* 0x0000000100001812 */ /* 0x000fc800078efcff */
[----:B------:R-:W-:-:S04]  /*27810*/  LOP3.LUT R0, R0, 0xffffffef, RZ, 0xc0, !PT ;  /* 0xffffffef00007812 */ /* 0x000fc800078ec0ff */
[----:B------:R-:W-:-:S04]  /*27820*/  @P0 LOP3.LUT R0, R0, 0x10, RZ, 0xfc, !PT ;  /* 0x0000001000000812 */ /* 0x000fc800078efcff */
[----:B------:R-:W-:Y:S01]  /*27830*/  LOP3.LUT R0, R0, 0xfffffff7, RZ, 0xc0, !PT ;  /* 0xfffffff700007812 */ /* 0x000fe200078ec0ff */
[----:B--2---:R-:W0:Y:S02]  /*27840*/  SHFL.UP PT, R4, R10, 0x1, RZ ;  /* 0x042000000a047989 */ /* 0x004e2400000e00ff */
[----:B0-----:R-:W-:-:S05]  /*27850*/  SEL R5, R4, RZ, P1 ;  /* 0x000000ff04057207 */ /* 0x001fca0000800000 */
[----:B------:R-:W-:-:S05]  /*27860*/  IMAD.IADD R5, R10, 0x1, R5 ;  /* 0x000000010a057824 */ /* 0x000fca00078e0205 */
[----:B------:R-:W0:Y:S02]  /*27870*/  SHFL.UP PT, R4, R5, 0x2, RZ ;  /* 0x0440000005047989 */ /* 0x000e2400000e00ff */
[----:B0-----:R-:W-:Y:S02]  /*27880*/  SEL R4, R4, RZ, P0 ;  /* 0x000000ff04047207 */ /* 0x001fe40000000000 */
[----:B------:R-:W-:-:S03]  /*27890*/  ISETP.GE.U32.AND P0, PT, R7, 0x4, PT ;  /* 0x000000040700780c */ /* 0x000fc60003f06070 */
[----:B------:R-:W-:-:S05]  /*278a0*/  IMAD.IADD R4, R5, 0x1, R4 ;  /* 0x0000000105047824 */ /* 0x000fca00078e0204 */
[----:B------:R-:W0:Y:S05]  /*278b0*/  SHFL.UP PT, R6, R4, 0x4, RZ ;  /* 0x0480000004067989 */ /* 0x000e2a00000e00ff */
[----:B------:R-:W-:-:S04]  /*278c0*/  @P0 LOP3.LUT R0, R0, 0x8, RZ, 0xfc, !PT ;  /* 0x0000000800000812 */ /* 0x000fc800078efcff */
[----:B------:R-:W-:Y:S02]  /*278d0*/  LOP3.LUT R0, R0, 0xfffffffb, RZ, 0xc0, !PT ;  /* 0xfffffffb00007812 */ /* 0x000fe400078ec0ff */
[----:B0-----:R-:W-:Y:S01]  /*278e0*/  SEL R3, R6, RZ, P0 ;  /* 0x000000ff06037207 */ /* 0x001fe20000000000 */
[----:B------:R-:W-:Y:S01]  /*278f0*/  IMAD.MOV.U32 R6, RZ, RZ, RZ ;  /* 0x000000ffff067224 */ /* 0x000fe200078e00ff */
[----:B------:R-:W-:Y:S02]  /*27900*/  ISETP.GE.U32.AND P0, PT, R7, 0x8, PT ;  /* 0x000000080700780c */ /* 0x000fe40003f06070 */
[----:B------:R-:W-:-:S05]  /*27910*/  IADD3 R3, R4, R3, RZ ;  /* 0x0000000304037210 */ /* 0x000fca0007ffe0ff */
[----:B------:R-:W0:Y:S06]  /*27920*/  SHFL.UP PT, R2, R3, 0x8, RZ ;  /* 0x0500000003027989 */ /* 0x000e2c00000e00ff */
[----:B------:R-:W-:-:S04]  /*27930*/  @P0 LOP3.LUT R0, R0, 0x4, RZ, 0xfc, !PT ;  /* 0x0000000400000812 */ /* 0x000fc800078efcff */
[----:B------:R-:W-:Y:S02]  /*27940*/  LOP3.LUT R0, R0, 0xfffffffd, RZ, 0xc0, !PT ;  /* 0xfffffffd00007812 */ /* 0x000fe400078ec0ff */
[----:B0-----:R-:W-:Y:S02]  /*27950*/  SEL R2, R2, RZ, P0 ;  /* 0x000000ff02027207 */ /* 0x001fe40000000000 */
[----:B------:R-:W-:-:S03]  /*27960*/  ISETP.GE.U32.AND P0, PT, R7, 0x10, PT ;  /* 0x000000100700780c */ /* 0x000fc60003f06070 */
[----:B------:R-:W-:-:S05]  /*27970*/  IMAD.IADD R2, R3, 0x1, R2 ;  /* 0x0000000103027824 */ /* 0x000fca00078e0202 */
[----:B------:R-:W0:Y:S05]  /*27980*/  SHFL.UP PT, R5, R2, 0x10, RZ ;  /* 0x0600000002057989 */ /* 0x000e2a00000e00ff */
[----:B------:R-:W-:Y:S02]  /*27990*/  @P0 LOP3.LUT R0, R0, 0x2, RZ, 0xfc, !PT ;  /* 0x0000000200000812 */ /* 0x000fe400078efcff */
[----:B0-----:R-:W-:-:S05]  /*279a0*/  SEL R5, R5, RZ, P0 ;  /* 0x000000ff05057207 */ /* 0x001fca0000000000 */
[----:B------:R-:W-:-:S05]  /*279b0*/  IMAD.IADD R4, R2, 0x1, R5 ;  /* 0x0000000102047824 */ /* 0x000fca00078e0205 */
[----:B------:R-:W0:Y:S02]  /*279c0*/  SHFL.IDX PT, R5, R4, 0x1f, 0x1f ;  /* 0x03e01f0004057f89 */ /* 0x000e2400000e0000 */
[----:B0-----:R-:W-:-:S04]  /*279d0*/  IMAD R5, R5, UR4, RZ ;  /* 0x0000000405057c24 */ /* 0x001fc8000f8e02ff */
[----:B------:R-:W-:Y:S01]  /*279e0*/  IMAD.MOV.U32 R2, RZ, RZ, R5 ;  /* 0x000000ffff027224 */ /* 0x000fe200078e0005 */
[----:B-1----:R-:W-:-:S13]  /*279f0*/  ISETP.GT.AND P0, PT, R5, UR6, PT ;  /* 0x0000000605007c0c */ /* 0x002fda000bf04270 */
[----:B------:R-:W-:Y:S05]  /*27a00*/  @P0 BRA `(.L_x_2568) ;  /* 0x0000000000b80947 */ /* 0x000fea0003800000 */
[----:B------:R-:W-:Y:S01]  /*27a10*/  MOV R5, R2 ;  /* 0x0000000200057202 */ /* 0x000fe20000000f00 */
[----:B------:R-:W-:Y:S01]  /*27a20*/  IMAD.MOV.U32 R6, RZ, RZ, RZ ;  /* 0x000000ffff067224 */ /* 0x000fe200078e00ff */
[----:B------:R-:W-:Y:S01]  /*27a30*/  ULDC UR5, c[0x0][0xc14] ;  /* 0x0003050000057ab9 */ /* 0x000fe20000000800 */
[----:B------:R-:W-:Y:S01]  /*27a40*/  ULDC UR7, c[0x0][0xc14] ;  /* 0x0003050000077ab9 */ /* 0x000fe20000000800 */
[----:B------:R-:W-:-:S05]  /*27a50*/  ULDC UR4, c[0x0][0xc10] ;  /* 0x0003040000047ab9 */ /* 0x000fca0000000800 */
.L_x_2572:
        /* <DEDUP_REMOVED lines=12> */
[----:B------:R-:W0:Y:S02]  /*27b20*/  LDC.64 R2, c[0x0][0xc58] ;  /* 0x00031600ff027b82 */ /* 0x000e240000000a00 */
[----:B0-----:R-:W-:-:S05]  /*27b30*/  IMAD.WIDE R2, R7, 0x4, R2 ;  /* 0x0000000407027825 */ /* 0x001fca00078e0202 */
[----:B------:R0:W5:Y:S02]  /*27b40*/  LDG.E R10, desc[UR60][R2.64] ;  /* 0x0000003c020a7981 */ /* 0x000164000c1e1900 */
.L_x_2571:
[----:B------:R-:W-:Y:S05]  /*27b50*/  BSYNC B0 ;  /* 0x0000000000007941 */ /* 0x000fea0003800000 */
.L_x_2570:
        /* <DEDUP_REMOVED lines=25> */
.L_x_2568:
[----:B------:R-:W-:-:S05]  /*27cf0*/  IADD3 R7, -R2, R5, RZ ;  /* 0x0000000502077210 */ /* 0x000fca0007ffe1ff */
        /* <DEDUP_REMOVED lines=19> */
.L_x_2573:
        /* <DEDUP_REMOVED lines=56> */
.L_x_2569:
[----:B------:R-:W-:Y:S01]  /*281b0*/  MOV R17, RZ ;  /* 0x000000ff00117202 */ /* 0x000fe20000000f00 */
[----:B------:R-:W-:Y:S02]  /*281c0*/  IMAD.U32 R16, RZ, RZ, UR6 ;  /* 0x00000006ff107e24 */ /* 0x000fe4000f8e00ff */
[----:B------:R-:W-:-:S07]  /*281d0*/  IMAD.MOV.U32 R18, RZ, RZ, RZ ;  /* 0x000000ffff127224 */ /* 0x000fce00078e00ff */
.L_x_2574:
        /* <DEDUP_REMOVED lines=12> */
[----:B------:R1:W-:Y:S02]  /*282a0*/  STL [R1], RZ ;  /* 0x000000ff01007387 */ /* 0x0003e40000100800 */
[----:B------:R-:W-:Y:S05]  /*282b0*/  @P0 BRA `(.L_x_2575) ;  /* 0x0000005400c80947 */ /* 0x000fea0003800000 */
[----:B-1----:R-:W-:Y:S01]  /*282c0*/  IMAD.MOV.U32 R0, RZ, RZ, 0x1 ;  /* 0x00000001ff007424 */ /* 0x002fe200078e00ff */
[----:B------:R1:W-:Y:S01]  /*282d0*/  STL [R1], RZ ;  /* 0x000000ff01007387 */ /* 0x0003e20000100800 */
[----:B------:R-:W-:Y:S01]  /*282e0*/  ULDC.64 UR36, c[0x0][0x198] ;  /* 0x0000660000247ab9 */ /* 0x000fe20000000a00 */
[----:B------:R-:W-:Y:S02]  /*282f0*/  ULDC UR38, c[0x0][0xc] ;  /* 0x0000030000267ab9 */ /* 0x000fe40000000800 */
[----:B------:R1:W-:Y:S04]  /*28300*/  STL [R1+0x8], R0 ;  /* 0x0000080001007387 */ /* 0x0003e80000100800 */
[----:B------:R1:W-:Y:S04]  /*28310*/  STL [R1+0xc], RZ ;  /* 0x00000cff01007387 */ /* 0x0003e80000100800 */
[----:B------:R1:W-:Y:S04]  /*28320*/  STL [R1+0x10], R0 ;  /* 0x0000100001007387 */ /* 0x0003e80000100800 */
[----:B------:R1:W-:Y:S02]  /*28330*/  STL [R1+0x2c], RZ ;  /* 0x00002cff01007387 */ /* 0x0003e40000100800 */
.L_x_2662:
[----:B--2---:R-:W2:Y:S02]  /*28340*/  LDC.64 R2, c[0x0][0xc60] ;  /* 0x00031800ff027b82 */ /* 0x004ea40000000a00 */
[----:B--2---:R-:W-:-:S05]  /*28350*/  IMAD.WIDE R2, R19, 0x4, R2 ;  /* 0x0000000413027825 */ /* 0x004fca00078e0202 */
[----:B------:R-:W1:Y:S01]  /*28360*/  LDG.E R11, desc[UR60][R2.64] ;  /* 0x0000003c020b7981 */ /* 0x000e62000c1e1900 */
[----:B------:R-:W-:Y:S05]  /*28370*/  YIELD ;  /* 0x0000000000007946 */ /* 0x000fea0003800000 */
[----:B------:R-:W-:Y:S01]  /*28380*/  ULDC.64 UR4, c[0x0][0xa28] ;  /* 0x00028a0000047ab9 */ /* 0x000fe20000000a00 */
[----:B------:R-:W-:Y:S02]  /*28390*/  CS2R R8, SRZ ;  /* 0x0000000000087805 */ /* 0x000fe4000001ff00 */
[----:B------:R-:W-:Y:S01]  /*283a0*/  ISETP.NE.U32.AND P0, PT, RZ, UR4, PT ;  /* 0x00000004ff007c0c */ /* 0x000fe2000bf05070 */
[----:B------:R-:W-:Y:S01]  /*283b0*/  ULDC.64 UR8, c[0x0][0xa08] ;  /* 0x0002820000087ab9 */ /* 0x000fe20000000a00 */
[----:B------:R-:W-:-:S02]  /*283c0*/  ULDC.64 UR10, c[0x0][0xa10] ;  /* 0x00028400000a7ab9 */ /* 0x000fc40000000a00 */
[----:B------:R-:W-:Y:S02]  /*283d0*/  ISETP.NE.AND.EX P0, PT, RZ, UR5, PT, P0 ;  /* 0x00000005ff007c0c */ /* 0x000fe4000bf05300 */
[----:B-1----:R-:W-:Y:S01]  /*283e0*/  SHF.R.S32.HI R0, RZ, 0x1f, R11 ;  /* 0x0000001fff007819 */ /* 0x002fe2000001140b */
[----:B------:R-:W-:-:S10]  /*283f0*/  IMAD.SHL.U32 R15, R11, 0x4, RZ ;  /* 0x000000040b0f7824 */ /* 0x000fd400078e00ff */
[C---:B------:R-:W-:Y:S01]  /*28400*/  @P0 LEA R2, P1, R11.reuse, UR4, 0x2 ;  /* 0x000000040b020c11 */ /* 0x040fe2000f8210ff */
[----:B------:R-:W-:Y:S03]  /*28410*/  STL [R1+0x1c], R11 ;  /* 0x00001c0b01007387 */ /* 0x000fe60000100800 */
[----:B------:R-:W-:Y:S01]  /*28420*/  @P0 LEA.HI.X R3, R11, UR5, R0, 0x2, P1 ;  /* 0x000000050b030c11 */ /* 0x000fe200088f1400 */
[----:B------:R-:W-:-:S04]  /*28430*/  ULDC.64 UR4, c[0x0][0xa18] ;  /* 0x0002860000047ab9 */ /* 0x000fc80000000a00 */
[----:B------:R1:W5:Y:S01]  /*28440*/  @P0 LDG.E R8, desc[UR60][R2.64] ;  /* 0x0000003c02080981 */ /* 0x000362000c1e1900 */
[----:B------:R-:W-:Y:S02]  /*28450*/  ISETP.NE.U32.AND P0, PT, RZ, UR4, PT ;  /* 0x00000004ff007c0c */ /* 0x000fe4000bf05070 */
[----:B------:R-:W-:Y:S01]  /*28460*/  SHF.L.U64.HI R14, R11, 0x2, R0 ;  /* 0x000000020b0e7819 */ /* 0x000fe20000010200 */
[----:B------:R-:W-:Y:S01]  /*28470*/  STL [R1+0x24], R15 ;  /* 0x0000240f01007387 */ /* 0x000fe20000100800 */
[----:B------:R-:W-:Y:S01]  /*28480*/  ISETP.NE.AND.EX P0, PT, RZ, UR5, PT, P0 ;  /* 0x00000005ff007c0c */ /* 0x000fe2000bf05300 */
[----:B------:R-:W-:Y:S02]  /*28490*/  ULDC UR6, c[0x0][0x338] ;  /* 0x0000ce0000067ab9 */ /* 0x000fe40000000800 */
[----:B------:R-:W-:Y:S10]  /*284a0*/  STL [R1+0x28], R14 ;  /* 0x0000280e01007387 */ /* 0x000ff40000100800 */
[----:B------:R-:W-:-:S04]  /*284b0*/  @P0 IADD3 R12, P1, R15, UR4, RZ ;  /* 0x000000040f0c0c10 */ /* 0x000fc8000ff3e0ff */
[C---:B0-----:R-:W-:Y:S01]  /*284c0*/  @P0 IADD3.X R13, R14.reuse, UR5, RZ, P1, !PT ;  /* 0x000000050e0d0c10 */ /* 0x041fe20008ffe4ff */
[----:B------:R-:W-:Y:S02]  /*284d0*/  ULDC.64 UR4, c[0x0][0xa00] ;  /* 0x0002800000047ab9 */ /* 0x000fe40000000a00 */
[----:B------:R-:W-:Y:S02]  /*284e0*/  ISETP.NE.U32.AND P2, PT, RZ, UR4, PT ;  /* 0x00000004ff007c0c */ /* 0x000fe4000bf45070 */
[C---:B-1----:R-:W-:Y:S02]  /*284f0*/  IADD3 R2, P1, R15.reuse, UR4, RZ ;  /* 0x000000040f027c10 */ /* 0x042fe4000ff3e0ff */
[----:B------:R-:W-:Y:S02]  /*28500*/  ISETP.NE.AND.EX P2, PT, RZ, UR5, PT, P2 ;  /* 0x00000005ff007c0c */ /* 0x000fe4000bf45320 */
[----:B------:R-:W-:Y:S01]  /*28510*/  IADD3.X R3, R14, UR5, RZ, P1, !PT ;  /* 0x000000050e037c10 */ /* 0x000fe20008ffe4ff */
[----:B------:R-:W-:Y:S01]  /*28520*/  ULDC UR4, c[0x0][0x288] ;  /* 0x0000a20000047ab9 */ /* 0x000fe20000000800 */
[----:B------:R-:W-:-:S02]  /*28530*/  IADD3 R6, P1, R15, UR8, RZ ;  /* 0x000000080f067c10 */ /* 0x000fc4000ff3e0ff */
[----:B------:R-:W-:Y:S01]  /*28540*/  MOV R10, UR4 ;  /* 0x00000004000a7c02 */ /* 0x000fe20008000f00 */
[----:B------:R-:W-:Y:S01]  /*28550*/  ULDC.64 UR4, c[0x0][0x3f8] ;  /* 0x0000fe0000047ab9 */ /* 0x000fe20000000a00 */
[----:B------:R-:W-:-:S04]  /*28560*/  IADD3.X R7, R14, UR9, RZ, P1, !PT ;  /* 0x000000090e077c10 */ /* 0x000fc80008ffe4ff */
[----:B------:R0:W5:Y:S04]  /*28570*/  @P0 LDG.E R10, desc[UR60][R12.64] ;  /* 0x0000003c0c0a0981 */ /* 0x000168000c1e1900 */
[----:B------:R-:W2:Y:S01]  /*28580*/  @P2 LDG.E R9, desc[UR60][R2.64] ;  /* 0x0000003c02092981 */ /* 0x000ea2000c1e1900 */
[----:B------:R-:W-:Y:S01]  /*28590*/  UISETP.NE.U32.AND UP0, UPT, UR4, URZ, UPT ;  /* 0x0000003f0400728c */ /* 0x000fe2000bf05070 */
[----:B------:R-:W-:Y:S02]  /*285a0*/  IADD3 R4, P1, R15, UR10, RZ ;  /* 0x0000000a0f047c10 */ /* 0x000fe4000ff3e0ff */
[----:B------:R-:W-:Y:S01]  /*285b0*/  ULDC UR4, c[0x0][0x404] ;  /* 0x0001010000047ab9 */ /* 0x000fe20000000800 */
[----:B------:R-:W-:Y:S01]  /*285c0*/  UISETP.NE.AND.EX UP0, UPT, UR5, URZ, UPT, UP0 ;  /* 0x0000003f0500728c */ /* 0x000fe2000bf05300 */
[----:B------:R-:W-:-:S02]  /*285d0*/  IADD3.X R5, R14, UR11, RZ, P1, !PT ;  /* 0x0000000b0e057c10 */ /* 0x000fc40008ffe4ff */
[----:B------:R-:W-:Y:S01]  /*285e0*/  ISETP.NE.U32.AND P1, PT, RZ, UR8, PT ;  /* 0x00000008ff007c0c */ /* 0x000fe2000bf25070 */
[----:B------:R-:W-:Y:S01]  /*285f0*/  USEL UR4, UR4, 0x1, UP0 ;  /* 0x0000000104047887 */ /* 0x000fe20008000000 */
[----:B------:R-:W-:Y:S02]  /*28600*/  ULDC UR5, c[0x0][0x2e0] ;  /* 0x0000b80000057ab9 */ /* 0x000fe40000000800 */
[----:B------:R-:W-:Y:S01]  /*28610*/  ISETP.NE.AND.EX P3, PT, RZ, UR9, PT, P1 ;  /* 0x00000009ff007c0c */ /* 0x000fe2000bf65310 */
[----:B------:R-:W-:Y:S01]  /*28620*/  UIMAD UR4, UR4, UR5, URZ ;  /* 0x00000005040472a4 */ /* 0x000fe2000f8e023f */
[----:B------:R-:W-:Y:S01]  /*28630*/  ISETP.NE.U32.AND P1, PT, RZ, UR10, PT ;  /* 0x0000000aff007c0c */ /* 0x000fe2000bf25070 */
[----:B------:R-:W-:-:S03]  /*28640*/  IMAD.U32 R0, RZ, RZ, UR6 ;  /* 0x00000006ff007e24 */ /* 0x000fc6000f8e00ff */
[----:B------:R-:W-:Y:S01]  /*28650*/  ISETP.NE.AND.EX P1, PT, RZ, UR11, PT, P1 ;  /* 0x0000000bff007c0c */ /* 0x000fe2000bf25310 */
[----:B--2---:R1:W-:Y:S02]  /*28660*/  STL [R1+0x30], R9 ;  /* 0x0000300901007387 */ /* 0x0043e40000100800 */
[----:B-1----:R-:W-:Y:S01]  /*28670*/  IMAD.U32 R9, RZ, RZ, UR4 ;  /* 0x00000004ff097e24 */ /* 0x002fe2000f8e00ff */
[----:B0-----:R-:W-:Y:S09]  /*28680*/  @P0 BRA `(.L_x_2576) ;  /* 0x0000000000100947 */ /* 0x001ff20003800000 */
[----:B------:R-:W-:Y:S05]  /*28690*/  @!P2 BRA `(.L_x_2576) ;  /* 0x00000000000ca947 */ /* 0x000fea0003800000 */
[----:B-----5:R-:W2:Y:S04]  /*286a0*/  LDG.E R10, desc[UR60][R2.64] ;  /* 0x0000003c020a7981 */ /* 0x020ea8000c1e1900 */
[----:B------:R-:W2:Y:S02]  /*286b0*/  LDG.E R2, desc[UR60][R2.64+0x4] ;  /* 0x0000043c02027981 */ /* 0x000ea4000c1e1900 */
[----:B--2---:R-:W-:-:S07]  /*286c0*/  IADD3 R10, -R10, R2, RZ ;  /* 0x000000020a0a7210 */ /* 0x004fce0007ffe1ff */
.L_x_2576:
[----:B------:R-:W-:Y:S01]  /*286d0*/  IMAD.MOV.U32 R2, RZ, RZ, RZ ;  /* 0x000000ffff027224 */ /* 0x000fe200078e00ff */
[----:B------:R-:W-:-:S05]  /*286e0*/  ULDC.64 UR4, c[0x0][0xa20] ;  /* 0x0002880000047ab9 */ /* 0x000fca0000000a00 */
[----:B------:R-:W2:Y:S01]  /*286f0*/  @P3 LDG.E R2, desc[UR60][R6.64] ;  /* 0x0000003c06023981 */ /* 0x000ea2000c1e1900 */
[----:B------:R-:W-:-:S06]  /*28700*/  IMAD.MOV.U32 R20, RZ, RZ, RZ ;  /* 0x000000ffff147224 */ /* 0x000fcc00078e00ff */
[----:B------:R0:W5:Y:S01]  /*28710*/  @P1 LDG.E R20, desc[UR60][R4.64] ;  /* 0x0000003c04141981 */ /* 0x000162000c1e1900 */
[----:B------:R-:W-:-:S04]  /*28720*/  ISETP.NE.U32.AND P0, PT, RZ, UR4, PT ;  /* 0x00000004ff007c0c */ /* 0x000fc8000bf05070 */
[----:B------:R-:W-:Y:S02]  /*28730*/  ISETP.NE.AND.EX P0, PT, RZ, UR5, PT, P0 ;  /* 0x00000005ff007c0c */ /* 0x000fe4000bf05300 */
[----:B--2--5:R-:W-:-:S05]  /*28740*/  IADD3 R2, R2, R8, RZ ;  /* 0x0000000802027210 */ /* 0x024fca0007ffe0ff */
[----:B------:R0:W-:Y:S06]  /*28750*/  STL [R1+0x4], R2 ;  /* 0x0000040201007387 */ /* 0x0001ec0000100800 */
[----:B------:R-:W-:Y:S05]  /*28760*/  @!P0 BRA `(.L_x_2577) ;  /* 0x0000000000108947 */ /* 0x000fea0003800000 */
[----:B0-----:R-:W-:-:S04]  /*28770*/  IADD3 R2, P0, R15, UR4, RZ ;  /* 0x000000040f027c10 */ /* 0x001fc8000ff1e0ff */
[----:B------:R-:W-:-:S05]  /*28780*/  IADD3.X R3, R14, UR5, RZ, P0, !PT ;  /* 0x000000050e037c10 */ /* 0x000fca00087fe4ff */
[----:B------:R0:W5:Y:S01]  /*28790*/  LDG.E R9, desc[UR60][R2.64] ;  /* 0x0000003c02097981 */ /* 0x000162000c1e1900 */
[----:B------:R-:W-:Y:S05]  /*287a0*/  BRA `(.L_x_2578) ;  /* 0x0000000000107947 */ /* 0x000fea0003800000 */
.L_x_2577:
[----:B------:R-:W-:Y:S05]  /*287b0*/  @!P3 BRA `(.L_x_2578) ;  /* 0x00000000000cb947 */ /* 0x000fea0003800000 */
[----:B------:R-:W2:Y:S04]  /*287c0*/  LDG.E R9, desc[UR60][R6.64] ;  /* 0x0000003c06097981 */ /* 0x000ea8000c1e1900 */
[----:B------:R-:W2:Y:S02]  /*287d0*/  LDG.E R6, desc[UR60][R6.64+0x4] ;  /* 0x0000043c06067981 */ /* 0x000ea4000c1e1900 */
[----:B--2---:R-:W-:-:S07]  /*287e0*/  IMAD.IADD R9, R6, 0x1, -R9 ;  /* 0x0000000106097824 */ /* 0x004fce00078e0a09 */
.L_x_2578:
[----:B0-----:R-:W2:Y:S01]  /*287f0*/  @P1 LDG.E R2, desc[UR60][R4.64] ;  /* 0x0000003c04021981 */ /* 0x001ea2000c1e1900 */
[----:B-----5:R-:W-:-:S03]  /*28800*/  IMAD.IADD R9, R9, 0x1, -R8 ;  /* 0x0000000109097824 */ /* 0x020fc600078e0a08 */
[----:B------:R-:W2:Y:S01]  /*28810*/  @P1 LDG.E R4, desc[UR60][R4.64+0x4] ;  /* 0x0000043c04041981 */ /* 0x000ea2000c1e1900 */
[----:B------:R-:W-:Y:S01]  /*28820*/  LEA R3, R17, 0xcf, 0x7 ;  /* 0x000000cf11037811 */ /* 0x000fe200078e38ff */
[----:B------:R-:W-:Y:S01]  /*28830*/  BSSY B0, `(.L_x_2579) ;  /* 0x0000108000007945 */ /* 0x000fe20003800000 */
[----:B------:R-:W-:Y:S02]  /*28840*/  PLOP3.LUT P2, PT, PT, PT, PT, 0x80, 0x0 ;  /* 0x000000000000781c */ /* 0x000fe40003f4f070 */
[----:B--2---:R-:W-:-:S05]  /*28850*/  @P1 IADD3 R0, -R2, R4, RZ ;  /* 0x0000000402001210 */ /* 0x004fca0007ffe1ff */
[----:B------:R-:W-:-:S05]  /*28860*/  IMAD.IADD R2, R9, 0x1, R0 ;  /* 0x0000000109027824 */ /* 0x000fca00078e0200 */
[C---:B------:R-:W-:Y:S01]  /*28870*/  IADD3 R3, R2.reuse, R3, -R10 ;  /* 0x0000000302037210 */ /* 0x040fe20007ffe80a */
[----:B------:R-:W-:-:S04]  /*28880*/  VIADD R2, R2, 0x4f ;  /* 0x0000004f02027836 */ /* 0x000fc80000000000 */
[----:B------:R-:W-:-:S04]  /*28890*/  IMAD.HI R2, R2, 0x66666667, RZ ;  /* 0x6666666702027827 */ /* 0x000fc800078e02ff */
[----:B------:R-:W-:Y:S01]  /*288a0*/  IMAD.HI R3, R3, 0x66666667, RZ ;  /* 0x6666666703037827 */ /* 0x000fe200078e02ff */
[----:B------:R-:W-:-:S04]  /*288b0*/  SHF.R.U32.HI R4, RZ, 0x1f, R2 ;  /* 0x0000001fff047819 */ /* 0x000fc80000011602 */
[----:B------:R-:W-:Y:S02]  /*288c0*/  LEA.HI.SX32 R4, R2, R4, 0x1b ;  /* 0x0000000402047211 */ /* 0x000fe400078fdaff */
[----:B------:R-:W-:-:S04]  /*288d0*/  SHF.R.U32.HI R2, RZ, 0x1f, R3 ;  /* 0x0000001fff027819 */ /* 0x000fc80000011603 */
[----:B------:R-:W-:-:S04]  /*288e0*/  LEA.HI.SX32 R2, R3, R2, 0x1b ;  /* 0x0000000203027211 */ /* 0x000fc800078fdaff */
[----:B------:R-:W-:-:S05]  /*288f0*/  VIMNMX R6, R4, R2, PT ;  /* 0x0000000204067248 */ /* 0x000fca0003fe0100 */
[----:B------:R-:W-:Y:S01]  /*28900*/  IMAD R2, R6, 0x50, -R9 ;  /* 0x0000005006027824 */ /* 0x000fe200078e0a09 */
[----:B------:R-:W-:-:S04]  /*28910*/  IADD3 R9, -R9, RZ, RZ ;  /* 0x000000ff09097210 */ /* 0x000fc80007ffe1ff */
[----:B------:R-:W-:Y:S02]  /*28920*/  VIMNMX R2, R2, R0, PT ;  /* 0x0000000002027248 */ /* 0x000fe40003fe0100 */
[----:B------:R-:W-:-:S04]  /*28930*/  VIMNMX R9, RZ, R9, !PT ;  /* 0x00000009ff097248 */ /* 0x000fc80007fe0100 */
[----:B------:R-:W-:Y:S01]  /*28940*/  ISETP.GT.AND P0, PT, R2, R9, PT ;  /* 0x000000090200720c */ /* 0x000fe20003f04270 */
[----:B------:R0:W-:-:S12]  /*28950*/  STL [R1+0x20], R6 ;  /* 0x0000200601007387 */ /* 0x0001d80000100800 */
[----:B------:R-:W-:Y:S02]  /*28960*/  @P0 VIADD R4, R2, 0x4f ;  /* 0x0000004f02040836 */ /* 0x000fe40000000000 */
[----:B------:R-:W-:-:S04]  /*28970*/  IMAD.WIDE.U32 R2, R9, -0x33333333, RZ ;  /* 0xcccccccd09027825 */ /* 0x000fc800078e00ff */
[----:B------:R-:W-:Y:S01]  /*28980*/  @P0 IMAD.HI R4, R4, 0x66666667, RZ ;  /* 0x6666666704040827 */ /* 0x000fe200078e02ff */
[----:B------:R-:W-:-:S04]  /*28990*/  SHF.R.U32.HI R0, RZ, 0x6, R3 ;  /* 0x00000006ff007819 */ /* 0x000fc80000011603 */
[----:B------:R-:W-:Y:S01]  /*289a0*/  @P0 SHF.R.U32.HI R3, RZ, 0x1f, R4 ;  /* 0x0000001fff030819 */ /* 0x000fe20000011604 */
[----:B------:R-:W-:-:S03]  /*289b0*/  IMAD.MOV.U32 R2, RZ, RZ, R0 ;  /* 0x000000ffff027224 */ /* 0x000fc600078e0000 */
[----:B------:R-:W-:-:S04]  /*289c0*/  @P0 LEA.HI.SX32 R2, R4, R3, 0x1b ;  /* 0x0000000304020211 */ /* 0x000fc800078fdaff */
[----:B------:R-:W-:-:S13]  /*289d0*/  ISETP.GT.AND P0, PT, R2, R0, PT ;  /* 0x000000000200720c */ /* 0x000fda0003f04270 */
[----:B0-----:R-:W-:Y:S05]  /*289e0*/  @!P0 BRA `(.L_x_2580) ;  /* 0x0000000c00b08947 */ /* 0x001fea0003800000 */
[----:B------:R-:W0:Y:S01]  /*289f0*/  LDC R3, c[0x0][0x428] ;  /* 0x00010a00ff037b82 */ /* 0x000e220000000800 */
[----:B------:R-:W-:Y:S01]  /*28a00*/  UMOV UR4, 0xffffffff ;  /* 0xffffffff00047882 */ /* 0x000fe20000000000 */
[----:B0-----:R-:W-:Y:S02]  /*28a10*/  ISETP.NE.AND P0, PT, R3, 0x1, PT ;  /* 0x000000010300780c */ /* 0x001fe40003f05270 */
[----:B------:R-:W-:-:S11]  /*28a20*/  MOV R3, R18 ;  /* 0x0000001200037202 */ /* 0x000fd60000000f00 */
[----:B------:R-:W0:Y:S08]  /*28a30*/  @P0 LDC R4, c[0x0][0x42c] ;  /* 0x00010b00ff040b82 */ /* 0x000e300000000800 */
[----:B------:R-:W1:Y:S01]  /*28a40*/  @P0 LDC R5, c[0x0][0x430] ;  /* 0x00010c00ff050b82 */ /* 0x000e620000000800 */
[----:B0-----:R-:W-:-:S05]  /*28a50*/  @P0 IMAD.HI.U32 R4, R18, R4, RZ ;  /* 0x0000000412040227 */ /* 0x001fca00078e00ff */
[----:B-1----:R-:W-:Y:S02]  /*28a60*/  @P0 SHF.R.U32.HI R3, RZ, R5, R4 ;  /* 0x00000005ff030219 */ /* 0x002fe40000011604 */
[----:B------:R-:W-:Y:S01]  /*28a70*/  SEL R4, R11, RZ, !P1 ;  /* 0x000000ff0b047207 */ /* 0x000fe20004800000 */
[----:B------:R-:W-:Y:S06]  /*28a80*/  BRA.DIV UR4, `(.L_x_2581) ;  /* 0x0000006a04bc7947 */ /* 0x000fec000b800000 */
.L_x_2777:
[----:B------:R-:W-:-:S03]  /*28a90*/  UMOV UR4, 0xffffffff ;  /* 0xffffffff00047882 */ /* 0x000fc60000000000 */
[----:B------:R-:W-:Y:S05]  /*28aa0*/  BRA.DIV UR4, `(.L_x_2582) ;  /* 0x0000006a04e87947 */ /* 0x000fea000b800000 */
[----:B------:R-:W-:-:S13]  /*28ab0*/  ELECT P6, URZ, PT ;  /* 0x00000000003f782f */ /* 0x000fda00038c0000 */
.L_x_2780:
[----:B------:R-:W2:Y:S01]  /*28ac0*/  LDL R5, [R1+0x2c] ;  /* 0x00002c0001057983 */ /* 0x000ea20000100800 */
[----:B------:R-:W-:Y:S01]  /*28ad0*/  BSSY B1, `(.L_x_2583) ;  /* 0x000000b000017945 */ /* 0x000fe20003800000 */
[----:B------:R-:W0:Y:S01]  /*28ae0*/  S2R R9, SR_CgaCtaId ;  /* 0x0000000000097919 */ /* 0x000e220000008800 */
[----:B--2---:R-:W-:-:S05]  /*28af0*/  VIADD R5, R5, 0x1 ;  /* 0x0000000105057836 */ /* 0x004fca0000000000 */
        /* <DEDUP_REMOVED lines=8> */
.L_x_2781:
[----:B------:R-:W-:Y:S05]  /*28b80*/  BSYNC B1 ;  /* 0x0000000000017941 */ /* 0x000fea0003800000 */
.L_x_2583:
        /* <DEDUP_REMOVED lines=8> */
.L_x_2782:
        /* <DEDUP_REMOVED lines=11> */
.L_x_2588:
[----:B-1----:R-:W2:Y:S01]  /*28cc0*/  LDL R6, [R1+0xc] ;  /* 0x00000c0001067983 */ /* 0x002ea20000100800 */
[----:B------:R-:W-:Y:S01]  /*28cd0*/  R2UR UR9, R5 ;  /* 0x00000000050972ca */ /* 0x000fe200000e0000 */
[----:B------:R-:W-:Y:S01]  /*28ce0*/  IMAD R7, R2, 0x50, R20 ;  /* 0x0000005002077824 */ /* 0x000fe200078e0214 */
[----:B------:R-:W-:Y:S01]  /*28cf0*/  UIADD3 UR4, UP0, UR36, 0x570, URZ ;  /* 0x0000057024047890 */ /* 0x000fe2000ff1e03f */
[----:B------:R-:W-:Y:S01]  /*28d00*/  R2UR UR12, R3 ;  /* 0x00000000030c72ca */ /* 0x000fe200000e0000 */
[----:B------:R-:W-:Y:S01]  /*28d10*/  UMOV UR10, URZ ;  /* 0x0000003f000a7c82 */ /* 0x000fe20008000000 */
[----:B------:R-:W-:Y:S01]  /*28d20*/  VIADD R7, R7, 0xffffffb0 ;  /* 0xffffffb007077836 */ /* 0x000fe20000000000 */
[----:B------:R-:W-:Y:S01]  /*28d30*/  R2UR UR13, R4 ;  /* 0x00000000040d72ca */ /* 0x000fe200000e0000 */
[----:B------:R-:W-:Y:S01]  /*28d40*/  UIADD3.X UR5, URZ, UR37, URZ, UP0, !UPT ;  /* 0x000000253f057290 */ /* 0x000fe200087fe43f */
[----:B------:R-:W-:Y:S02]  /*28d50*/  UMOV UR6, 0x0 ;  /* 0x0000000000067882 */ /* 0x000fe40000000000 */
[----:B------:R-:W-:Y:S01]  /*28d60*/  R2UR UR11, R7 ;  /* 0x00000000070b72ca */ /* 0x000fe200000e0000 */
[----:B------:R-:W-:Y:S01]  /*28d70*/  UMOV UR7, 0x12f00000 ;  /* 0x12f0000000077882 */ /* 0x000fe20000000000 */
[----:B------:R-:W-:Y:S01]  /*28d80*/  UMOV UR17, 0x40 ;  /* 0x0000004000117882 */ /* 0x000fe20000000000 */
        /* <DEDUP_REMOVED lines=21> */
.L_x_2783:
        /* <DEDUP_REMOVED lines=8> */
.L_x_2590:
        /* <DEDUP_REMOVED lines=29> */
.L_x_2586:
[----:B------:R-:W-:Y:S05]  /*29130*/  BSYNC B1 ;  /* 0x0000000000017941 */ /* 0x000fea0003800000 */
.L_x_2585:
[----:B01----:R-:W2:Y:S04]  /*29140*/  LDL.LU R5, [R1+0xc] ;  /* 0x00000c0001057983 */ /* 0x003ea80000300800 */
[----:B------:R-:W3:Y:S01]  /*29150*/  LDL.LU R7, [R1+0x10] ;  /* 0x0000100001077983 */ /* 0x000ee20000300800 */
[----:B------:R-:W-:Y:S01]  /*29160*/  PLOP3.LUT P2, PT, PT, PT, PT, 0x8, 0x0 ;  /* 0x000000000000781c */ /* 0x000fe20003f4e170 */
[----:B--2---:R-:W-:-:S05]  /*29170*/  VIADD R5, R5, 0x1 ;  /* 0x0000000105057836 */ /* 0x004fca0000000000 */
        /* <DEDUP_REMOVED lines=9> */
[C---:B------:R-:W-:Y:S01]  /*29210*/  IMAD R5, R2.reuse, 0x50, R20 ;  /* 0x0000005002057824 */ /* 0x040fe200078e0214 */
[----:B------:R-:W-:-:S03]  /*29220*/  IADD3 R2, R2, -0x1, RZ ;  /* 0xffffffff02027810 */ /* 0x000fc60007ffe0ff */
[----:B------:R-:W-:-:S07]  /*29230*/  VIADD R5, R5, 0xffffff60 ;  /* 0xffffff6005057836 */ /* 0x000fce0000000000 */
.L_x_2597:
[----:B------:R-:W-:Y:S05]  /*29240*/  YIELD ;  /* 0x0000000000007946 */ /* 0x000fea0003800000 */
[----:B------:R-:W-:Y:S04]  /*29250*/  BSSY B1, `(.L_x_2591) ;  /* 0x0000058000017945 */ /* 0x000fe80003800000 */
[----:B0-----:R-:W-:Y:S05]  /*29260*/  @!P6 BRA `(.L_x_2592) ;  /* 0x000000040058e947 */ /* 0x001fea0003800000 */
[----:B------:R-:W2:Y:S04]  /*29270*/  LDL R6, [R1+0xc] ;  /* 0x00000c0001067983 */ /* 0x000ea80000100800 */
[----:B------:R-:W3:Y:S01]  /*29280*/  LDL R7, [R1+0x10] ;  /* 0x0000100001077983 */ /* 0x000ee20000100800 */
[----:B--2---:R-:W-:Y:S01]  /*29290*/  IMAD R6, R6, 0x8, R9 ;  /* 0x0000000806067824 */ /* 0x004fe200078e0209 */
[----:B---3--:R-:W-:-:S04]  /*292a0*/  SHF.L.U32 R7, R7, 0x1f, RZ ;  /* 0x0000001f07077819 */ /* 0x008fc800000006ff */
[----:B------:R-:W0:Y:S02]  /*292b0*/  SYNCS.PHASECHK.TRANS64.TRYWAIT P0, [R6+URZ+0x388a0], R7 ;  /* 0x0388a007060075a7 */ /* 0x000e24000800017f */
[----:B0-----:R-:W-:Y:S05]  /*292c0*/  @!P0 BRA `(.L_x_2593) ;  /* 0x00000064003c8947 */ /* 0x001fea0003800000 */
.L_x_2784:
[----:B------:R-:W1:Y:S02]  /*292d0*/  S2R R8, SR_TID.X ;  /* 0x0000000000087919 */ /* 0x000e640000002100 */
[----:B-1----:R-:W-:-:S04]  /*292e0*/  LOP3.LUT R8, R8, 0x7f, RZ, 0xc0, !PT ;  /* 0x0000007f08087812 */ /* 0x002fc800078ec0ff */
[----:B------:R-:W-:-:S13]  /*292f0*/  ISETP.NE.AND P0, PT, R8, RZ, PT ;  /* 0x000000ff0800720c */ /* 0x000fda0003f05270 */
        /* <DEDUP_REMOVED lines=8> */
.L_x_2594:
        /* <DEDUP_REMOVED lines=32> */
.L_x_2785:
        /* <DEDUP_REMOVED lines=8> */
.L_x_2596:
        /* <DEDUP_REMOVED lines=29> */
.L_x_2592:
[----:B------:R-:W-:Y:S05]  /*297d0*/  BSYNC B1 ;  /* 0x0000000000017941 */ /* 0x000fea0003800000 */
.L_x_2591:
        /* <DEDUP_REMOVED lines=13> */
.L_x_2580:
[----:B------:R-:W-:Y:S05]  /*298b0*/  BSYNC B0 ;  /* 0x0000000000007941 */ /* 0x000fea0003800000 */
.L_x_2579:
        /* <DEDUP_REMOVED lines=10> */
[----:B0-----:R-:W0:Y:S01]  /*29960*/  S2R R7, SR_LANEID ;  /* 0x0000000000077919 */ /* 0x001e220000000000 */
[----:B------:R-:W-:Y:S01]  /*29970*/  VOTEU.ANY UR4, UPT, PT ;  /* 0x0000000000047886 */ /* 0x000fe200038e0100 */
[----:B------:R-:W1:Y:S01]  /*29980*/  LDC.64 R2, c[0x0][0xc38] ;  /* 0x00030e00ff027b82 */ /* 0x000e620000000a00 */
[----:B------:R-:W0:Y:S08]  /*29990*/  FLO.U32 R0, UR4 ;  /* 0x0000000400007d00 */ /* 0x000e3000080e0000 */
        /* <DEDUP_REMOVED lines=9> */
.L_x_2599:
        /* <DEDUP_REMOVED lines=15> */
[----:B0-----:R-:W-:Y:S01]  /*29b20*/  MOV R7, UR9 ;  /* 0x0000000900077c02 */ /* 0x001fe20008000f00 */
[----:B------:R-:W-:Y:S01]  /*29b30*/  IMAD.U32 R10, RZ, RZ, UR4 ;  /* 0x00000004ff0a7e24 */ /* 0x000fe2000f8e00ff */
[----:B------:R-:W-:Y:S01]  /*29b40*/  MOV R8, 0x70 ;  /* 0x0000007000087802 */ /* 0x000fe20000000f00 */
[----:B------:R-:W-:-:S02]  /*29b50*/  IMAD.U32 R11, RZ, RZ, UR5 ;  /* 0x00000005ff0b7e24 */ /* 0x000fc4000f8e00ff */
[----:B------:R-:W-:Y:S02]  /*29b60*/  IMAD.MOV.U32 R12, RZ, RZ, 0x1 ;  /* 0x00000001ff0c7424 */ /* 0x000fe400078e00ff */
[----:B------:R-:W-:-:S07]  /*29b70*/  IMAD.MOV.U32 R13, RZ, RZ, RZ ;  /* 0x000000ffff0d7224 */ /* 0x000fce00078e00ff */
[----:B------:R-:W-:-:S07]  /*29b80*/  LEPC R20, `(.L_x_2601) ;  /* 0x000000001014794e */ /* 0x000fce0000000000 */
[----:B-1----:R-:W-:Y:S05]  /*29b90*/  CALL.ABS.NOINC R2 ;  /* 0x0000000002007343 */ /* 0x002fea0003c00000 */
.L_x_2601:
        /* <DEDUP_REMOVED lines=13> */
[----:B0-----:R-:W-:Y:S01]  /*29c70*/  IMAD.U32 R7, RZ, RZ, UR9 ;  /* 0x00000009ff077e24 */ /* 0x001fe2000f8e00ff */
[----:B------:R-:W-:Y:S01]  /*29c80*/  MOV R13, RZ ;  /* 0x000000ff000d7202 */ /* 0x000fe20000000f00 */
[----:B------:R-:W-:-:S02]  /*29c90*/  IMAD.U32 R10, RZ, RZ, UR4 ;  /* 0x00000004ff0a7e24 */ /* 0x000fc4000f8e00ff */
[----:B------:R-:W-:Y:S02]  /*29ca0*/  IMAD.MOV.U32 R8, RZ, RZ, 0x70 ;  /* 0x00000070ff087424 */ /* 0x000fe400078e00ff */
[----:B-1----:R-:W-:-:S07]  /*29cb0*/  IMAD.MOV.U32 R12, RZ, RZ, 0x1 ;  /* 0x00000001ff0c7424 */ /* 0x002fce00078e00ff */
[----:B------:R-:W-:-:S07]  /*29cc0*/  LEPC R20, `(.L_x_2603) ;  /* 0x000000001014794e */ /* 0x000fce0000000000 */
[----:B--2---:R-:W-:Y:S05]  /*29cd0*/  CALL.ABS.NOINC R2 ;  /* 0x0000000002007343 */ /* 0x004fea0003c00000 */
.L_x_2603:
        /* <DEDUP_REMOVED lines=16> */
.L_x_2602:
[----:B------:R-:W2:Y:S01]  /*29de0*/  LDL.LU R2, [R1+0x24] ;  /* 0x0000240001027983 */ /* 0x000ea20000300800 */
[----:B------:R-:W-:-:S03]  /*29df0*/  ULDC.64 UR4, c[0x0][0x9f8] ;  /* 0x00027e0000047ab9 */ /* 0x000fc60000000a00 */
[----:B------:R-:W3:Y:S04]  /*29e00*/  LDL.LU R0, [R1+0x28] ;  /* 0x0000280001007983 */ /* 0x000ee80000300800 */
[----:B------:R-:W4:Y:S04]  /*29e10*/  LDL.LU R4, [R1+0x30] ;  /* 0x0000300001047983 */ /* 0x000f280000300800 */
[----:B------:R-:W4:Y:S01]  /*29e20*/  LDL.LU R6, [R1+0x1c] ;  /* 0x00001c0001067983 */ /* 0x000f220000300800 */
[----:B------:R-:W-:-:S04]  /*29e30*/  ISETP.NE.U32.AND P0, PT, RZ, UR4, PT ;  /* 0x00000004ff007c0c */ /* 0x000fc8000bf05070 */
[----:B------:R-:W-:Y:S01]  /*29e40*/  ISETP.NE.AND.EX P0, PT, RZ, UR5, PT, P0 ;  /* 0x00000005ff007c0c */ /* 0x000fe2000bf05300 */
[----:B0-----:R-:W0:Y:S02]  /*29e50*/  S2R R8, SR_TID.X ;  /* 0x0000000000087919 */ /* 0x001e240000002100 */
        /* <DEDUP_REMOVED lines=9> */
[----:B----4-:R-:W-:-:S06]  /*29ef0*/  IMAD.MOV.U32 R0, RZ, RZ, R6 ;  /* 0x000000ffff007224 */ /* 0x010fcc00078e0006 */
[----:B------:R0:W5:Y:S01]  /*29f00*/  @P0 LDG.E R0, desc[UR60][R2.64] ;  /* 0x0000003c02000981 */ /* 0x000162000c1e1900 */
[----:B------:R-:W-:Y:S01]  /*29f10*/  PLOP3.LUT P1, PT, P6, PT, PT, 0x8, 0x0 ;  /* 0x000000000000781c */ /* 0x000fe2000372e170 */
[----:B0-----:R-:W-:Y:S02]  /*29f20*/  IMAD R2, R17, 0x80, R4 ;  /* 0x0000008011027824 */ /* 0x001fe400078e0204 */
[----:B------:R-:W0:Y:S02]  /*29f30*/  LDC R4, c[0x0][0x428] ;  /* 0x00010a00ff047b82 */ /* 0x000e240000000800 */
[----:B0-----:R-:W-:-:S13]  /*29f40*/  ISETP.NE.AND P0, PT, R4, 0x1, PT ;  /* 0x000000010400780c */ /* 0x001fda0003f05270 */
[----:B------:R-:W0:Y:S08]  /*29f50*/  @P0 LDC R5, c[0x0][0x42c] ;  /* 0x00010b00ff050b82 */ /* 0x000e300000000800 */
[----:B------:R-:W1:Y:S01]  /*29f60*/  @P0 LDC R4, c[0x0][0x430] ;  /* 0x00010c00ff040b82 */ /* 0x000e620000000800 */
[----:B0-----:R-:W-:Y:S01]  /*29f70*/  @P0 IMAD.HI.U32 R7, R18, R5, RZ ;  /* 0x0000000512070227 */ /* 0x001fe200078e00ff */
[----:B------:R-:W-:-:S04]  /*29f80*/  MOV R5, R18 ;  /* 0x0000001200057202 */ /* 0x000fc80000000f00 */
[----:B-1----:R-:W-:Y:S02]  /*29f90*/  @P0 SHF.R.U32.HI R5, RZ, R4, R7 ;  /* 0x00000004ff050219 */ /* 0x002fe40000011607 */
[----:B------:R-:W-:-:S04]  /*29fa0*/  ISETP.NE.U32.AND P0, PT, RZ, UR4, PT ;  /* 0x00000004ff007c0c */ /* 0x000fc8000bf05070 */
[----:B------:R-:W-:-:S04]  /*29fb0*/  ISETP.NE.AND.EX P0, PT, RZ, UR5, PT, P0 ;  /* 0x00000005ff007c0c */ /* 0x000fc8000bf05300 */
[----:B------:R-:W-:-:S09]  /*29fc0*/  SEL R3, R6, RZ, !P0 ;  /* 0x000000ff06037207 */ /* 0x000fd20004000000 */
.L_x_2604:
        /* <DEDUP_REMOVED lines=16> */
.L_x_2605:
        /* <DEDUP_REMOVED lines=15> */
.L_x_2606:
        /* <DEDUP_REMOVED lines=15> */
.L_x_2607:
        /* <DEDUP_REMOVED lines=9> */
[----:B------:R-:W2:Y:S01]  /*2a340*/  LDL R4, [R1+0x20] ;  /* 0x0000200001047983 */ /* 0x000ea20000100800 */
[----:B------:R-:W0:Y:S01]  /*2a350*/  LDC.64 R8, c[0x0][0x3f8] ;  /* 0x0000fe00ff087b82 */ /* 0x000e220000000a00 */
[----:B------:R-:W-:Y:S02]  /*2a360*/  ULDC.64 UR4, c[0x0][0xa08] ;  /* 0x0002820000047ab9 */ /* 0x000fe40000000a00 */
[----:B0-----:R-:W-:Y:S01]  /*2a370*/  LOP3.LUT P0, RZ, R8, UR4, RZ, 0xfc, !PT ;  /* 0x0000000408ff7c12 */ /* 0x001fe2000f80fcff */
[----:B------:R-:W-:-:S03]  /*2a380*/  UMOV UR4, 0xffffffff ;  /* 0xffffffff00047882 */ /* 0x000fc60000000000 */
[----:B------:R-:W-:-:S04]  /*2a390*/  LOP3.LUT P0, RZ, R9, UR5, RZ, 0xfc, P0 ;  /* 0x0000000509ff7c12 */ /* 0x000fc8000800fcff */
[----:B-----5:R-:W-:Y:S01]  /*2a3a0*/  SEL R6, R0, RZ, !P0 ;  /* 0x000000ff00067207 */ /* 0x020fe20004000000 */
[----:B--2---:R-:W-:Y:S01]  /*2a3b0*/  VIADD R4, R4, 0xffffffff ;  /* 0xffffffff04047836 */ /* 0x004fe20000000000 */
[----:B------:R-:W-:Y:S07]  /*2a3c0*/  BRA.DIV UR4, `(.L_x_2608) ;  /* 0x0000005604247947 */ /* 0x000fee000b800000 */
.L_x_2788:
[----:B------:R-:W-:Y:S01]  /*2a3d0*/  UMOV UR4, 0xffffffff ;  /* 0xffffffff00047882 */ /* 0x000fe20000000000 */
[----:B------:R-:W-:Y:S02]  /*2a3e0*/  SHF.R.S32.HI R17, RZ, 0x1f, R0 ;  /* 0x0000001fff117819 */ /* 0x000fe40000011400 */
[----:B------:R-:W-:Y:S05]  /*2a3f0*/  BRA.DIV UR4, `(.L_x_2609) ;  /* 0x00000056044c7947 */ /* 0x000fea000b800000 */
[----:B------:R-:W-:-:S13]  /*2a400*/  ELECT P6, URZ, PT ;  /* 0x00000000003f782f */ /* 0x000fda00038c0000 */
.L_x_2791:
[----:B------:R-:W-:Y:S05]  /*2a410*/  @!P6 BRA `(.L_x_2610) ;  /* 0x000000040034e947 */ /* 0x000fea0003800000 */
[----:B------:R-:W-:-:S04]  /*2a420*/  ISETP.NE.U32.AND P0, PT, R8, RZ, PT ;  /* 0x000000ff0800720c */ /* 0x000fc80003f05070 */
[----:B------:R-:W-:-:S13]  /*2a430*/  ISETP.NE.AND.EX P0, PT, R9, RZ, PT, P0 ;  /* 0x000000ff0900720c */ /* 0x000fda0003f05300 */
[----:B------:R-:W-:Y:S05]  /*2a440*/  @!P0 BRA `(.L_x_2611) ;  /* 0x0000000000448947 */ /* 0x000fea0003800000 */
[----:B------:R-:W0:Y:S01]  /*2a450*/  LDC R11, c[0x0][0x41c] ;  /* 0x00010700ff0b7b82 */ /* 0x000e220000000800 */
        /* <DEDUP_REMOVED lines=16> */
.L_x_2611:
        /* <DEDUP_REMOVED lines=9> */
.L_x_2792:
        /* <DEDUP_REMOVED lines=11> */
.L_x_2613:
        /* <DEDUP_REMOVED lines=37> */
.L_x_2610:
        /* <DEDUP_REMOVED lines=53> */
[----:B------:R-:W1:Y:S02]  /*2ac40*/  SYNCS.PHASECHK.TRANS64.TRYWAIT P0, [R10+URZ+0x38820], R2 ;  /* 0x038820020a0075a7 */ /* 0x000e64000800017f */
[----:B01----:R-:W-:Y:S05]  /*2ac50*/  @!P0 BRA `(.L_x_2615) ;  /* 0x0000004c00688947 */ /* 0x003fea0003800000 */
.L_x_2793:
[----:B------:R-:W-:Y:S05]  /*2ac60*/  BSYNC B0 ;  /* 0x0000000000007941 */ /* 0x000fea0003800000 */
.L_x_2614:
        /* <DEDUP_REMOVED lines=41> */
.L_x_2622:
[----:B0-----:R-:W0:Y:S01]  /*2af00*/  S2R R8, SR_CgaCtaId ;  /* 0x0000000000087919 */ /* 0x001e220000008800 */
[----:B------:R-:W-:-:S04]  /*2af10*/  MOV R7, 0x400 ;  /* 0x0000040000077802 */ /* 0x000fc80000000f00 */
[----:B0-----:R-:W-:Y:S02]  /*2af20*/  LEA R7, R8, R7, 0x18 ;  /* 0x0000000708077211 */ /* 0x001fe400078ec0ff */
[----:B------:R-:W-:Y:S02]  /*2af30*/  SHF.L.U32 R8, R14, 0x1f, RZ ;  /* 0x0000001f0e087819 */ /* 0x000fe400000006ff */
[----:B------:R-:W-:-:S04]  /*2af40*/  LEA R7, R11, R7, 0x3 ;  /* 0x000000070b077211 */ /* 0x000fc800078e18ff */
[----:B------:R-:W0:Y:S02]  /*2af50*/  SYNCS.PHASECHK.TRANS64.TRYWAIT P0, [R7+URZ+0x38840], R8 ;  /* 0x03884008070075a7 */ /* 0x000e24000800017f */
[----:B0-----:R-:W-:Y:S05]  /*2af60*/  @!P0 BRA `(.L_x_2623) ;  /* 0x0000004800c48947 */ /* 0x001fea0003800000 */
.L_x_2794:
        /* <DEDUP_REMOVED lines=11> */
.L_x_2624:
        /* <DEDUP_REMOVED lines=42> */
.L_x_2795:
        /* <DEDUP_REMOVED lines=13> */
.L_x_2626:
[----:B01----:R-:W2:Y:S01]  /*2b390*/  LDL.LU R7, [R1] ;  /* 0x0000000001077983 */ /* 0x003ea20000300800 */
[----:B------:R-:W-:Y:S01]  /*2b3a0*/  MOV R9, 0x400 ;  /* 0x0000040000097802 */ /* 0x000fe20000000f00 */
[----:B------:R-:W0:Y:S01]  /*2b3b0*/  S2R R12, SR_CgaCtaId ;  /* 0x00000000000c7919 */ /* 0x000e220000008800 */
[----:B------:R-:W-:Y:S01]  /*2b3c0*/  R2UR UR11, R4 ;  /* 0x00000000040b72ca */ /* 0x000fe200000e0000 */
[----:B------:R-:W-:Y:S01]  /*2b3d0*/  UIADD3 UR4, UP0, UR36, 0x470, URZ ;  /* 0x0000047024047890 */ /* 0x000fe2000ff1e03f */
[----:B------:R-:W-:Y:S02]  /*2b3e0*/  R2UR UR13, R6 ;  /* 0x00000000060d72ca */ /* 0x000fe400000e0000 */
[----:B------:R-:W-:Y:S02]  /*2b3f0*/  R2UR UR12, R5 ;  /* 0x00000000050c72ca */ /* 0x000fe400000e0000 */
[----:B0-----:R-:W-:Y:S02]  /*2b400*/  LEA R9, R12, R9, 0x18 ;  /* 0x000000090c097211 */ /* 0x001fe400078ec0ff */
[----:B--2---:R-:W-:-:S02]  /*2b410*/  MOV R8, R7 ;  /* 0x0000000700087202 */ /* 0x004fc40000000f00 */
[----:B------:R-:W2:Y:S01]  /*2b420*/  LDL R7, [R1+0x4] ;  /* 0x0000040001077983 */ /* 0x000ea20000100800 */
[----:B------:R-:W-:Y:S01]  /*2b430*/  UMOV UR10, URZ ;  /* 0x0000003f000a7c82 */ /* 0x000fe20008000000 */
[----:B------:R-:W-:Y:S01]  /*2b440*/  UMOV UR6, 0x0 ;  /* 0x0000000000067882 */ /* 0x000fe20000000000 */
[--C-:B------:R-:W-:Y:S01]  /*2b450*/  IMAD R4, R8, 0x8, R9.reuse ;  /* 0x0000000808047824 */ /* 0x100fe200078e0209 */
[----:B------:R-:W-:Y:S01]  /*2b460*/  UMOV UR7, 0x14f00000 ;  /* 0x14f0000000077882 */ /* 0x000fe20000000000 */
[----:B------:R-:W-:Y:S01]  /*2b470*/  UMOV UR17, 0x40 ;  /* 0x0000004000117882 */ /* 0x000fe20000000000 */
[----:B------:R-:W-:Y:S02]  /*2b480*/  IMAD.MOV.U32 R6, RZ, RZ, R2 ;  /* 0x000000ffff067224 */ /* 0x000fe400078e0002 */
[----:B------:R-:W-:Y:S01]  /*2b490*/  R2UR UR9, R4 ;  /* 0x00000000040972ca */ /* 0x000fe200000e0000 */
[----:B------:R-:W-:-:S05]  /*2b4a0*/  IMAD R4, R8, 0xa000, R9 ;  /* 0x0000a00008047824 */ /* 0x000fca00078e0209 */
[----:B------:R-:W-:Y:S02]  /*2b4b0*/  R2UR UR16, R4 ;  /* 0x00000000041072ca */ /* 0x000fe400000e0000 */
[----:B------:R-:W-:-:S05]  /*2b4c0*/  MOV R4, R3 ;  /* 0x0000000300047202 */ /* 0x000fca0000000f00 */
[----:B------:R-:W-:-:S06]  /*2b4d0*/  UIADD3 UR9, UR9, 0x38850, URZ ;  /* 0x0003885009097890 */ /* 0x000fcc000fffe03f */
[----:B------:R-:W-:Y:S02]  /*2b4e0*/  UIADD3 UR8, UR16, 0x400, URZ ;  /* 0x0000040010087890 */ /* 0x000fe4000fffe03f */
[----:B------:R-:W-:Y:S02]  /*2b4f0*/  UIADD3 UR14, UR16, 0x2c00, URZ ;  /* 0x00002c00100e7890 */ /* 0x000fe4000fffe03f */
[----:B------:R-:W-:Y:S02]  /*2b500*/  UIADD3 UR15, UR16, 0x5400, URZ ;  /* 0x00005400100f7890 */ /* 0x000fe4000fffe03f */
[----:B------:R-:W-:Y:S01]  /*2b510*/  UIADD3 UR16, UR16, 0x7c00, URZ ;  /* 0x00007c0010107890 */ /* 0x000fe2000fffe03f */
        /* <DEDUP_REMOVED lines=16> */
.L_x_2621:
[----:B------:R-:W-:Y:S05]  /*2b620*/  BSYNC B2 ;  /* 0x0000000000027941 */ /* 0x000fea0003800000 */
.L_x_2620:
[----:B------:R-:W2:Y:S04]  /*2b630*/  LDL.LU R2, [R1+0x20] ;  /* 0x0000200001027983 */ /* 0x000ea80000300800 */
[----:B------:R0:W-:Y:S04]  /*2b640*/  STL [R1], R11 ;  /* 0x0000000b01007387 */ /* 0x0001e80000100800 */
[----:B------:R0:W-:Y:S02]  /*2b650*/  STL [R1+0x8], R14 ;  /* 0x0000080e01007387 */ /* 0x0001e40000100800 */
[----:B0-2---:R-:W-:-:S07]  /*2b660*/  VIADD R7, R2, 0xfffffffd ;  /* 0xfffffffd02077836 */ /* 0x005fce0000000000 */
.L_x_2619:
[----:B------:R-:W-:Y:S05]  /*2b670*/  BSYNC B1 ;  /* 0x0000000000017941 */ /* 0x000fea0003800000 */
.L_x_2618:
[----:B------:R-:W-:-:S13]  /*2b680*/  ISETP.NE.AND P0, PT, R10, RZ, PT ;  /* 0x000000ff0a00720c */ /* 0x000fda0003f05270 */
[----:B------:R-:W-:Y:S05]  /*2b690*/  @!P0 BRA `(.L_x_2617) ;  /* 0x0000001000688947 */ /* 0x000fea0003800000 */
[----:B------:R-:W-:-:S07]  /*2b6a0*/  IMAD.MOV.U32 R11, RZ, RZ, R6 ;  /* 0x000000ffff0b7224 */ /* 0x000fce00078e0006 */
.L_x_2641:
[----:B------:R-:W2:Y:S04]  /*2b6b0*/  LDL R3, [R1] ;  /* 0x0000000001037983 */ /* 0x000ea80000100800 */
[----:B------:R-:W3:Y:S01]  /*2b6c0*/  LDL R2, [R1+0x8] ;  /* 0x0000080001027983 */ /* 0x000ee20000100800 */
[----:B------:R-:W-:Y:S05]  /*2b6d0*/  YIELD ;  /* 0x0000000000007946 */ /* 0x000fea0003800000 */
[----:B------:R-:W-:Y:S01]  /*2b6e0*/  BSSY B1, `(.L_x_2627) ;  /* 0x0000088000017945 */ /* 0x000fe20003800000 */
[----:B--2---:R-:W-:-:S04]  /*2b6f0*/  IADD3 R8, R3, 0x1, RZ ;  /* 0x0000000103087810 */ /* 0x004fc80007ffe0ff */
        /* <DEDUP_REMOVED lines=25> */
[----:B------:R-:W-:-:S06]  /*2b890*/  LEA.HI.X R11, R2, UR5, R3, 0x2, P0 ;  /* 0x00000005020b7c11 */ /* 0x000fcc00080f1403 */
[----:B------:R0:W5:Y:S03]  /*2b8a0*/  LDG.E R11, desc[UR60][R10.64] ;  /* 0x0000003c0a0b7981 */ /* 0x000166000c1e1900 */
.L_x_2629:
[----:B------:R-:W1:Y:S01]  /*2b8b0*/  S2R R3, SR_CgaCtaId ;  /* 0x0000000000037919 */ /* 0x000e620000008800 */
[----:B------:R-:W-:-:S04]  /*2b8c0*/  MOV R2, 0x400 ;  /* 0x0000040000027802 */ /* 0x000fc80000000f00 */
[----:B-1----:R-:W-:Y:S02]  /*2b8d0*/  LEA R2, R3, R2, 0x18 ;  /* 0x0000000203027211 */ /* 0x002fe400078ec0ff */
[----:B------:R-:W-:-:S03]  /*2b8e0*/  SHF.L.U32 R3, R9, 0x1f, RZ ;  /* 0x0000001f09037819 */ /* 0x000fc600000006ff */
[----:B------:R-:W-:-:S04]  /*2b8f0*/  IMAD R2, R8, 0x8, R2 ;  /* 0x0000000808027824 */ /* 0x000fc800078e0202 */
[----:B------:R-:W1:Y:S02]  /*2b900*/  SYNCS.PHASECHK.TRANS64.TRYWAIT P0, [R2+URZ+0x38840], R3 ;  /* 0x03884003020075a7 */ /* 0x000e64000800017f */
[----:B-1----:R-:W-:Y:S05]  /*2b910*/  @!P0 BRA `(.L_x_2630) ;  /* 0x0000004000808947 */ /* 0x002fea0003800000 */
.L_x_2796:
        /* <DEDUP_REMOVED lines=11> */
.L_x_2631:
        /* <DEDUP_REMOVED lines=42> */
.L_x_2797:
        /* <DEDUP_REMOVED lines=8> */
.L_x_2633:
        /* <DEDUP_REMOVED lines=16> */
[----:B------:R-:W-:Y:S02]  /*2bdf0*/  IMAD.MOV.U32 R6, RZ, RZ, R11 ;  /* 0x000000ffff067224 */ /* 0x000fe400078e000b */
        /* <DEDUP_REMOVED lines=22> */
.L_x_2628:
[----:B------:R-:W-:Y:S05]  /*2bf60*/  BSYNC B1 ;  /* 0x0000000000017941 */ /* 0x000fea0003800000 */
.L_x_2627:
        /* <DEDUP_REMOVED lines=31> */
.L_x_2636:
[----:B------:R-:W2:Y:S01]  /*2c160*/  S2R R3, SR_CgaCtaId ;  /* 0x0000000000037919 */ /* 0x000ea20000008800 */
[----:B------:R-:W-:-:S04]  /*2c170*/  MOV R2, 0x400 ;  /* 0x0000040000027802 */ /* 0x000fc80000000f00 */
[----:B--2---:R-:W-:Y:S02]  /*2c180*/  LEA R2, R3, R2, 0x18 ;  /* 0x0000000203027211 */ /* 0x004fe400078ec0ff */
[----:B------:R-:W-:-:S03]  /*2c190*/  SHF.L.U32 R3, R14, 0x1f, RZ ;  /* 0x0000001f0e037819 */ /* 0x000fc600000006ff */
[----:B------:R-:W-:-:S04]  /*2c1a0*/  IMAD R2, R15, 0x8, R2 ;  /* 0x000000080f027824 */ /* 0x000fc800078e0202 */
[----:B------:R-:W2:Y:S02]  /*2c1b0*/  SYNCS.PHASECHK.TRANS64.TRYWAIT P0, [R2+URZ+0x38840], R3 ;  /* 0x03884003020075a7 */ /* 0x000ea4000800017f */
[----:B--2---:R-:W-:Y:S05]  /*2c1c0*/  @!P0 BRA `(.L_x_2637) ;  /* 0x00000038007c8947 */ /* 0x004fea0003800000 */
.L_x_2798:
        /* <DEDUP_REMOVED lines=11> */
.L_x_2638:
[----:B------:R-:W3:Y:S01]  /*2c280*/  LDL R13, [R1] ;  /* 0x00000000010d7983 */ /* 0x000ee20000100800 */
[----:B0-----:R-:W-:-:S03]  /*2c290*/  MOV R14, 0x400 ;  /* 0x00000400000e7802 */ /* 0x001fc60000000f00 */
        /* <DEDUP_REMOVED lines=40> */
.L_x_2799:
        /* <DEDUP_REMOVED lines=8> */
.L_x_2640:
        /* <DEDUP_REMOVED lines=38> */
.L_x_2635:
[----:B------:R-:W-:Y:S05]  /*2c800*/  BSYNC B1 ;  /* 0x0000000000017941 */ /* 0x000fea0003800000 */
.L_x_2634:
[C---:B------:R-:W-:Y:S01]  /*2c810*/  ISETP.GT.AND P0, PT, R7.reuse, 0x1, PT ;  /* 0x000000010700780c */ /* 0x040fe20003f04270 */
[----:B------:R-:W-:-:S12]  /*2c820*/  VIADD R7, R7, 0xfffffffe ;  /* 0xfffffffe07077836 */ /* 0x000fd80000000000 */
[----:B------:R-:W-:Y:S05]  /*2c830*/  @P0 BRA `(.L_x_2641) ;  /* 0xffffffec009c0947 */ /* 0x000fea000383ffff */
.L_x_2617:
[----:B------:R-:W-:Y:S05]  /*2c840*/  BSYNC B0 ;  /* 0x0000000000007941 */ /* 0x000fea0003800000 */
.L_x_2616:
        /* <DEDUP_REMOVED lines=8> */
[----:B------:R-:W1:Y:S02]  /*2c8d0*/  FLO.U32 R0, UR4 ;  /* 0x0000000400007d00 */ /* 0x000e6400080e0000 */
        /* <DEDUP_REMOVED lines=8> */
.L_x_2643:
[----:B------:R-:W-:Y:S05]  /*2c960*/  BSYNC B0 ;  /* 0x0000000000007941 */ /* 0x000fea0003800000 */
.L_x_2642:
        /* <DEDUP_REMOVED lines=11> */
.L_x_2800:
        /* <DEDUP_REMOVED lines=11> */
.L_x_2647:
        /* <DEDUP_REMOVED lines=37> */
.L_x_2645:
[----:B------:R-:W-:Y:S05]  /*2cd20*/  BSYNC B0 ;  /* 0x0000000000007941 */ /* 0x000fea0003800000 */
.L_x_2644:
        /* <DEDUP_REMOVED lines=9> */
.L_x_2600:
[----:B------:R-:W-:Y:S05]  /*2cdc0*/  BSYNC B6 ;  /* 0x0000000000067941 */ /* 0x000fea0003800000 */
.L_x_2598:
[----:B------:R-:W-:-:S03]  /*2cdd0*/  UMOV UR4, 0xffffffff ;  /* 0xffffffff00047882 */ /* 0x000fc60000000000 */
[----:B------:R-:W-:Y:S05]  /*2cde0*/  BRA.DIV UR4, `(.L_x_2648) ;  /* 0x0000002e04b07947 */ /* 0x000fea000b800000 */
[----:B------:R2:W3:Y:S04]  /*2cdf0*/  SHFL.IDX PT, R4, R16, RZ, 0x1f ;  /* 0x00001fff10047589 */ /* 0x0004e800000e0000 */
[----:B------:R-:W4:Y:S02]  /*2ce00*/  SHFL.IDX PT, R16, R16, 0x1, 0x1f ;  /* 0x00201f0010107f89 */ /* 0x000f2400000e0000 */
.L_x_2804:
[----:B-1----:R-:W0:Y:S01]  /*2ce10*/  S2R R0, SR_TID.X ;  /* 0x0000000000007919 */ /* 0x002e220000002100 */
[----:B------:R-:W-:Y:S01]  /*2ce20*/  ULDC UR4, c[0x0][0xc14] ;  /* 0x0003050000047ab9 */ /* 0x000fe20000000800 */
[----:B------:R-:W-:Y:S01]  /*2ce30*/  BSSY B0, `(.L_x_2649) ;  /* 0x000000b000007945 */ /* 0x000fe20003800000 */
[----:B------:R-:W-:Y:S01]  /*2ce40*/  IMAD.MOV.U32 R3, RZ, RZ, RZ ;  /* 0x000000ffff037224 */ /* 0x000fe200078e00ff */
[----:B0-----:R-:W-:Y:S02]  /*2ce50*/  LOP3.LUT R8, R0, 0x1f, RZ, 0xc0, !PT ;  /* 0x0000001f00087812 */ /* 0x001fe400078ec0ff */
[----:B------:R-:W-:Y:S02]  /*2ce60*/  MOV R0, UR4 ;  /* 0x0000000400007c02 */ /* 0x000fe40008000f00 */
[C---:B------:R-:W-:Y:S01]  /*2ce70*/  ISETP.NE.AND P0, PT, R8.reuse, 0x1f, PT ;  /* 0x0000001f0800780c */ /* 0x040fe20003f05270 */
[----:B------:R-:W-:-:S05]  /*2ce80*/  IMAD.IADD R5, R8, 0x1, R19 ;  /* 0x0000000108057824 */ /* 0x000fca00078e0213 */
[----:B------:R-:W-:-:S13]  /*2ce90*/  ISETP.GE.OR P0, PT, R5, R0, !P0 ;  /* 0x000000000500720c */ /* 0x000fda0004706670 */
[----:B------:R-:W-:Y:S05]  /*2cea0*/  @P0 BRA `(.L_x_2650) ;  /* 0x00000000000c0947 */ /* 0x000fea0003800000 */
[----:B------:R-:W0:Y:S02]  /*2ceb0*/  LDC.64 R2, c[0x0][0xc58] ;  /* 0x00031600ff027b82 */ /* 0x000e240000000a00 */
[----:B0-----:R-:W-:-:S06]  /*2cec0*/  IMAD.WIDE R2, R5, 0x4, R2 ;  /* 0x0000000405027825 */ /* 0x001fcc00078e0202 */
[----:B------:R0:W5:Y:S02]  /*2ced0*/  LDG.E R3, desc[UR60][R2.64] ;  /* 0x0000003c02037981 */ /* 0x000164000c1e1900 */
.L_x_2650:
[----:B------:R-:W-:Y:S05]  /*2cee0*/  BSYNC B0 ;  /* 0x0000000000007941 */ /* 0x000fea0003800000 */
.L_x_2649:
        /* <DEDUP_REMOVED lines=19> */
[----:B------:R-:W0:Y:S02]  /*2d020*/  SHFL.UP PT, R14, R7, 0x10, RZ ;  /* 0x06000000070e7989 */ /* 0x000e2400000e00ff */
[----:B0-----:R-:W-:-:S04]  /*2d030*/  SEL R2, R14, RZ, P0 ;  /* 0x000000ff0e027207 */ /* 0x001fc80000000000 */
[----:B------:R-:W-:-:S05]  /*2d040*/  IADD3 R2, R7, R2, RZ ;  /* 0x0000000207027210 */ /* 0x000fca0007ffe0ff */
[----:B------:R0:W1:Y:S02]  /*2d050*/  SHFL.IDX PT, R14, R2, 0x1f, 0x1f ;  /* 0x03e01f00020e7f89 */ /* 0x00006400000e0000 */
.L_x_2812:
[----:B------:R-:W-:Y:S02]  /*2d060*/  ULDC UR4, c[0x0][0xc10] ;  /* 0x0003040000047ab9 */ /* 0x000fe40000000800 */
[----:B------:R-:W-:-:S04]  /*2d070*/  IMAD.U32 R5, RZ, RZ, UR4 ;  /* 0x00000004ff057e24 */ /* 0x000fc8000f8e00ff */
[----:B-1----:R-:W-:-:S04]  /*2d080*/  IMAD R7, R14, R5, RZ ;  /* 0x000000050e077224 */ /* 0x002fc800078e02ff */
[----:B--2-4-:R-:W-:-:S05]  /*2d090*/  IMAD.IADD R16, R16, 0x1, R7 ;  /* 0x0000000110107824 */ /* 0x014fca00078e0207 */
[----:B---3--:R-:W-:-:S13]  /*2d0a0*/  ISETP.GT.AND P0, PT, R16, R4, PT ;  /* 0x000000041000720c */ /* 0x008fda0003f04270 */
[----:B------:R-:W-:Y:S05]  /*2d0b0*/  @P0 BRA `(.L_x_2652) ;  /* 0x0000000000b40947 */ /* 0x000fea0003800000 */
[----:B------:R-:W1:Y:S02]  /*2d0c0*/  LDC R0, c[0x0][0xc14] ;  /* 0x00030500ff007b82 */ /* 0x000e640000000800 */
.L_x_2657:
        /* <DEDUP_REMOVED lines=11> */
[----:B------:R-:W0:Y:S02]  /*2d180*/  LDC.64 R2, c[0x0][0xc58] ;  /* 0x00031600ff027b82 */ /* 0x000e240000000a00 */
[----:B0-----:R-:W-:-:S06]  /*2d190*/  IMAD.WIDE R2, R5, 0x4, R2 ;  /* 0x0000000405027825 */ /* 0x001fcc00078e0202 */
[----:B------:R0:W5:Y:S02]  /*2d1a0*/  LDG.E R3, desc[UR60][R2.64] ;  /* 0x0000003c02037981 */ /* 0x000164000c1e1900 */
.L_x_2655:
[----:B------:R-:W-:Y:S05]  /*2d1b0*/  BSYNC B0 ;  /* 0x0000000000007941 */ /* 0x000fea0003800000 */
.L_x_2654:
        /* <DEDUP_REMOVED lines=23> */
.L_x_2820:
[----:B------:R-:W-:Y:S02]  /*2d330*/  ULDC UR4, c[0x0][0xc10] ;  /* 0x0003040000047ab9 */ /* 0x000fe40000000800 */
[----:B------:R-:W-:-:S04]  /*2d340*/  IMAD.U32 R5, RZ, RZ, UR4 ;  /* 0x00000004ff057e24 */ /* 0x000fc8000f8e00ff */
[----:B-1----:R-:W-:-:S05]  /*2d350*/  IMAD R7, R14, R5, RZ ;  /* 0x000000050e077224 */ /* 0x002fca00078e02ff */
[----:B------:R-:W-:-:S04]  /*2d360*/  IADD3 R16, R7, R16, RZ ;  /* 0x0000001007107210 */ /* 0x000fc80007ffe0ff */
[----:B------:R-:W-:-:S13]  /*2d370*/  ISETP.GT.AND P0, PT, R16, R4, PT ;  /* 0x000000041000720c */ /* 0x000fda0003f04270 */
[----:B------:R-:W-:Y:S05]  /*2d380*/  @!P0 BRA `(.L_x_2657) ;  /* 0xfffffffc00508947 */ /* 0x000fea000383ffff */
.L_x_2652:
        /* <DEDUP_REMOVED lines=8> */
.L_x_2824:
[----:B------:R-:W-:Y:S01]  /*2d410*/  ISETP.NE.AND P0, PT, R6, RZ, PT ;  /* 0x000000ff0600720c */ /* 0x000fe20003f05270 */
[----:B------:R-:W-:-:S12]  /*2d420*/  IMAD.MOV.U32 R8, RZ, RZ, RZ ;  /* 0x000000ffff087224 */ /* 0x000fd800078e00ff */
[----:B------:R-:W-:Y:S05]  /*2d430*/  @!P0 BRA `(.L_x_2659) ;  /* 0x0000000000108947 */ /* 0x000fea0003800000 */
[----:B------:R-:W-:Y:S01]  /*2d440*/  UMOV UR4, 0xffffffff ;  /* 0xffffffff00047882 */ /* 0x000fe20000000000 */
[----:B------:R-:W-:Y:S02]  /*2d450*/  IADD3 R12, R7, -0x1, RZ ;  /* 0xffffffff070c7810 */ /* 0x000fe40007ffe0ff */
[----:B------:R-:W-:Y:S05]  /*2d460*/  BRA.DIV UR4, `(.L_x_2660) ;  /* 0x0000003204447947 */ /* 0x000fea000b800000 */
[----:B------:R3:W4:Y:S02]  /*2d470*/  SHFL.IDX PT, R8, R2, R12, 0x1f ;  /* 0x00001f0c02087589 */ /* 0x00072400000e0000 */
.L_x_2659:
[----:B01-3--:R-:W0:Y:S01]  /*2d480*/  LDC.64 R2, c[0x0][0xc68] ;  /* 0x00031a00ff027b82 */ /* 0x00be220000000a00 */
[----:B------:R-:W-:-:S04]  /*2d490*/  IMAD.IADD R19, R7, 0x1, R19 ;  /* 0x0000000107137824 */ /* 0x000fc800078e0213 */
[----:B0-----:R-:W-:-:S05]  /*2d4a0*/  IMAD.WIDE R2, R19, 0x4, R2 ;  /* 0x0000000413027825 */ /* 0x001fca00078e0202 */
[----:B------:R-:W2:Y:S01]  /*2d4b0*/  LDG.E R9, desc[UR60][R2.64] ;  /* 0x0000003c02097981 */ /* 0x000ea2000c1e1900 */
[----:B----4-:R-:W-:-:S04]  /*2d4c0*/  IMAD R16, R8, R5, R16 ;  /* 0x0000000508107224 */ /* 0x010fc800078e0210 */
[----:B------:R-:W-:Y:S02]  /*2d4d0*/  IMAD.IADD R11, R4, 0x1, -R16 ;  /* 0x00000001040b7824 */ /* 0x000fe400078e0a10 */
[----:B--2---:R-:W-:-:S05]  /*2d4e0*/  IMAD R6, R17, R9, RZ ;  /* 0x0000000911067224 */ /* 0x004fca00078e02ff */
[----:B------:R-:W-:-:S04]  /*2d4f0*/  IABS R7, R6 ;  /* 0x0000000600077213 */ /* 0x000fc80000000000 */
[----:B------:R-:W0:Y:S08]  /*2d500*/  I2F.RP R12, R7 ;  /* 0x00000007000c7306 */ /* 0x000e300000209400 */
[----:B0-----:R-:W0:Y:S02]  /*2d510*/  MUFU.RCP R12, R12 ;  /* 0x0000000c000c7308 */ /* 0x001e240000001000 */
[----:B0-----:R-:W-:-:S06]  /*2d520*/  VIADD R13, R12, 0xffffffe ;  /* 0x0ffffffe0c0d7836 */ /* 0x001fcc0000000000 */
[----:B------:R-:W0:Y:S02]  /*2d530*/  F2I.FTZ.U32.TRUNC.NTZ R3, R13 ;  /* 0x0000000d00037305 */ /* 0x000e24000021f000 */
[----:B0-----:R-:W-:-:S05]  /*2d540*/  IADD3 R2, RZ, -R3, RZ ;  /* 0x80000003ff027210 */ /* 0x001fca0007ffe0ff */
[----:B------:R-:W-:Y:S02]  /*2d550*/  IMAD R10, R2, R7, RZ ;  /* 0x00000007020a7224 */ /* 0x000fe400078e02ff */
[----:B------:R-:W-:-:S04]  /*2d560*/  IMAD.MOV.U32 R2, RZ, RZ, RZ ;  /* 0x000000ffff027224 */ /* 0x000fc800078e00ff */
[----:B------:R-:W-:Y:S01]  /*2d570*/  IMAD.HI.U32 R10, R3, R10, R2 ;  /* 0x0000000a030a7227 */ /* 0x000fe200078e0002 */
[----:B------:R-:W-:Y:S02]  /*2d580*/  IABS R3, R11 ;  /* 0x0000000b00037213 */ /* 0x000fe40000000000 */
[----:B------:R-:W-:-:S03]  /*2d590*/  IABS R2, R6 ;  /* 0x0000000600027213 */ /* 0x000fc60000000000 */
[----:B------:R-:W-:Y:S01]  /*2d5a0*/  IMAD.HI.U32 R10, R10, R3, RZ ;  /* 0x000000030a0a7227 */ /* 0x000fe200078e00ff */
[----:B------:R-:W-:-:S05]  /*2d5b0*/  IADD3 R2, RZ, -R2, RZ ;  /* 0x80000002ff027210 */ /* 0x000fca0007ffe0ff */
        /* <DEDUP_REMOVED lines=13> */
[----:B------:R-:W-:-:S03]  /*2d690*/  IMAD.MOV R2, RZ, RZ, -R2 ;  /* 0x000000ffff027224 */ /* 0x000fc600078e0a02 */
[----:B------:R-:W-:Y:S01]  /*2d6a0*/  IADD3 R8, -R4, RZ, RZ ;  /* 0x000000ff04087210 */ /* 0x000fe20007ffe1ff */
[----:B------:R-:W-:-:S03]  /*2d6b0*/  IMAD R6, R6, R2, R11 ;  /* 0x0000000206067224 */ /* 0x000fc600078e020b */
[----:B------:R-:W-:-:S04]  /*2d6c0*/  VIADDMNMX R9, R8, R5, R9, PT ;  /* 0x0000000508097246 */ /* 0x000fc80003800109 */
[----:B------:R-:W-:-:S04]  /*2d6d0*/  IABS R5, R9 ;  /* 0x0000000900057213 */ /* 0x000fc80000000000 */
[----:B------:R-:W0:Y:S08]  /*2d6e0*/  I2F.RP R7, R5 ;  /* 0x0000000500077306 */ /* 0x000e300000209400 */
[----:B0-----:R-:W0:Y:S02]  /*2d6f0*/  MUFU.RCP R7, R7 ;  /* 0x0000000700077308 */ /* 0x001e240000001000 */
[----:B0-----:R-:W-:Y:S01]  /*2d700*/  VIADD R8, R7, 0xffffffe ;  /* 0x0ffffffe07087836 */ /* 0x001fe20000000000 */
[----:B------:R-:W-:-:S05]  /*2d710*/  IABS R7, R9 ;  /* 0x0000000900077213 */ /* 0x000fca0000000000 */
[----:B------:R0:W1:Y:S02]  /*2d720*/  F2I.FTZ.U32.TRUNC.NTZ R3, R8 ;  /* 0x0000000800037305 */ /* 0x000064000021f000 */
[----:B0-----:R-:W-:Y:S01]  /*2d730*/  IMAD.MOV R8, RZ, RZ, -R7 ;  /* 0x000000ffff087224 */ /* 0x001fe200078e0a07 */
[----:B-1----:R-:W-:-:S05]  /*2d740*/  IADD3 R2, RZ, -R3, RZ ;  /* 0x80000003ff027210 */ /* 0x002fca0007ffe0ff */
[----:B------:R-:W-:Y:S02]  /*2d750*/  IMAD R11, R2, R5, RZ ;  /* 0x00000005020b7224 */ /* 0x000fe400078e02ff */
[----:B------:R-:W-:-:S04]  /*2d760*/  IMAD.MOV.U32 R2, RZ, RZ, RZ ;  /* 0x000000ffff027224 */ /* 0x000fc800078e00ff */
[----:B------:R-:W-:Y:S01]  /*2d770*/  IMAD.HI.U32 R2, R3, R11, R2 ;  /* 0x0000000b03027227 */ /* 0x000fe200078e0002 */
[----:B------:R-:W-:-:S05]  /*2d780*/  IABS R3, R6 ;  /* 0x0000000600037213 */ /* 0x000fca0000000000 */
[----:B------:R-:W-:-:S04]  /*2d790*/  IMAD.HI.U32 R2, R2, R3, RZ ;  /* 0x0000000302027227 */ /* 0x000fc800078e00ff */
[----:B------:R-:W-:Y:S01]  /*2d7a0*/  IMAD R8, R2, R8, R3 ;  /* 0x0000000802087224 */ /* 0x000fe200078e0203 */
[----:B------:R-:W-:-:S04]  /*2d7b0*/  LOP3.LUT R3, R6, R9, RZ, 0x3c, !PT ;  /* 0x0000000906037212 */ /* 0x000fc800078e3cff */
[----:B------:R-:W-:-:S13]  /*2d7c0*/  ISETP.GT.U32.AND P0, PT, R5, R8, PT ;  /* 0x000000080500720c */ /* 0x000fda0003f04070 */
[----:B------:R-:W-:Y:S01]  /*2d7d0*/  @!P0 IADD3 R8, R8, -R5, RZ ;  /* 0x8000000508088210 */ /* 0x000fe20007ffe0ff */
[----:B------:R-:W-:-:S03]  /*2d7e0*/  @!P0 VIADD R2, R2, 0x1 ;  /* 0x0000000102028836 */ /* 0x000fc60000000000 */
[----:B------:R-:W-:-:S13]  /*2d7f0*/  ISETP.GE.U32.AND P0, PT, R8, R5, PT ;  /* 0x000000050800720c */ /* 0x000fda0003f06070 */
[----:B------:R-:W-:Y:S01]  /*2d800*/  @P0 VIADD R2, R2, 0x1 ;  /* 0x0000000102020836 */ /* 0x000fe20000000000 */
[----:B------:R-:W-:Y:S01]  /*2d810*/  ISETP.GE.AND P0, PT, R3, RZ, PT ;  /* 0x000000ff0300720c */ /* 0x000fe20003f06270 */
[----:B------:R-:W-:-:S12]  /*2d820*/  IMAD.IADD R3, R6, 0x1, R4 ;  /* 0x0000000106037824 */ /* 0x000fd800078e0204 */
[----:B------:R-:W-:Y:S02]  /*2d830*/  @!P0 IADD3 R2, -R2, RZ, RZ ;  /* 0x000000ff02028210 */ /* 0x000fe40007ffe1ff */
[----:B------:R-:W-:-:S13]  /*2d840*/  ISETP.NE.AND P0, PT, R9, RZ, PT ;  /* 0x000000ff0900720c */ /* 0x000fda0003f05270 */
[----:B------:R-:W-:Y:S01]  /*2d850*/  @!P0 LOP3.LUT R2, RZ, R9, RZ, 0x33, !PT ;  /* 0x00000009ff028212 */ /* 0x000fe200078e33ff */
[----:B------:R-:W-:-:S04]  /*2d860*/  IMAD.MOV R9, RZ, RZ, -R9 ;  /* 0x000000ffff097224 */ /* 0x000fc800078e0a09 */
[----:B------:R-:W-:Y:S01]  /*2d870*/  IMAD R18, R2, R9, R3 ;  /* 0x0000000902127224 */ /* 0x000fe200078e0203 */
[----:B------:R-:W-:-:S04]  /*2d880*/  LOP3.LUT R2, RZ, R2, RZ, 0x33, !PT ;  /* 0x00000002ff027212 */ /* 0x000fc800078e33ff */
[----:B------:R-:W-:Y:S01]  /*2d890*/  IADD3 R17, R17, R2, RZ ;  /* 0x0000000211117210 */ /* 0x000fe20007ffe0ff */
[----:B------:R-:W-:Y:S06]  /*2d8a0*/  BRA `(.L_x_2661) ;  /* 0x00000000001c7947 */ /* 0x000fec0003800000 */
.L_x_2653:
[----:B------:R-:W-:Y:S01]  /*2d8b0*/  UMOV UR4, URZ ;  /* 0x0000003f00047c82 */ /* 0x000fe20008000000 */
[----:B------:R-:W-:Y:S01]  /*2d8c0*/  UMOV UR5, URZ ;  /* 0x0000003f00057c82 */ /* 0x000fe20008000000 */
[----:B------:R-:W-:Y:S01]  /*2d8d0*/  ULDC UR6, c[0x0][0xc14] ;  /* 0x0003050000067ab9 */ /* 0x000fe20000000800 */
[----:B------:R-:W-:Y:S01]  /*2d8e0*/  IMAD.MOV.U32 R16, RZ, RZ, R4 ;  /* 0x000000ffff107224 */ /* 0x000fe200078e0004 */
[----:B------:R-:W-:Y:S01]  /*2d8f0*/  MOV R18, UR5 ;  /* 0x0000000500127c02 */ /* 0x000fe20008000f00 */
[----:B------:R-:W-:Y:S02]  /*2d900*/  IMAD.U32 R17, RZ, RZ, UR4 ;  /* 0x00000004ff117e24 */ /* 0x000fe4000f8e00ff */
[----:B------:R-:W-:-:S07]  /*2d910*/  IMAD.U32 R19, RZ, RZ, UR6 ;  /* 0x00000006ff137e24 */ /* 0x000fce000f8e00ff */
.L_x_2661:
        /* <DEDUP_REMOVED lines=12> */
.L_x_2575:
[----:B-1----:R-:W3:Y:S01]  /*2d9e0*/  LDL.LU R0, [R1+0x2c] ;  /* 0x00002c0001007983 */ /* 0x002ee20000300800 */
[----:B------:R-:W-:Y:S01]  /*2d9f0*/  BSSY B0, `(.L_x_2663) ;  /* 0x000000b000007945 */ /* 0x000fe20003800000 */
[----:B------:R-:W1:Y:S01]  /*2da00*/  S2R R5, SR_CgaCtaId ;  /* 0x0000000000057919 */ /* 0x000e620000008800 */
[----:B---3--:R-:W-:-:S05]  /*2da10*/  VIADD R0, R0, 0x1 ;  /* 0x0000000100007836 */ /* 0x008fca0000000000 */
[----:B--2---:R-:W-:-:S04]  /*2da20*/  LEA.HI R2, R0, R0, RZ, 0x1 ;  /* 0x0000000000027211 */ /* 0x004fc800078f08ff */
[----:B------:R-:W-:-:S04]  /*2da30*/  LOP3.LUT R3, R2, 0xfffffffe, RZ, 0xc0, !PT ;  /* 0xfffffffe02037812 */ /* 0x000fc800078ec0ff */
[----:B------:R-:W-:Y:S02]  /*2da40*/  IADD3 R3, R0, -R3, RZ ;  /* 0x8000000300037210 */ /* 0x000fe40007ffe0ff */
[----:B------:R-:W-:Y:S02]  /*2da50*/  MOV R0, 0x400 ;  /* 0x0000040000007802 */ /* 0x000fe40000000f00 */
[----:B------:R-:W-:Y:S02]  /*2da60*/  SHF.L.U32 R3, R3, 0x1f, RZ ;  /* 0x0000001f03037819 */ /* 0x000fe400000006ff */
[----:B-1----:R-:W-:-:S04]  /*2da70*/  LEA R0, R5, R0, 0x18 ;  /* 0x0000000005007211 */ /* 0x002fc800078ec0ff */
[----:B------:R-:W1:Y:S02]  /*2da80*/  SYNCS.PHASECHK.TRANS64.TRYWAIT P0, [R0+URZ+0x38820], R3 ;  /* 0x03882003000075a7 */ /* 0x000e64000800017f */
[----:B-1----:R-:W-:Y:S05]  /*2da90*/  @!P0 BRA `(.L_x_2664) ;  /* 0x0000002800e08947 */ /* 0x002fea0003800000 */
.L_x_2827:
[----:B------:R-:W-:Y:S05]  /*2daa0*/  BSYNC B0 ;  /* 0x0000000000007941 */ /* 0x000fea0003800000 */
.L_x_2663:
[----:B------:R-:W-:-:S03]  /*2dab0*/  UMOV UR4, 0xffffffff ;  /* 0xffffffff00047882 */ /* 0x000fc60000000000 */
[----:B------:R-:W-:Y:S05]  /*2dac0*/  BRA.DIV UR4, `(.L_x_2665) ;  /* 0x0000002a04e87947 */ /* 0x000fea000b800000 */
[----:B------:R-:W2:Y:S02]  /*2dad0*/  S2R R2, SR_TID.X ;  /* 0x0000000000027919 */ /* 0x000ea40000002100 */
[----:B--2---:R-:W-:-:S04]  /*2dae0*/  SHF.R.U32.HI R2, RZ, 0x5, R2 ;  /* 0x00000005ff027819 */ /* 0x004fc80000011602 */
[----:B------:R-:W-:-:S05]  /*2daf0*/  LOP3.LUT R2, R2, 0x3, RZ, 0xc0, !PT ;  /* 0x0000000302027812 */ /* 0x000fca00078ec0ff */
[----:B------:R2:W3:Y:S02]  /*2db00*/  SHFL.IDX PT, R14, R2, RZ, 0x1f ;  /* 0x00001fff020e7589 */ /* 0x0004e400000e0000 */
.L_x_2830:
[----:B---3--:R-:W-:-:S13]  /*2db10*/  ISETP.NE.AND P0, PT, R14, RZ, PT ;  /* 0x000000ff0e00720c */ /* 0x008fda0003f05270 */
[----:B------:R-:W-:Y:S05]  /*2db20*/  @P0 BRA `(.L_x_2287) ;  /* 0x00000000009c0947 */ /* 0x000fea0003800000 */
[----:B------:R-:W-:-:S03]  /*2db30*/  UMOV UR4, 0xffffffff ;  /* 0xffffffff00047882 */ /* 0x000fc60000000000 */
[----:B------:R-:W-:Y:S05]  /*2db40*/  BRA.DIV UR4, `(.L_x_2666) ;  /* 0x0000002a04fc7947 */ /* 0x000fea000b800000 */
[----:B------:R-:W-:-:S13]  /*2db50*/  ELECT P6, URZ, PT ;  /* 0x00000000003f782f */ /* 0x000fda00038c0000 */
.L_x_2833:
        /* <DEDUP_REMOVED lines=8> */
.L_x_2667:
        /* <DEDUP_REMOVED lines=14> */
.L_x_2834:
[----:B------:R-:W2:Y:S02]  /*2dcc0*/  SYNCS.PHASECHK.TRANS64.TRYWAIT P0, [R7+URZ], R2 ;  /* 0x00000002070075a7 */ /* 0x000ea4000800017f */
[----:B--2---:R-:W-:Y:S05]  /*2dcd0*/  @!P0 BRA `(.L_x_2669) ;  /* 0x0000002800cc8947 */ /* 0x004fea0003800000 */
.L_x_2835:
[----:B------:R-:W-:Y:S05]  /*2dce0*/  @!P2 BRA `(.L_x_2670) ;  /* 0x000000000004a947 */ /* 0x000fea0003800000 */
[----:B------:R-:W-:Y:S01]  /*2dcf0*/  BPT.TRAP 0x1 ;  /* 0x000000040000795c */ /* 0x000fe20000300000 */
.L_x_2670:
[----:B------:R-:W3:Y:S01]  /*2dd00*/  LDL.LU R4, [R1] ;  /* 0x0000000001047983 */ /* 0x000ee20000300800 */
[----:B------:R-:W-:-:S05]  /*2dd10*/  IADD3 R0, R0, 0x38860, RZ ;  /* 0x0003886000007810 */ /* 0x000fca0007ffe0ff */
[----:B---3--:R-:W-:-:S04]  /*2dd20*/  IMAD R4, R4, 0x8, R0 ;  /* 0x0000000804047824 */ /* 0x008fc800078e0200 */
[----:B------:R-:W3:Y:S02]  /*2dd30*/  SYNCS.PHASECHK.TRANS64.TRYWAIT P0, [R4+URZ], R5 ;  /* 0x00000005040075a7 */ /* 0x000ee4000800017f */
[----:B---3--:R-:W-:Y:S05]  /*2dd40*/  @!P0 BRA `(.L_x_2671) ;  /* 0x0000002800c48947 */ /* 0x008fea0003800000 */
.L_x_2836:
[----:B------:R-:W-:-:S07]  /*2dd50*/  IMAD R3, R3, 0x8, R0 ;  /* 0x0000000803037824 */ /* 0x000fce00078e0200 */
.L_x_2672:
[----:B----4-:R4:W0:Y:S02]  /*2dd60*/  SYNCS.PHASECHK.TRANS64.TRYWAIT P0, [R3+URZ], R2 ;  /* 0x00000002030075a7 */ /* 0x010824000800017f */
[----:B0-----:R-:W-:Y:S05]  /*2dd70*/  @!P0 NANOSLEEP.SYNCS 0x989680 ;  /* 0x009896800000895d */ /* 0x001fea0003900000 */
[----:B------:R-:W0:Y:S02]  /*2dd80*/  @!P0 SYNCS.PHASECHK.TRANS64 P0, [R3+URZ], R2 ;  /* 0x00000002030085a7 */ /* 0x000e24000800007f */
[----:B0-----:R-:W-:Y:S05]  /*2dd90*/  @!P0 BRA `(.L_x_2672) ;  /* 0xfffffffc00f08947 */ /* 0x001fea000383ffff */
.L_x_2287:
[----:B------:R-:W-:Y:S05]  /*2dda0*/  BSYNC B7 ;  /* 0x0000000000077941 */ /* 0x000fea0003800000 */
.L_x_2284:
[----:B------:R-:W-:Y:S05]  /*2ddb0*/  EXIT ;  /* 0x000000000000794d */ /* 0x000fea0003800000 */
.L_x_2307:
[----:B0-----:R0:W1:Y:S02]  /*2ddc0*/  SYNCS.PHASECHK.TRANS64.TRYWAIT P6, [R0+URZ+0x38890], R115 ;  /* 0x03889073000075a7 */ /* 0x00106400080c017f */
[----:B-1----:R-:W-:Y:S05]  /*2ddd0*/  @!P6 NANOSLEEP.SYNCS 0x989680 ;  /* 0x009896800000e95d */ /* 0x002fea0003900000 */
[----:B------:R-:W1:Y:S02]  /*2dde0*/  @!P6 SYNCS.PHASECHK.TRANS64 P6, [R0+URZ+0x38890], R115 ;  /* 0x038890730000e5a7 */ /* 0x000e6400080c007f */
[----:B-1----:R-:W-:Y:S05]  /*2ddf0*/  @!P6 BRA `(.L_x_2307) ;  /* 0xfffffffc00f0e947 */ /* 0x002fea000383ffff */
[----:B------:R-:W-:Y:S05]  /*2de00*/  BRA `(.L_x_2673) ;  /* 0xfffffd5800047947 */ /* 0x000fea000383ffff */
.L_x_2363:
[----:B-1----:R1:W3:Y:S02]  /*2de10*/  SYNCS.PHASECHK.TRANS64.TRYWAIT P6, [R0+URZ+0x38890], R115 ;  /* 0x03889073000075a7 */ /* 0x0022e400080c017f */
[----:B---3--:R-:W-:Y:S05]  /*2de20*/  @!P6 NANOSLEEP.SYNCS 0x989680 ;  /* 0x009896800000e95d */ /* 0x008fea0003900000 */
[----:B------:R-:W3:Y:S02]  /*2de30*/  @!P6 SYNCS.PHASECHK.TRANS64 P6, [R0+URZ+0x38890], R115 ;  /* 0x038890730000e5a7 */ /* 0x000ee400080c007f */
[----:B---3--:R-:W-:Y:S05]  /*2de40*/  @!P6 BRA `(.L_x_2363) ;  /* 0xfffffffc00f0e947 */ /* 0x008fea000383ffff */
[----:B------:R-:W-:Y:S05]  /*2de50*/  BRA `(.L_x_2674) ;  /* 0xfffffd8800b47947 */ /* 0x000fea000383ffff */
.L_x_2388:
[----:B0-----:R0:W1:Y:S02]  /*2de60*/  SYNCS.PHASECHK.TRANS64.TRYWAIT P3, [R0+URZ+0x38890], R115 ;  /* 0x03889073000075a7 */ /* 0x001064000806017f */
[----:B-1----:R-:W-:Y:S05]  /*2de70*/  @!P3 NANOSLEEP.SYNCS 0x989680 ;  /* 0x009896800000b95d */ /* 0x002fea0003900000 */
[----:B------:R-:W1:Y:S02]  /*2de80*/  @!P3 SYNCS.PHASECHK.TRANS64 P3, [R0+URZ+0x38890], R115 ;  /* 0x038890730000b5a7 */ /* 0x000e64000806007f */
[----:B-1----:R-:W-:Y:S05]  /*2de90*/  @!P3 BRA `(.L_x_2388) ;  /* 0xfffffffc00f0b947 */ /* 0x002fea000383ffff */
[----:B------:R-:W-:Y:S05]  /*2dea0*/  BRA `(.L_x_2675) ;  /* 0xfffffdb800a47947 */ /* 0x000fea000383ffff */
.L_x_2396:
[----:B-1----:R1:W2:Y:S02]  /*2deb0*/  SYNCS.PHASECHK.TRANS64.TRYWAIT P2, [R0+URZ+0x388b0], R115 ;  /* 0x0388b073000075a7 */ /* 0x0022a4000804017f */
[----:B--2---:R-:W-:Y:S05]  /*2dec0*/  @!P2 NANOSLEEP.SYNCS 0x989680 ;  /* 0x009896800000a95d */ /* 0x004fea0003900000 */
[----:B------:R-:W2:Y:S02]  /*2ded0*/  @!P2 SYNCS.PHASECHK.TRANS64 P2, [R0+URZ+0x388b0], R115 ;  /* 0x0388b0730000a5a7 */ /* 0x000ea4000804007f */
[----:B--2---:R-:W-:Y:S05]  /*2dee0*/  @!P2 BRA `(.L_x_2396) ;  /* 0xfffffffc00f0a947 */ /* 0x004fea000383ffff */
[----:B------:R-:W-:Y:S05]  /*2def0*/  BRA `(.L_x_2676) ;  /* 0xfffffdbc00d07947 */ /* 0x000fea000383ffff */
.L_x_2424:
        /* <DEDUP_REMOVED lines=8> */
.L_x_2678:
[----:B------:R-:W-:Y:S05]  /*2df80*/  BSYNC B1 ;  /* 0x0000000000017941 */ /* 0x000fea0003800000 */
.L_x_2677:
[----:B------:R-:W-:Y:S05]  /*2df90*/  BRA `(.L_x_2679) ;  /* 0xfffffde400587947 */ /* 0x000fea000383ffff */
.L_x_2425:
        /* <DEDUP_REMOVED lines=8> */
.L_x_2681:
[----:B------:R-:W-:Y:S05]  /*2e020*/  BSYNC B1 ;  /* 0x0000000000017941 */ /* 0x000fea0003800000 */
.L_x_2680:
[----:B------:R-:W-:Y:S05]  /*2e030*/  BRA `(.L_x_2682) ;  /* 0xfffffde400387947 */ /* 0x000fea000383ffff */
.L_x_2426:
        /* <DEDUP_REMOVED lines=8> */
.L_x_2684:
[----:B------:R-:W-:Y:S05]  /*2e0c0*/  BSYNC B1 ;  /* 0x0000000000017941 */ /* 0x000fea0003800000 */
.L_x_2683:
[----:B------:R-:W-:Y:S05]  /*2e0d0*/  BRA `(.L_x_2685) ;  /* 0xfffffde400187947 */ /* 0x000fea000383ffff */
.L_x_2427:
        /* <DEDUP_REMOVED lines=8> */
.L_x_2687:
[----:B------:R-:W-:Y:S05]  /*2e160*/  BSYNC B1 ;  /* 0x0000000000017941 */ /* 0x000fea0003800000 */
.L_x_2686:
[----:B------:R-:W-:Y:S05]  /*2e170*/  BRA `(.L_x_2688) ;  /* 0xfffffde000f87947 */ /* 0x000fea000383ffff */
.L_x_2428:
        /* <DEDUP_REMOVED lines=8> */
.L_x_2690:
[----:B------:R-:W-:Y:S05]  /*2e200*/  BSYNC B1 ;  /* 0x0000000000017941 */ /* 0x000fea0003800000 */
.L_x_2689:
[----:B------:R-:W-:Y:S05]  /*2e210*/  BRA `(.L_x_2691) ;  /* 0xfffffde000d87947 */ /* 0x000fea000383ffff */
.L_x_2429:
        /* <DEDUP_REMOVED lines=8> */
.L_x_2693:
[----:B------:R-:W-:Y:S05]  /*2e2a0*/  BSYNC B1 ;  /* 0x0000000000017941 */ /* 0x000fea0003800000 */
.L_x_2692:
[----:B------:R-:W-:Y:S05]  /*2e2b0*/  BRA `(.L_x_2694) ;  /* 0xfffffde000b87947 */ /* 0x000fea000383ffff */
.L_x_2430:
        /* <DEDUP_REMOVED lines=8> */
.L_x_2696:
[----:B------:R-:W-:Y:S05]  /*2e340*/  BSYNC B1 ;  /* 0x0000000000017941 */ /* 0x000fea0003800000 */
.L_x_2695:
[----:B------:R-:W-:Y:S05]  /*2e350*/  BRA `(.L_x_2697) ;  /* 0xfffffde000987947 */ /* 0x000fea000383ffff */
.L_x_2431:
        /* <DEDUP_REMOVED lines=8> */
.L_x_2699:
[----:B------:R-:W-:Y:S05]  /*2e3e0*/  BSYNC B1 ;  /* 0x0000000000017941 */ /* 0x000fea0003800000 */
.L_x_2698:
[----:B------:R-:W-:Y:S05]  /*2e3f0*/  BRA `(.L_x_2700) ;  /* 0xfffffde000787947 */ /* 0x000fea000383ffff */
.L_x_2432:
        /* <DEDUP_REMOVED lines=8> */
.L_x_2702:
[----:B------:R-:W-:Y:S05]  /*2e480*/  BSYNC B1 ;  /* 0x0000000000017941 */ /* 0x000fea0003800000 */
.L_x_2701:
[----:B------:R-:W-:Y:S05]  /*2e490*/  BRA `(.L_x_2703) ;  /* 0xfffffde000587947 */ /* 0x000fea000383ffff */
.L_x_2433:
        /* <DEDUP_REMOVED lines=8> */
.L_x_2705:
[----:B------:R-:W-:Y:S05]  /*2e520*/  BSYNC B1 ;  /* 0x0000000000017941 */ /* 0x000fea0003800000 */
.L_x_2704:
[----:B------:R-:W-:Y:S05]  /*2e530*/  BRA `(.L_x_2706) ;  /* 0xfffffde000387947 */ /* 0x000fea000383ffff */
.L_x_2434:
        /* <DEDUP_REMOVED lines=8> */
.L_x_2708:
[----:B------:R-:W-:Y:S05]  /*2e5c0*/  BSYNC B1 ;  /* 0x0000000000017941 */ /* 0x000fea0003800000 */
.L_x_2707:
[----:B------:R-:W-:Y:S05]  /*2e5d0*/  BRA `(.L_x_2709) ;  /* 0xfffffde000187947 */ /* 0x000fea000383ffff */
.L_x_2435:
        /* <DEDUP_REMOVED lines=8> */
.L_x_2711:
[----:B------:R-:W-:Y:S05]  /*2e660*/  BSYNC B1 ;  /* 0x0000000000017941 */ /* 0x000fea0003800000 */
.L_x_2710:
[----:B------:R-:W-:Y:S05]  /*2e670*/  BRA `(.L_x_2712) ;  /* 0xfffffddc00f87947 */ /* 0x000fea000383ffff */
.L_x_2436:
        /* <DEDUP_REMOVED lines=8> */
.L_x_2714:
[----:B------:R-:W-:Y:S05]  /*2e700*/  BSYNC B1 ;  /* 0x0000000000017941 */ /* 0x000fea0003800000 */
.L_x_2713:
[----:B------:R-:W-:Y:S05]  /*2e710*/  BRA `(.L_x_2715) ;  /* 0xfffffddc00d87947 */ /* 0x000fea000383ffff */
.L_x_2437:
        /* <DEDUP_REMOVED lines=8> */
.L_x_2717:
[----:B------:R-:W-:Y:S05]  /*2e7a0*/  BSYNC B1 ;  /* 0x0000000000017941 */ /* 0x000fea0003800000 */
.L_x_2716:
[----:B------:R-:W-:Y:S05]  /*2e7b0*/  BRA `(.L_x_2718) ;  /* 0xfffffddc00bc7947 */ /* 0x000fea000383ffff */
.L_x_2438:
        /* <DEDUP_REMOVED lines=8> */
.L_x_2720:
[----:B------:R-:W-:Y:S05]  /*2e840*/  BSYNC B1 ;  /* 0x0000000000017941 */ /* 0x000fea0003800000 */
.L_x_2719:
[----:B------:R-:W-:Y:S05]  /*2e850*/  BRA `(.L_x_2721) ;  /* 0xfffffddc00a07947 */ /* 0x000fea000383ffff */
.L_x_2439:
        /* <DEDUP_REMOVED lines=8> */
.L_x_2723:
[----:B------:R-:W-:Y:S05]  /*2e8e0*/  BSYNC B1 ;  /* 0x0000000000017941 */ /* 0x000fea0003800000 */
.L_x_2722:
[----:B------:R-:W-:Y:S05]  /*2e8f0*/  BRA `(.L_x_2724) ;  /* 0xfffffddc00847947 */ /* 0x000fea000383ffff */
.L_x_2441:
[----:B0-----:R0:W1:Y:S02]  /*2e900*/  SYNCS.PHASECHK.TRANS64.TRYWAIT P4, [R16+URZ+0x38800], R3 ;  /* 0x03880003100075a7 */ /* 0x001064000808017f */
[----:B-1----:R-:W-:Y:S05]  /*2e910*/  @!P4 NANOSLEEP.SYNCS 0x989680 ;  /* 0x009896800000c95d */ /* 0x002fea0003900000 */
[----:B------:R-:W1:Y:S02]  /*2e920*/  @!P4 SYNCS.PHASECHK.TRANS64 P4, [R16+URZ+0x38800], R3 ;  /* 0x038800031000c5a7 */ /* 0x000e64000808007f */
[----:B-1----:R-:W-:Y:S05]  /*2e930*/  @!P4 BRA `(.L_x_2441) ;  /* 0xfffffffc00f0c947 */ /* 0x002fea000383ffff */
[----:B------:R-:W-:Y:S05]  /*2e940*/  BRA `(.L_x_2725) ;  /* 0xfffffddc00e47947 */ /* 0x000fea000383ffff */
.L_x_2481:
        /* <DEDUP_REMOVED lines=8> */
.L_x_2727:
[----:B------:R-:W-:Y:S05]  /*2e9d0*/  BSYNC B1 ;  /* 0x0000000000017941 */ /* 0x000fea0003800000 */
.L_x_2726:
[----:B------:R-:W-:Y:S05]  /*2e9e0*/  BRA `(.L_x_2728) ;  /* 0xfffffe1c00807947 */ /* 0x000fea000383ffff */
.L_x_2482:
[----:B------:R-:W-:Y:S01]  /*2e9f0*/  BSSY B1, `(.L_x_2729) ;  /* 0x0000008000017945 */ /* 0x000fe20003800000 */
[----:B------:R-:W-:Y:S01]  /*2ea00*/  IMAD.MOV.U32 R13, RZ, RZ, R8 ;  /* 0x000000ffff0d7224 */ /* 0x000fe200078e0008 */
[----:B------:R-:W-:Y:S01]  /*2ea10*/  MOV R12, RZ ;  /* 0x000000ff000c7202 */ /* 0x000fe20000000f00 */
[----:B------:R-:W-:Y:S01]  /*2ea20*/  IMAD.MOV.U32 R11, RZ, RZ, 0x181f ;  /* 0x0000181fff0b7424 */ /* 0x000fe200078e00ff */
[----:B------:R-:W-:-:S07]  /*2ea30*/  MOV R15, 0xffffffff ;  /* 0xffffffff000f7802 */ /* 0x000fce0000000f00 */
[----:B------:R-:W-:Y:S05]  /*2ea40*/  WARPSYNC.COLLECTIVE R15, `(.L_x_2730) ;  /* 0x000000000f087348 */ /* 0x000fea0003c00000 */
[----:B------:R0:W1:Y:S02]  /*2ea50*/  SHFL.IDX P6, R14, R13, R12, R11 ;  /* 0x0000000c0d0e7389 */ /* 0x00006400000c000b */
[----:B01----:R-:W-:Y:S01]  /*2ea60*/  ENDCOLLECTIVE ;  /* 0x000000000000791b */ /* 0x003fe20003800000 */
.L_x_2730:
[----:B------:R-:W-:Y:S05]  /*2ea70*/  BSYNC B1 ;  /* 0x0000000000017941 */ /* 0x000fea0003800000 */
.L_x_2729:
[----:B------:R-:W-:Y:S05]  /*2ea80*/  BRA `(.L_x_2731) ;  /* 0xfffffe1c00607947 */ /* 0x000fea000383ffff */
.L_x_2483:
        /* <DEDUP_REMOVED lines=8> */
.L_x_2733:
[----:B------:R-:W-:Y:S05]  /*2eb10*/  BSYNC B1 ;  /* 0x0000000000017941 */ /* 0x000fea0003800000 */
.L_x_2732:
[----:B------:R-:W-:Y:S05]  /*2eb20*/  BRA `(.L_x_2734) ;  /* 0xfffffe1c00407947 */ /* 0x000fea000383ffff */
.L_x_2484:
        /* <DEDUP_REMOVED lines=8> */
.L_x_2736:
[----:B------:R-:W-:Y:S05]  /*2ebb0*/  BSYNC B1 ;  /* 0x0000000000017941 */ /* 0x000fea0003800000 */
.L_x_2735:
[----:B------:R-:W-:Y:S05]  /*2ebc0*/  BRA `(.L_x_2737) ;  /* 0xfffffe1c00207947 */ /* 0x000fea000383ffff */
.L_x_2485:
[----:B------:R-:W-:Y:S01]  /*2ebd0*/  BSSY B1, `(.L_x_2738) ;  /* 0x0000008000017945 */ /* 0x000fe20003800000 */
[----:B------:R-:W-:Y:S01]  /*2ebe0*/  IMAD.MOV.U32 R13, RZ, RZ, R9 ;  /* 0x000000ffff0d7224 */ /* 0x000fe200078e0009 */
[----:B------:R-:W-:Y:S01]  /*2ebf0*/  MOV R12, 0x1 ;  /* 0x00000001000c7802 */ /* 0x000fe20000000f00 */
[----:B------:R-:W-:Y:S01]  /*2ec00*/  IMAD.MOV.U32 R11, RZ, RZ, 0x181f ;  /* 0x0000181fff0b7424 */ /* 0x000fe200078e00ff */
[----:B------:R-:W-:-:S07]  /*2ec10*/  MOV R15, 0xffffffff ;  /* 0xffffffff000f7802 */ /* 0x000fce0000000f00 */
[----:B------:R-:W-:Y:S05]  /*2ec20*/  WARPSYNC.COLLECTIVE R15, `(.L_x_2739) ;  /* 0x000000000f087348 */ /* 0x000fea0003c00000 */
[----:B------:R0:W1:Y:S02]  /*2ec30*/  SHFL.IDX P6, R14, R13, R12, R11 ;  /* 0x0000000c0d0e7389 */ /* 0x00006400000c000b */
[----:B01----:R-:W-:Y:S01]  /*2ec40*/  ENDCOLLECTIVE ;  /* 0x000000000000791b */ /* 0x003fe20003800000 */
.L_x_2739:
[----:B------:R-:W-:Y:S05]  /*2ec50*/  BSYNC B1 ;  /* 0x0000000000017941 */ /* 0x000fea0003800000 */
.L_x_2738:
[----:B------:R-:W-:Y:S05]  /*2ec60*/  BRA `(.L_x_2740) ;  /* 0xfffffe1c00007947 */ /* 0x000fea000383ffff */
.L_x_2486:
        /* <DEDUP_REMOVED lines=8> */
.L_x_2742:
[----:B------:R-:W-:Y:S05]  /*2ecf0*/  BSYNC B1 ;  /* 0x0000000000017941 */ /* 0x000fea0003800000 */
.L_x_2741:
[----:B------:R-:W-:Y:S05]  /*2ed00*/  BRA `(.L_x_2743) ;  /* 0xfffffe1800e07947 */ /* 0x000fea000383ffff */
.L_x_2487:
        /* <DEDUP_REMOVED lines=8> */
.L_x_2745:
[----:B------:R-:W-:Y:S05]  /*2ed90*/  BSYNC B1 ;  /* 0x0000000000017941 */ /* 0x000fea0003800000 */
.L_x_2744:
[----:B------:R-:W-:Y:S05]  /*2eda0*/  BRA `(.L_x_2746) ;  /* 0xfffffe1800c07947 */ /* 0x000fea000383ffff */
.L_x_2488:
        /* <DEDUP_REMOVED lines=8> */
.L_x_2748:
[----:B------:R-:W-:Y:S05]  /*2ee30*/  BSYNC B1 ;  /* 0x0000000000017941 */ /* 0x000fea0003800000 */
.L_x_2747:
[----:B------:R-:W-:Y:S05]  /*2ee40*/  BRA `(.L_x_2749) ;  /* 0xfffffe1800a07947 */ /* 0x000fea000383ffff */
.L_x_2489:
        /* <DEDUP_REMOVED lines=8> */
.L_x_2751:
[----:B------:R-:W-:Y:S05]  /*2eed0*/  BSYNC B1 ;  /* 0x0000000000017941 */ /* 0x000fea0003800000 */
.L_x_2750:
[----:B------:R-:W-:Y:S05]  /*2eee0*/  BRA `(.L_x_2752) ;  /* 0xfffffe1800807947 */ /* 0x000fea000383ffff */
.L_x_2490:
        /* <DEDUP_REMOVED lines=8> */
.L_x_2754:
[----:B------:R-:W-:Y:S05]  /*2ef70*/  BSYNC B1 ;  /* 0x0000000000017941 */ /* 0x000fea0003800000 */
.L_x_2753:
[----:B------:R-:W-:Y:S05]  /*2ef80*/  BRA `(.L_x_2755) ;  /* 0xfffffe1800607947 */ /* 0x000fea000383ffff */
.L_x_2491:
        /* <DEDUP_REMOVED lines=8> */
.L_x_2757:
[----:B------:R-:W-:Y:S05]  /*2f010*/  BSYNC B1 ;  /* 0x0000000000017941 */ /* 0x000fea0003800000 */
.L_x_2756:
[----:B------:R-:W-:Y:S05]  /*2f020*/  BRA `(.L_x_2758) ;  /* 0xfffffe1800407947 */ /* 0x000fea000383ffff */
.L_x_2492:
        /* <DEDUP_REMOVED lines=8> */
.L_x_2760:
[----:B------:R-:W-:Y:S05]  /*2f0b0*/  BSYNC B1 ;  /* 0x0000000000017941 */ /* 0x000fea0003800000 */
.L_x_2759:
[----:B------:R-:W-:Y:S05]  /*2f0c0*/  BRA `(.L_x_2761) ;  /* 0xfffffe1800207947 */ /* 0x000fea000383ffff */
.L_x_2493:
        /* <DEDUP_REMOVED lines=8> */
.L_x_2763:
[----:B------:R-:W-:Y:S05]  /*2f150*/  BSYNC B1 ;  /* 0x0000000000017941 */ /* 0x000fea0003800000 */
.L_x_2762:
[----:B------:R-:W-:Y:S05]  /*2f160*/  BRA `(.L_x_2764) ;  /* 0xfffffe1800007947 */ /* 0x000fea000383ffff */
.L_x_2494:
        /* <DEDUP_REMOVED lines=8> */
.L_x_2766:
[----:B------:R-:W-:Y:S05]  /*2f1f0*/  BSYNC B1 ;  /* 0x0000000000017941 */ /* 0x000fea0003800000 */
.L_x_2765:
[----:B------:R-:W-:Y:S05]  /*2f200*/  BRA `(.L_x_2767) ;  /* 0xfffffe1400e47947 */ /* 0x000fea000383ffff */
.L_x_2495:
        /* <DEDUP_REMOVED lines=8> */
.L_x_2769:
[----:B------:R-:W-:Y:S05]  /*2f290*/  BSYNC B1 ;  /* 0x0000000000017941 */ /* 0x000fea0003800000 */
.L_x_2768:
[----:B------:R-:W-:Y:S05]  /*2f2a0*/  BRA `(.L_x_2770) ;  /* 0xfffffe1400c87947 */ /* 0x000fea000383ffff */
.L_x_2496:
        /* <DEDUP_REMOVED lines=8> */
.L_x_2772:
[----:B------:R-:W-:Y:S05]  /*2f330*/  BSYNC B1 ;  /* 0x0000000000017941 */ /* 0x000fea0003800000 */
.L_x_2771:
[----:B------:R-:W-:Y:S05]  /*2f340*/  BRA `(.L_x_2773) ;  /* 0xfffffe1400b07947 */ /* 0x000fea000383ffff */
.L_x_2498:
[----:B0-----:R0:W1:Y:S02]  /*2f350*/  SYNCS.PHASECHK.TRANS64.TRYWAIT P4, [R16+URZ+0x38800], R9 ;  /* 0x03880009100075a7 */ /* 0x001064000808017f */
[----:B-1----:R-:W-:Y:S05]  /*2f360*/  @!P4 NANOSLEEP.SYNCS 0x989680 ;  /* 0x009896800000c95d */ /* 0x002fea0003900000 */
[----:B------:R-:W1:Y:S02]  /*2f370*/  @!P4 SYNCS.PHASECHK.TRANS64 P4, [R16+URZ+0x38800], R9 ;  /* 0x038800091000c5a7 */ /* 0x000e64000808007f */
[----:B-1----:R-:W-:Y:S05]  /*2f380*/  @!P4 BRA `(.L_x_2498) ;  /* 0xfffffffc00f0c947 */ /* 0x002fea000383ffff */
[----:B------:R-:W-:Y:S05]  /*2f390*/  BRA `(.L_x_2774) ;  /* 0xfffffe1800147947 */ /* 0x000fea000383ffff */
.L_x_2516:
[----:B-1----:R1:W2:Y:S02]  /*2f3a0*/  SYNCS.PHASECHK.TRANS64.TRYWAIT P2, [R0+URZ+0x38830], R3 ;  /* 0x03883003000075a7 */ /* 0x0022a4000804017f */
[----:B--2---:R-:W-:Y:S05]  /*2f3b0*/  @!P2 NANOSLEEP.SYNCS 0x989680 ;  /* 0x009896800000a95d */ /* 0x004fea0003900000 */
[----:B------:R-:W2:Y:S02]  /*2f3c0*/  @!P2 SYNCS.PHASECHK.TRANS64 P2, [R0+URZ+0x38830], R3 ;  /* 0x038830030000a5a7 */ /* 0x000ea4000804007f */
[----:B--2---:R-:W-:Y:S05]  /*2f3d0*/  @!P2 BRA `(.L_x_2516) ;  /* 0xfffffffc00f0a947 */ /* 0x004fea000383ffff */
[----:B------:R-:W-:Y:S05]  /*2f3e0*/  BRA `(.L_x_2515) ;  /* 0xfffffe4c00947947 */ /* 0x000fea000383ffff */
.L_x_2523:
[----:B-1----:R1:W2:Y:S02]  /*2f3f0*/  SYNCS.PHASECHK.TRANS64.TRYWAIT P2, [R11+URZ+0x38830], R12 ;  /* 0x0388300c0b0075a7 */ /* 0x0022a4000804017f */
[----:B--2---:R-:W-:Y:S05]  /*2f400*/  @!P2 NANOSLEEP.SYNCS 0x989680 ;  /* 0x009896800000a95d */ /* 0x004fea0003900000 */
[----:B------:R-:W2:Y:S02]  /*2f410*/  @!P2 SYNCS.PHASECHK.TRANS64 P2, [R11+URZ+0x38830], R12 ;  /* 0x0388300c0b00a5a7 */ /* 0x000ea4000804007f */
[----:B--2---:R-:W-:Y:S05]  /*2f420*/  @!P2 BRA `(.L_x_2523) ;  /* 0xfffffffc00f0a947 */ /* 0x004fea000383ffff */
[----:B------:R-:W-:Y:S05]  /*2f430*/  BRA `(.L_x_2522) ;  /* 0xfffffea000d47947 */ /* 0x000fea000383ffff */
.L_x_2528:
[----:B-1----:R1:W2:Y:S02]  /*2f440*/  SYNCS.PHASECHK.TRANS64.TRYWAIT P2, [R9+URZ+0x38850], R0 ;  /* 0x03885000090075a7 */ /* 0x0022a4000804017f */
[----:B--2---:R-:W-:Y:S05]  /*2f450*/  @!P2 NANOSLEEP.SYNCS 0x989680 ;  /* 0x009896800000a95d */ /* 0x004fea0003900000 */
[----:B------:R-:W2:Y:S02]  /*2f460*/  @!P2 SYNCS.PHASECHK.TRANS64 P2, [R9+URZ+0x38850], R0 ;  /* 0x038850000900a5a7 */ /* 0x000ea4000804007f */
[----:B--2---:R-:W-:Y:S05]  /*2f470*/  @!P2 BRA `(.L_x_2528) ;  /* 0xfffffffc00f0a947 */ /* 0x004fea000383ffff */
[----:B------:R-:W-:Y:S05]  /*2f480*/  BRA `(.L_x_2527) ;  /* 0xfffffed8009c7947 */ /* 0x000fea000383ffff */
.L_x_2536:
[----:B-1----:R1:W2:Y:S02]  /*2f490*/  SYNCS.PHASECHK.TRANS64.TRYWAIT P2, [R3+URZ+0x38830], R12 ;  /* 0x0388300c030075a7 */ /* 0x0022a4000804017f */
[----:B--2---:R-:W-:Y:S05]  /*2f4a0*/  @!P2 NANOSLEEP.SYNCS 0x989680 ;  /* 0x009896800000a95d */ /* 0x004fea0003900000 */
[----:B------:R-:W2:Y:S02]  /*2f4b0*/  @!P2 SYNCS.PHASECHK.TRANS64 P2, [R3+URZ+0x38830], R12 ;  /* 0x0388300c0300a5a7 */ /* 0x000ea4000804007f */
[----:B--2---:R-:W-:Y:S05]  /*2f4c0*/  @!P2 BRA `(.L_x_2536) ;  /* 0xfffffffc00f0a947 */ /* 0x004fea000383ffff */
[----:B------:R-:W-:Y:S05]  /*2f4d0*/  BRA `(.L_x_2535) ;  /* 0xfffffef400a07947 */ /* 0x000fea000383ffff */
.L_x_2541:
[----:B-1----:R1:W2:Y:S02]  /*2f4e0*/  SYNCS.PHASECHK.TRANS64.TRYWAIT P2, [R9+URZ+0x38850], R0 ;  /* 0x03885000090075a7 */ /* 0x0022a4000804017f */
[----:B--2---:R-:W-:Y:S05]  /*2f4f0*/  @!P2 NANOSLEEP.SYNCS 0x989680 ;  /* 0x009896800000a95d */ /* 0x004fea0003900000 */
[----:B------:R-:W2:Y:S02]  /*2f500*/  @!P2 SYNCS.PHASECHK.TRANS64 P2, [R9+URZ+0x38850], R0 ;  /* 0x038850000900a5a7 */ /* 0x000ea4000804007f */
[----:B--2---:R-:W-:Y:S05]  /*2f510*/  @!P2 BRA `(.L_x_2541) ;  /* 0xfffffffc00f0a947 */ /* 0x004fea000383ffff */
[----:B------:R-:W-:Y:S05]  /*2f520*/  BRA `(.L_x_2540) ;  /* 0xffffff2c00687947 */ /* 0x000fea000383ffff */
.L_x_2547:
[----:B-1----:R1:W2:Y:S02]  /*2f530*/  SYNCS.PHASECHK.TRANS64.TRYWAIT P0, [R0+URZ+0x38850], R7 ;  /* 0x03885007000075a7 */ /* 0x0022a4000800017f */
[----:B--2---:R-:W-:Y:S05]  /*2f540*/  @!P0 NANOSLEEP.SYNCS 0x989680 ;  /* 0x009896800000895d */ /* 0x004fea0003900000 */
[----:B------:R-:W2:Y:S02]  /*2f550*/  @!P0 SYNCS.PHASECHK.TRANS64 P0, [R0+URZ+0x38850], R7 ;  /* 0x03885007000085a7 */ /* 0x000ea4000800007f */
[----:B--2---:R-:W-:Y:S05]  /*2f560*/  @!P0 BRA `(.L_x_2547) ;  /* 0xfffffffc00f08947 */ /* 0x004fea000383ffff */
[----:B------:R-:W-:Y:S05]  /*2f570*/  BRA `(.L_x_2546) ;  /* 0xffffff4800cc7947 */ /* 0x000fea000383ffff */
.L_x_2581:
        /* <DEDUP_REMOVED lines=11> */
.L_x_2776:
[----:B------:R-:W-:Y:S05]  /*2f630*/  BSYNC B1 ;  /* 0x0000000000017941 */ /* 0x000fea0003800000 */
.L_x_2775:
[----:B------:R-:W-:Y:S05]  /*2f640*/  BRA `(.L_x_2777) ;  /* 0xffffff9400107947 */ /* 0x000fea000383ffff */
.L_x_2582:
[----:B------:R-:W-:Y:S01]  /*2f650*/  BSSY B1, `(.L_x_2778) ;  /* 0x0000006000017945 */ /* 0x000fe20003800000 */
[----:B------:R-:W-:-:S07]  /*2f660*/  IMAD.MOV.U32 R15, RZ, RZ, -0x1 ;  /* 0xffffffffff0f7424 */ /* 0x000fce00078e00ff */
[----:B------:R-:W-:Y:S05]  /*2f670*/  WARPSYNC.COLLECTIVE R15, `(.L_x_2779) ;  /* 0x000000000f0c7348 */ /* 0x000fea0003c00000 */
[----:B------:R-:W-:Y:S02]  /*2f680*/  ELECT P6, UR62, PT ;  /* 0x00000000003e782f */ /* 0x000fe400038c0000 */
[----:B------:R-:W-:Y:S01]  /*2f690*/  MOV R14, UR62 ;  /* 0x0000003e000e7c02 */ /* 0x000fe20008000f00 */
[----:B------:R-:W-:Y:S10]  /*2f6a0*/  ENDCOLLECTIVE ;  /* 0x000000000000791b */ /* 0x000ff40003800000 */
.L_x_2779:
[----:B------:R-:W-:Y:S05]  /*2f6b0*/  BSYNC B1 ;  /* 0x0000000000017941 */ /* 0x000fea0003800000 */
.L_x_2778:
[----:B------:R-:W-:Y:S05]  /*2f6c0*/  BRA `(.L_x_2780) ;  /* 0xffffff9000fc7947 */ /* 0x000fea000383ffff */
.L_x_2584:
[----:B0-----:R0:W1:Y:S02]  /*2f6d0*/  SYNCS.PHASECHK.TRANS64.TRYWAIT P0, [R9+URZ+0x38820], R5 ;  /* 0x03882005090075a7 */ /* 0x001064000800017f */
[----:B-1----:R-:W-:Y:S05]  /*2f6e0*/  @!P0 NANOSLEEP.SYNCS 0x989680 ;  /* 0x009896800000895d */ /* 0x002fea0003900000 */
[----:B------:R-:W1:Y:S02]  /*2f6f0*/  @!P0 SYNCS.PHASECHK.TRANS64 P0, [R9+URZ+0x38820], R5 ;  /* 0x03882005090085a7 */ /* 0x000e64000800007f */
[----:B-1----:R-:W-:Y:S05]  /*2f700*/  @!P0 BRA `(.L_x_2584) ;  /* 0xfffffffc00f08947 */ /* 0x002fea000383ffff */
[----:B------:R-:W-:Y:S05]  /*2f710*/  BRA `(.L_x_2781) ;  /* 0xffffff9400187947 */ /* 0x000fea000383ffff */
.L_x_2587:
[----:B0-----:R0:W1:Y:S02]  /*2f720*/  SYNCS.PHASECHK.TRANS64.TRYWAIT P0, [R5+URZ+0x388a0], R8 ;  /* 0x0388a008050075a7 */ /* 0x001064000800017f */
[----:B-1----:R-:W-:Y:S05]  /*2f730*/  @!P0 NANOSLEEP.SYNCS 0x989680 ;  /* 0x009896800000895d */ /* 0x002fea0003900000 */
[----:B------:R-:W1:Y:S02]  /*2f740*/  @!P0 SYNCS.PHASECHK.TRANS64 P0, [R5+URZ+0x388a0], R8 ;  /* 0x0388a008050085a7 */ /* 0x000e64000800007f */
[----:B-1----:R-:W-:Y:S05]  /*2f750*/  @!P0 BRA `(.L_x_2587) ;  /* 0xfffffffc00f08947 */ /* 0x002fea000383ffff */
[----:B------:R-:W-:Y:S05]  /*2f760*/  BRA `(.L_x_2782) ;  /* 0xffffff9400287947 */ /* 0x000fea000383ffff */
.L_x_2589:
[----:B-1----:R1:W2:Y:S02]  /*2f770*/  SYNCS.PHASECHK.TRANS64.TRYWAIT P0, [R5+URZ+0x388c0], R8 ;  /* 0x0388c008050075a7 */ /* 0x0022a4000800017f */
[----:B--2---:R-:W-:Y:S05]  /*2f780*/  @!P0 NANOSLEEP.SYNCS 0x989680 ;  /* 0x009896800000895d */ /* 0x004fea0003900000 */
[----:B------:R-:W2:Y:S02]  /*2f790*/  @!P0 SYNCS.PHASECHK.TRANS64 P0, [R5+URZ+0x388c0], R8 ;  /* 0x0388c008050085a7 */ /* 0x000ea4000800007f */
[----:B--2---:R-:W-:Y:S05]  /*2f7a0*/  @!P0 BRA `(.L_x_2589) ;  /* 0xfffffffc00f08947 */ /* 0x004fea000383ffff */
[----:B------:R-:W-:Y:S05]  /*2f7b0*/  BRA `(.L_x_2783) ;  /* 0xffffff9400c87947 */ /* 0x000fea000383ffff */
.L_x_2593:
[----:B0-----:R0:W1:Y:S02]  /*2f7c0*/  SYNCS.PHASECHK.TRANS64.TRYWAIT P0, [R6+URZ+0x388a0], R7 ;  /* 0x0388a007060075a7 */ /* 0x001064000800017f */
[----:B-1----:R-:W-:Y:S05]  /*2f7d0*/  @!P0 NANOSLEEP.SYNCS 0x989680 ;  /* 0x009896800000895d */ /* 0x002fea0003900000 */
[----:B------:R-:W1:Y:S02]  /*2f7e0*/  @!P0 SYNCS.PHASECHK.TRANS64 P0, [R6+URZ+0x388a0], R7 ;  /* 0x0388a007060085a7 */ /* 0x000e64000800007f */
[----:B-1----:R-:W-:Y:S05]  /*2f7f0*/  @!P0 BRA `(.L_x_2593) ;  /* 0xfffffffc00f08947 */ /* 0x002fea000383ffff */
[----:B------:R-:W-:Y:S05]  /*2f800*/  BRA `(.L_x_2784) ;  /* 0xffffff9800b07947 */ /* 0x000fea000383ffff */
.L_x_2595:
[----:B-1----:R1:W2:Y:S02]  /*2f810*/  SYNCS.PHASECHK.TRANS64.TRYWAIT P1, [R6+URZ+0x388c0], R7 ;  /* 0x0388c007060075a7 */ /* 0x0022a4000802017f */
[----:B--2---:R-:W-:Y:S05]  /*2f820*/  @!P1 NANOSLEEP.SYNCS 0x989680 ;  /* 0x009896800000995d */ /* 0x004fea0003900000 */
[----:B------:R-:W2:Y:S02]  /*2f830*/  @!P1 SYNCS.PHASECHK.TRANS64 P1, [R6+URZ+0x388c0], R7 ;  /* 0x0388c007060095a7 */ /* 0x000ea4000802007f */
[----:B--2---:R-:W-:Y:S05]  /*2f840*/  @!P1 BRA `(.L_x_2595) ;  /* 0xfffffffc00f09947 */ /* 0x004fea000383ffff */
[----:B------:R-:W-:Y:S05]  /*2f850*/  BRA `(.L_x_2785) ;  /* 0xffffff9c00487947 */ /* 0x000fea000383ffff */
.L_x_2608:
[----:B------:R-:W0:Y:S01]  /*2f860*/  S2R R7, SR_TID.X ;  /* 0x0000000000077919 */ /* 0x000e220000002100 */
[----:B------:R-:W-:Y:S01]  /*2f870*/  BSSY B0, `(.L_x_2786) ;  /* 0x000000a000007945 */ /* 0x000fe20003800000 */
[----:B------:R-:W-:Y:S01]  /*2f880*/  IMAD.MOV.U32 R12, RZ, RZ, RZ ;  /* 0x000000ffff0c7224 */ /* 0x000fe200078e00ff */
[----:B------:R-:W-:Y:S01]  /*2f890*/  MOV R11, 0x1f ;  /* 0x0000001f000b7802 */ /* 0x000fe20000000f00 */
[----:B------:R-:W-:Y:S01]  /*2f8a0*/  IMAD.MOV.U32 R15, RZ, RZ, -0x1 ;  /* 0xffffffffff0f7424 */ /* 0x000fe200078e00ff */
[----:B0-----:R-:W-:-:S04]  /*2f8b0*/  SHF.R.U32.HI R7, RZ, 0x5, R7 ;  /* 0x00000005ff077819 */ /* 0x001fc80000011607 */
[----:B------:R-:W-:-:S04]  /*2f8c0*/  LOP3.LUT R7, R7, 0x3, RZ, 0xc0, !PT ;  /* 0x0000000307077812 */ /* 0x000fc800078ec0ff */
[----:B------:R-:W-:-:S07]  /*2f8d0*/  MOV R13, R7 ;  /* 0x00000007000d7202 */ /* 0x000fce0000000f00 */
[----:B------:R-:W-:Y:S05]  /*2f8e0*/  WARPSYNC.COLLECTIVE R15, `(.L_x_2787) ;  /* 0x000000000f087348 */ /* 0x000fea0003c00000 */
[----:B------:R0:W1:Y:S02]  /*2f8f0*/  SHFL.IDX P6, R14, R13, R12, R11 ;  /* 0x0000000c0d0e7389 */ /* 0x00006400000c000b */
[----:B01----:R-:W-:Y:S01]  /*2f900*/  ENDCOLLECTIVE ;  /* 0x000000000000791b */ /* 0x003fe20003800000 */
.L_x_2787:
[----:B------:R-:W-:Y:S05]  /*2f910*/  BSYNC B0 ;  /* 0x0000000000007941 */ /* 0x000fea0003800000 */
.L_x_2786:
[----:B------:R-:W-:Y:S05]  /*2f920*/  BRA `(.L_x_2788) ;  /* 0xffffffa800a87947 */ /* 0x000fea000383ffff */
.L_x_2609:
[----:B------:R-:W-:Y:S01]  /*2f930*/  BSSY B0, `(.L_x_2789) ;  /* 0x0000006000007945 */ /* 0x000fe20003800000 */
[----:B------:R-:W-:-:S07]  /*2f940*/  MOV R15, 0xffffffff ;  /* 0xffffffff000f7802 */ /* 0x000fce0000000f00 */
[----:B------:R-:W-:Y:S05]  /*2f950*/  WARPSYNC.COLLECTIVE R15, `(.L_x_2790) ;  /* 0x000000000f0c7348 */ /* 0x000fea0003c00000 */
[----:B------:R-:W-:Y:S02]  /*2f960*/  ELECT P6, UR62, PT ;  /* 0x00000000003e782f */ /* 0x000fe400038c0000 */
[----:B------:R-:W-:Y:S01]  /*2f970*/  MOV R14, UR62 ;  /* 0x0000003e000e7c02 */ /* 0x000fe20008000f00 */
[----:B------:R-:W-:Y:S10]  /*2f980*/  ENDCOLLECTIVE ;  /* 0x000000000000791b */ /* 0x000ff40003800000 */
.L_x_2790:
[----:B------:R-:W-:Y:S05]  /*2f990*/  BSYNC B0 ;  /* 0x0000000000007941 */ /* 0x000fea0003800000 */
.L_x_2789:
[----:B------:R-:W-:Y:S05]  /*2f9a0*/  BRA `(.L_x_2791) ;  /* 0xffffffa800987947 */ /* 0x000fea000383ffff */
.L_x_2612:
[----:B0-----:R0:W1:Y:S02]  /*2f9b0*/  SYNCS.PHASECHK.TRANS64.TRYWAIT P0, [R7+URZ+0x38840], R10 ;  /* 0x0388400a070075a7 */ /* 0x001064000800017f */
[----:B-1----:R-:W-:Y:S05]  /*2f9c0*/  @!P0 NANOSLEEP.SYNCS 0x989680 ;  /* 0x009896800000895d */ /* 0x002fea0003900000 */
[----:B------:R-:W1:Y:S02]  /*2f9d0*/  @!P0 SYNCS.PHASECHK.TRANS64 P0, [R7+URZ+0x38840], R10 ;  /* 0x0388400a070085a7 */ /* 0x000e64000800007f */
[----:B-1----:R-:W-:Y:S05]  /*2f9e0*/  @!P0 BRA `(.L_x_2612) ;  /* 0xfffffffc00f08947 */ /* 0x002fea000383ffff */
[----:B------:R-:W-:Y:S05]  /*2f9f0*/  BRA `(.L_x_2792) ;  /* 0xffffffa800fc7947 */ /* 0x000fea000383ffff */
.L_x_2615:
        /* <DEDUP_REMOVED lines=8> */
.L_x_2623:
[----:B0-----:R0:W1:Y:S02]  /*2fa80*/  SYNCS.PHASECHK.TRANS64.TRYWAIT P0, [R7+URZ+0x38840], R8 ;  /* 0x03884008070075a7 */ /* 0x001064000800017f */
[----:B-1----:R-:W-:Y:S05]  /*2fa90*/  @!P0 NANOSLEEP.SYNCS 0x989680 ;  /* 0x009896800000895d */ /* 0x002fea0003900000 */
[----:B------:R-:W1:Y:S02]  /*2faa0*/  @!P0 SYNCS.PHASECHK.TRANS64 P0, [R7+URZ+0x38840], R8 ;  /* 0x03884008070085a7 */ /* 0x000e64000800007f */
[----:B-1----:R-:W-:Y:S05]  /*2fab0*/  @!P0 BRA `(.L_x_2623) ;  /* 0xfffffffc00f08947 */ /* 0x002fea000383ffff */
[----:B------:R-:W-:Y:S05]  /*2fac0*/  BRA `(.L_x_2794) ;  /* 0xffffffb400287947 */ /* 0x000fea000383ffff */
.L_x_2625:
[----:B0-----:R0:W1:Y:S02]  /*2fad0*/  SYNCS.PHASECHK.TRANS64.TRYWAIT P0, [R8+URZ+0x60], R7 ;  /* 0x00006007080075a7 */ /* 0x001064000800017f */
[----:B-1----:R-:W-:Y:S05]  /*2fae0*/  @!P0 NANOSLEEP.SYNCS 0x989680 ;  /* 0x009896800000895d */ /* 0x002fea0003900000 */
[----:B------:R-:W1:Y:S02]  /*2faf0*/  @!P0 SYNCS.PHASECHK.TRANS64 P0, [R8+URZ+0x60], R7 ;  /* 0x00006007080085a7 */ /* 0x000e64000800007f */
[----:B-1----:R-:W-:Y:S05]  /*2fb00*/  @!P0 BRA `(.L_x_2625) ;  /* 0xfffffffc00f08947 */ /* 0x002fea000383ffff */
[----:B------:R-:W-:Y:S05]  /*2fb10*/  BRA `(.L_x_2795) ;  /* 0xffffffb400e87947 */ /* 0x000fea000383ffff */
.L_x_2630:
[----:B-1----:R1:W2:Y:S02]  /*2fb20*/  SYNCS.PHASECHK.TRANS64.TRYWAIT P0, [R2+URZ+0x38840], R3 ;  /* 0x03884003020075a7 */ /* 0x0022a4000800017f */
[----:B--2---:R-:W-:Y:S05]  /*2fb30*/  @!P0 NANOSLEEP.SYNCS 0x989680 ;  /* 0x009896800000895d */ /* 0x004fea0003900000 */
[----:B------:R-:W2:Y:S02]  /*2fb40*/  @!P0 SYNCS.PHASECHK.TRANS64 P0, [R2+URZ+0x38840], R3 ;  /* 0x03884003020085a7 */ /* 0x000ea4000800007f */
[----:B--2---:R-:W-:Y:S05]  /*2fb50*/  @!P0 BRA `(.L_x_2630) ;  /* 0xfffffffc00f08947 */ /* 0x004fea000383ffff */
[----:B------:R-:W-:Y:S05]  /*2fb60*/  BRA `(.L_x_2796) ;  /* 0xffffffbc006c7947 */ /* 0x000fea000383ffff */
.L_x_2632:
[----:B0-----:R0:W1:Y:S02]  /*2fb70*/  SYNCS.PHASECHK.TRANS64.TRYWAIT P1, [R3+URZ+0x60], R2 ;  /* 0x00006002030075a7 */ /* 0x001064000802017f */
[----:B-1----:R-:W-:Y:S05]  /*2fb80*/  @!P1 NANOSLEEP.SYNCS 0x989680 ;  /* 0x009896800000995d */ /* 0x002fea0003900000 */
[----:B------:R-:W1:Y:S02]  /*2fb90*/  @!P1 SYNCS.PHASECHK.TRANS64 P1, [R3+URZ+0x60], R2 ;  /* 0x00006002030095a7 */ /* 0x000e64000802007f */
[----:B-1----:R-:W-:Y:S05]  /*2fba0*/  @!P1 BRA `(.L_x_2632) ;  /* 0xfffffffc00f09947 */ /* 0x002fea000383ffff */
[----:B------:R-:W-:Y:S05]  /*2fbb0*/  BRA `(.L_x_2797) ;  /* 0xffffffc0002c7947 */ /* 0x000fea000383ffff */
.L_x_2637:
[----:B--2---:R2:W3:Y:S02]  /*2fbc0*/  SYNCS.PHASECHK.TRANS64.TRYWAIT P0, [R2+URZ+0x38840], R3 ;  /* 0x03884003020075a7 */ /* 0x0044e4000800017f */
[----:B---3--:R-:W-:Y:S05]  /*2fbd0*/  @!P0 NANOSLEEP.SYNCS 0x989680 ;  /* 0x009896800000895d */ /* 0x008fea0003900000 */
[----:B------:R-:W3:Y:S02]  /*2fbe0*/  @!P0 SYNCS.PHASECHK.TRANS64 P0, [R2+URZ+0x38840], R3 ;  /* 0x03884003020085a7 */ /* 0x000ee4000800007f */
[----:B---3--:R-:W-:Y:S05]  /*2fbf0*/  @!P0 BRA `(.L_x_2637) ;  /* 0xfffffffc00f08947 */ /* 0x008fea000383ffff */
[----:B------:R-:W-:Y:S05]  /*2fc00*/  BRA `(.L_x_2798) ;  /* 0xffffffc400707947 */ /* 0x000fea000383ffff */
.L_x_2639:
[----:B0-----:R0:W1:Y:S02]  /*2fc10*/  SYNCS.PHASECHK.TRANS64.TRYWAIT P1, [R2+URZ+0x60], R9 ;  /* 0x00006009020075a7 */ /* 0x001064000802017f */
[----:B-1----:R-:W-:Y:S05]  /*2fc20*/  @!P1 NANOSLEEP.SYNCS 0x989680 ;  /* 0x009896800000995d */ /* 0x002fea0003900000 */
[----:B------:R-:W1:Y:S02]  /*2fc30*/  @!P1 SYNCS.PHASECHK.TRANS64 P1, [R2+URZ+0x60], R9 ;  /* 0x00006009020095a7 */ /* 0x000e64000802007f */
[----:B-1----:R-:W-:Y:S05]  /*2fc40*/  @!P1 BRA `(.L_x_2639) ;  /* 0xfffffffc00f09947 */ /* 0x002fea000383ffff */
[----:B------:R-:W-:Y:S05]  /*2fc50*/  BRA `(.L_x_2799) ;  /* 0xffffffc800307947 */ /* 0x000fea000383ffff */
.L_x_2646:
[----:B-1----:R1:W2:Y:S02]  /*2fc60*/  SYNCS.PHASECHK.TRANS64.TRYWAIT P0, [R3+URZ+0x38860], R0 ;  /* 0x03886000030075a7 */ /* 0x0022a4000800017f */
[----:B--2---:R-:W-:Y:S05]  /*2fc70*/  @!P0 NANOSLEEP.SYNCS 0x989680 ;  /* 0x009896800000895d */ /* 0x004fea0003900000 */
[----:B------:R-:W2:Y:S02]  /*2fc80*/  @!P0 SYNCS.PHASECHK.TRANS64 P0, [R3+URZ+0x38860], R0 ;  /* 0x03886000030085a7 */ /* 0x000ea4000800007f */
[----:B--2---:R-:W-:Y:S05]  /*2fc90*/  @!P0 BRA `(.L_x_2646) ;  /* 0xfffffffc00f08947 */ /* 0x004fea000383ffff */
[----:B------:R-:W-:Y:S05]  /*2fca0*/  BRA `(.L_x_2800) ;  /* 0xffffffcc005c7947 */ /* 0x000fea000383ffff */
.L_x_2648:
[----:B------:R-:W-:Y:S01]  /*2fcb0*/  BSSY B0, `(.L_x_2801) ;  /* 0x0000008000007945 */ /* 0x000fe20003800000 */
[----:B------:R-:W-:Y:S01]  /*2fcc0*/  IMAD.MOV.U32 R13, RZ, RZ, R16 ;  /* 0x000000ffff0d7224 */ /* 0x000fe200078e0010 */
[----:B------:R-:W-:Y:S01]  /*2fcd0*/  MOV R12, RZ ;  /* 0x000000ff000c7202 */ /* 0x000fe20000000f00 */
[----:B------:R-:W-:Y:S01]  /*2fce0*/  IMAD.MOV.U32 R11, RZ, RZ, 0x1f ;  /* 0x0000001fff0b7424 */ /* 0x000fe200078e00ff */
[----:B0-----:R-:W-:-:S07]  /*2fcf0*/  MOV R15, 0xffffffff ;  /* 0xffffffff000f7802 */ /* 0x001fce0000000f00 */
[----:B-1----:R-:W-:Y:S05]  /*2fd00*/  WARPSYNC.COLLECTIVE R15, `(.L_x_2802) ;  /* 0x000000000f087348 */ /* 0x002fea0003c00000 */
[----:B------:R0:W2:Y:S02]  /*2fd10*/  SHFL.IDX P6, R14, R13, R12, R11 ;  /* 0x0000000c0d0e7389 */ /* 0x0000a400000c000b */
[----:B012---:R-:W-:Y:S01]  /*2fd20*/  ENDCOLLECTIVE ;  /* 0x000000000000791b */ /* 0x007fe20003800000 */
.L_x_2802:
[----:B------:R-:W-:Y:S05]  /*2fd30*/  BSYNC B0 ;  /* 0x0000000000007941 */ /* 0x000fea0003800000 */
.L_x_2801:
[----:B------:R-:W-:Y:S01]  /*2fd40*/  MOV R13, R16 ;  /* 0x00000010000d7202 */ /* 0x000fe20000000f00 */
[----:B------:R-:W-:Y:S01]  /*2fd50*/  IMAD.MOV.U32 R12, RZ, RZ, 0x1 ;  /* 0x00000001ff0c7424 */ /* 0x000fe200078e00ff */
[----:B------:R-:W-:Y:S01]  /*2fd60*/  MOV R11, 0x1f ;  /* 0x0000001f000b7802 */ /* 0x000fe20000000f00 */
[----:B------:R-:W-:Y:S02]  /*2fd70*/  IMAD.MOV.U32 R15, RZ, RZ, -0x1 ;  /* 0xffffffffff0f7424 */ /* 0x000fe400078e00ff */
[----:B------:R-:W-:-:S07]  /*2fd80*/  IMAD.MOV.U32 R4, RZ, RZ, R14 ;  /* 0x000000ffff047224 */ /* 0x000fce00078e000e */
[----:B------:R-:W-:Y:S05]  /*2fd90*/  WARPSYNC.COLLECTIVE R15, `(.L_x_2803) ;  /* 0x000000000f087348 */ /* 0x000fea0003c00000 */
[----:B------:R0:W1:Y:S02]  /*2fda0*/  SHFL.IDX P6, R14, R13, R12, R11 ;  /* 0x0000000c0d0e7389 */ /* 0x00006400000c000b */
[----:B01----:R-:W-:Y:S01]  /*2fdb0*/  ENDCOLLECTIVE ;  /* 0x000000000000791b */ /* 0x003fe20003800000 */
.L_x_2803:
[----:B------:R-:W-:Y:S01]  /*2fdc0*/  MOV R16, R14 ;  /* 0x0000000e00107202 */ /* 0x000fe20000000f00 */
[----:B------:R-:W-:Y:S06]  /*2fdd0*/  BRA `(.L_x_2804) ;  /* 0xffffffd0000c7947 */ /* 0x000fec000383ffff */
.L_x_2651:
[----:B------:R-:W-:Y:S01]  /*2fde0*/  BSSY B0, `(.L_x_2805) ;  /* 0x0000008000007945 */ /* 0x000fe20003800000 */
[----:B-----5:R-:W-:Y:S01]  /*2fdf0*/  IMAD.MOV.U32 R13, RZ, RZ, R3 ;  /* 0x000000ffff0d7224 */ /* 0x020fe200078e0003 */
[----:B------:R-:W-:Y:S01]  /*2fe00*/  MOV R12, 0x1 ;  /* 0x00000001000c7802 */ /* 0x000fe20000000f00 */
[----:B------:R-:W-:Y:S01]  /*2fe10*/  IMAD.MOV.U32 R11, RZ, RZ, RZ ;  /* 0x000000ffff0b7224 */ /* 0x000fe200078e00ff */
[----:B------:R-:W-:-:S07]  /*2fe20*/  MOV R15, 0xffffffff ;  /* 0xffffffff000f7802 */ /* 0x000fce0000000f00 */
[----:B0-234-:R-:W-:Y:S05]  /*2fe30*/  WARPSYNC.COLLECTIVE R15, `(.L_x_2806) ;  /* 0x000000000f087348 */ /* 0x01dfea0003c00000 */
[----:B------:R1:W0:Y:S02]  /*2fe40*/  SHFL.UP P6, R14, R13, R12, R11 ;  /* 0x0400000c0d0e7389 */ /* 0x00022400000c000b */
[----:B01234-:R-:W-:Y:S01]  /*2fe50*/  ENDCOLLECTIVE ;  /* 0x000000000000791b */ /* 0x01ffe20003800000 */
.L_x_2806:
[----:B------:R-:W-:Y:S05]  /*2fe60*/  BSYNC B0 ;  /* 0x0000000000007941 */ /* 0x000fea0003800000 */
.L_x_2805:
        /* <DEDUP_REMOVED lines=10> */
.L_x_2807:
        /* <DEDUP_REMOVED lines=8> */
.L_x_2808:
        /* <DEDUP_REMOVED lines=8> */
.L_x_2809:
        /* <DEDUP_REMOVED lines=8> */
.L_x_2810:
        /* <DEDUP_REMOVED lines=8> */
.L_x_2811:
[----:B------:R-:W-:Y:S05]  /*30110*/  BRA `(.L_x_2812) ;  /* 0xffffffcc00d07947 */ /* 0x000fea000383ffff */
.L_x_2656:
[----:B------:R-:W-:Y:S01]  /*30120*/  BSSY B0, `(.L_x_2813) ;  /* 0x0000008000007945 */ /* 0x000fe20003800000 */
[----:B-----5:R-:W-:Y:S01]  /*30130*/  MOV R13, R3 ;  /* 0x00000003000d7202 */ /* 0x020fe20000000f00 */
[----:B------:R-:W-:Y:S01]  /*30140*/  IMAD.MOV.U32 R12, RZ, RZ, 0x1 ;  /* 0x00000001ff0c7424 */ /* 0x000fe200078e00ff */
[----:B------:R-:W-:Y:S01]  /*30150*/  MOV R11, RZ ;  /* 0x000000ff000b7202 */ /* 0x000fe20000000f00 */
[----:B------:R-:W-:-:S07]  /*30160*/  IMAD.MOV.U32 R15, RZ, RZ, -0x1 ;  /* 0xffffffffff0f7424 */ /* 0x000fce00078e00ff */
[----:B0-----:R-:W-:Y:S05]  /*30170*/  WARPSYNC.COLLECTIVE R15, `(.L_x_2814) ;  /* 0x000000000f087348 */ /* 0x001fea0003c00000 */
[----:B------:R1:W2:Y:S02]  /*30180*/  SHFL.UP P6, R14, R13, R12, R11 ;  /* 0x0400000c0d0e7389 */ /* 0x0002a400000c000b */
[----:B012---:R-:W-:Y:S01]  /*30190*/  ENDCOLLECTIVE ;  /* 0x000000000000791b */ /* 0x007fe20003800000 */
.L_x_2814:
[----:B------:R-:W-:Y:S05]  /*301a0*/  BSYNC B0 ;  /* 0x0000000000007941 */ /* 0x000fea0003800000 */
.L_x_2813:
        /* <DEDUP_REMOVED lines=10> */
.L_x_2815:
        /* <DEDUP_REMOVED lines=8> */
.L_x_2816:
        /* <DEDUP_REMOVED lines=8> */
.L_x_2817:
        /* <DEDUP_REMOVED lines=8> */
.L_x_2818:
        /* <DEDUP_REMOVED lines=8> */
.L_x_2819:
[----:B------:R-:W-:Y:S05]  /*30450*/  BRA `(.L_x_2820) ;  /* 0xffffffcc00b47947 */ /* 0x000fea000383ffff */
.L_x_2658:
[----:B------:R-:W-:Y:S01]  /*30460*/  BSSY B0, `(.L_x_2821) ;  /* 0x0000006000007945 */ /* 0x000fe20003800000 */
[----:B------:R-:W-:Y:S01]  /*30470*/  PLOP3.LUT P6, PT, P6, PT, PT, 0x8, 0x0 ;  /* 0x000000000000781c */ /* 0x000fe200037ce170 */
[----:B------:R-:W-:-:S12]  /*30480*/  IMAD.MOV.U32 R15, RZ, RZ, -0x1 ;  /* 0xffffffffff0f7424 */ /* 0x000fd800078e00ff */
[----:B0-----:R-:W-:Y:S05]  /*30490*/  WARPSYNC.COLLECTIVE R15, `(.L_x_2822) ;  /* 0x000000000f087348 */ /* 0x001fea0003c00000 */
[----:B------:R-:W-:Y:S01]  /*304a0*/  VOTE.ANY R14, PT, P6 ;  /* 0x00000000000e7806 */ /* 0x000fe200030e0100 */
[----:B0-----:R-:W-:Y:S06]  /*304b0*/  ENDCOLLECTIVE ;  /* 0x000000000000791b */ /* 0x001fec0003800000 */
.L_x_2822:
[----:B------:R-:W-:Y:S05]  /*304c0*/  BSYNC B0 ;  /* 0x0000000000007941 */ /* 0x000fea0003800000 */
.L_x_2821:
[----:B------:R-:W-:Y:S01]  /*304d0*/  MOV R6, R14 ;  /* 0x0000000e00067202 */ /* 0x000fe20000000f00 */
[----:B------:R-:W-:Y:S01]  /*304e0*/  IMAD.MOV.U32 R13, RZ, RZ, R3 ;  /* 0x000000ffff0d7224 */ /* 0x000fe200078e0003 */
[----:B------:R-:W-:Y:S01]  /*304f0*/  MOV R15, 0xffffffff ;  /* 0xffffffff000f7802 */ /* 0x000fe20000000f00 */
[----:B------:R-:W-:Y:S01]  /*30500*/  IMAD.MOV.U32 R11, RZ, RZ, 0x1f ;  /* 0x0000001fff0b7424 */ /* 0x000fe200078e00ff */
[----:B------:R-:W0:Y:S02]  /*30510*/  POPC R7, R6 ;  /* 0x0000000600077309 */ /* 0x000e240000000000 */
[----:B0-----:R-:W-:-:S07]  /*30520*/  MOV R12, R7 ;  /* 0x00000007000c7202 */ /* 0x001fce0000000f00 */
[----:B------:R-:W-:Y:S05]  /*30530*/  WARPSYNC.COLLECTIVE R15, `(.L_x_2823) ;  /* 0x000000000f087348 */ /* 0x000fea0003c00000 */
[----:B------:R0:W1:Y:S02]  /*30540*/  SHFL.IDX P6, R14, R13, R12, R11 ;  /* 0x0000000c0d0e7389 */ /* 0x00006400000c000b */
[----:B01----:R-:W-:Y:S01]  /*30550*/  ENDCOLLECTIVE ;  /* 0x000000000000791b */ /* 0x003fe20003800000 */
.L_x_2823:
[----:B------:R-:W-:Y:S01]  /*30560*/  IMAD.MOV.U32 R17, RZ, RZ, R14 ;  /* 0x000000ffff117224 */ /* 0x000fe200078e000e */
[----:B------:R-:W-:Y:S06]  /*30570*/  BRA `(.L_x_2824) ;  /* 0xffffffcc00a47947 */ /* 0x000fec000383ffff */
.L_x_2660:
[----:B------:R-:W-:Y:S01]  /*30580*/  BSSY B0, `(.L_x_2825) ;  /* 0x0000007000007945 */ /* 0x000fe20003800000 */
[----:B------:R-:W-:Y:S01]  /*30590*/  MOV R13, R2 ;  /* 0x00000002000d7202 */ /* 0x000fe20000000f00 */
[----:B------:R-:W-:Y:S01]  /*305a0*/  IMAD.MOV.U32 R11, RZ, RZ, 0x1f ;  /* 0x0000001fff0b7424 */ /* 0x000fe200078e00ff */
[----:B------:R-:W-:-:S07]  /*305b0*/  MOV R15, 0xffffffff ;  /* 0xffffffff000f7802 */ /* 0x000fce0000000f00 */
[----:B012---:R-:W-:Y:S05]  /*305c0*/  WARPSYNC.COLLECTIVE R15, `(.L_x_2826) ;  /* 0x000000000f087348 */ /* 0x007fea0003c00000 */
[----:B------:R3:W4:Y:S02]  /*305d0*/  SHFL.IDX P6, R14, R13, R12, R11 ;  /* 0x0000000c0d0e7389 */ /* 0x00072400000c000b */
[----:B01234-:R-:W-:Y:S01]  /*305e0*/  ENDCOLLECTIVE ;  /* 0x000000000000791b */ /* 0x01ffe20003800000 */
.L_x_2826:
[----:B------:R-:W-:Y:S05]  /*305f0*/  BSYNC B0 ;  /* 0x0000000000007941 */ /* 0x000fea0003800000 */
.L_x_2825:
[----:B------:R-:W-:Y:S01]  /*30600*/  IMAD.MOV.U32 R8, RZ, RZ, R14 ;  /* 0x000000ffff087224 */ /* 0x000fe200078e000e */
[----:B------:R-:W-:Y:S06]  /*30610*/  BRA `(.L_x_2659) ;  /* 0xffffffcc00987947 */ /* 0x000fec000383ffff */
.L_x_2664:
[----:B-1----:R1:W2:Y:S02]  /*30620*/  SYNCS.PHASECHK.TRANS64.TRYWAIT P0, [R0+URZ+0x38820], R3 ;  /* 0x03882003000075a7 */ /* 0x0022a4000800017f */
[----:B--2---:R-:W-:Y:S05]  /*30630*/  @!P0 NANOSLEEP.SYNCS 0x989680 ;  /* 0x009896800000895d */ /* 0x004fea0003900000 */
[----:B------:R-:W2:Y:S02]  /*30640*/  @!P0 SYNCS.PHASECHK.TRANS64 P0, [R0+URZ+0x38820], R3 ;  /* 0x03882003000085a7 */ /* 0x000ea4000800007f */
[----:B--2---:R-:W-:Y:S05]  /*30650*/  @!P0 BRA `(.L_x_2664) ;  /* 0xfffffffc00f08947 */ /* 0x004fea000383ffff */
[----:B------:R-:W-:Y:S05]  /*30660*/  BRA `(.L_x_2827) ;  /* 0xffffffd4000c7947 */ /* 0x000fea000383ffff */
.L_x_2665:
[----:B------:R-:W2:Y:S01]  /*30670*/  S2R R2, SR_TID.X ;  /* 0x0000000000027919 */ /* 0x000ea20000002100 */
[----:B------:R-:W-:Y:S01]  /*30680*/  BSSY B0, `(.L_x_2828) ;  /* 0x000000a000007945 */ /* 0x000fe20003800000 */
[----:B------:R-:W-:Y:S01]  /*30690*/  IMAD.MOV.U32 R12, RZ, RZ, RZ ;  /* 0x000000ffff0c7224 */ /* 0x000fe200078e00ff */
[----:B------:R-:W-:Y:S01]  /*306a0*/  MOV R11, 0x1f ;  /* 0x0000001f000b7802 */ /* 0x000fe20000000f00 */
[----:B------:R-:W-:Y:S01]  /*306b0*/  IMAD.MOV.U32 R15, RZ, RZ, -0x1 ;  /* 0xffffffffff0f7424 */ /* 0x000fe200078e00ff */
[----:B--2---:R-:W-:-:S04]  /*306c0*/  SHF.R.U32.HI R2, RZ, 0x5, R2 ;  /* 0x00000005ff027819 */ /* 0x004fc80000011602 */
[----:B------:R-:W-:-:S04]  /*306d0*/  LOP3.LUT R2, R2, 0x3, RZ, 0xc0, !PT ;  /* 0x0000000302027812 */ /* 0x000fc800078ec0ff */
[----:B0-----:R-:W-:-:S07]  /*306e0*/  MOV R13, R2 ;  /* 0x00000002000d7202 */ /* 0x001fce0000000f00 */
[----:B-1----:R-:W-:Y:S05]  /*306f0*/  WARPSYNC.COLLECTIVE R15, `(.L_x_2829) ;  /* 0x000000000f087348 */ /* 0x002fea0003c00000 */
[----:B------:R0:W2:Y:S02]  /*30700*/  SHFL.IDX P6, R14, R13, R12, R11 ;  /* 0x0000000c0d0e7389 */ /* 0x0000a400000c000b */
[----:B012---:R-:W-:Y:S01]  /*30710*/  ENDCOLLECTIVE ;  /* 0x000000000000791b */ /* 0x007fe20003800000 */
.L_x_2829:
[----:B------:R-:W-:Y:S05]  /*30720*/  BSYNC B0 ;  /* 0x0000000000007941 */ /* 0x000fea0003800000 */
.L_x_2828:
[----:B------:R-:W-:Y:S05]  /*30730*/  BRA `(.L_x_2830) ;  /* 0xffffffd000f47947 */ /* 0x000fea000383ffff */
.L_x_2666:
[----:B------:R-:W-:Y:S01]  /*30740*/  BSSY B0, `(.L_x_2831) ;  /* 0x0000006000007945 */ /* 0x000fe20003800000 */
[----:B------:R-:W-:-:S07]  /*30750*/  MOV R15, 0xffffffff ;  /* 0xffffffff000f7802 */ /* 0x000fce0000000f00 */
[----:B012---:R-:W-:Y:S05]  /*30760*/  WARPSYNC.COLLECTIVE R15, `(.L_x_2832) ;  /* 0x000000000f0c7348 */ /* 0x007fea0003c00000 */
[----:B------:R-:W-:Y:S02]  /*30770*/  ELECT P6, UR62, PT ;  /* 0x00000000003e782f */ /* 0x000fe400038c0000 */
[----:B------:R-:W-:Y:S01]  /*30780*/  MOV R14, UR62 ;  /* 0x0000003e000e7c02 */ /* 0x000fe20008000f00 */
[----:B012---:R-:W-:Y:S10]  /*30790*/  ENDCOLLECTIVE ;  /* 0x000000000000791b */ /* 0x007ff40003800000 */
.L_x_2832:
[----:B------:R-:W-:Y:S05]  /*307a0*/  BSYNC B0 ;  /* 0x0000000000007941 */ /* 0x000fea0003800000 */
.L_x_2831:
[----:B------:R-:W-:Y:S05]  /*307b0*/  BRA `(.L_x_2833) ;  /* 0xffffffd000e87947 */ /* 0x000fea000383ffff */
.L_x_2668:
[----:B-1----:R1:W2:Y:S02]  /*307c0*/  SYNCS.PHASECHK.TRANS64.TRYWAIT P0, [R6+URZ], R5 ;  /* 0x00000005060075a7 */ /* 0x0022a4000800017f */
[----:B--2---:R-:W-:Y:S05]  /*307d0*/  @!P0 NANOSLEEP.SYNCS 0x989680 ;  /* 0x009896800000895d */ /* 0x004fea0003900000 */
[----:B------:R-:W2:Y:S02]  /*307e0*/  @!P0 SYNCS.PHASECHK.TRANS64 P0, [R6+URZ], R5 ;  /* 0x00000005060085a7 */ /* 0x000ea4000800007f */
[----:B--2---:R-:W-:Y:S05]  /*307f0*/  @!P0 BRA `(.L_x_2668) ;  /* 0xfffffffc00f08947 */ /* 0x004fea000383ffff */
[----:B------:R-:W-:Y:S05]  /*30800*/  BRA `(.L_x_2834) ;  /* 0xffffffd4002c7947 */ /* 0x000fea000383ffff */
.L_x_2669:
[----:B--2---:R2:W3:Y:S02]  /*30810*/  SYNCS.PHASECHK.TRANS64.TRYWAIT P0, [R7+URZ], R2 ;  /* 0x00000002070075a7 */ /* 0x0044e4000800017f */
[----:B---3--:R-:W-:Y:S05]  /*30820*/  @!P0 NANOSLEEP.SYNCS 0x989680 ;  /* 0x009896800000895d */ /* 0x008fea0003900000 */
[----:B------:R-:W3:Y:S02]  /*30830*/  @!P0 SYNCS.PHASECHK.TRANS64 P0, [R7+URZ], R2 ;  /* 0x00000002070085a7 */ /* 0x000ee4000800007f */
[----:B---3--:R-:W-:Y:S05]  /*30840*/  @!P0 BRA `(.L_x_2669) ;  /* 0xfffffffc00f08947 */ /* 0x008fea000383ffff */
[----:B------:R-:W-:Y:S05]  /*30850*/  BRA `(.L_x_2835) ;  /* 0xffffffd400207947 */ /* 0x000fea000383ffff */
.L_x_2671:
[----:B---3--:R3:W4:Y:S02]  /*30860*/  SYNCS.PHASECHK.TRANS64.TRYWAIT P0, [R4+URZ], R5 ;  /* 0x00000005040075a7 */ /* 0x008724000800017f */
[----:B----4-:R-:W-:Y:S05]  /*30870*/  @!P0 NANOSLEEP.SYNCS 0x989680 ;  /* 0x009896800000895d */ /* 0x010fea0003900000 */
[----:B------:R-:W4:Y:S02]  /*30880*/  @!P0 SYNCS.PHASECHK.TRANS64 P0, [R4+URZ], R5 ;  /* 0x00000005040085a7 */ /* 0x000f24000800007f */
[----:B----4-:R-:W-:Y:S05]  /*30890*/  @!P0 BRA `(.L_x_2671) ;  /* 0xfffffffc00f08947 */ /* 0x010fea000383ffff */
[----:B------:R-:W-:Y:S05]  /*308a0*/  BRA `(.L_x_2836) ;  /* 0xffffffd400287947 */ /* 0x000fea000383ffff */
.L_x_2837:
        /* <DEDUP_REMOVED lines=13> */
.L_x_2847:


//--------------------- .nv.global.init           --------------------------
	.section	.nv.global.init,"aw",@progbits
.nv.global.init:
	.type		$str$23,@object
	.size		$str$23,($str$24 - $str$23)
$str$23:
        /*0000*/ 	.byte	0x28, 0x61, 0x64, 0x64, 0x72, 0x65, 0x73, 0x73, 0x20, 0x26, 0x20, 0x6d, 0x61, 0x73, 0x6b, 0x29
        /*0010*/ 	.byte	0x20, 0x3d, 0x3d, 0x20, 0x30, 0x00
	.type		$str$24,@object
	.size		$str$24,(__unnamed_9 - $str$24)
$str$24:
        /*0016*/ 	.byte	0x2f, 0x74, 0x6d, 0x70, 0x2f, 0x6f, 0x73, 0x73, 0x5f, 0x6b, 0x65, 0x72, 0x6e, 0x65, 0x6c, 0x73
        /*0026*/ 	.byte	0x5f, 0x73, 0x72, 0x63, 0x2f, 0x66, 0x6c, 0x61, 0x73, 0x68, 0x5f, 0x61, 0x74, 0x74, 0x65, 0x6e
        /*0036*/ 	.byte	0x74, 0x69, 0x6f, 0x6e, 0x2f, 0x63, 0x73, 0x72, 0x63, 0x2f, 0x63, 0x75, 0x74, 0x6c, 0x61, 0x73
        /*0046*/ 	.byte	0x73, 0x2f, 0x69, 0x6e, 0x63, 0x6c, 0x75, 0x64, 0x65, 0x2f, 0x63, 0x75, 0x74, 0x65, 0x2f, 0x70
        /*0056*/ 	.byte	0x6f, 0x69, 0x6e, 0x74, 0x65, 0x72, 0x5f, 0x66, 0x6c, 0x61, 0x67, 0x67, 0x65, 0x64, 0x2e, 0x68
        /*0066*/ 	.byte	0x70, 0x70, 0x00
	.type		__unnamed_9,@object
	.size		__unnamed_9,(__unnamed_5 - __unnamed_9)
__unnamed_9:
        /* <DEDUP_REMOVED lines=23> */
        /*01d9*/ 	.byte	0x3a, 0x43, 0x3c, 0x30, 0x3e, 0x3e, 0x3e, 0x3e, 0x3e, 0x20, 0x26, 0x5d, 0x00
	.type		__unnamed_5,@object
	.size		__unnamed_5,(__unnamed_4 - __unnamed_5)
__unnamed_5:
        /* <DEDUP_REMOVED lines=24> */
	.type		__unnamed_4,@object
	.size		__unnamed_4,(__unnamed_7 - __unnamed_4)
__unnamed_4:
        /* <DEDUP_REMOVED lines=24> */
	.type		__unnamed_7,@object
	.size		__unnamed_7,(__unnamed_8 - __unnamed_7)
__unnamed_7:
        /* <DEDUP_REMOVED lines=28> */
        /*06a6*/ 	.byte	0x36, 0x33, 0x38, 0x34, 0x3e, 0x3e, 0x3e, 0x3e, 0x3e, 0x5d, 0x00
	.type		__unnamed_8,@object
	.size		__unnamed_8,(__unnamed_3 - __unnamed_8)
__unnamed_8:
        /* <DEDUP_REMOVED lines=29> */
	.type		__unnamed_3,@object
	.size		__unnamed_3,(__unnamed_2 - __unnamed_3)
__unnamed_3:
        /* <DEDUP_REMOVED lines=29> */
	.type		__unnamed_2,@object
	.size		__unnamed_2,(__unnamed_6 - __unnamed_2)
__unnamed_2:
        /* <DEDUP_REMOVED lines=29> */
	.type		__unnamed_6,@object
	.size		__unnamed_6,(__unnamed_1 - __unnamed_6)
__unnamed_6:
        /* <DEDUP_REMOVED lines=29> */
	.type		__unnamed_1,@object
	.size		__unnamed_1,(.L_0 - __unnamed_1)
__unnamed_1:
        /* <DEDUP_REMOVED lines=28> */
        /*0fa1*/ 	.byte	0x32, 0x30, 0x34, 0x38, 0x30, 0x3e, 0x3e, 0x3e, 0x3e, 0x3e, 0x20, 0x26, 0x5d, 0x00
.L_0:


//--------------------- .nv.shared._ZN7cutlass13device_kernelIN5flash11enable_sm90INS1_16FlashAttnFwdSm90INS1_25CollectiveMainloopFwdSm90ILi2EN4cute5tupleIJNS5_1CILi1EEES8_S8_EEENS6_IJNS7_ILi128EEENS7_ILi80EEENS7_ILi256EEEEEELi256ENS_6half_tEfNS_4arch4Sm90ELb0ELb0ELb1ELb0ELb0ELb0ELb0ELb1ELb1ELb0ELb0ELb0EEENS1_21CollectiveEpilogueFwdINS6_IJSA_SC_SB_EEES9_SE_SG_Li256ELb0ELb0ELb0ELb0EEENS1_29StaticPersistentTileSchedulerILb0EEEEEEEEEvNT_6ParamsE --------------------------
	.section	.nv.shared._ZN7cutlass13device_kernelIN5flash11enable_sm90INS1_16FlashAttnFwdSm90INS1_25CollectiveMainloopFwdSm90ILi2EN4cute5tupleIJNS5_1CILi1EEES8_S8_EEENS6_IJNS7_ILi128EEENS7_ILi80EEENS7_ILi256EEEEEELi256ENS_6half_tEfNS_4arch4Sm90ELb0ELb0ELb1ELb0ELb0ELb0ELb0ELb1ELb1ELb0ELb0ELb0EEENS1_21CollectiveEpilogueFwdINS6_IJSA_SC_SB_EEES9_SE_SG_Li256ELb0ELb0ELb0ELb0EEENS1_29StaticPersistentTileSchedulerILb0EEEEEEEEEvNT_6ParamsE,"aw",@nobits
	.sectionflags	@""
	.align	16
	.zero		1024


//--------------------- .nv.shared.reserved.0     --------------------------
	.section	.nv.shared.reserved.0,"aw",@nobits
	.weak		__nv_reservedSMEM_offset_0_alias
	.size		__nv_reservedSMEM_offset_0_alias, 0, 0
	.other		__nv_reservedSMEM_offset_0_alias,@"STO_CUDA_RESERVED_SHARED STV_DEFAULT"
__nv_reservedSMEM_offset_0_alias:
	.zero		0


//--------------------- .nv.global                --------------------------
	.section	.nv.global,"aw",@nobits
.nv.global:
	.type		_ZN74_INTERNAL_0b3d2bd4_38_flash_fwd_hdim256_fp16_softcap_sm90_cu_ceb34e2a_35714cute1_E,@object
	.size		_ZN74_INTERNAL_0b3d2bd4_38_flash_fwd_hdim256_fp16_softcap_sm90_cu_ceb34e2a_35714cute1_E,(_ZN74_INTERNAL_0b3d2bd4_38_flash_fwd_hdim256_fp16_softcap_sm90_cu_ceb34e2a_35714cuda3std3__45__cpo6cbeginE - _ZN74_INTERNAL_0b3d2bd4_38_flash_fwd_hdim256_fp16_softcap_sm90_cu_ceb34e2a_35714cute1_E)
_ZN74_INTERNAL_0b3d2bd4_38_flash_fwd_hdim256_fp16_softcap_sm90_cu_ceb34e2a_35714cute1_E:
	.zero		1
	.type		_ZN74_INTERNAL_0b3d2bd4_38_flash_fwd_hdim256_fp16_softcap_sm90_cu_ceb34e2a_35714cuda3std3__45__cpo6cbeginE,@object
	.size		_ZN74_INTERNAL_0b3d2bd4_38_flash_fwd_hdim256_fp16_softcap_sm90_cu_ceb34e2a_35714cuda3std3__45__cpo6cbeginE,(_ZN74_INTERNAL_0b3d2bd4_38_flash_fwd_hdim256_fp16_softcap_sm90_cu_ceb34e2a_35714cuda3std3__48in_placeE - _ZN74_INTERNAL_0b3d2bd4_38_flash_fwd_hdim256_fp16_softcap_sm90_cu_ceb34e2a_35714cuda3std3__45__cpo6cbeginE)
_ZN74_INTERNAL_0b3d2bd4_38_flash_fwd_hdim256_fp16_softcap_sm90_cu_ceb34e2a_35714cuda3std3__45__cpo6cbeginE:
	.zero		1
	.type		_ZN74_INTERNAL_0b3d2bd4_38_flash_fwd_hdim256_fp16_softcap_sm90_cu_ceb34e2a_35714cuda3std3__48in_placeE,@object
	.size		_ZN74_INTERNAL_0b3d2bd4_38_flash_fwd_hdim256_fp16_softcap_sm90_cu_ceb34e2a_35714cuda3std3__48in_placeE,(_ZN74_INTERNAL_0b3d2bd4_38_flash_fwd_hdim256_fp16_softcap_sm90_cu_ceb34e2a_35714cuda3std6ranges3__45__cpo9iter_moveE - _ZN74_INTERNAL_0b3d2bd4_38_flash_fwd_hdim256_fp16_softcap_sm90_cu_ceb34e2a_35714cuda3std3__48in_placeE)
_ZN74_INTERNAL_0b3d2bd4_38_flash_fwd_hdim256_fp16_softcap_sm90_cu_ceb34e2a_35714cuda3std3__48in_placeE:
	.zero		1
	.type		_ZN74_INTERNAL_0b3d2bd4_38_flash_fwd_hdim256_fp16_softcap_sm90_cu_ceb34e2a_35714cuda3std6ranges3__45__cpo9iter_moveE,@object
	.size		_ZN74_INTERNAL_0b3d2bd4_38_flash_fwd_hdim256_fp16_softcap_sm90_cu_ceb34e2a_35714cuda3std6ranges3__45__cpo9iter_moveE,(_ZN74_INTERNAL_0b3d2bd4_38_flash_fwd_hdim256_fp16_softcap_sm90_cu_ceb34e2a_35714cuda3std3__45__cpo5beginE - _ZN74_INTERNAL_0b3d2bd4_38_flash_fwd_hdim256_fp16_softcap_sm90_cu_ceb34e2a_35714cuda3std6ranges3__45__cpo9iter_moveE)
_ZN74_INTERNAL_0b3d2bd4_38_flash_fwd_hdim256_fp16_softcap_sm90_cu_ceb34e2a_35714cuda3std6ranges3__45__cpo9iter_moveE:
	.zero		1
	.type		_ZN74_INTERNAL_0b3d2bd4_38_flash_fwd_hdim256_fp16_softcap_sm90_cu_ceb34e2a_35714cuda3std3__45__cpo5beginE,@object
	.size		_ZN74_INTERNAL_0b3d2bd4_38_flash_fwd_hdim256_fp16_softcap_sm90_cu_ceb34e2a_35714cuda3std3__45__cpo5beginE,(_ZN74_INTERNAL_0b3d2bd4_38_flash_fwd_hdim256_fp16_softcap_sm90_cu_ceb34e2a_35714cuda3std3__476_GLOBAL__N__0b3d2bd4_38_flash_fwd_hdim256_fp16_softcap_sm90_cu_ceb34e2a_35716ignoreE - _ZN74_INTERNAL_0b3d2bd4_38_flash_fwd_hdim256_fp16_softcap_sm90_cu_ceb34e2a_35714cuda3std3__45__cpo5beginE)
_ZN74_INTERNAL_0b3d2bd4_38_flash_fwd_hdim256_fp16_softcap_sm90_cu_ceb34e2a_35714cuda3std3__45__cpo5beginE:
	.zero		1
	.type		_ZN74_INTERNAL_0b3d2bd4_38_flash_fwd_hdim256_fp16_softcap_sm90_cu_ceb34e2a_35714cuda3std3__476_GLOBAL__N__0b3d2bd4_38_flash_fwd_hdim256_fp16_softcap_sm90_cu_ceb34e2a_35716ignoreE,@object
	.size		_ZN74_INTERNAL_0b3d2bd4_38_flash_fwd_hdim256_fp16_softcap_sm90_cu_ceb34e2a_35714cuda3std3__476_GLOBAL__N__0b3d2bd4_38_flash_fwd_hdim256_fp16_softcap_sm90_cu_ceb34e2a_35716ignoreE,(_ZN74_INTERNAL_0b3d2bd4_38_flash_fwd_hdim256_fp16_softcap_sm90_cu_ceb34e2a_35714cute7productE - _ZN74_INTERNAL_0b3d2bd4_38_flash_fwd_hdim256_fp16_softcap_sm90_cu_ceb34e2a_35714cuda3std3__476_GLOBAL__N__0b3d2bd4_38_flash_fwd_hdim256_fp16_softcap_sm90_cu_ceb34e2a_35716ignoreE)
_ZN74_INTERNAL_0b3d2bd4_38_flash_fwd_hdim256_fp16_softcap_sm90_cu_ceb34e2a_35714cuda3std3__476_GLOBAL__N__0b3d2bd4_38_flash_fwd_hdim256_fp16_softcap_sm90_cu_ceb34e2a_35716ignoreE:
	.zero		1
	.type		_ZN74_INTERNAL_0b3d2bd4_38_flash_fwd_hdim256_fp16_softcap_sm90_cu_ceb34e2a_35714cute7productE,@object
	.size		_ZN74_INTERNAL_0b3d2bd4_38_flash_fwd_hdim256_fp16_softcap_sm90_cu_ceb34e2a_35714cute7productE,(_ZN74_INTERNAL_0b3d2bd4_38_flash_fwd_hdim256_fp16_softcap_sm90_cu_ceb34e2a_35714cuda3std3__45__cpo3endE - _ZN74_INTERNAL_0b3d2bd4_38_flash_fwd_hdim256_fp16_softcap_sm90_cu_ceb34e2a_35714cute7productE)
_ZN74_INTERNAL_0b3d2bd4_38_flash_fwd_hdim256_fp16_softcap_sm90_cu_ceb34e2a_35714cute7productE:
	.zero		1
	.type		_ZN74_INTERNAL_0b3d2bd4_38_flash_fwd_hdim256_fp16_softcap_sm90_cu_ceb34e2a_35714cuda3std3__45__cpo3endE,@object
	.size		_ZN74_INTERNAL_0b3d2bd4_38_flash_fwd_hdim256_fp16_softcap_sm90_cu_ceb34e2a_35714cuda3std3__45__cpo3endE,(_ZN74_INTERNAL_0b3d2bd4_38_flash_fwd_hdim256_fp16_softcap_sm90_cu_ceb34e2a_35714cuda3std3__419piecewise_constructE - _ZN74_INTERNAL_0b3d2bd4_38_flash_fwd_hdim256_fp16_softcap_sm90_cu_ceb34e2a_35714cuda3std3__45__cpo3endE)
_ZN74_INTERNAL_0b3d2bd4_38_flash_fwd_hdim256_fp16_softcap_sm90_cu_ceb34e2a_35714cuda3std3__45__cpo3endE:
	.zero		1
	.type		_ZN74_INTERNAL_0b3d2bd4_38_flash_fwd_hdim256_fp16_softcap_sm90_cu_ceb34e2a_35714cuda3std3__419piecewise_constructE,@object
	.size		_ZN74_INTERNAL_0b3d2bd4_38_flash_fwd_hdim256_fp16_softcap_sm90_cu_ceb34e2a_35714cuda3std3__419piecewise_constructE,(_ZN74_INTERNAL_0b3d2bd4_38_flash_fwd_hdim256_fp16_softcap_sm90_cu_ceb34e2a_35714cuda3std3__45__cpo4cendE - _ZN74_INTERNAL_0b3d2bd4_38_flash_fwd_hdim256_fp16_softcap_sm90_cu_ceb34e2a_35714cuda3std3__419piecewise_constructE)
_ZN74_INTERNAL_0b3d2bd4_38_flash_fwd_hdim256_fp16_softcap_sm90_cu_ceb34e2a_35714cuda3std3__419piecewise_constructE:
	.zero		1
	.type		_ZN74_INTERNAL_0b3d2bd4_38_flash_fwd_hdim256_fp16_softcap_sm90_cu_ceb34e2a_35714cuda3std3__45__cpo4cendE,@object
	.size		_ZN74_INTERNAL_0b3d2bd4_38_flash_fwd_hdim256_fp16_softcap_sm90_cu_ceb34e2a_35714cuda3std3__45__cpo4cendE,(_ZN74_INTERNAL_0b3d2bd4_38_flash_fwd_hdim256_fp16_softcap_sm90_cu_ceb34e2a_35714cuda3std6ranges3__45__cpo4swapE - _ZN74_INTERNAL_0b3d2bd4_38_flash_fwd_hdim256_fp16_softcap_sm90_cu_ceb34e2a_35714cuda3std3__45__cpo4cendE)
_ZN74_INTERNAL_0b3d2bd4_38_flash_fwd_hdim256_fp16_softcap_sm90_cu_ceb34e2a_35714cuda3std3__45__cpo4cendE:
	.zero		1
	.type		_ZN74_INTERNAL_0b3d2bd4_38_flash_fwd_hdim256_fp16_softcap_sm90_cu_ceb34e2a_35714cuda3std6ranges3__45__cpo4swapE,@object
	.size		_ZN74_INTERNAL_0b3d2bd4_38_flash_fwd_hdim256_fp16_softcap_sm90_cu_ceb34e2a_35714cuda3std6ranges3__45__cpo4swapE,(.L_16 - _ZN74_INTERNAL_0b3d2bd4_38_flash_fwd_hdim256_fp16_softcap_sm90_cu_ceb34e2a_35714cuda3std6ranges3__45__cpo4swapE)
_ZN74_INTERNAL_0b3d2bd4_38_flash_fwd_hdim256_fp16_softcap_sm90_cu_ceb34e2a_35714cuda3std6ranges3__45__cpo4swapE:
	.zero		1
.L_16:


//--------------------- .nv.shared._ZN7cutlass13device_kernelIN5flash11enable_sm90INS1_16FlashAttnFwdSm90INS1_25CollectiveMainloopFwdSm90ILi2EN4cute5tupleIJNS5_1CILi2EEENS7_ILi1EEES9_EEENS6_IJNS7_ILi128EEENS7_ILi80EEENS7_ILi256EEEEEELi256ENS_6half_tEfNS_4arch4Sm90ELb0ELb0ELb1ELb0ELb0ELb0ELb0ELb1ELb1ELb0ELb0ELb0EEENS1_21CollectiveEpilogueFwdINS6_IJSB_SD_SC_EEESA_SF_SH_Li256ELb0ELb0ELb0ELb0EEENS1_29StaticPersistentTileSchedulerILb0EEEEEEEEEvNT_6ParamsE --------------------------
	.section	.nv.shared._ZN7cutlass13device_kernelIN5flash11enable_sm90INS1_16FlashAttnFwdSm90INS1_25CollectiveMainloopFwdSm90ILi2EN4cute5tupleIJNS5_1CILi2EEENS7_ILi1EEES9_EEENS6_IJNS7_ILi128EEENS7_ILi80EEENS7_ILi256EEEEEELi256ENS_6half_tEfNS_4arch4Sm90ELb0ELb0ELb1ELb0ELb0ELb0ELb0ELb1ELb1ELb0ELb0ELb0EEENS1_21CollectiveEpilogueFwdINS6_IJSB_SD_SC_EEESA_SF_SH_Li256ELb0ELb0ELb0ELb0EEENS1_29StaticPersistentTileSchedulerILb0EEEEEEEEEvNT_6ParamsE,"aw",@nobits
	.sectionflags	@""
	.align	16
	.zero		1024


//--------------------- .nv.shared._ZN7cutlass13device_kernelIN5flash11enable_sm90INS1_16FlashAttnFwdSm90INS1_25CollectiveMainloopFwdSm90ILi2EN4cute5tupleIJNS5_1CILi1EEES8_S8_EEENS6_IJNS7_ILi128EEENS7_ILi80EEENS7_ILi256EEEEEELi256ENS_6half_tEfNS_4arch4Sm90ELb0ELb0ELb1ELb1ELb0ELb0ELb0ELb1ELb1ELb0ELb0ELb0EEENS1_21CollectiveEpilogueFwdINS6_IJSA_SC_SB_EEES9_SE_SG_Li256ELb1ELb0ELb0ELb0EEENS1_36VarlenDynamicPersistentTileSchedulerILi128ELi80ELi256ELi32ELb0ELb0ELb1ELb0ELb1ELb1EEEEEEEEEvNT_6ParamsE --------------------------
	.section	.nv.shared._ZN7cutlass13device_kernelIN5flash11enable_sm90INS1_16FlashAttnFwdSm90INS1_25CollectiveMainloopFwdSm90ILi2EN4cute5tupleIJNS5_1CILi1EEES8_S8_EEENS6_IJNS7_ILi128EEENS7_ILi80EEENS7_ILi256EEEEEELi256ENS_6half_tEfNS_4arch4Sm90ELb0ELb0ELb1ELb1ELb0ELb0ELb0ELb1ELb1ELb0ELb0ELb0EEENS1_21CollectiveEpilogueFwdINS6_IJSA_SC_SB_EEES9_SE_SG_Li256ELb1ELb0ELb0ELb0EEENS1_36VarlenDynamicPersistentTileSchedulerILi128ELi80ELi256ELi32ELb0ELb0ELb1ELb0ELb1ELb1EEEEEEEEEvNT_6ParamsE,"aw",@nobits
	.sectionflags	@""
	.align	16
	.zero		1024


//--------------------- .nv.shared._ZN7cutlass13device_kernelIN5flash11enable_sm90INS1_16FlashAttnFwdSm90INS1_25CollectiveMainloopFwdSm90ILi2EN4cute5tupleIJNS5_1CILi1EEES8_S8_EEENS6_IJNS7_ILi128EEENS7_ILi80EEENS7_ILi256EEEEEELi256ENS_6half_tEfNS_4arch4Sm90ELb0ELb0ELb1ELb1ELb0ELb1ELb0ELb1ELb1ELb0ELb0ELb0EEENS1_21CollectiveEpilogueFwdINS6_IJSA_SC_SB_EEES9_SE_SG_Li256ELb1ELb0ELb0ELb0EEENS1_36VarlenDynamicPersistentTileSchedulerILi128ELi80ELi256ELi32ELb0ELb0ELb1ELb0ELb1ELb1EEEEEEEEEvNT_6ParamsE --------------------------
	.section	.nv.shared._ZN7cutlass13device_kernelIN5flash11enable_sm90INS1_16FlashAttnFwdSm90INS1_25CollectiveMainloopFwdSm90ILi2EN4cute5tupleIJNS5_1CILi1EEES8_S8_EEENS6_IJNS7_ILi128EEENS7_ILi80EEENS7_ILi256EEEEEELi256ENS_6half_tEfNS_4arch4Sm90ELb0ELb0ELb1ELb1ELb0ELb1ELb0ELb1ELb1ELb0ELb0ELb0EEENS1_21CollectiveEpilogueFwdINS6_IJSA_SC_SB_EEES9_SE_SG_Li256ELb1ELb0ELb0ELb0EEENS1_36VarlenDynamicPersistentTileSchedulerILi128ELi80ELi256ELi32ELb0ELb0ELb1ELb0ELb1ELb1EEEEEEEEEvNT_6ParamsE,"aw",@nobits
	.sectionflags	@""
	.align	16
	.zero		1024


//--------------------- .nv.shared._ZN7cutlass13device_kernelIN5flash11enable_sm90INS1_16FlashAttnFwdSm90INS1_25CollectiveMainloopFwdSm90ILi2EN4cute5tupleIJNS5_1CILi1EEES8_S8_EEENS6_IJNS7_ILi128EEENS7_ILi64EEENS7_ILi256EEEEEELi256ENS_6half_tEfNS_4arch4Sm90ELb0ELb1ELb1ELb0ELb0ELb0ELb0ELb1ELb1ELb0ELb0ELb0EEENS1_21CollectiveEpilogueFwdINS6_IJSA_SC_SB_EEES9_SE_SG_Li256ELb0ELb0ELb0ELb0EEENS1_30DynamicPersistentTileSchedulerILi256ELi32ELb0ELb0ELb1EEEEEEEEEvNT_6ParamsE --------------------------
	.section	.nv.shared._ZN7cutlass13device_kernelIN5flash11enable_sm90INS1_16FlashAttnFwdSm90INS1_25CollectiveMainloopFwdSm90ILi2EN4cute5tupleIJNS5_1CILi1EEES8_S8_EEENS6_IJNS7_ILi128EEENS7_ILi64EEENS7_ILi256EEEEEELi256ENS_6half_tEfNS_4arch4Sm90ELb0ELb1ELb1ELb0ELb0ELb0ELb0ELb1ELb1ELb0ELb0ELb0EEENS1_21CollectiveEpilogueFwdINS6_IJSA_SC_SB_EEES9_SE_SG_Li256ELb0ELb0ELb0ELb0EEENS1_30DynamicPersistentTileSchedulerILi256ELi32ELb0ELb0ELb1EEEEEEEEEvNT_6ParamsE,"aw",@nobits
	.sectionflags	@""
	.align	16
	.zero		1024


//--------------------- .nv.shared._ZN7cutlass13device_kernelIN5flash11enable_sm90INS1_16FlashAttnFwdSm90INS1_25CollectiveMainloopFwdSm90ILi2EN4cute5tupleIJNS5_1CILi1EEES8_S8_EEENS6_IJNS7_ILi128EEENS7_ILi64EEENS7_ILi256EEEEEELi256ENS_6half_tEfNS_4arch4Sm90ELb0ELb1ELb1ELb1ELb0ELb0ELb0ELb1ELb1ELb0ELb0ELb0EEENS1_21CollectiveEpilogueFwdINS6_IJSA_SC_SB_EEES9_SE_SG_Li256ELb1ELb0ELb0ELb0EEENS1_36VarlenDynamicPersistentTileSchedulerILi128ELi64ELi256ELi32ELb0ELb0ELb1ELb1ELb0ELb1EEEEEEEEEvNT_6ParamsE --------------------------
	.section	.nv.shared._ZN7cutlass13device_kernelIN5flash11enable_sm90INS1_16FlashAttnFwdSm90INS1_25CollectiveMainloopFwdSm90ILi2EN4cute5tupleIJNS5_1CILi1EEES8_S8_EEENS6_IJNS7_ILi128EEENS7_ILi64EEENS7_ILi256EEEEEELi256ENS_6half_tEfNS_4arch4Sm90ELb0ELb1ELb1ELb1ELb0ELb0ELb0ELb1ELb1ELb0ELb0ELb0EEENS1_21CollectiveEpilogueFwdINS6_IJSA_SC_SB_EEES9_SE_SG_Li256ELb1ELb0ELb0ELb0EEENS1_36VarlenDynamicPersistentTileSchedulerILi128ELi64ELi256ELi32ELb0ELb0ELb1ELb1ELb0ELb1EEEEEEEEEvNT_6ParamsE,"aw",@nobits
	.sectionflags	@""
	.align	16
	.zero		1024


//--------------------- .nv.shared._ZN7cutlass13device_kernelIN5flash11enable_sm90INS1_16FlashAttnFwdSm90INS1_25CollectiveMainloopFwdSm90ILi2EN4cute5tupleIJNS5_1CILi1EEES8_S8_EEENS6_IJNS7_ILi128EEENS7_ILi64EEENS7_ILi256EEEEEELi256ENS_6half_tEfNS_4arch4Sm90ELb0ELb1ELb1ELb1ELb0ELb1ELb0ELb1ELb1ELb0ELb0ELb0EEENS1_21CollectiveEpilogueFwdINS6_IJSA_SC_SB_EEES9_SE_SG_Li256ELb1ELb0ELb0ELb0EEENS1_36VarlenDynamicPersistentTileSchedulerILi128ELi64ELi256ELi32ELb0ELb0ELb1ELb1ELb0ELb1EEEEEEEEEvNT_6ParamsE --------------------------
	.section	.nv.shared._ZN7cutlass13device_kernelIN5flash11enable_sm90INS1_16FlashAttnFwdSm90INS1_25CollectiveMainloopFwdSm90ILi2EN4cute5tupleIJNS5_1CILi1EEES8_S8_EEENS6_IJNS7_ILi128EEENS7_ILi64EEENS7_ILi256EEEEEELi256ENS_6half_tEfNS_4arch4Sm90ELb0ELb1ELb1ELb1ELb0ELb1ELb0ELb1ELb1ELb0ELb0ELb0EEENS1_21CollectiveEpilogueFwdINS6_IJSA_SC_SB_EEES9_SE_SG_Li256ELb1ELb0ELb0ELb0EEENS1_36VarlenDynamicPersistentTileSchedulerILi128ELi64ELi256ELi32ELb0ELb0ELb1ELb1ELb0ELb1EEEEEEEEEvNT_6ParamsE,"aw",@nobits
	.sectionflags	@""
	.align	16
	.zero		1024


//--------------------- .nv.shared._ZN7cutlass13device_kernelIN5flash11enable_sm90INS1_16FlashAttnFwdSm90INS1_25CollectiveMainloopFwdSm90ILi2EN4cute5tupleIJNS5_1CILi1EEES8_S8_EEENS6_IJNS7_ILi128EEENS7_ILi80EEENS7_ILi256EEEEEELi256ENS_6half_tEfNS_4arch4Sm90ELb1ELb0ELb1ELb0ELb0ELb0ELb0ELb1ELb1ELb0ELb0ELb0EEENS1_21CollectiveEpilogueFwdINS6_IJSA_SC_SB_EEES9_SE_SG_Li256ELb0ELb0ELb0ELb0EEENS1_30DynamicPersistentTileSchedulerILi256ELi32ELb0ELb0ELb1EEEEEEEEEvNT_6ParamsE --------------------------
	.section	.nv.shared._ZN7cutlass13device_kernelIN5flash11enable_sm90INS1_16FlashAttnFwdSm90INS1_25CollectiveMainloopFwdSm90ILi2EN4cute5tupleIJNS5_1CILi1EEES8_S8_EEENS6_IJNS7_ILi128EEENS7_ILi80EEENS7_ILi256EEEEEELi256ENS_6half_tEfNS_4arch4Sm90ELb1ELb0ELb1ELb0ELb0ELb0ELb0ELb1ELb1ELb0ELb0ELb0EEENS1_21CollectiveEpilogueFwdINS6_IJSA_SC_SB_EEES9_SE_SG_Li256ELb0ELb0ELb0ELb0EEENS1_30DynamicPersistentTileSchedulerILi256ELi32ELb0ELb0ELb1EEEEEEEEEvNT_6ParamsE,"aw",@nobits
	.sectionflags	@""
	.align	16
	.zero		1024


//--------------------- .nv.shared._ZN7cutlass13device_kernelIN5flash11enable_sm90INS1_16FlashAttnFwdSm90INS1_25CollectiveMainloopFwdSm90ILi2EN4cute5tupleIJNS5_1CILi1EEES8_S8_EEENS6_IJNS7_ILi128EEENS7_ILi80EEENS7_ILi256EEEEEELi256ENS_6half_tEfNS_4arch4Sm90ELb1ELb0ELb1ELb1ELb0ELb0ELb0ELb1ELb1ELb0ELb0ELb0EEENS1_21CollectiveEpilogueFwdINS6_IJSA_SC_SB_EEES9_SE_SG_Li256ELb1ELb0ELb0ELb0EEENS1_36VarlenDynamicPersistentTileSchedulerILi128ELi80ELi256ELi32ELb0ELb0ELb1ELb1ELb1ELb1EEEEEEEEEvNT_6ParamsE --------------------------
	.section	.nv.shared._ZN7cutlass13device_kernelIN5flash11enable_sm90INS1_16FlashAttnFwdSm90INS1_25CollectiveMainloopFwdSm90ILi2EN4cute5tupleIJNS5_1CILi1EEES8_S8_EEENS6_IJNS7_ILi128EEENS7_ILi80EEENS7_ILi256EEEEEELi256ENS_6half_tEfNS_4arch4Sm90ELb1ELb0ELb1ELb1ELb0ELb0ELb0ELb1ELb1ELb0ELb0ELb0EEENS1_21CollectiveEpilogueFwdINS6_IJSA_SC_SB_EEES9_SE_SG_Li256ELb1ELb0ELb0ELb0EEENS1_36VarlenDynamicPersistentTileSchedulerILi128ELi80ELi256ELi32ELb0ELb0ELb1ELb1ELb1ELb1EEEEEEEEEvNT_6ParamsE,"aw",@nobits
	.sectionflags	@""
	.align	16
	.zero		1024


//--------------------- .nv.shared._ZN7cutlass13device_kernelIN5flash11enable_sm90INS1_16FlashAttnFwdSm90INS1_25CollectiveMainloopFwdSm90ILi2EN4cute5tupleIJNS5_1CILi1EEES8_S8_EEENS6_IJNS7_ILi128EEENS7_ILi80EEENS7_ILi256EEEEEELi256ENS_6half_tEfNS_4arch4Sm90ELb1ELb0ELb1ELb1ELb0ELb1ELb0ELb1ELb1ELb0ELb0ELb0EEENS1_21CollectiveEpilogueFwdINS6_IJSA_SC_SB_EEES9_SE_SG_Li256ELb1ELb0ELb0ELb0EEENS1_36VarlenDynamicPersistentTileSchedulerILi128ELi80ELi256ELi32ELb0ELb0ELb1ELb1ELb1ELb1EEEEEEEEEvNT_6ParamsE --------------------------
	.section	.nv.shared._ZN7cutlass13device_kernelIN5flash11enable_sm90INS1_16FlashAttnFwdSm90INS1_25CollectiveMainloopFwdSm90ILi2EN4cute5tupleIJNS5_1CILi1EEES8_S8_EEENS6_IJNS7_ILi128EEENS7_ILi80EEENS7_ILi256EEEEEELi256ENS_6half_tEfNS_4arch4Sm90ELb1ELb0ELb1ELb1ELb0ELb1ELb0ELb1ELb1ELb0ELb0ELb0EEENS1_21CollectiveEpilogueFwdINS6_IJSA_SC_SB_EEES9_SE_SG_Li256ELb1ELb0ELb0ELb0EEENS1_36VarlenDynamicPersistentTileSchedulerILi128ELi80ELi256ELi32ELb0ELb0ELb1ELb1ELb1ELb1EEEEEEEEEvNT_6ParamsE,"aw",@nobits
	.sectionflags	@""
	.align	16
	.zero		1024


//--------------------- .nv.constant0._ZN7cutlass13device_kernelIN5flash11enable_sm90INS1_16FlashAttnFwdSm90INS1_25CollectiveMainloopFwdSm90ILi2EN4cute5tupleIJNS5_1CILi1EEES8_S8_EEENS6_IJNS7_ILi128EEENS7_ILi80EEENS7_ILi256EEEEEELi256ENS_6half_tEfNS_4arch4Sm90ELb0ELb0ELb1ELb0ELb0ELb0ELb0ELb1ELb1ELb0ELb0ELb0EEENS1_21CollectiveEpilogueFwdINS6_IJSA_SC_SB_EEES9_SE_SG_Li256ELb0ELb0ELb0ELb0EEENS1_29StaticPersistentTileSchedulerILb0EEEEEEEEEvNT_6ParamsE --------------------------
	.section	.nv.constant0._ZN7cutlass13device_kernelIN5flash11enable_sm90INS1_16FlashAttnFwdSm90INS1_25CollectiveMainloopFwdSm90ILi2EN4cute5tupleIJNS5_1CILi1EEES8_S8_EEENS6_IJNS7_ILi128EEENS7_ILi80EEENS7_ILi256EEEEEELi256ENS_6half_tEfNS_4arch4Sm90ELb0ELb0ELb1ELb0ELb0ELb0ELb0ELb1ELb1ELb0ELb0ELb0EEENS1_21CollectiveEpilogueFwdINS6_IJSA_SC_SB_EEES9_SE_SG_Li256ELb0ELb0ELb0ELb0EEENS1_29StaticPersistentTileSchedulerILb0EEEEEEEEEvNT_6ParamsE,"a",@progbits
	.sectionflags	@""
	.align	4
.nv.constant0._ZN7cutlass13device_kernelIN5flash11enable_sm90INS1_16FlashAttnFwdSm90INS1_25CollectiveMainloopFwdSm90ILi2EN4cute5tupleIJNS5_1CILi1EEES8_S8_EEENS6_IJNS7_ILi128EEENS7_ILi80EEENS7_ILi256EEEEEELi256ENS_6half_tEfNS_4arch4Sm90ELb0ELb0ELb1ELb0ELb0ELb0ELb0ELb1ELb1ELb0ELb0ELb0EEENS1_21CollectiveEpilogueFwdINS6_IJSA_SC_SB_EEES9_SE_SG_Li256ELb0ELb0ELb0ELb0EEENS1_29StaticPersistentTileSchedulerILb0EEEEEEEEEvNT_6ParamsE:
	.zero		3584


//--------------------- .nv.constant0._ZN7cutlass13device_kernelIN5flash11enable_sm90INS1_16FlashAttnFwdSm90INS1_25CollectiveMainloopFwdSm90ILi2EN4cute5tupleIJNS5_1CILi2EEENS7_ILi1EEES9_EEENS6_IJNS7_ILi128EEENS7_ILi80EEENS7_ILi256EEEEEELi256ENS_6half_tEfNS_4arch4Sm90ELb0ELb0ELb1ELb0ELb0ELb0ELb0ELb1ELb1ELb0ELb0ELb0EEENS1_21CollectiveEpilogueFwdINS6_IJSB_SD_SC_EEESA_SF_SH_Li256ELb0ELb0ELb0ELb0EEENS1_29StaticPersistentTileSchedulerILb0EEEEEEEEEvNT_6ParamsE --------------------------
	.section	.nv.constant0._ZN7cutlass13device_kernelIN5flash11enable_sm90INS1_16FlashAttnFwdSm90INS1_25CollectiveMainloopFwdSm90ILi2EN4cute5tupleIJNS5_1CILi2EEENS7_ILi1EEES9_EEENS6_IJNS7_ILi128EEENS7_ILi80EEENS7_ILi256EEEEEELi256ENS_6half_tEfNS_4arch4Sm90ELb0ELb0ELb1ELb0ELb0ELb0ELb0ELb1ELb1ELb0ELb0ELb0EEENS1_21CollectiveEpilogueFwdINS6_IJSB_SD_SC_EEESA_SF_SH_Li256ELb0ELb0ELb0ELb0EEENS1_29StaticPersistentTileSchedulerILb0EEEEEEEEEvNT_6ParamsE,"a",@progbits
	.sectionflags	@""
	.align	4
.nv.constant0._ZN7cutlass13device_kernelIN5flash11enable_sm90INS1_16FlashAttnFwdSm90INS1_25CollectiveMainloopFwdSm90ILi2EN4cute5tupleIJNS5_1CILi2EEENS7_ILi1EEES9_EEENS6_IJNS7_ILi128EEENS7_ILi80EEENS7_ILi256EEEEEELi256ENS_6half_tEfNS_4arch4Sm90ELb0ELb0ELb1ELb0ELb0ELb0ELb0ELb1ELb1ELb0ELb0ELb0EEENS1_21CollectiveEpilogueFwdINS6_IJSB_SD_SC_EEESA_SF_SH_Li256ELb0ELb0ELb0ELb0EEENS1_29StaticPersistentTileSchedulerILb0EEEEEEEEEvNT_6ParamsE:
	.zero		3584


//--------------------- .nv.constant0._ZN7cutlass13device_kernelIN5flash11enable_sm90INS1_16FlashAttnFwdSm90INS1_25CollectiveMainloopFwdSm90ILi2EN4cute5tupleIJNS5_1CILi1EEES8_S8_EEENS6_IJNS7_ILi128EEENS7_ILi80EEENS7_ILi256EEEEEELi256ENS_6half_tEfNS_4arch4Sm90ELb0ELb0ELb1ELb1ELb0ELb0ELb0ELb1ELb1ELb0ELb0ELb0EEENS1_21CollectiveEpilogueFwdINS6_IJSA_SC_SB_EEES9_SE_SG_Li256ELb1ELb0ELb0ELb0EEENS1_36VarlenDynamicPersistentTileSchedulerILi128ELi80ELi256ELi32ELb0ELb0ELb1ELb0ELb1ELb1EEEEEEEEEvNT_6ParamsE --------------------------
	.section	.nv.constant0._ZN7cutlass13device_kernelIN5flash11enable_sm90INS1_16FlashAttnFwdSm90INS1_25CollectiveMainloopFwdSm90ILi2EN4cute5tupleIJNS5_1CILi1EEES8_S8_EEENS6_IJNS7_ILi128EEENS7_ILi80EEENS7_ILi256EEEEEELi256ENS_6half_tEfNS_4arch4Sm90ELb0ELb0ELb1ELb1ELb0ELb0ELb0ELb1ELb1ELb0ELb0ELb0EEENS1_21CollectiveEpilogueFwdINS6_IJSA_SC_SB_EEES9_SE_SG_Li256ELb1ELb0ELb0ELb0EEENS1_36VarlenDynamicPersistentTileSchedulerILi128ELi80ELi256ELi32ELb0ELb0ELb1ELb0ELb1ELb1EEEEEEEEEvNT_6ParamsE,"a",@progbits
	.sectionflags	@""
	.align	4
.nv.constant0._ZN7cutlass13device_kernelIN5flash11enable_sm90INS1_16FlashAttnFwdSm90INS1_25CollectiveMainloopFwdSm90ILi2EN4cute5tupleIJNS5_1CILi1EEES8_S8_EEENS6_IJNS7_ILi128EEENS7_ILi80EEENS7_ILi256EEEEEELi256ENS_6half_tEfNS_4arch4Sm90ELb0ELb0ELb1ELb1ELb0ELb0ELb0ELb1ELb1ELb0ELb0ELb0EEENS1_21CollectiveEpilogueFwdINS6_IJSA_SC_SB_EEES9_SE_SG_Li256ELb1ELb0ELb0ELb0EEENS1_36VarlenDynamicPersistentTileSchedulerILi128ELi80ELi256ELi32ELb0ELb0ELb1ELb0ELb1ELb1EEEEEEEEEvNT_6ParamsE:
	.zero		3200


//--------------------- .nv.constant0._ZN7cutlass13device_kernelIN5flash11enable_sm90INS1_16FlashAttnFwdSm90INS1_25CollectiveMainloopFwdSm90ILi2EN4cute5tupleIJNS5_1CILi1EEES8_S8_EEENS6_IJNS7_ILi128EEENS7_ILi80EEENS7_ILi256EEEEEELi256ENS_6half_tEfNS_4arch4Sm90ELb0ELb0ELb1ELb1ELb0ELb1ELb0ELb1ELb1ELb0ELb0ELb0EEENS1_21CollectiveEpilogueFwdINS6_IJSA_SC_SB_EEES9_SE_SG_Li256ELb1ELb0ELb0ELb0EEENS1_36VarlenDynamicPersistentTileSchedulerILi128ELi80ELi256ELi32ELb0ELb0ELb1ELb0ELb1ELb1EEEEEEEEEvNT_6ParamsE --------------------------
	.section	.nv.constant0._ZN7cutlass13device_kernelIN5flash11enable_sm90INS1_16FlashAttnFwdSm90INS1_25CollectiveMainloopFwdSm90ILi2EN4cute5tupleIJNS5_1CILi1EEES8_S8_EEENS6_IJNS7_ILi128EEENS7_ILi80EEENS7_ILi256EEEEEELi256ENS_6half_tEfNS_4arch4Sm90ELb0ELb0ELb1ELb1ELb0ELb1ELb0ELb1ELb1ELb0ELb0ELb0EEENS1_21CollectiveEpilogueFwdINS6_IJSA_SC_SB_EEES9_SE_SG_Li256ELb1ELb0ELb0ELb0EEENS1_36VarlenDynamicPersistentTileSchedulerILi128ELi80ELi256ELi32ELb0ELb0ELb1ELb0ELb1ELb1EEEEEEEEEvNT_6ParamsE,"a",@progbits
	.sectionflags	@""
	.align	4
.nv.constant0._ZN7cutlass13device_kernelIN5flash11enable_sm90INS1_16FlashAttnFwdSm90INS1_25CollectiveMainloopFwdSm90ILi2EN4cute5tupleIJNS5_1CILi1EEES8_S8_EEENS6_IJNS7_ILi128EEENS7_ILi80EEENS7_ILi256EEEEEELi256ENS_6half_tEfNS_4arch4Sm90ELb0ELb0ELb1ELb1ELb0ELb1ELb0ELb1ELb1ELb0ELb0ELb0EEENS1_21CollectiveEpilogueFwdINS6_IJSA_SC_SB_EEES9_SE_SG_Li256ELb1ELb0ELb0ELb0EEENS1_36VarlenDynamicPersistentTileSchedulerILi128ELi80ELi256ELi32ELb0ELb0ELb1ELb0ELb1ELb1EEEEEEEEEvNT_6ParamsE:
	.zero		3200


//--------------------- .nv.constant0._ZN7cutlass13device_kernelIN5flash11enable_sm90INS1_16FlashAttnFwdSm90INS1_25CollectiveMainloopFwdSm90ILi2EN4cute5tupleIJNS5_1CILi1EEES8_S8_EEENS6_IJNS7_ILi128EEENS7_ILi64EEENS7_ILi256EEEEEELi256ENS_6half_tEfNS_4arch4Sm90ELb0ELb1ELb1ELb0ELb0ELb0ELb0ELb1ELb1ELb0ELb0ELb0EEENS1_21CollectiveEpilogueFwdINS6_IJSA_SC_SB_EEES9_SE_SG_Li256ELb0ELb0ELb0ELb0EEENS1_30DynamicPersistentTileSchedulerILi256ELi32ELb0ELb0ELb1EEEEEEEEEvNT_6ParamsE --------------------------
	.section	.nv.constant0._ZN7cutlass13device_kernelIN5flash11enable_sm90INS1_16FlashAttnFwdSm90INS1_25CollectiveMainloopFwdSm90ILi2EN4cute5tupleIJNS5_1CILi1EEES8_S8_EEENS6_IJNS7_ILi128EEENS7_ILi64EEENS7_ILi256EEEEEELi256ENS_6half_tEfNS_4arch4Sm90ELb0ELb1ELb1ELb0ELb0ELb0ELb0ELb1ELb1ELb0ELb0ELb0EEENS1_21CollectiveEpilogueFwdINS6_IJSA_SC_SB_EEES9_SE_SG_Li256ELb0ELb0ELb0ELb0EEENS1_30DynamicPersistentTileSchedulerILi256ELi32ELb0ELb0ELb1EEEEEEEEEvNT_6ParamsE,"a",@progbits
	.sectionflags	@""
	.align	4
.nv.constant0._ZN7cutlass13device_kernelIN5flash11enable_sm90INS1_16FlashAttnFwdSm90INS1_25CollectiveMainloopFwdSm90ILi2EN4cute5tupleIJNS5_1CILi1EEES8_S8_EEENS6_IJNS7_ILi128EEENS7_ILi64EEENS7_ILi256EEEEEELi256ENS_6half_tEfNS_4arch4Sm90ELb0ELb1ELb1ELb0ELb0ELb0ELb0ELb1ELb1ELb0ELb0ELb0EEENS1_21CollectiveEpilogueFwdINS6_IJSA_SC_SB_EEES9_SE_SG_Li256ELb0ELb0ELb0ELb0EEENS1_30DynamicPersistentTileSchedulerILi256ELi32ELb0ELb0ELb1EEEEEEEEEvNT_6ParamsE:
	.zero		3584


//--------------------- .nv.constant0._ZN7cutlass13device_kernelIN5flash11enable_sm90INS1_16FlashAttnFwdSm90INS1_25CollectiveMainloopFwdSm90ILi2EN4cute5tupleIJNS5_1CILi1EEES8_S8_EEENS6_IJNS7_ILi128EEENS7_ILi64EEENS7_ILi256EEEEEELi256ENS_6half_tEfNS_4arch4Sm90ELb0ELb1ELb1ELb1ELb0ELb0ELb0ELb1ELb1ELb0ELb0ELb0EEENS1_21CollectiveEpilogueFwdINS6_IJSA_SC_SB_EEES9_SE_SG_Li256ELb1ELb0ELb0ELb0EEENS1_36VarlenDynamicPersistentTileSchedulerILi128ELi64ELi256ELi32ELb0ELb0ELb1ELb1ELb0ELb1EEEEEEEEEvNT_6ParamsE --------------------------
	.section	.nv.constant0._ZN7cutlass13device_kernelIN5flash11enable_sm90INS1_16FlashAttnFwdSm90INS1_25CollectiveMainloopFwdSm90ILi2EN4cute5tupleIJNS5_1CILi1EEES8_S8_EEENS6_IJNS7_ILi128EEENS7_ILi64EEENS7_ILi256EEEEEELi256ENS_6half_tEfNS_4arch4Sm90ELb0ELb1ELb1ELb1ELb0ELb0ELb0ELb1ELb1ELb0ELb0ELb0EEENS1_21CollectiveEpilogueFwdINS6_IJSA_SC_SB_EEES9_SE_SG_Li256ELb1ELb0ELb0ELb0EEENS1_36VarlenDynamicPersistentTileSchedulerILi128ELi64ELi256ELi32ELb0ELb0ELb1ELb1ELb0ELb1EEEEEEEEEvNT_6ParamsE,"a",@progbits
	.sectionflags	@""
	.align	4
.nv.constant0._ZN7cutlass13device_kernelIN5flash11enable_sm90INS1_16FlashAttnFwdSm90INS1_25CollectiveMainloopFwdSm90ILi2EN4cute5tupleIJNS5_1CILi1EEES8_S8_EEENS6_IJNS7_ILi128EEENS7_ILi64EEENS7_ILi256EEEEEELi256ENS_6half_tEfNS_4arch4Sm90ELb0ELb1ELb1ELb1ELb0ELb0ELb0ELb1ELb1ELb0ELb0ELb0EEENS1_21CollectiveEpilogueFwdINS6_IJSA_SC_SB_EEES9_SE_SG_Li256ELb1ELb0ELb0ELb0EEENS1_36VarlenDynamicPersistentTileSchedulerILi128ELi64ELi256ELi32ELb0ELb0ELb1ELb1ELb0ELb1EEEEEEEEEvNT_6ParamsE:
	.zero		3200


//--------------------- .nv.constant0._ZN7cutlass13device_kernelIN5flash11enable_sm90INS1_16FlashAttnFwdSm90INS1_25CollectiveMainloopFwdSm90ILi2EN4cute5tupleIJNS5_1CILi1EEES8_S8_EEENS6_IJNS7_ILi128EEENS7_ILi64EEENS7_ILi256EEEEEELi256ENS_6half_tEfNS_4arch4Sm90ELb0ELb1ELb1ELb1ELb0ELb1ELb0ELb1ELb1ELb0ELb0ELb0EEENS1_21CollectiveEpilogueFwdINS6_IJSA_SC_SB_EEES9_SE_SG_Li256ELb1ELb0ELb0ELb0EEENS1_36VarlenDynamicPersistentTileSchedulerILi128ELi64ELi256ELi32ELb0ELb0ELb1ELb1ELb0ELb1EEEEEEEEEvNT_6ParamsE --------------------------
	.section	.nv.constant0._ZN7cutlass13device_kernelIN5flash11enable_sm90INS1_16FlashAttnFwdSm90INS1_25CollectiveMainloopFwdSm90ILi2EN4cute5tupleIJNS5_1CILi1EEES8_S8_EEENS6_IJNS7_ILi128EEENS7_ILi64EEENS7_ILi256EEEEEELi256ENS_6half_tEfNS_4arch4Sm90ELb0ELb1ELb1ELb1ELb0ELb1ELb0ELb1ELb1ELb0ELb0ELb0EEENS1_21CollectiveEpilogueFwdINS6_IJSA_SC_SB_EEES9_SE_SG_Li256ELb1ELb0ELb0ELb0EEENS1_36VarlenDynamicPersistentTileSchedulerILi128ELi64ELi256ELi32ELb0ELb0ELb1ELb1ELb0ELb1EEEEEEEEEvNT_6ParamsE,"a",@progbits
	.sectionflags	@""
	.align	4
.nv.constant0._ZN7cutlass13device_kernelIN5flash11enable_sm90INS1_16FlashAttnFwdSm90INS1_25CollectiveMainloopFwdSm90ILi2EN4cute5tupleIJNS5_1CILi1EEES8_S8_EEENS6_IJNS7_ILi128EEENS7_ILi64EEENS7_ILi256EEEEEELi256ENS_6half_tEfNS_4arch4Sm90ELb0ELb1ELb1ELb1ELb0ELb1ELb0ELb1ELb1ELb0ELb0ELb0EEENS1_21CollectiveEpilogueFwdINS6_IJSA_SC_SB_EEES9_SE_SG_Li256ELb1ELb0ELb0ELb0EEENS1_36VarlenDynamicPersistentTileSchedulerILi128ELi64ELi256ELi32ELb0ELb0ELb1ELb1ELb0ELb1EEEEEEEEEvNT_6ParamsE:
	.zero		3200


//--------------------- .nv.constant0._ZN7cutlass13device_kernelIN5flash11enable_sm90INS1_16FlashAttnFwdSm90INS1_25CollectiveMainloopFwdSm90ILi2EN4cute5tupleIJNS5_1CILi1EEES8_S8_EEENS6_IJNS7_ILi128EEENS7_ILi80EEENS7_ILi256EEEEEELi256ENS_6half_tEfNS_4arch4Sm90ELb1ELb0ELb1ELb0ELb0ELb0ELb0ELb1ELb1ELb0ELb0ELb0EEENS1_21CollectiveEpilogueFwdINS6_IJSA_SC_SB_EEES9_SE_SG_Li256ELb0ELb0ELb0ELb0EEENS1_30DynamicPersistentTileSchedulerILi256ELi32ELb0ELb0ELb1EEEEEEEEEvNT_6ParamsE --------------------------
	.section	.nv.constant0._ZN7cutlass13device_kernelIN5flash11enable_sm90INS1_16FlashAttnFwdSm90INS1_25CollectiveMainloopFwdSm90ILi2EN4cute5tupleIJNS5_1CILi1EEES8_S8_EEENS6_IJNS7_ILi128EEENS7_ILi80EEENS7_ILi256EEEEEELi256ENS_6half_tEfNS_4arch4Sm90ELb1ELb0ELb1ELb0ELb0ELb0ELb0ELb1ELb1ELb0ELb0ELb0EEENS1_21CollectiveEpilogueFwdINS6_IJSA_SC_SB_EEES9_SE_SG_Li256ELb0ELb0ELb0ELb0EEENS1_30DynamicPersistentTileSchedulerILi256ELi32ELb0ELb0ELb1EEEEEEEEEvNT_6ParamsE,"a",@progbits
	.sectionflags	@""
	.align	4
.nv.constant0._ZN7cutlass13device_kernelIN5flash11enable_sm90INS1_16FlashAttnFwdSm90INS1_25CollectiveMainloopFwdSm90ILi2EN4cute5tupleIJNS5_1CILi1EEES8_S8_EEENS6_IJNS7_ILi128EEENS7_ILi80EEENS7_ILi256EEEEEELi256ENS_6half_tEfNS_4arch4Sm90ELb1ELb0ELb1ELb0ELb0ELb0ELb0ELb1ELb1ELb0ELb0ELb0EEENS1_21CollectiveEpilogueFwdINS6_IJSA_SC_SB_EEES9_SE_SG_Li256ELb0ELb0ELb0ELb0EEENS1_30DynamicPersistentTileSchedulerILi256ELi32ELb0ELb0ELb1EEEEEEEEEvNT_6ParamsE:
	.zero		3584


//--------------------- .nv.constant0._ZN7cutlass13device_kernelIN5flash11enable_sm90INS1_16FlashAttnFwdSm90INS1_25CollectiveMainloopFwdSm90ILi2EN4cute5tupleIJNS5_1CILi1EEES8_S8_EEENS6_IJNS7_ILi128EEENS7_ILi80EEENS7_ILi256EEEEEELi256ENS_6half_tEfNS_4arch4Sm90ELb1ELb0ELb1ELb1ELb0ELb0ELb0ELb1ELb1ELb0ELb0ELb0EEENS1_21CollectiveEpilogueFwdINS6_IJSA_SC_SB_EEES9_SE_SG_Li256ELb1ELb0ELb0ELb0EEENS1_36VarlenDynamicPersistentTileSchedulerILi128ELi80ELi256ELi32ELb0ELb0ELb1ELb1ELb1ELb1EEEEEEEEEvNT_6ParamsE --------------------------
	.section	.nv.constant0._ZN7cutlass13device_kernelIN5flash11enable_sm90INS1_16FlashAttnFwdSm90INS1_25CollectiveMainloopFwdSm90ILi2EN4cute5tupleIJNS5_1CILi1EEES8_S8_EEENS6_IJNS7_ILi128EEENS7_ILi80EEENS7_ILi256EEEEEELi256ENS_6half_tEfNS_4arch4Sm90ELb1ELb0ELb1ELb1ELb0ELb0ELb0ELb1ELb1ELb0ELb0ELb0EEENS1_21CollectiveEpilogueFwdINS6_IJSA_SC_SB_EEES9_SE_SG_Li256ELb1ELb0ELb0ELb0EEENS1_36VarlenDynamicPersistentTileSchedulerILi128ELi80ELi256ELi32ELb0ELb0ELb1ELb1ELb1ELb1EEEEEEEEEvNT_6ParamsE,"a",@progbits
	.sectionflags	@""
	.align	4
.nv.constant0._ZN7cutlass13device_kernelIN5flash11enable_sm90INS1_16FlashAttnFwdSm90INS1_25CollectiveMainloopFwdSm90ILi2EN4cute5tupleIJNS5_1CILi1EEES8_S8_EEENS6_IJNS7_ILi128EEENS7_ILi80EEENS7_ILi256EEEEEELi256ENS_6half_tEfNS_4arch4Sm90ELb1ELb0ELb1ELb1ELb0ELb0ELb0ELb1ELb1ELb0ELb0ELb0EEENS1_21CollectiveEpilogueFwdINS6_IJSA_SC_SB_EEES9_SE_SG_Li256ELb1ELb0ELb0ELb0EEENS1_36VarlenDynamicPersistentTileSchedulerILi128ELi80ELi256ELi32ELb0ELb0ELb1ELb1ELb1ELb1EEEEEEEEEvNT_6ParamsE:
	.zero		3200


//--------------------- .nv.constant0._ZN7cutlass13device_kernelIN5flash11enable_sm90INS1_16FlashAttnFwdSm90INS1_25CollectiveMainloopFwdSm90ILi2EN4cute5tupleIJNS5_1CILi1EEES8_S8_EEENS6_IJNS7_ILi128EEENS7_ILi80EEENS7_ILi256EEEEEELi256ENS_6half_tEfNS_4arch4Sm90ELb1ELb0ELb1ELb1ELb0ELb1ELb0ELb1ELb1ELb0ELb0ELb0EEENS1_21CollectiveEpilogueFwdINS6_IJSA_SC_SB_EEES9_SE_SG_Li256ELb1ELb0ELb0ELb0EEENS1_36VarlenDynamicPersistentTileSchedulerILi128ELi80ELi256ELi32ELb0ELb0ELb1ELb1ELb1ELb1EEEEEEEEEvNT_6ParamsE --------------------------
	.section	.nv.constant0._ZN7cutlass13device_kernelIN5flash11enable_sm90INS1_16FlashAttnFwdSm90INS1_25CollectiveMainloopFwdSm90ILi2EN4cute5tupleIJNS5_1CILi1EEES8_S8_EEENS6_IJNS7_ILi128EEENS7_ILi80EEENS7_ILi256EEEEEELi256ENS_6half_tEfNS_4arch4Sm90ELb1ELb0ELb1ELb1ELb0ELb1ELb0ELb1ELb1ELb0ELb0ELb0EEENS1_21CollectiveEpilogueFwdINS6_IJSA_SC_SB_EEES9_SE_SG_Li256ELb1ELb0ELb0ELb0EEENS1_36VarlenDynamicPersistentTileSchedulerILi128ELi80ELi256ELi32ELb0ELb0ELb1ELb1ELb1ELb1EEEEEEEEEvNT_6ParamsE,"a",@progbits
	.sectionflags	@""
	.align	4
.nv.constant0._ZN7cutlass13device_kernelIN5flash11enable_sm90INS1_16FlashAttnFwdSm90INS1_25CollectiveMainloopFwdSm90ILi2EN4cute5tupleIJNS5_1CILi1EEES8_S8_EEENS6_IJNS7_ILi128EEENS7_ILi80EEENS7_ILi256EEEEEELi256ENS_6half_tEfNS_4arch4Sm90ELb1ELb0ELb1ELb1ELb0ELb1ELb0ELb1ELb1ELb0ELb0ELb0EEENS1_21CollectiveEpilogueFwdINS6_IJSA_SC_SB_EEES9_SE_SG_Li256ELb1ELb0ELb0ELb0EEENS1_36VarlenDynamicPersistentTileSchedulerILi128ELi80ELi256ELi32ELb0ELb0ELb1ELb1ELb1ELb1EEEEEEEEEvNT_6ParamsE:
	.zero		3200


//--------------------- SYMBOLS --------------------------

	.type		.nv.reservedSmem.offset0,@object
	.size		.nv.reservedSmem.offset0,0x4
	.type		__assertfail,@function
